	.target	sm_103a

	.elftype	@"ET_EXEC"


//--------------------- .note.nv.tkinfo           --------------------------
	.section	.note.nv.tkinfo,"",@"SHT_NOTE"
	.sectionflags	@"SHF_NOTE_NV_TKINFO"
	.tkinfo
        /*0018*/ 	.word	0x00000002
        /*0030*/ 	.string	""
        /*0030*/ 	.string	"ptxas"
        /*0030*/ 	.string	"Cuda compilation tools, release 13.0, V13.0.88"
        /*0030*/ 	.string	"Build cuda_13.0.r13.0/compiler.36424714_0"
        /*0030*/ 	.string	"-arch sm_103a -m 64 "



//--------------------- .note.nv.cuinfo           --------------------------
	.section	.note.nv.cuinfo,"",@"SHT_NOTE"
	.sectionflags	@"SHF_NOTE_NV_CUINFO"
        /*0018*/ 	.short	0x0002
        /*001a*/ 	.short	0x0067
        /*001c*/ 	.short	0x0082
	.zero		2


//--------------------- .nv.info                  --------------------------
	.section	.nv.info,"",@"SHT_CUDA_INFO"
	.align	4


	//----- nvinfo : EIATTR_REGCOUNT
	.align		4
        /*0000*/ 	.byte	0x04, 0x2f
        /*0002*/ 	.short	(.L_12 - .L_11)
	.align		4
.L_11:
        /*0004*/ 	.word	index@(_ZN5flash25flash_bwd_dot_do_o_kernelILb1E23Flash_bwd_kernel_traitsILi96ELi64ELi128ELi8ELi2ELi4ELi4ELb0ELb0EN7cutlass6half_tE19Flash_kernel_traitsILi96ELi64ELi128ELi8ES3_EEEEvNS_16Flash_bwd_paramsE)
        /*0008*/ 	.word	0x00000028


	//----- nvinfo : EIATTR_FRAME_SIZE
	.align		4
.L_12:
        /*000c*/ 	.byte	0x04, 0x11
        /*000e*/ 	.short	(.L_14 - .L_13)
	.align		4
.L_13:
        /*0010*/ 	.word	index@(_ZN5flash25flash_bwd_dot_do_o_kernelILb1E23Flash_bwd_kernel_traitsILi96ELi64ELi128ELi8ELi2ELi4ELi4ELb0ELb0EN7cutlass6half_tE19Flash_kernel_traitsILi96ELi64ELi128ELi8ES3_EEEEvNS_16Flash_bwd_paramsE)
        /*0014*/ 	.word	0x00000000


	//----- nvinfo : EIATTR_REGCOUNT
	.align		4
.L_14:
        /*0018*/ 	.byte	0x04, 0x2f
        /*001a*/ 	.short	(.L_16 - .L_15)
	.align		4
.L_15:
        /*001c*/ 	.word	index@(_ZN5flash25flash_bwd_dot_do_o_kernelILb0E23Flash_bwd_kernel_traitsILi96ELi64ELi128ELi8ELi2ELi4ELi4ELb0ELb0EN7cutlass6half_tE19Flash_kernel_traitsILi96ELi64ELi128ELi8ES3_EEEEvNS_16Flash_bwd_paramsE)
        /*0020*/ 	.word	0x00000026


	//----- nvinfo : EIATTR_FRAME_SIZE
	.align		4
.L_16:
        /*0024*/ 	.byte	0x04, 0x11
        /*0026*/ 	.short	(.L_18 - .L_17)
	.align		4
.L_17:
        /*0028*/ 	.word	index@(_ZN5flash25flash_bwd_dot_do_o_kernelILb0E23Flash_bwd_kernel_traitsILi96ELi64ELi128ELi8ELi2ELi4ELi4ELb0ELb0EN7cutlass6half_tE19Flash_kernel_traitsILi96ELi64ELi128ELi8ES3_EEEEvNS_16Flash_bwd_paramsE)
        /*002c*/ 	.word	0x00000000


	//----- nvinfo : EIATTR_REGCOUNT
	.align		4
.L_18:
        /*0030*/ 	.byte	0x04, 0x2f
        /*0032*/ 	.short	(.L_20 - .L_19)
	.align		4
.L_19:
        /*0034*/ 	.word	index@(_ZN5flash44flash_bwd_dq_dk_dv_loop_seqk_parallel_kernelI23Flash_bwd_kernel_traitsILi96ELi64ELi128ELi8ELi2ELi4ELi4ELb0ELb0EN7cutlass6half_tE19Flash_kernel_traitsILi96ELi64ELi128ELi8ES3_EELb0ELb0ELb1ELb1ELb0ELb0ELb1EEEvNS_16Flash_bwd_paramsE)
        /*0038*/ 	.word	0x000000ff


	//----- nvinfo : EIATTR_FRAME_SIZE
	.align		4
.L_20:
        /*003c*/ 	.byte	0x04, 0x11
        /*003e*/ 	.short	(.L_22 - .L_21)
	.align		4
.L_21:
        /*0040*/ 	.word	index@(_ZN5flash44flash_bwd_dq_dk_dv_loop_seqk_parallel_kernelI23Flash_bwd_kernel_traitsILi96ELi64ELi128ELi8ELi2ELi4ELi4ELb0ELb0EN7cutlass6half_tE19Flash_kernel_traitsILi96ELi64ELi128ELi8ES3_EELb0ELb0ELb1ELb1ELb0ELb0ELb1EEEvNS_16Flash_bwd_paramsE)
        /*0044*/ 	.word	0x00000000


	//----- nvinfo : EIATTR_REGCOUNT
	.align		4
.L_22:
        /*0048*/ 	.byte	0x04, 0x2f
        /*004a*/ 	.short	(.L_24 - .L_23)
	.align		4
.L_23:
        /*004c*/ 	.word	index@(_ZN5flash44flash_bwd_dq_dk_dv_loop_seqk_parallel_kernelI23Flash_bwd_kernel_traitsILi96ELi64ELi128ELi8ELi2ELi4ELi4ELb0ELb0EN7cutlass6half_tE19Flash_kernel_traitsILi96ELi64ELi128ELi8ES3_EELb1ELb0ELb1ELb1ELb0ELb0ELb0EEEvNS_16Flash_bwd_paramsE)
        /*0050*/ 	.word	0x000000fd


	//----- nvinfo : EIATTR_FRAME_SIZE
	.align		4
.L_24:
        /*0054*/ 	.byte	0x04, 0x11
        /*0056*/ 	.short	(.L_26 - .L_25)
	.align		4
.L_25:
        /*0058*/ 	.word	index@(_ZN5flash44flash_bwd_dq_dk_dv_loop_seqk_parallel_kernelI23Flash_bwd_kernel_traitsILi96ELi64ELi128ELi8ELi2ELi4ELi4ELb0ELb0EN7cutlass6half_tE19Flash_kernel_traitsILi96ELi64ELi128ELi8ES3_EELb1ELb0ELb1ELb1ELb0ELb0ELb0EEEvNS_16Flash_bwd_paramsE)
        /*005c*/ 	.word	0x00000000


	//----- nvinfo : EIATTR_REGCOUNT
	.align		4
.L_26:
        /*0060*/ 	.byte	0x04, 0x2f
        /*0062*/ 	.short	(.L_28 - .L_27)
	.align		4
.L_27:
        /*0064*/ 	.word	index@(_ZN5flash44flash_bwd_dq_dk_dv_loop_seqk_parallel_kernelI23Flash_bwd_kernel_traitsILi96ELi64ELi128ELi8ELi2ELi4ELi4ELb0ELb0EN7cutlass6half_tE19Flash_kernel_traitsILi96ELi64ELi128ELi8ES3_EELb0ELb0ELb1ELb0ELb0ELb1ELb1EEEvNS_16Flash_bwd_paramsE)
        /*0068*/ 	.word	0x000000ff


	//----- nvinfo : EIATTR_FRAME_SIZE
	.align		4
.L_28:
        /*006c*/ 	.byte	0x04, 0x11
        /*006e*/ 	.short	(.L_30 - .L_29)
	.align		4
.L_29:
        /*0070*/ 	.word	index@(_ZN5flash44flash_bwd_dq_dk_dv_loop_seqk_parallel_kernelI23Flash_bwd_kernel_traitsILi96ELi64ELi128ELi8ELi2ELi4ELi4ELb0ELb0EN7cutlass6half_tE19Flash_kernel_traitsILi96ELi64ELi128ELi8ES3_EELb0ELb0ELb1ELb0ELb0ELb1ELb1EEEvNS_16Flash_bwd_paramsE)
        /*0074*/ 	.word	0x00000000


	//----- nvinfo : EIATTR_REGCOUNT
	.align		4
.L_30:
        /*0078*/ 	.byte	0x04, 0x2f
        /*007a*/ 	.short	(.L_32 - .L_31)
	.align		4
.L_31:
        /*007c*/ 	.word	index@(_ZN5flash44flash_bwd_dq_dk_dv_loop_seqk_parallel_kernelI23Flash_bwd_kernel_traitsILi96ELi64ELi128ELi8ELi2ELi4ELi4ELb0ELb0EN7cutlass6half_tE19Flash_kernel_traitsILi96ELi64ELi128ELi8ES3_EELb1ELb0ELb1ELb0ELb0ELb1ELb0EEEvNS_16Flash_bwd_paramsE)
        /*0080*/ 	.word	0x000000ff


	//----- nvinfo : EIATTR_FRAME_SIZE
	.align		4
.L_32:
        /*0084*/ 	.byte	0x04, 0x11
        /*0086*/ 	.short	(.L_34 - .L_33)
	.align		4
.L_33:
        /*0088*/ 	.word	index@(_ZN5flash44flash_bwd_dq_dk_dv_loop_seqk_parallel_kernelI23Flash_bwd_kernel_traitsILi96ELi64ELi128ELi8ELi2ELi4ELi4ELb0ELb0EN7cutlass6half_tE19Flash_kernel_traitsILi96ELi64ELi128ELi8ES3_EELb1ELb0ELb1ELb0ELb0ELb1ELb0EEEvNS_16Flash_bwd_paramsE)
        /*008c*/ 	.word	0x00000000


	//----- nvinfo : EIATTR_REGCOUNT
	.align		4
.L_34:
        /*0090*/ 	.byte	0x04, 0x2f
        /*0092*/ 	.short	(.L_36 - .L_35)
	.align		4
.L_35:
        /*0094*/ 	.word	index@(_ZN5flash44flash_bwd_dq_dk_dv_loop_seqk_parallel_kernelI23Flash_bwd_kernel_traitsILi96ELi64ELi128ELi8ELi2ELi4ELi4ELb0ELb0EN7cutlass6half_tE19Flash_kernel_traitsILi96ELi64ELi128ELi8ES3_EELb0ELb0ELb0ELb1ELb0ELb0ELb1EEEvNS_16Flash_bwd_paramsE)
        /*0098*/ 	.word	0x000000ff


	//----- nvinfo : EIATTR_FRAME_SIZE
	.align		4
.L_36:
        /*009c*/ 	.byte	0x04, 0x11
        /*009e*/ 	.short	(.L_38 - .L_37)
	.align		4
.L_37:
        /*00a0*/ 	.word	index@(_ZN5flash44flash_bwd_dq_dk_dv_loop_seqk_parallel_kernelI23Flash_bwd_kernel_traitsILi96ELi64ELi128ELi8ELi2ELi4ELi4ELb0ELb0EN7cutlass6half_tE19Flash_kernel_traitsILi96ELi64ELi128ELi8ES3_EELb0ELb0ELb0ELb1ELb0ELb0ELb1EEEvNS_16Flash_bwd_paramsE)
        /*00a4*/ 	.word	0x00000000


	//----- nvinfo : EIATTR_REGCOUNT
	.align		4
.L_38:
        /*00a8*/ 	.byte	0x04, 0x2f
        /*00aa*/ 	.short	(.L_40 - .L_39)
	.align		4
.L_39:
        /*00ac*/ 	.word	index@(_ZN5flash44flash_bwd_dq_dk_dv_loop_seqk_parallel_kernelI23Flash_bwd_kernel_traitsILi96ELi64ELi128ELi8ELi2ELi4ELi4ELb0ELb0EN7cutlass6half_tE19Flash_kernel_traitsILi96ELi64ELi128ELi8ES3_EELb1ELb0ELb0ELb1ELb0ELb0ELb0EEEvNS_16Flash_bwd_paramsE)
        /*00b0*/ 	.word	0x000000fe


	//----- nvinfo : EIATTR_FRAME_SIZE
	.align		4
.L_40:
        /*00b4*/ 	.byte	0x04, 0x11
        /*00b6*/ 	.short	(.L_42 - .L_41)
	.align		4
.L_41:
        /*00b8*/ 	.word	index@(_ZN5flash44flash_bwd_dq_dk_dv_loop_seqk_parallel_kernelI23Flash_bwd_kernel_traitsILi96ELi64ELi128ELi8ELi2ELi4ELi4ELb0ELb0EN7cutlass6half_tE19Flash_kernel_traitsILi96ELi64ELi128ELi8ES3_EELb1ELb0ELb0ELb1ELb0ELb0ELb0EEEvNS_16Flash_bwd_paramsE)
        /*00bc*/ 	.word	0x00000000


	//----- nvinfo : EIATTR_REGCOUNT
	.align		4
.L_42:
        /*00c0*/ 	.byte	0x04, 0x2f
        /*00c2*/ 	.short	(.L_44 - .L_43)
	.align		4
.L_43:
        /*00c4*/ 	.word	index@(_ZN5flash44flash_bwd_dq_dk_dv_loop_seqk_parallel_kernelI23Flash_bwd_kernel_traitsILi96ELi64ELi128ELi8ELi2ELi4ELi4ELb0ELb0EN7cutlass6half_tE19Flash_kernel_traitsILi96ELi64ELi128ELi8ES3_EELb0ELb0ELb0ELb0ELb1ELb1ELb1EEEvNS_16Flash_bwd_paramsE)
        /*00c8*/ 	.word	0x000000fe


	//----- nvinfo : EIATTR_FRAME_SIZE
	.align		4
.L_44:
        /*00cc*/ 	.byte	0x04, 0x11
        /*00ce*/ 	.short	(.L_46 - .L_45)
	.align		4
.L_45:
        /*00d0*/ 	.word	index@(_ZN5flash44flash_bwd_dq_dk_dv_loop_seqk_parallel_kernelI23Flash_bwd_kernel_traitsILi96ELi64ELi128ELi8ELi2ELi4ELi4ELb0ELb0EN7cutlass6half_tE19Flash_kernel_traitsILi96ELi64ELi128ELi8ES3_EELb0ELb0ELb0ELb0ELb1ELb1ELb1EEEvNS_16Flash_bwd_paramsE)
        /*00d4*/ 	.word	0x00000000


	//----- nvinfo : EIATTR_REGCOUNT
	.align		4
.L_46:
        /*00d8*/ 	.byte	0x04, 0x2f
        /*00da*/ 	.short	(.L_48 - .L_47)
	.align		4
.L_47:
        /*00dc*/ 	.word	index@(_ZN5flash44flash_bwd_dq_dk_dv_loop_seqk_parallel_kernelI23Flash_bwd_kernel_traitsILi96ELi64ELi128ELi8ELi2ELi4ELi4ELb0ELb0EN7cutlass6half_tE19Flash_kernel_traitsILi96ELi64ELi128ELi8ES3_EELb1ELb0ELb0ELb0ELb1ELb1ELb0EEEvNS_16Flash_bwd_paramsE)
        /*00e0*/ 	.word	0x000000ff


	//----- nvinfo : EIATTR_FRAME_SIZE
	.align		4
.L_48:
        /*00e4*/ 	.byte	0x04, 0x11
        /*00e6*/ 	.short	(.L_50 - .L_49)
	.align		4
.L_49:
        /*00e8*/ 	.word	index@(_ZN5flash44flash_bwd_dq_dk_dv_loop_seqk_parallel_kernelI23Flash_bwd_kernel_traitsILi96ELi64ELi128ELi8ELi2ELi4ELi4ELb0ELb0EN7cutlass6half_tE19Flash_kernel_traitsILi96ELi64ELi128ELi8ES3_EELb1ELb0ELb0ELb0ELb1ELb1ELb0EEEvNS_16Flash_bwd_paramsE)
        /*00ec*/ 	.word	0x00000000


	//----- nvinfo : EIATTR_REGCOUNT
	.align		4
.L_50:
        /*00f0*/ 	.byte	0x04, 0x2f
        /*00f2*/ 	.short	(.L_52 - .L_51)
	.align		4
.L_51:
        /*00f4*/ 	.word	index@(_ZN5flash44flash_bwd_dq_dk_dv_loop_seqk_parallel_kernelI23Flash_bwd_kernel_traitsILi96ELi64ELi128ELi8ELi2ELi4ELi4ELb0ELb0EN7cutlass6half_tE19Flash_kernel_traitsILi96ELi64ELi128ELi8ES3_EELb0ELb0ELb1ELb0ELb0ELb0ELb1EEEvNS_16Flash_bwd_paramsE)
        /*00f8*/ 	.word	0x000000ff


	//----- nvinfo : EIATTR_FRAME_SIZE
	.align		4
.L_52:
        /*00fc*/ 	.byte	0x04, 0x11
        /*00fe*/ 	.short	(.L_54 - .L_53)
	.align		4
.L_53:
        /*0100*/ 	.word	index@(_ZN5flash44flash_bwd_dq_dk_dv_loop_seqk_parallel_kernelI23Flash_bwd_kernel_traitsILi96ELi64ELi128ELi8ELi2ELi4ELi4ELb0ELb0EN7cutlass6half_tE19Flash_kernel_traitsILi96ELi64ELi128ELi8ES3_EELb0ELb0ELb1ELb0ELb0ELb0ELb1EEEvNS_16Flash_bwd_paramsE)
        /*0104*/ 	.word	0x00000000


	//----- nvinfo : EIATTR_REGCOUNT
	.align		4
.L_54:
        /*0108*/ 	.byte	0x04, 0x2f
        /*010a*/ 	.short	(.L_56 - .L_55)
	.align		4
.L_55:
        /*010c*/ 	.word	index@(_ZN5flash44flash_bwd_dq_dk_dv_loop_seqk_parallel_kernelI23Flash_bwd_kernel_traitsILi96ELi64ELi128ELi8ELi2ELi4ELi4ELb0ELb0EN7cutlass6half_tE19Flash_kernel_traitsILi96ELi64ELi128ELi8ES3_EELb1ELb0ELb1ELb0ELb0ELb0ELb0EEEvNS_16Flash_bwd_paramsE)
        /*0110*/ 	.word	0x000000ff


	//----- nvinfo : EIATTR_FRAME_SIZE
	.align		4
.L_56:
        /*0114*/ 	.byte	0x04, 0x11
        /*0116*/ 	.short	(.L_58 - .L_57)
	.align		4
.L_57:
        /*0118*/ 	.word	index@(_ZN5flash44flash_bwd_dq_dk_dv_loop_seqk_parallel_kernelI23Flash_bwd_kernel_traitsILi96ELi64ELi128ELi8ELi2ELi4ELi4ELb0ELb0EN7cutlass6half_tE19Flash_kernel_traitsILi96ELi64ELi128ELi8ES3_EELb1ELb0ELb1ELb0ELb0ELb0ELb0EEEvNS_16Flash_bwd_paramsE)
        /*011c*/ 	.word	0x00000000


	//----- nvinfo : EIATTR_REGCOUNT
	.align		4
.L_58:
        /*0120*/ 	.byte	0x04, 0x2f
        /*0122*/ 	.short	(.L_60 - .L_59)
	.align		4
.L_59:
        /*0124*/ 	.word	index@(_ZN5flash44flash_bwd_dq_dk_dv_loop_seqk_parallel_kernelI23Flash_bwd_kernel_traitsILi96ELi64ELi128ELi8ELi2ELi4ELi4ELb0ELb0EN7cutlass6half_tE19Flash_kernel_traitsILi96ELi64ELi128ELi8ES3_EELb0ELb0ELb0ELb0ELb0ELb0ELb1EEEvNS_16Flash_bwd_paramsE)
        /*0128*/ 	.word	0x000000ff


	//----- nvinfo : EIATTR_FRAME_SIZE
	.align		4
.L_60:
        /*012c*/ 	.byte	0x04, 0x11
        /*012e*/ 	.short	(.L_62 - .L_61)
	.align		4
.L_61:
        /*0130*/ 	.word	index@(_ZN5flash44flash_bwd_dq_dk_dv_loop_seqk_parallel_kernelI23Flash_bwd_kernel_traitsILi96ELi64ELi128ELi8ELi2ELi4ELi4ELb0ELb0EN7cutlass6half_tE19Flash_kernel_traitsILi96ELi64ELi128ELi8ES3_EELb0ELb0ELb0ELb0ELb0ELb0ELb1EEEvNS_16Flash_bwd_paramsE)
        /*0134*/ 	.word	0x00000000


	//----- nvinfo : EIATTR_REGCOUNT
	.align		4
.L_62:
        /*0138*/ 	.byte	0x04, 0x2f
        /*013a*/ 	.short	(.L_64 - .L_63)
	.align		4
.L_63:
        /*013c*/ 	.word	index@(_ZN5flash44flash_bwd_dq_dk_dv_loop_seqk_parallel_kernelI23Flash_bwd_kernel_traitsILi96ELi64ELi128ELi8ELi2ELi4ELi4ELb0ELb0EN7cutlass6half_tE19Flash_kernel_traitsILi96ELi64ELi128ELi8ES3_EELb1ELb0ELb0ELb0ELb0ELb0ELb0EEEvNS_16Flash_bwd_paramsE)
        /*0140*/ 	.word	0x000000ff


	//----- nvinfo : EIATTR_FRAME_SIZE
	.align		4
.L_64:
        /*0144*/ 	.byte	0x04, 0x11
        /*0146*/ 	.short	(.L_66 - .L_65)
	.align		4
.L_65:
        /*0148*/ 	.word	index@(_ZN5flash44flash_bwd_dq_dk_dv_loop_seqk_parallel_kernelI23Flash_bwd_kernel_traitsILi96ELi64ELi128ELi8ELi2ELi4ELi4ELb0ELb0EN7cutlass6half_tE19Flash_kernel_traitsILi96ELi64ELi128ELi8ES3_EELb1ELb0ELb0ELb0ELb0ELb0ELb0EEEvNS_16Flash_bwd_paramsE)
        /*014c*/ 	.word	0x00000000


	//----- nvinfo : EIATTR_REGCOUNT
	.align		4
.L_66:
        /*0150*/ 	.byte	0x04, 0x2f
        /*0152*/ 	.short	(.L_68 - .L_67)
	.align		4
.L_67:
        /*0154*/ 	.word	index@(_ZN5flash44flash_bwd_dq_dk_dv_loop_seqk_parallel_kernelI23Flash_bwd_kernel_traitsILi96ELi64ELi128ELi8ELi2ELi4ELi4ELb0ELb0EN7cutlass6half_tE19Flash_kernel_traitsILi96ELi64ELi128ELi8ES3_EELb0ELb0ELb0ELb0ELb0ELb1ELb1EEEvNS_16Flash_bwd_paramsE)
        /*0158*/ 	.word	0x000000fe


	//----- nvinfo : EIATTR_FRAME_SIZE
	.align		4
.L_68:
        /*015c*/ 	.byte	0x04, 0x11
        /*015e*/ 	.short	(.L_70 - .L_69)
	.align		4
.L_69:
        /*0160*/ 	.word	index@(_ZN5flash44flash_bwd_dq_dk_dv_loop_seqk_parallel_kernelI23Flash_bwd_kernel_traitsILi96ELi64ELi128ELi8ELi2ELi4ELi4ELb0ELb0EN7cutlass6half_tE19Flash_kernel_traitsILi96ELi64ELi128ELi8ES3_EELb0ELb0ELb0ELb0ELb0ELb1ELb1EEEvNS_16Flash_bwd_paramsE)
        /*0164*/ 	.word	0x00000000


	//----- nvinfo : EIATTR_REGCOUNT
	.align		4
.L_70:
        /*0168*/ 	.byte	0x04, 0x2f
        /*016a*/ 	.short	(.L_72 - .L_71)
	.align		4
.L_71:
        /*016c*/ 	.word	index@(_ZN5flash44flash_bwd_dq_dk_dv_loop_seqk_parallel_kernelI23Flash_bwd_kernel_traitsILi96ELi64ELi128ELi8ELi2ELi4ELi4ELb0ELb0EN7cutlass6half_tE19Flash_kernel_traitsILi96ELi64ELi128ELi8ES3_EELb1ELb0ELb0ELb0ELb0ELb1ELb0EEEvNS_16Flash_bwd_paramsE)
        /*0170*/ 	.word	0x000000ff


	//----- nvinfo : EIATTR_FRAME_SIZE
	.align		4
.L_72:
        /*0174*/ 	.byte	0x04, 0x11
        /*0176*/ 	.short	(.L_74 - .L_73)
	.align		4
.L_73:
        /*0178*/ 	.word	index@(_ZN5flash44flash_bwd_dq_dk_dv_loop_seqk_parallel_kernelI23Flash_bwd_kernel_traitsILi96ELi64ELi128ELi8ELi2ELi4ELi4ELb0ELb0EN7cutlass6half_tE19Flash_kernel_traitsILi96ELi64ELi128ELi8ES3_EELb1ELb0ELb0ELb0ELb0ELb1ELb0EEEvNS_16Flash_bwd_paramsE)
        /*017c*/ 	.word	0x00000000


	//----- nvinfo : EIATTR_REGCOUNT
	.align		4
.L_74:
        /*0180*/ 	.byte	0x04, 0x2f
        /*0182*/ 	.short	(.L_76 - .L_75)
	.align		4
.L_75:
        /*0184*/ 	.word	index@(_ZN5flash27flash_bwd_convert_dq_kernelI23Flash_bwd_kernel_traitsILi96ELi64ELi128ELi8ELi2ELi4ELi4ELb0ELb0EN7cutlass6half_tE19Flash_kernel_traitsILi96ELi64ELi128ELi8ES3_EEEEvNS_16Flash_bwd_paramsEi)
        /*0188*/ 	.word	0x00000028


	//----- nvinfo : EIATTR_FRAME_SIZE
	.align		4
.L_76:
        /*018c*/ 	.byte	0x04, 0x11
        /*018e*/ 	.short	(.L_78 - .L_77)
	.align		4
.L_77:
        /*0190*/ 	.word	index@(_ZN5flash27flash_bwd_convert_dq_kernelI23Flash_bwd_kernel_traitsILi96ELi64ELi128ELi8ELi2ELi4ELi4ELb0ELb0EN7cutlass6half_tE19Flash_kernel_traitsILi96ELi64ELi128ELi8ES3_EEEEvNS_16Flash_bwd_paramsEi)
        /*0194*/ 	.word	0x00000000


	//----- nvinfo : EIATTR_REGCOUNT
	.align		4
.L_78:
        /*0198*/ 	.byte	0x04, 0x2f
        /*019a*/ 	.short	(.L_80 - .L_79)
	.align		4
.L_79:
        /*019c*/ 	.word	index@(_ZN5flash25flash_bwd_dot_do_o_kernelILb1E23Flash_bwd_kernel_traitsILi96ELi64ELi128ELi8ELi2ELi4ELi4ELb1ELb0EN7cutlass6half_tE19Flash_kernel_traitsILi96ELi64ELi128ELi8ES3_EEEEvNS_16Flash_bwd_paramsE)
        /*01a0*/ 	.word	0x00000028


	//----- nvinfo : EIATTR_FRAME_SIZE
	.align		4
.L_80:
        /*01a4*/ 	.byte	0x04, 0x11
        /*01a6*/ 	.short	(.L_82 - .L_81)
	.align		4
.L_81:
        /*01a8*/ 	.word	index@(_ZN5flash25flash_bwd_dot_do_o_kernelILb1E23Flash_bwd_kernel_traitsILi96ELi64ELi128ELi8ELi2ELi4ELi4ELb1ELb0EN7cutlass6half_tE19Flash_kernel_traitsILi96ELi64ELi128ELi8ES3_EEEEvNS_16Flash_bwd_paramsE)
        /*01ac*/ 	.word	0x00000000


	//----- nvinfo : EIATTR_REGCOUNT
	.align		4
.L_82:
        /*01b0*/ 	.byte	0x04, 0x2f
        /*01b2*/ 	.short	(.L_84 - .L_83)
	.align		4
.L_83:
        /*01b4*/ 	.word	index@(_ZN5flash25flash_bwd_dot_do_o_kernelILb0E23Flash_bwd_kernel_traitsILi96ELi64ELi128ELi8ELi2ELi4ELi4ELb1ELb0EN7cutlass6half_tE19Flash_kernel_traitsILi96ELi64ELi128ELi8ES3_EEEEvNS_16Flash_bwd_paramsE)
        /*01b8*/ 	.word	0x00000026


	//----- nvinfo : EIATTR_FRAME_SIZE
	.align		4
.L_84:
        /*01bc*/ 	.byte	0x04, 0x11
        /*01be*/ 	.short	(.L_86 - .L_85)
	.align		4
.L_85:
        /*01c0*/ 	.word	index@(_ZN5flash25flash_bwd_dot_do_o_kernelILb0E23Flash_bwd_kernel_traitsILi96ELi64ELi128ELi8ELi2ELi4ELi4ELb1ELb0EN7cutlass6half_tE19Flash_kernel_traitsILi96ELi64ELi128ELi8ES3_EEEEvNS_16Flash_bwd_paramsE)
        /*01c4*/ 	.word	0x00000000


	//----- nvinfo : EIATTR_REGCOUNT
	.align		4
.L_86:
        /*01c8*/ 	.byte	0x04, 0x2f
        /*01ca*/ 	.short	(.L_88 - .L_87)
	.align		4
.L_87:
        /*01cc*/ 	.word	index@(_ZN5flash44flash_bwd_dq_dk_dv_loop_seqk_parallel_kernelI23Flash_bwd_kernel_traitsILi96ELi64ELi128ELi8ELi2ELi4ELi4ELb1ELb0EN7cutlass6half_tE19Flash_kernel_traitsILi96ELi64ELi128ELi8ES3_EELb0ELb0ELb1ELb1ELb0ELb0ELb1EEEvNS_16Flash_bwd_paramsE)
        /*01d0*/ 	.word	0x000000ff


	//----- nvinfo : EIATTR_FRAME_SIZE
	.align		4
.L_88:
        /*01d4*/ 	.byte	0x04, 0x11
        /*01d6*/ 	.short	(.L_90 - .L_89)
	.align		4
.L_89:
        /*01d8*/ 	.word	index@(_ZN5flash44flash_bwd_dq_dk_dv_loop_seqk_parallel_kernelI23Flash_bwd_kernel_traitsILi96ELi64ELi128ELi8ELi2ELi4ELi4ELb1ELb0EN7cutlass6half_tE19Flash_kernel_traitsILi96ELi64ELi128ELi8ES3_EELb0ELb0ELb1ELb1ELb0ELb0ELb1EEEvNS_16Flash_bwd_paramsE)
        /*01dc*/ 	.word	0x00000080


	//----- nvinfo : EIATTR_REGCOUNT
	.align		4
.L_90:
        /*01e0*/ 	.byte	0x04, 0x2f
        /*01e2*/ 	.short	(.L_92 - .L_91)
	.align		4
.L_91:
        /*01e4*/ 	.word	index@(_ZN5flash44flash_bwd_dq_dk_dv_loop_seqk_parallel_kernelI23Flash_bwd_kernel_traitsILi96ELi64ELi128ELi8ELi2ELi4ELi4ELb1ELb0EN7cutlass6half_tE19Flash_kernel_traitsILi96ELi64ELi128ELi8ES3_EELb1ELb0ELb1ELb1ELb0ELb0ELb0EEEvNS_16Flash_bwd_paramsE)
        /*01e8*/ 	.word	0x000000ff


	//----- nvinfo : EIATTR_FRAME_SIZE
	.align		4
.L_92:
        /*01ec*/ 	.byte	0x04, 0x11
        /*01ee*/ 	.short	(.L_94 - .L_93)
	.align		4
.L_93:
        /*01f0*/ 	.word	index@(_ZN5flash44flash_bwd_dq_dk_dv_loop_seqk_parallel_kernelI23Flash_bwd_kernel_traitsILi96ELi64ELi128ELi8ELi2ELi4ELi4ELb1ELb0EN7cutlass6half_tE19Flash_kernel_traitsILi96ELi64ELi128ELi8ES3_EELb1ELb0ELb1ELb1ELb0ELb0ELb0EEEvNS_16Flash_bwd_paramsE)
        /*01f4*/ 	.word	0x00000000


	//----- nvinfo : EIATTR_REGCOUNT
	.align		4
.L_94:
        /*01f8*/ 	.byte	0x04, 0x2f
        /*01fa*/ 	.short	(.L_96 - .L_95)
	.align		4
.L_95:
        /*01fc*/ 	.word	index@(_ZN5flash44flash_bwd_dq_dk_dv_loop_seqk_parallel_kernelI23Flash_bwd_kernel_traitsILi96ELi64ELi128ELi8ELi2ELi4ELi4ELb1ELb0EN7cutlass6half_tE19Flash_kernel_traitsILi96ELi64ELi128ELi8ES3_EELb0ELb0ELb1ELb0ELb0ELb1ELb1EEEvNS_16Flash_bwd_paramsE)
        /*0200*/ 	.word	0x000000ff


	//----- nvinfo : EIATTR_FRAME_SIZE
	.align		4
.L_96:
        /*0204*/ 	.byte	0x04, 0x11
        /*0206*/ 	.short	(.L_98 - .L_97)
	.align		4
.L_97:
        /*0208*/ 	.word	index@(_ZN5flash44flash_bwd_dq_dk_dv_loop_seqk_parallel_kernelI23Flash_bwd_kernel_traitsILi96ELi64ELi128ELi8ELi2ELi4ELi4ELb1ELb0EN7cutlass6half_tE19Flash_kernel_traitsILi96ELi64ELi128ELi8ES3_EELb0ELb0ELb1ELb0ELb0ELb1ELb1EEEvNS_16Flash_bwd_paramsE)
        /*020c*/ 	.word	0x00000078


	//----- nvinfo : EIATTR_REGCOUNT
	.align		4
.L_98:
        /*0210*/ 	.byte	0x04, 0x2f
        /*0212*/ 	.short	(.L_100 - .L_99)
	.align		4
.L_99:
        /*0214*/ 	.word	index@(_ZN5flash44flash_bwd_dq_dk_dv_loop_seqk_parallel_kernelI23Flash_bwd_kernel_traitsILi96ELi64ELi128ELi8ELi2ELi4ELi4ELb1ELb0EN7cutlass6half_tE19Flash_kernel_traitsILi96ELi64ELi128ELi8ES3_EELb1ELb0ELb1ELb0ELb0ELb1ELb0EEEvNS_16Flash_bwd_paramsE)
        /*0218*/ 	.word	0x000000ff


	//----- nvinfo : EIATTR_FRAME_SIZE
	.align		4
.L_100:
        /*021c*/ 	.byte	0x04, 0x11
        /*021e*/ 	.short	(.L_102 - .L_101)
	.align		4
.L_101:
        /*0220*/ 	.word	index@(_ZN5flash44flash_bwd_dq_dk_dv_loop_seqk_parallel_kernelI23Flash_bwd_kernel_traitsILi96ELi64ELi128ELi8ELi2ELi4ELi4ELb1ELb0EN7cutlass6half_tE19Flash_kernel_traitsILi96ELi64ELi128ELi8ES3_EELb1ELb0ELb1ELb0ELb0ELb1ELb0EEEvNS_16Flash_bwd_paramsE)
        /*0224*/ 	.word	0x00000000


	//----- nvinfo : EIATTR_REGCOUNT
	.align		4
.L_102:
        /*0228*/ 	.byte	0x04, 0x2f
        /*022a*/ 	.short	(.L_104 - .L_103)
	.align		4
.L_103:
        /*022c*/ 	.word	index@(_ZN5flash44flash_bwd_dq_dk_dv_loop_seqk_parallel_kernelI23Flash_bwd_kernel_traitsILi96ELi64ELi128ELi8ELi2ELi4ELi4ELb1ELb0EN7cutlass6half_tE19Flash_kernel_traitsILi96ELi64ELi128ELi8ES3_EELb0ELb0ELb0ELb1ELb0ELb0ELb1EEEvNS_16Flash_bwd_paramsE)
        /*0230*/ 	.word	0x000000ff


	//----- nvinfo : EIATTR_FRAME_SIZE
	.align		4
.L_104:
        /*0234*/ 	.byte	0x04, 0x11
        /*0236*/ 	.short	(.L_106 - .L_105)
	.align		4
.L_105:
        /*0238*/ 	.word	index@(_ZN5flash44flash_bwd_dq_dk_dv_loop_seqk_parallel_kernelI23Flash_bwd_kernel_traitsILi96ELi64ELi128ELi8ELi2ELi4ELi4ELb1ELb0EN7cutlass6half_tE19Flash_kernel_traitsILi96ELi64ELi128ELi8ES3_EELb0ELb0ELb0ELb1ELb0ELb0ELb1EEEvNS_16Flash_bwd_paramsE)
        /*023c*/ 	.word	0x00000070


	//----- nvinfo : EIATTR_REGCOUNT
	.align		4
.L_106:
        /*0240*/ 	.byte	0x04, 0x2f
        /*0242*/ 	.short	(.L_108 - .L_107)
	.align		4
.L_107:
        /*0244*/ 	.word	index@(_ZN5flash44flash_bwd_dq_dk_dv_loop_seqk_parallel_kernelI23Flash_bwd_kernel_traitsILi96ELi64ELi128ELi8ELi2ELi4ELi4ELb1ELb0EN7cutlass6half_tE19Flash_kernel_traitsILi96ELi64ELi128ELi8ES3_EELb1ELb0ELb0ELb1ELb0ELb0ELb0EEEvNS_16Flash_bwd_paramsE)
        /*0248*/ 	.word	0x000000ff


	//----- nvinfo : EIATTR_FRAME_SIZE
	.align		4
.L_108:
        /*024c*/ 	.byte	0x04, 0x11
        /*024e*/ 	.short	(.L_110 - .L_109)
	.align		4
.L_109:
        /*0250*/ 	.word	index@(_ZN5flash44flash_bwd_dq_dk_dv_loop_seqk_parallel_kernelI23Flash_bwd_kernel_traitsILi96ELi64ELi128ELi8ELi2ELi4ELi4ELb1ELb0EN7cutlass6half_tE19Flash_kernel_traitsILi96ELi64ELi128ELi8ES3_EELb1ELb0ELb0ELb1ELb0ELb0ELb0EEEvNS_16Flash_bwd_paramsE)
        /*0254*/ 	.word	0x00000000


	//----- nvinfo : EIATTR_REGCOUNT
	.align		4
.L_110:
        /*0258*/ 	.byte	0x04, 0x2f
        /*025a*/ 	.short	(.L_112 - .L_111)
	.align		4
.L_111:
        /*025c*/ 	.word	index@(_ZN5flash44flash_bwd_dq_dk_dv_loop_seqk_parallel_kernelI23Flash_bwd_kernel_traitsILi96ELi64ELi128ELi8ELi2ELi4ELi4ELb1ELb0EN7cutlass6half_tE19Flash_kernel_traitsILi96ELi64ELi128ELi8ES3_EELb0ELb0ELb0ELb0ELb1ELb1ELb1EEEvNS_16Flash_bwd_paramsE)
        /*0260*/ 	.word	0x000000ff


	//----- nvinfo : EIATTR_FRAME_SIZE
	.align		4
.L_112:
        /*0264*/ 	.byte	0x04, 0x11
        /*0266*/ 	.short	(.L_114 - .L_113)
	.align		4
.L_113:
        /*0268*/ 	.word	index@(_ZN5flash44flash_bwd_dq_dk_dv_loop_seqk_parallel_kernelI23Flash_bwd_kernel_traitsILi96ELi64ELi128ELi8ELi2ELi4ELi4ELb1ELb0EN7cutlass6half_tE19Flash_kernel_traitsILi96ELi64ELi128ELi8ES3_EELb0ELb0ELb0ELb0ELb1ELb1ELb1EEEvNS_16Flash_bwd_paramsE)
        /*026c*/ 	.word	0x00000078


	//----- nvinfo : EIATTR_REGCOUNT
	.align		4
.L_114:
        /*0270*/ 	.byte	0x04, 0x2f
        /*0272*/ 	.short	(.L_116 - .L_115)
	.align		4
.L_115:
        /*0274*/ 	.word	index@(_ZN5flash44flash_bwd_dq_dk_dv_loop_seqk_parallel_kernelI23Flash_bwd_kernel_traitsILi96ELi64ELi128ELi8ELi2ELi4ELi4ELb1ELb0EN7cutlass6half_tE19Flash_kernel_traitsILi96ELi64ELi128ELi8ES3_EELb1ELb0ELb0ELb0ELb1ELb1ELb0EEEvNS_16Flash_bwd_paramsE)
        /*0278*/ 	.word	0x000000ff


	//----- nvinfo : EIATTR_FRAME_SIZE
	.align		4
.L_116:
        /*027c*/ 	.byte	0x04, 0x11
        /*027e*/ 	.short	(.L_118 - .L_117)
	.align		4
.L_117:
        /*0280*/ 	.word	index@(_ZN5flash44flash_bwd_dq_dk_dv_loop_seqk_parallel_kernelI23Flash_bwd_kernel_traitsILi96ELi64ELi128ELi8ELi2ELi4ELi4ELb1ELb0EN7cutlass6half_tE19Flash_kernel_traitsILi96ELi64ELi128ELi8ES3_EELb1ELb0ELb0ELb0ELb1ELb1ELb0EEEvNS_16Flash_bwd_paramsE)
        /*0284*/ 	.word	0x00000018


	//----- nvinfo : EIATTR_REGCOUNT
	.align		4
.L_118:
        /*0288*/ 	.byte	0x04, 0x2f
        /*028a*/ 	.short	(.L_120 - .L_119)
	.align		4
.L_119:
        /*028c*/ 	.word	index@(_ZN5flash44flash_bwd_dq_dk_dv_loop_seqk_parallel_kernelI23Flash_bwd_kernel_traitsILi96ELi64ELi128ELi8ELi2ELi4ELi4ELb1ELb0EN7cutlass6half_tE19Flash_kernel_traitsILi96ELi64ELi128ELi8ES3_EELb0ELb0ELb1ELb0ELb0ELb0ELb1EEEvNS_16Flash_bwd_paramsE)
        /*0290*/ 	.word	0x000000ff


	//----- nvinfo : EIATTR_FRAME_SIZE
	.align		4
.L_120:
        /*0294*/ 	.byte	0x04, 0x11
        /*0296*/ 	.short	(.L_122 - .L_121)
	.align		4
.L_121:
        /*0298*/ 	.word	index@(_ZN5flash44flash_bwd_dq_dk_dv_loop_seqk_parallel_kernelI23Flash_bwd_kernel_traitsILi96ELi64ELi128ELi8ELi2ELi4ELi4ELb1ELb0EN7cutlass6half_tE19Flash_kernel_traitsILi96ELi64ELi128ELi8ES3_EELb0ELb0ELb1ELb0ELb0ELb0ELb1EEEvNS_16Flash_bwd_paramsE)
        /*029c*/ 	.word	0x00000080


	//----- nvinfo : EIATTR_REGCOUNT
	.align		4
.L_122:
        /*02a0*/ 	.byte	0x04, 0x2f
        /*02a2*/ 	.short	(.L_124 - .L_123)
	.align		4
.L_123:
        /*02a4*/ 	.word	index@(_ZN5flash44flash_bwd_dq_dk_dv_loop_seqk_parallel_kernelI23Flash_bwd_kernel_traitsILi96ELi64ELi128ELi8ELi2ELi4ELi4ELb1ELb0EN7cutlass6half_tE19Flash_kernel_traitsILi96ELi64ELi128ELi8ES3_EELb1ELb0ELb1ELb0ELb0ELb0ELb0EEEvNS_16Flash_bwd_paramsE)
        /*02a8*/ 	.word	0x000000ff


	//----- nvinfo : EIATTR_FRAME_SIZE
	.align		4
.L_124:
        /*02ac*/ 	.byte	0x04, 0x11
        /*02ae*/ 	.short	(.L_126 - .L_125)
	.align		4
.L_125:
        /*02b0*/ 	.word	index@(_ZN5flash44flash_bwd_dq_dk_dv_loop_seqk_parallel_kernelI23Flash_bwd_kernel_traitsILi96ELi64ELi128ELi8ELi2ELi4ELi4ELb1ELb0EN7cutlass6half_tE19Flash_kernel_traitsILi96ELi64ELi128ELi8ES3_EELb1ELb0ELb1ELb0ELb0ELb0ELb0EEEvNS_16Flash_bwd_paramsE)
        /*02b4*/ 	.word	0x00000000


	//----- nvinfo : EIATTR_REGCOUNT
	.align		4
.L_126:
        /*02b8*/ 	.byte	0x04, 0x2f
        /*02ba*/ 	.short	(.L_128 - .L_127)
	.align		4
.L_127:
        /*02bc*/ 	.word	index@(_ZN5flash44flash_bwd_dq_dk_dv_loop_seqk_parallel_kernelI23Flash_bwd_kernel_traitsILi96ELi64ELi128ELi8ELi2ELi4ELi4ELb1ELb0EN7cutlass6half_tE19Flash_kernel_traitsILi96ELi64ELi128ELi8ES3_EELb0ELb0ELb0ELb0ELb0ELb0ELb1EEEvNS_16Flash_bwd_paramsE)
        /*02c0*/ 	.word	0x000000ff


	//----- nvinfo : EIATTR_FRAME_SIZE
	.align		4
.L_128:
        /*02c4*/ 	.byte	0x04, 0x11
        /*02c6*/ 	.short	(.L_130 - .L_129)
	.align		4
.L_129:
        /*02c8*/ 	.word	index@(_ZN5flash44flash_bwd_dq_dk_dv_loop_seqk_parallel_kernelI23Flash_bwd_kernel_traitsILi96ELi64ELi128ELi8ELi2ELi4ELi4ELb1ELb0EN7cutlass6half_tE19Flash_kernel_traitsILi96ELi64ELi128ELi8ES3_EELb0ELb0ELb0ELb0ELb0ELb0ELb1EEEvNS_16Flash_bwd_paramsE)
        /*02cc*/ 	.word	0x00000070


	//----- nvinfo : EIATTR_REGCOUNT
	.align		4
.L_130:
        /*02d0*/ 	.byte	0x04, 0x2f
        /*02d2*/ 	.short	(.L_132 - .L_131)
	.align		4
.L_131:
        /*02d4*/ 	.word	index@(_ZN5flash44flash_bwd_dq_dk_dv_loop_seqk_parallel_kernelI23Flash_bwd_kernel_traitsILi96ELi64ELi128ELi8ELi2ELi4ELi4ELb1ELb0EN7cutlass6half_tE19Flash_kernel_traitsILi96ELi64ELi128ELi8ES3_EELb1ELb0ELb0ELb0ELb0ELb0ELb0EEEvNS_16Flash_bwd_paramsE)
        /*02d8*/ 	.word	0x000000ff


	//----- nvinfo : EIATTR_FRAME_SIZE
	.align		4
.L_132:
        /*02dc*/ 	.byte	0x04, 0x11
        /*02de*/ 	.short	(.L_134 - .L_133)
	.align		4
.L_133:
        /*02e0*/ 	.word	index@(_ZN5flash44flash_bwd_dq_dk_dv_loop_seqk_parallel_kernelI23Flash_bwd_kernel_traitsILi96ELi64ELi128ELi8ELi2ELi4ELi4ELb1ELb0EN7cutlass6half_tE19Flash_kernel_traitsILi96ELi64ELi128ELi8ES3_EELb1ELb0ELb0ELb0ELb0ELb0ELb0EEEvNS_16Flash_bwd_paramsE)
        /*02e4*/ 	.word	0x00000010


	//----- nvinfo : EIATTR_REGCOUNT
	.align		4
.L_134:
        /*02e8*/ 	.byte	0x04, 0x2f
        /*02ea*/ 	.short	(.L_136 - .L_135)
	.align		4
.L_135:
        /*02ec*/ 	.word	index@(_ZN5flash44flash_bwd_dq_dk_dv_loop_seqk_parallel_kernelI23Flash_bwd_kernel_traitsILi96ELi64ELi128ELi8ELi2ELi4ELi4ELb1ELb0EN7cutlass6half_tE19Flash_kernel_traitsILi96ELi64ELi128ELi8ES3_EELb0ELb0ELb0ELb0ELb0ELb1ELb1EEEvNS_16Flash_bwd_paramsE)
        /*02f0*/ 	.word	0x000000ff


	//----- nvinfo : EIATTR_FRAME_SIZE
	.align		4
.L_136:
        /*02f4*/ 	.byte	0x04, 0x11
        /*02f6*/ 	.short	(.L_138 - .L_137)
	.align		4
.L_137:
        /*02f8*/ 	.word	index@(_ZN5flash44flash_bwd_dq_dk_dv_loop_seqk_parallel_kernelI23Flash_bwd_kernel_traitsILi96ELi64ELi128ELi8ELi2ELi4ELi4ELb1ELb0EN7cutlass6half_tE19Flash_kernel_traitsILi96ELi64ELi128ELi8ES3_EELb0ELb0ELb0ELb0ELb0ELb1ELb1EEEvNS_16Flash_bwd_paramsE)
        /*02fc*/ 	.word	0x00000068


	//----- nvinfo : EIATTR_REGCOUNT
	.align		4
.L_138:
        /*0300*/ 	.byte	0x04, 0x2f
        /*0302*/ 	.short	(.L_140 - .L_139)
	.align		4
.L_139:
        /*0304*/ 	.word	index@(_ZN5flash44flash_bwd_dq_dk_dv_loop_seqk_parallel_kernelI23Flash_bwd_kernel_traitsILi96ELi64ELi128ELi8ELi2ELi4ELi4ELb1ELb0EN7cutlass6half_tE19Flash_kernel_traitsILi96ELi64ELi128ELi8ES3_EELb1ELb0ELb0ELb0ELb0ELb1ELb0EEEvNS_16Flash_bwd_paramsE)
        /*0308*/ 	.word	0x000000ff


	//----- nvinfo : EIATTR_FRAME_SIZE
	.align		4
.L_140:
        /*030c*/ 	.byte	0x04, 0x11
        /*030e*/ 	.short	(.L_142 - .L_141)
	.align		4
.L_141:
        /*0310*/ 	.word	index@(_ZN5flash44flash_bwd_dq_dk_dv_loop_seqk_parallel_kernelI23Flash_bwd_kernel_traitsILi96ELi64ELi128ELi8ELi2ELi4ELi4ELb1ELb0EN7cutlass6half_tE19Flash_kernel_traitsILi96ELi64ELi128ELi8ES3_EELb1ELb0ELb0ELb0ELb0ELb1ELb0EEEvNS_16Flash_bwd_paramsE)
        /*0314*/ 	.word	0x00000018


	//----- nvinfo : EIATTR_REGCOUNT
	.align		4
.L_142:
        /*0318*/ 	.byte	0x04, 0x2f
        /*031a*/ 	.short	(.L_144 - .L_143)
	.align		4
.L_143:
        /*031c*/ 	.word	index@(_ZN5flash27flash_bwd_convert_dq_kernelI23Flash_bwd_kernel_traitsILi96ELi64ELi128ELi8ELi2ELi4ELi4ELb1ELb0EN7cutlass6half_tE19Flash_kernel_traitsILi96ELi64ELi128ELi8ES3_EEEEvNS_16Flash_bwd_paramsEi)
        /*0320*/ 	.word	0x00000028


	//----- nvinfo : EIATTR_FRAME_SIZE
	.align		4
.L_144:
        /*0324*/ 	.byte	0x04, 0x11
        /*0326*/ 	.short	(.L_146 - .L_145)
	.align		4
.L_145:
        /*0328*/ 	.word	index@(_ZN5flash27flash_bwd_convert_dq_kernelI23Flash_bwd_kernel_traitsILi96ELi64ELi128ELi8ELi2ELi4ELi4ELb1ELb0EN7cutlass6half_tE19Flash_kernel_traitsILi96ELi64ELi128ELi8ES3_EEEEvNS_16Flash_bwd_paramsEi)
        /*032c*/ 	.word	0x00000000


	//----- nvinfo : EIATTR_REGCOUNT
	.align		4
.L_146:
        /*0330*/ 	.byte	0x04, 0x2f
        /*0332*/ 	.short	(.L_148 - .L_147)
	.align		4
.L_147:
        /*0334*/ 	.word	index@(_ZN5flash44flash_bwd_dq_dk_dv_loop_seqk_parallel_kernelI23Flash_bwd_kernel_traitsILi96ELi64ELi128ELi8ELi2ELi4ELi4ELb1ELb0EN7cutlass6half_tE19Flash_kernel_traitsILi96ELi64ELi128ELi8ES3_EELb0ELb0ELb1ELb1ELb0ELb0ELb0EEEvNS_16Flash_bwd_paramsE)
        /*0338*/ 	.word	0x000000ff


	//----- nvinfo : EIATTR_FRAME_SIZE
	.align		4
.L_148:
        /*033c*/ 	.byte	0x04, 0x11
        /*033e*/ 	.short	(.L_150 - .L_149)
	.align		4
.L_149:
        /*0340*/ 	.word	index@(_ZN5flash44flash_bwd_dq_dk_dv_loop_seqk_parallel_kernelI23Flash_bwd_kernel_traitsILi96ELi64ELi128ELi8ELi2ELi4ELi4ELb1ELb0EN7cutlass6half_tE19Flash_kernel_traitsILi96ELi64ELi128ELi8ES3_EELb0ELb0ELb1ELb1ELb0ELb0ELb0EEEvNS_16Flash_bwd_paramsE)
        /*0344*/ 	.word	0x00000000


	//----- nvinfo : EIATTR_REGCOUNT
	.align		4
.L_150:
        /*0348*/ 	.byte	0x04, 0x2f
        /*034a*/ 	.short	(.L_152 - .L_151)
	.align		4
.L_151:
        /*034c*/ 	.word	index@(_ZN5flash44flash_bwd_dq_dk_dv_loop_seqk_parallel_kernelI23Flash_bwd_kernel_traitsILi96ELi64ELi128ELi8ELi2ELi4ELi4ELb1ELb0EN7cutlass6half_tE19Flash_kernel_traitsILi96ELi64ELi128ELi8ES3_EELb0ELb0ELb1ELb0ELb0ELb1ELb0EEEvNS_16Flash_bwd_paramsE)
        /*0350*/ 	.word	0x000000ff


	//----- nvinfo : EIATTR_FRAME_SIZE
	.align		4
.L_152:
        /*0354*/ 	.byte	0x04, 0x11
        /*0356*/ 	.short	(.L_154 - .L_153)
	.align		4
.L_153:
        /*0358*/ 	.word	index@(_ZN5flash44flash_bwd_dq_dk_dv_loop_seqk_parallel_kernelI23Flash_bwd_kernel_traitsILi96ELi64ELi128ELi8ELi2ELi4ELi4ELb1ELb0EN7cutlass6half_tE19Flash_kernel_traitsILi96ELi64ELi128ELi8ES3_EELb0ELb0ELb1ELb0ELb0ELb1ELb0EEEvNS_16Flash_bwd_paramsE)
        /*035c*/ 	.word	0x00000008


	//----- nvinfo : EIATTR_REGCOUNT
	.align		4
.L_154:
        /*0360*/ 	.byte	0x04, 0x2f
        /*0362*/ 	.short	(.L_156 - .L_155)
	.align		4
.L_155:
        /*0364*/ 	.word	index@(_ZN5flash44flash_bwd_dq_dk_dv_loop_seqk_parallel_kernelI23Flash_bwd_kernel_traitsILi96ELi64ELi128ELi8ELi2ELi4ELi4ELb1ELb0EN7cutlass6half_tE19Flash_kernel_traitsILi96ELi64ELi128ELi8ES3_EELb0ELb0ELb0ELb1ELb0ELb0ELb0EEEvNS_16Flash_bwd_paramsE)
        /*0368*/ 	.word	0x000000ff


	//----- nvinfo : EIATTR_FRAME_SIZE
	.align		4
.L_156:
        /*036c*/ 	.byte	0x04, 0x11
        /*036e*/ 	.short	(.L_158 - .L_157)
	.align		4
.L_157:
        /*0370*/ 	.word	index@(_ZN5flash44flash_bwd_dq_dk_dv_loop_seqk_parallel_kernelI23Flash_bwd_kernel_traitsILi96ELi64ELi128ELi8ELi2ELi4ELi4ELb1ELb0EN7cutlass6half_tE19Flash_kernel_traitsILi96ELi64ELi128ELi8ES3_EELb0ELb0ELb0ELb1ELb0ELb0ELb0EEEvNS_16Flash_bwd_paramsE)
        /*0374*/ 	.word	0x00000008


	//----- nvinfo : EIATTR_REGCOUNT
	.align		4
.L_158:
        /*0378*/ 	.byte	0x04, 0x2f
        /*037a*/ 	.short	(.L_160 - .L_159)
	.align		4
.L_159:
        /*037c*/ 	.word	index@(_ZN5flash44flash_bwd_dq_dk_dv_loop_seqk_parallel_kernelI23Flash_bwd_kernel_traitsILi96ELi64ELi128ELi8ELi2ELi4ELi4ELb1ELb0EN7cutlass6half_tE19Flash_kernel_traitsILi96ELi64ELi128ELi8ES3_EELb0ELb0ELb0ELb0ELb1ELb1ELb0EEEvNS_16Flash_bwd_paramsE)
        /*0380*/ 	.word	0x000000ff


	//----- nvinfo : EIATTR_FRAME_SIZE
	.align		4
.L_160:
        /*0384*/ 	.byte	0x04, 0x11
        /*0386*/ 	.short	(.L_162 - .L_161)
	.align		4
.L_161:
        /*0388*/ 	.word	index@(_ZN5flash44flash_bwd_dq_dk_dv_loop_seqk_parallel_kernelI23Flash_bwd_kernel_traitsILi96ELi64ELi128ELi8ELi2ELi4ELi4ELb1ELb0EN7cutlass6half_tE19Flash_kernel_traitsILi96ELi64ELi128ELi8ES3_EELb0ELb0ELb0ELb0ELb1ELb1ELb0EEEvNS_16Flash_bwd_paramsE)
        /*038c*/ 	.word	0x00000010


	//----- nvinfo : EIATTR_REGCOUNT
	.align		4
.L_162:
        /*0390*/ 	.byte	0x04, 0x2f
        /*0392*/ 	.short	(.L_164 - .L_163)
	.align		4
.L_163:
        /*0394*/ 	.word	index@(_ZN5flash44flash_bwd_dq_dk_dv_loop_seqk_parallel_kernelI23Flash_bwd_kernel_traitsILi96ELi64ELi128ELi8ELi2ELi4ELi4ELb1ELb0EN7cutlass6half_tE19Flash_kernel_traitsILi96ELi64ELi128ELi8ES3_EELb0ELb0ELb1ELb0ELb0ELb0ELb0EEEvNS_16Flash_bwd_paramsE)
        /*0398*/ 	.word	0x000000fd


	//----- nvinfo : EIATTR_FRAME_SIZE
	.align		4
.L_164:
        /*039c*/ 	.byte	0x04, 0x11
        /*039e*/ 	.short	(.L_166 - .L_165)
	.align		4
.L_165:
        /*03a0*/ 	.word	index@(_ZN5flash44flash_bwd_dq_dk_dv_loop_seqk_parallel_kernelI23Flash_bwd_kernel_traitsILi96ELi64ELi128ELi8ELi2ELi4ELi4ELb1ELb0EN7cutlass6half_tE19Flash_kernel_traitsILi96ELi64ELi128ELi8ES3_EELb0ELb0ELb1ELb0ELb0ELb0ELb0EEEvNS_16Flash_bwd_paramsE)
        /*03a4*/ 	.word	0x00000000


	//----- nvinfo : EIATTR_REGCOUNT
	.align		4
.L_166:
        /*03a8*/ 	.byte	0x04, 0x2f
        /*03aa*/ 	.short	(.L_168 - .L_167)
	.align		4
.L_167:
        /*03ac*/ 	.word	index@(_ZN5flash44flash_bwd_dq_dk_dv_loop_seqk_parallel_kernelI23Flash_bwd_kernel_traitsILi96ELi64ELi128ELi8ELi2ELi4ELi4ELb1ELb0EN7cutlass6half_tE19Flash_kernel_traitsILi96ELi64ELi128ELi8ES3_EELb0ELb0ELb0ELb0ELb0ELb0ELb0EEEvNS_16Flash_bwd_paramsE)
        /*03b0*/ 	.word	0x000000ff


	//----- nvinfo : EIATTR_FRAME_SIZE
	.align		4
.L_168:
        /*03b4*/ 	.byte	0x04, 0x11
        /*03b6*/ 	.short	(.L_170 - .L_169)
	.align		4
.L_169:
        /*03b8*/ 	.word	index@(_ZN5flash44flash_bwd_dq_dk_dv_loop_seqk_parallel_kernelI23Flash_bwd_kernel_traitsILi96ELi64ELi128ELi8ELi2ELi4ELi4ELb1ELb0EN7cutlass6half_tE19Flash_kernel_traitsILi96ELi64ELi128ELi8ES3_EELb0ELb0ELb0ELb0ELb0ELb0ELb0EEEvNS_16Flash_bwd_paramsE)
        /*03bc*/ 	.word	0x00000010


	//----- nvinfo : EIATTR_REGCOUNT
	.align		4
.L_170:
        /*03c0*/ 	.byte	0x04, 0x2f
        /*03c2*/ 	.short	(.L_172 - .L_171)
	.align		4
.L_171:
        /*03c4*/ 	.word	index@(_ZN5flash44flash_bwd_dq_dk_dv_loop_seqk_parallel_kernelI23Flash_bwd_kernel_traitsILi96ELi64ELi128ELi8ELi2ELi4ELi4ELb1ELb0EN7cutlass6half_tE19Flash_kernel_traitsILi96ELi64ELi128ELi8ES3_EELb0ELb0ELb0ELb0ELb0ELb1ELb0EEEvNS_16Flash_bwd_paramsE)
        /*03c8*/ 	.word	0x000000ff


	//----- nvinfo : EIATTR_FRAME_SIZE
	.align		4
.L_172:
        /*03cc*/ 	.byte	0x04, 0x11
        /*03ce*/ 	.short	(.L_174 - .L_173)
	.align		4
.L_173:
        /*03d0*/ 	.word	index@(_ZN5flash44flash_bwd_dq_dk_dv_loop_seqk_parallel_kernelI23Flash_bwd_kernel_traitsILi96ELi64ELi128ELi8ELi2ELi4ELi4ELb1ELb0EN7cutlass6half_tE19Flash_kernel_traitsILi96ELi64ELi128ELi8ES3_EELb0ELb0ELb0ELb0ELb0ELb1ELb0EEEvNS_16Flash_bwd_paramsE)
        /*03d4*/ 	.word	0x00000008


	//----- nvinfo : EIATTR_MIN_STACK_SIZE
	.align		4
.L_174:
        /*03d8*/ 	.byte	0x04, 0x12
        /*03da*/ 	.short	(.L_176 - .L_175)
	.align		4
.L_175:
        /*03dc*/ 	.word	index@(_ZN5flash44flash_bwd_dq_dk_dv_loop_seqk_parallel_kernelI23Flash_bwd_kernel_traitsILi96ELi64ELi128ELi8ELi2ELi4ELi4ELb1ELb0EN7cutlass6half_tE19Flash_kernel_traitsILi96ELi64ELi128ELi8ES3_EELb0ELb0ELb0ELb0ELb0ELb1ELb0EEEvNS_16Flash_bwd_paramsE)
        /*03e0*/ 	.word	0x00000008


	//----- nvinfo : EIATTR_MIN_STACK_SIZE
	.align		4
.L_176:
        /*03e4*/ 	.byte	0x04, 0x12
        /*03e6*/ 	.short	(.L_178 - .L_177)
	.align		4
.L_177:
        /*03e8*/ 	.word	index@(_ZN5flash44flash_bwd_dq_dk_dv_loop_seqk_parallel_kernelI23Flash_bwd_kernel_traitsILi96ELi64ELi128ELi8ELi2ELi4ELi4ELb1ELb0EN7cutlass6half_tE19Flash_kernel_traitsILi96ELi64ELi128ELi8ES3_EELb0ELb0ELb0ELb0ELb0ELb0ELb0EEEvNS_16Flash_bwd_paramsE)
        /*03ec*/ 	.word	0x00000010


	//----- nvinfo : EIATTR_MIN_STACK_SIZE
	.align		4
.L_178:
        /*03f0*/ 	.byte	0x04, 0x12
        /*03f2*/ 	.short	(.L_180 - .L_179)
	.align		4
.L_179:
        /*03f4*/ 	.word	index@(_ZN5flash44flash_bwd_dq_dk_dv_loop_seqk_parallel_kernelI23Flash_bwd_kernel_traitsILi96ELi64ELi128ELi8ELi2ELi4ELi4ELb1ELb0EN7cutlass6half_tE19Flash_kernel_traitsILi96ELi64ELi128ELi8ES3_EELb0ELb0ELb1ELb0ELb0ELb0ELb0EEEvNS_16Flash_bwd_paramsE)
        /*03f8*/ 	.word	0x00000000


	//----- nvinfo : EIATTR_MIN_STACK_SIZE
	.align		4
.L_180:
        /*03fc*/ 	.byte	0x04, 0x12
        /*03fe*/ 	.short	(.L_182 - .L_181)
	.align		4
.L_181:
        /*0400*/ 	.word	index@(_ZN5flash44flash_bwd_dq_dk_dv_loop_seqk_parallel_kernelI23Flash_bwd_kernel_traitsILi96ELi64ELi128ELi8ELi2ELi4ELi4ELb1ELb0EN7cutlass6half_tE19Flash_kernel_traitsILi96ELi64ELi128ELi8ES3_EELb0ELb0ELb0ELb0ELb1ELb1ELb0EEEvNS_16Flash_bwd_paramsE)
        /*0404*/ 	.word	0x00000010


	//----- nvinfo : EIATTR_MIN_STACK_SIZE
	.align		4
.L_182:
        /*0408*/ 	.byte	0x04, 0x12
        /*040a*/ 	.short	(.L_184 - .L_183)
	.align		4
.L_183:
        /*040c*/ 	.word	index@(_ZN5flash44flash_bwd_dq_dk_dv_loop_seqk_parallel_kernelI23Flash_bwd_kernel_traitsILi96ELi64ELi128ELi8ELi2ELi4ELi4ELb1ELb0EN7cutlass6half_tE19Flash_kernel_traitsILi96ELi64ELi128ELi8ES3_EELb0ELb0ELb0ELb1ELb0ELb0ELb0EEEvNS_16Flash_bwd_paramsE)
        /*0410*/ 	.word	0x00000008


	//----- nvinfo : EIATTR_MIN_STACK_SIZE
	.align		4
.L_184:
        /*0414*/ 	.byte	0x04, 0x12
        /*0416*/ 	.short	(.L_186 - .L_185)
	.align		4
.L_185:
        /*0418*/ 	.word	index@(_ZN5flash44flash_bwd_dq_dk_dv_loop_seqk_parallel_kernelI23Flash_bwd_kernel_traitsILi96ELi64ELi128ELi8ELi2ELi4ELi4ELb1ELb0EN7cutlass6half_tE19Flash_kernel_traitsILi96ELi64ELi128ELi8ES3_EELb0ELb0ELb1ELb0ELb0ELb1ELb0EEEvNS_16Flash_bwd_paramsE)
        /*041c*/ 	.word	0x00000008


	//----- nvinfo : EIATTR_MIN_STACK_SIZE
	.align		4
.L_186:
        /*0420*/ 	.byte	0x04, 0x12
        /*0422*/ 	.short	(.L_188 - .L_187)
	.align		4
.L_187:
        /*0424*/ 	.word	index@(_ZN5flash44flash_bwd_dq_dk_dv_loop_seqk_parallel_kernelI23Flash_bwd_kernel_traitsILi96ELi64ELi128ELi8ELi2ELi4ELi4ELb1ELb0EN7cutlass6half_tE19Flash_kernel_traitsILi96ELi64ELi128ELi8ES3_EELb0ELb0ELb1ELb1ELb0ELb0ELb0EEEvNS_16Flash_bwd_paramsE)
        /*0428*/ 	.word	0x00000000


	//----- nvinfo : EIATTR_MIN_STACK_SIZE
	.align		4
.L_188:
        /*042c*/ 	.byte	0x04, 0x12
        /*042e*/ 	.short	(.L_190 - .L_189)
	.align		4
.L_189:
        /*0430*/ 	.word	index@(_ZN5flash27flash_bwd_convert_dq_kernelI23Flash_bwd_kernel_traitsILi96ELi64ELi128ELi8ELi2ELi4ELi4ELb1ELb0EN7cutlass6half_tE19Flash_kernel_traitsILi96ELi64ELi128ELi8ES3_EEEEvNS_16Flash_bwd_paramsEi)
        /*0434*/ 	.word	0x00000000


	//----- nvinfo : EIATTR_MIN_STACK_SIZE
	.align		4
.L_190:
        /*0438*/ 	.byte	0x04, 0x12
        /*043a*/ 	.short	(.L_192 - .L_191)
	.align		4
.L_191:
        /*043c*/ 	.word	index@(_ZN5flash44flash_bwd_dq_dk_dv_loop_seqk_parallel_kernelI23Flash_bwd_kernel_traitsILi96ELi64ELi128ELi8ELi2ELi4ELi4ELb1ELb0EN7cutlass6half_tE19Flash_kernel_traitsILi96ELi64ELi128ELi8ES3_EELb1ELb0ELb0ELb0ELb0ELb1ELb0EEEvNS_16Flash_bwd_paramsE)
        /*0440*/ 	.word	0x00000018


	//----- nvinfo : EIATTR_MIN_STACK_SIZE
	.align		4
.L_192:
        /*0444*/ 	.byte	0x04, 0x12
        /*0446*/ 	.short	(.L_194 - .L_193)
	.align		4
.L_193:
        /*0448*/ 	.word	index@(_ZN5flash44flash_bwd_dq_dk_dv_loop_seqk_parallel_kernelI23Flash_bwd_kernel_traitsILi96ELi64ELi128ELi8ELi2ELi4ELi4ELb1ELb0EN7cutlass6half_tE19Flash_kernel_traitsILi96ELi64ELi128ELi8ES3_EELb0ELb0ELb0ELb0ELb0ELb1ELb1EEEvNS_16Flash_bwd_paramsE)
        /*044c*/ 	.word	0x00000068


	//----- nvinfo : EIATTR_MIN_STACK_SIZE
	.align		4
.L_194:
        /*0450*/ 	.byte	0x04, 0x12
        /*0452*/ 	.short	(.L_196 - .L_195)
	.align		4
.L_195:
        /*0454*/ 	.word	index@(_ZN5flash44flash_bwd_dq_dk_dv_loop_seqk_parallel_kernelI23Flash_bwd_kernel_traitsILi96ELi64ELi128ELi8ELi2ELi4ELi4ELb1ELb0EN7cutlass6half_tE19Flash_kernel_traitsILi96ELi64ELi128ELi8ES3_EELb1ELb0ELb0ELb0ELb0ELb0ELb0EEEvNS_16Flash_bwd_paramsE)
        /*0458*/ 	.word	0x00000010


	//----- nvinfo : EIATTR_MIN_STACK_SIZE
	.align		4
.L_196:
        /*045c*/ 	.byte	0x04, 0x12
        /*045e*/ 	.short	(.L_198 - .L_197)
	.align		4
.L_197:
        /*0460*/ 	.word	index@(_ZN5flash44flash_bwd_dq_dk_dv_loop_seqk_parallel_kernelI23Flash_bwd_kernel_traitsILi96ELi64ELi128ELi8ELi2ELi4ELi4ELb1ELb0EN7cutlass6half_tE19Flash_kernel_traitsILi96ELi64ELi128ELi8ES3_EELb0ELb0ELb0ELb0ELb0ELb0ELb1EEEvNS_16Flash_bwd_paramsE)
        /*0464*/ 	.word	0x00000070


	//----- nvinfo : EIATTR_MIN_STACK_SIZE
	.align		4
.L_198:
        /*0468*/ 	.byte	0x04, 0x12
        /*046a*/ 	.short	(.L_200 - .L_199)
	.align		4
.L_199:
        /*046c*/ 	.word	index@(_ZN5flash44flash_bwd_dq_dk_dv_loop_seqk_parallel_kernelI23Flash_bwd_kernel_traitsILi96ELi64ELi128ELi8ELi2ELi4ELi4ELb1ELb0EN7cutlass6half_tE19Flash_kernel_traitsILi96ELi64ELi128ELi8ES3_EELb1ELb0ELb1ELb0ELb0ELb0ELb0EEEvNS_16Flash_bwd_paramsE)
        /*0470*/ 	.word	0x00000000


	//----- nvinfo : EIATTR_MIN_STACK_SIZE
	.align		4
.L_200:
        /*0474*/ 	.byte	0x04, 0x12
        /*0476*/ 	.short	(.L_202 - .L_201)
	.align		4
.L_201:
        /*0478*/ 	.word	index@(_ZN5flash44flash_bwd_dq_dk_dv_loop_seqk_parallel_kernelI23Flash_bwd_kernel_traitsILi96ELi64ELi128ELi8ELi2ELi4ELi4ELb1ELb0EN7cutlass6half_tE19Flash_kernel_traitsILi96ELi64ELi128ELi8ES3_EELb0ELb0ELb1ELb0ELb0ELb0ELb1EEEvNS_16Flash_bwd_paramsE)
        /*047c*/ 	.word	0x00000080


	//----- nvinfo : EIATTR_MIN_STACK_SIZE
	.align		4
.L_202:
        /*0480*/ 	.byte	0x04, 0x12
        /*0482*/ 	.short	(.L_204 - .L_203)
	.align		4
.L_203:
        /*0484*/ 	.word	index@(_ZN5flash44flash_bwd_dq_dk_dv_loop_seqk_parallel_kernelI23Flash_bwd_kernel_traitsILi96ELi64ELi128ELi8ELi2ELi4ELi4ELb1ELb0EN7cutlass6half_tE19Flash_kernel_traitsILi96ELi64ELi128ELi8ES3_EELb1ELb0ELb0ELb0ELb1ELb1ELb0EEEvNS_16Flash_bwd_paramsE)
        /*0488*/ 	.word	0x00000018


	//----- nvinfo : EIATTR_MIN_STACK_SIZE
	.align		4
.L_204:
        /*048c*/ 	.byte	0x04, 0x12
        /*048e*/ 	.short	(.L_206 - .L_205)
	.align		4
.L_205:
        /*0490*/ 	.word	index@(_ZN5flash44flash_bwd_dq_dk_dv_loop_seqk_parallel_kernelI23Flash_bwd_kernel_traitsILi96ELi64ELi128ELi8ELi2ELi4ELi4ELb1ELb0EN7cutlass6half_tE19Flash_kernel_traitsILi96ELi64ELi128ELi8ES3_EELb0ELb0ELb0ELb0ELb1ELb1ELb1EEEvNS_16Flash_bwd_paramsE)
        /*0494*/ 	.word	0x00000078


	//----- nvinfo : EIATTR_MIN_STACK_SIZE
	.align		4
.L_206:
        /*0498*/ 	.byte	0x04, 0x12
        /*049a*/ 	.short	(.L_208 - .L_207)
	.align		4
.L_207:
        /*049c*/ 	.word	index@(_ZN5flash44flash_bwd_dq_dk_dv_loop_seqk_parallel_kernelI23Flash_bwd_kernel_traitsILi96ELi64ELi128ELi8ELi2ELi4ELi4ELb1ELb0EN7cutlass6half_tE19Flash_kernel_traitsILi96ELi64ELi128ELi8ES3_EELb1ELb0ELb0ELb1ELb0ELb0ELb0EEEvNS_16Flash_bwd_paramsE)
        /*04a0*/ 	.word	0x00000000


	//----- nvinfo : EIATTR_MIN_STACK_SIZE
	.align		4
.L_208:
        /*04a4*/ 	.byte	0x04, 0x12
        /*04a6*/ 	.short	(.L_210 - .L_209)
	.align		4
.L_209:
        /*04a8*/ 	.word	index@(_ZN5flash44flash_bwd_dq_dk_dv_loop_seqk_parallel_kernelI23Flash_bwd_kernel_traitsILi96ELi64ELi128ELi8ELi2ELi4ELi4ELb1ELb0EN7cutlass6half_tE19Flash_kernel_traitsILi96ELi64ELi128ELi8ES3_EELb0ELb0ELb0ELb1ELb0ELb0ELb1EEEvNS_16Flash_bwd_paramsE)
        /*04ac*/ 	.word	0x00000070


	//----- nvinfo : EIATTR_MIN_STACK_SIZE
	.align		4
.L_210:
        /*04b0*/ 	.byte	0x04, 0x12
        /*04b2*/ 	.short	(.L_212 - .L_211)
	.align		4
.L_211:
        /*04b4*/ 	.word	index@(_ZN5flash44flash_bwd_dq_dk_dv_loop_seqk_parallel_kernelI23Flash_bwd_kernel_traitsILi96ELi64ELi128ELi8ELi2ELi4ELi4ELb1ELb0EN7cutlass6half_tE19Flash_kernel_traitsILi96ELi64ELi128ELi8ES3_EELb1ELb0ELb1ELb0ELb0ELb1ELb0EEEvNS_16Flash_bwd_paramsE)
        /*04b8*/ 	.word	0x00000000


	//----- nvinfo : EIATTR_MIN_STACK_SIZE
	.align		4
.L_212:
        /*04bc*/ 	.byte	0x04, 0x12
        /*04be*/ 	.short	(.L_214 - .L_213)
	.align		4
.L_213:
        /*04c0*/ 	.word	index@(_ZN5flash44flash_bwd_dq_dk_dv_loop_seqk_parallel_kernelI23Flash_bwd_kernel_traitsILi96ELi64ELi128ELi8ELi2ELi4ELi4ELb1ELb0EN7cutlass6half_tE19Flash_kernel_traitsILi96ELi64ELi128ELi8ES3_EELb0ELb0ELb1ELb0ELb0ELb1ELb1EEEvNS_16Flash_bwd_paramsE)
        /*04c4*/ 	.word	0x00000078


	//----- nvinfo : EIATTR_MIN_STACK_SIZE
	.align		4
.L_214:
        /*04c8*/ 	.byte	0x04, 0x12
        /*04ca*/ 	.short	(.L_216 - .L_215)
	.align		4
.L_215:
        /*04cc*/ 	.word	index@(_ZN5flash44flash_bwd_dq_dk_dv_loop_seqk_parallel_kernelI23Flash_bwd_kernel_traitsILi96ELi64ELi128ELi8ELi2ELi4ELi4ELb1ELb0EN7cutlass6half_tE19Flash_kernel_traitsILi96ELi64ELi128ELi8ES3_EELb1ELb0ELb1ELb1ELb0ELb0ELb0EEEvNS_16Flash_bwd_paramsE)
        /*04d0*/ 	.word	0x00000000


	//----- nvinfo : EIATTR_MIN_STACK_SIZE
	.align		4
.L_216:
        /*04d4*/ 	.byte	0x04, 0x12
        /*04d6*/ 	.short	(.L_218 - .L_217)
	.align		4
.L_217:
        /*04d8*/ 	.word	index@(_ZN5flash44flash_bwd_dq_dk_dv_loop_seqk_parallel_kernelI23Flash_bwd_kernel_traitsILi96ELi64ELi128ELi8ELi2ELi4ELi4ELb1ELb0EN7cutlass6half_tE19Flash_kernel_traitsILi96ELi64ELi128ELi8ES3_EELb0ELb0ELb1ELb1ELb0ELb0ELb1EEEvNS_16Flash_bwd_paramsE)
        /*04dc*/ 	.word	0x00000080


	//----- nvinfo : EIATTR_MIN_STACK_SIZE
	.align		4
.L_218:
        /*04e0*/ 	.byte	0x04, 0x12
        /*04e2*/ 	.short	(.L_220 - .L_219)
	.align		4
.L_219:
        /*04e4*/ 	.word	index@(_ZN5flash25flash_bwd_dot_do_o_kernelILb0E23Flash_bwd_kernel_traitsILi96ELi64ELi128ELi8ELi2ELi4ELi4ELb1ELb0EN7cutlass6half_tE19Flash_kernel_traitsILi96ELi64ELi128ELi8ES3_EEEEvNS_16Flash_bwd_paramsE)
        /*04e8*/ 	.word	0x00000000


	//----- nvinfo : EIATTR_MIN_STACK_SIZE
	.align		4
.L_220:
        /*04ec*/ 	.byte	0x04, 0x12
        /*04ee*/ 	.short	(.L_222 - .L_221)
	.align		4
.L_221:
        /*04f0*/ 	.word	index@(_ZN5flash25flash_bwd_dot_do_o_kernelILb1E23Flash_bwd_kernel_traitsILi96ELi64ELi128ELi8ELi2ELi4ELi4ELb1ELb0EN7cutlass6half_tE19Flash_kernel_traitsILi96ELi64ELi128ELi8ES3_EEEEvNS_16Flash_bwd_paramsE)
        /*04f4*/ 	.word	0x00000000


	//----- nvinfo : EIATTR_MIN_STACK_SIZE
	.align		4
.L_222:
        /*04f8*/ 	.byte	0x04, 0x12
        /*04fa*/ 	.short	(.L_224 - .L_223)
	.align		4
.L_223:
        /*04fc*/ 	.word	index@(_ZN5flash27flash_bwd_convert_dq_kernelI23Flash_bwd_kernel_traitsILi96ELi64ELi128ELi8ELi2ELi4ELi4ELb0ELb0EN7cutlass6half_tE19Flash_kernel_traitsILi96ELi64ELi128ELi8ES3_EEEEvNS_16Flash_bwd_paramsEi)
        /*0500*/ 	.word	0x00000000


	//----- nvinfo : EIATTR_MIN_STACK_SIZE
	.align		4
.L_224:
        /*0504*/ 	.byte	0x04, 0x12
        /*0506*/ 	.short	(.L_226 - .L_225)
	.align		4
.L_225:
        /*0508*/ 	.word	index@(_ZN5flash44flash_bwd_dq_dk_dv_loop_seqk_parallel_kernelI23Flash_bwd_kernel_traitsILi96ELi64ELi128ELi8ELi2ELi4ELi4ELb0ELb0EN7cutlass6half_tE19Flash_kernel_traitsILi96ELi64ELi128ELi8ES3_EELb1ELb0ELb0ELb0ELb0ELb1ELb0EEEvNS_16Flash_bwd_paramsE)
        /*050c*/ 	.word	0x00000000


	//----- nvinfo : EIATTR_MIN_STACK_SIZE
	.align		4
.L_226:
        /*0510*/ 	.byte	0x04, 0x12
        /*0512*/ 	.short	(.L_228 - .L_227)
	.align		4
.L_227:
        /*0514*/ 	.word	index@(_ZN5flash44flash_bwd_dq_dk_dv_loop_seqk_parallel_kernelI23Flash_bwd_kernel_traitsILi96ELi64ELi128ELi8ELi2ELi4ELi4ELb0ELb0EN7cutlass6half_tE19Flash_kernel_traitsILi96ELi64ELi128ELi8ES3_EELb0ELb0ELb0ELb0ELb0ELb1ELb1EEEvNS_16Flash_bwd_paramsE)
        /*0518*/ 	.word	0x00000000


	//----- nvinfo : EIATTR_MIN_STACK_SIZE
	.align		4
.L_228:
        /*051c*/ 	.byte	0x04, 0x12
        /*051e*/ 	.short	(.L_230 - .L_229)
	.align		4
.L_229:
        /*0520*/ 	.word	index@(_ZN5flash44flash_bwd_dq_dk_dv_loop_seqk_parallel_kernelI23Flash_bwd_kernel_traitsILi96ELi64ELi128ELi8ELi2ELi4ELi4ELb0ELb0EN7cutlass6half_tE19Flash_kernel_traitsILi96ELi64ELi128ELi8ES3_EELb1ELb0ELb0ELb0ELb0ELb0ELb0EEEvNS_16Flash_bwd_paramsE)
        /*0524*/ 	.word	0x00000000


	//----- nvinfo : EIATTR_MIN_STACK_SIZE
	.align		4
.L_230:
        /*0528*/ 	.byte	0x04, 0x12
        /*052a*/ 	.short	(.L_232 - .L_231)
	.align		4
.L_231:
        /*052c*/ 	.word	index@(_ZN5flash44flash_bwd_dq_dk_dv_loop_seqk_parallel_kernelI23Flash_bwd_kernel_traitsILi96ELi64ELi128ELi8ELi2ELi4ELi4ELb0ELb0EN7cutlass6half_tE19Flash_kernel_traitsILi96ELi64ELi128ELi8ES3_EELb0ELb0ELb0ELb0ELb0ELb0ELb1EEEvNS_16Flash_bwd_paramsE)
        /*0530*/ 	.word	0x00000000


	//----- nvinfo : EIATTR_MIN_STACK_SIZE
	.align		4
.L_232:
        /*0534*/ 	.byte	0x04, 0x12
        /*0536*/ 	.short	(.L_234 - .L_233)
	.align		4
.L_233:
        /*0538*/ 	.word	index@(_ZN5flash44flash_bwd_dq_dk_dv_loop_seqk_parallel_kernelI23Flash_bwd_kernel_traitsILi96ELi64ELi128ELi8ELi2ELi4ELi4ELb0ELb0EN7cutlass6half_tE19Flash_kernel_traitsILi96ELi64ELi128ELi8ES3_EELb1ELb0ELb1ELb0ELb0ELb0ELb0EEEvNS_16Flash_bwd_paramsE)
        /*053c*/ 	.word	0x00000000


	//----- nvinfo : EIATTR_MIN_STACK_SIZE
	.align		4
.L_234:
        /*0540*/ 	.byte	0x04, 0x12
        /*0542*/ 	.short	(.L_236 - .L_235)
	.align		4
.L_235:
        /*0544*/ 	.word	index@(_ZN5flash44flash_bwd_dq_dk_dv_loop_seqk_parallel_kernelI23Flash_bwd_kernel_traitsILi96ELi64ELi128ELi8ELi2ELi4ELi4ELb0ELb0EN7cutlass6half_tE19Flash_kernel_traitsILi96ELi64ELi128ELi8ES3_EELb0ELb0ELb1ELb0ELb0ELb0ELb1EEEvNS_16Flash_bwd_paramsE)
        /*0548*/ 	.word	0x00000000


	//----- nvinfo : EIATTR_MIN_STACK_SIZE
	.align		4
.L_236:
        /*054c*/ 	.byte	0x04, 0x12
        /*054e*/ 	.short	(.L_238 - .L_237)
	.align		4
.L_237:
        /*0550*/ 	.word	index@(_ZN5flash44flash_bwd_dq_dk_dv_loop_seqk_parallel_kernelI23Flash_bwd_kernel_traitsILi96ELi64ELi128ELi8ELi2ELi4ELi4ELb0ELb0EN7cutlass6half_tE19Flash_kernel_traitsILi96ELi64ELi128ELi8ES3_EELb1ELb0ELb0ELb0ELb1ELb1ELb0EEEvNS_16Flash_bwd_paramsE)
        /*0554*/ 	.word	0x00000000


	//----- nvinfo : EIATTR_MIN_STACK_SIZE
	.align		4
.L_238:
        /*0558*/ 	.byte	0x04, 0x12
        /*055a*/ 	.short	(.L_240 - .L_239)
	.align		4
.L_239:
        /*055c*/ 	.word	index@(_ZN5flash44flash_bwd_dq_dk_dv_loop_seqk_parallel_kernelI23Flash_bwd_kernel_traitsILi96ELi64ELi128ELi8ELi2ELi4ELi4ELb0ELb0EN7cutlass6half_tE19Flash_kernel_traitsILi96ELi64ELi128ELi8ES3_EELb0ELb0ELb0ELb0ELb1ELb1ELb1EEEvNS_16Flash_bwd_paramsE)
        /*0560*/ 	.word	0x00000000


	//----- nvinfo : EIATTR_MIN_STACK_SIZE
	.align		4
.L_240:
        /*0564*/ 	.byte	0x04, 0x12
        /*0566*/ 	.short	(.L_242 - .L_241)
	.align		4
.L_241:
        /*0568*/ 	.word	index@(_ZN5flash44flash_bwd_dq_dk_dv_loop_seqk_parallel_kernelI23Flash_bwd_kernel_traitsILi96ELi64ELi128ELi8ELi2ELi4ELi4ELb0ELb0EN7cutlass6half_tE19Flash_kernel_traitsILi96ELi64ELi128ELi8ES3_EELb1ELb0ELb0ELb1ELb0ELb0ELb0EEEvNS_16Flash_bwd_paramsE)
        /*056c*/ 	.word	0x00000000


	//----- nvinfo : EIATTR_MIN_STACK_SIZE
	.align		4
.L_242:
        /*0570*/ 	.byte	0x04, 0x12
        /*0572*/ 	.short	(.L_244 - .L_243)
	.align		4
.L_243:
        /*0574*/ 	.word	index@(_ZN5flash44flash_bwd_dq_dk_dv_loop_seqk_parallel_kernelI23Flash_bwd_kernel_traitsILi96ELi64ELi128ELi8ELi2ELi4ELi4ELb0ELb0EN7cutlass6half_tE19Flash_kernel_traitsILi96ELi64ELi128ELi8ES3_EELb0ELb0ELb0ELb1ELb0ELb0ELb1EEEvNS_16Flash_bwd_paramsE)
        /*0578*/ 	.word	0x00000000


	//----- nvinfo : EIATTR_MIN_STACK_SIZE
	.align		4
.L_244:
        /*057c*/ 	.byte	0x04, 0x12
        /*057e*/ 	.short	(.L_246 - .L_245)
	.align		4
.L_245:
        /*0580*/ 	.word	index@(_ZN5flash44flash_bwd_dq_dk_dv_loop_seqk_parallel_kernelI23Flash_bwd_kernel_traitsILi96ELi64ELi128ELi8ELi2ELi4ELi4ELb0ELb0EN7cutlass6half_tE19Flash_kernel_traitsILi96ELi64ELi128ELi8ES3_EELb1ELb0ELb1ELb0ELb0ELb1ELb0EEEvNS_16Flash_bwd_paramsE)
        /*0584*/ 	.word	0x00000000


	//----- nvinfo : EIATTR_MIN_STACK_SIZE
	.align		4
.L_246:
        /*0588*/ 	.byte	0x04, 0x12
        /*058a*/ 	.short	(.L_248 - .L_247)
	.align		4
.L_247:
        /*058c*/ 	.word	index@(_ZN5flash44flash_bwd_dq_dk_dv_loop_seqk_parallel_kernelI23Flash_bwd_kernel_traitsILi96ELi64ELi128ELi8ELi2ELi4ELi4ELb0ELb0EN7cutlass6half_tE19Flash_kernel_traitsILi96ELi64ELi128ELi8ES3_EELb0ELb0ELb1ELb0ELb0ELb1ELb1EEEvNS_16Flash_bwd_paramsE)
        /*0590*/ 	.word	0x00000000


	//----- nvinfo : EIATTR_MIN_STACK_SIZE
	.align		4
.L_248:
        /*0594*/ 	.byte	0x04, 0x12
        /*0596*/ 	.short	(.L_250 - .L_249)
	.align		4
.L_249:
        /*0598*/ 	.word	index@(_ZN5flash44flash_bwd_dq_dk_dv_loop_seqk_parallel_kernelI23Flash_bwd_kernel_traitsILi96ELi64ELi128ELi8ELi2ELi4ELi4ELb0ELb0EN7cutlass6half_tE19Flash_kernel_traitsILi96ELi64ELi128ELi8ES3_EELb1ELb0ELb1ELb1ELb0ELb0ELb0EEEvNS_16Flash_bwd_paramsE)
        /*059c*/ 	.word	0x00000000


	//----- nvinfo : EIATTR_MIN_STACK_SIZE
	.align		4
.L_250:
        /*05a0*/ 	.byte	0x04, 0x12
        /*05a2*/ 	.short	(.L_252 - .L_251)
	.align		4
.L_251:
        /*05a4*/ 	.word	index@(_ZN5flash44flash_bwd_dq_dk_dv_loop_seqk_parallel_kernelI23Flash_bwd_kernel_traitsILi96ELi64ELi128ELi8ELi2ELi4ELi4ELb0ELb0EN7cutlass6half_tE19Flash_kernel_traitsILi96ELi64ELi128ELi8ES3_EELb0ELb0ELb1ELb1ELb0ELb0ELb1EEEvNS_16Flash_bwd_paramsE)
        /*05a8*/ 	.word	0x00000000


	//----- nvinfo : EIATTR_MIN_STACK_SIZE
	.align		4
.L_252:
        /*05ac*/ 	.byte	0x04, 0x12
        /*05ae*/ 	.short	(.L_254 - .L_253)
	.align		4
.L_253:
        /*05b0*/ 	.word	index@(_ZN5flash25flash_bwd_dot_do_o_kernelILb0E23Flash_bwd_kernel_traitsILi96ELi64ELi128ELi8ELi2ELi4ELi4ELb0ELb0EN7cutlass6half_tE19Flash_kernel_traitsILi96ELi64ELi128ELi8ES3_EEEEvNS_16Flash_bwd_paramsE)
        /*05b4*/ 	.word	0x00000000


	//----- nvinfo : EIATTR_MIN_STACK_SIZE
	.align		4
.L_254:
        /*05b8*/ 	.byte	0x04, 0x12
        /*05ba*/ 	.short	(.L_256 - .L_255)
	.align		4
.L_255:
        /*05bc*/ 	.word	index@(_ZN5flash25flash_bwd_dot_do_o_kernelILb1E23Flash_bwd_kernel_traitsILi96ELi64ELi128ELi8ELi2ELi4ELi4ELb0ELb0EN7cutlass6half_tE19Flash_kernel_traitsILi96ELi64ELi128ELi8ES3_EEEEvNS_16Flash_bwd_paramsE)
        /*05c0*/ 	.word	0x00000000
.L_256:


//--------------------- .nv.compat                --------------------------
	.section	.nv.compat,"",@"SHT_CUDA_COMPAT_INFO"
	.align	4
        /*0000*/ 	.byte	0x02, 0x09, 0x01, 0x00, 0x02, 0x02, 0x01, 0x00, 0x02, 0x05, 0x05, 0x00, 0x03, 0x07, 0x01, 0x01
        /*0010*/ 	.byte	0x02, 0x03, 0x00, 0x00, 0x02, 0x06, 0x01, 0x00, 0x04, 0x0b, 0x08, 0x00, 0x00, 0x00, 0x00, 0x00
        /*0020*/ 	.byte	0x00, 0x00, 0x00, 0x00


//--------------------- .nv.info._ZN5flash44flash_bwd_dq_dk_dv_loop_seqk_parallel_kernelI23Flash_bwd_kernel_traitsILi96ELi64ELi128ELi8ELi2ELi4ELi4ELb1ELb0EN7cutlass6half_tE19Flash_kernel_traitsILi96ELi64ELi128ELi8ES3_EELb0ELb0ELb0ELb0ELb0ELb1ELb0EEEvNS_16Flash_bwd_paramsE --------------------------
	.section	.nv.info._ZN5flash44flash_bwd_dq_dk_dv_loop_seqk_parallel_kernelI23Flash_bwd_kernel_traitsILi96ELi64ELi128ELi8ELi2ELi4ELi4ELb1ELb0EN7cutlass6half_tE19Flash_kernel_traitsILi96ELi64ELi128ELi8ES3_EELb0ELb0ELb0ELb0ELb0ELb1ELb0EEEvNS_16Flash_bwd_paramsE,"",@"SHT_CUDA_INFO"
	.sectionflags	@""
	.align	4


	//----- nvinfo : EIATTR_CUDA_API_VERSION
	.align		4
        /*0000*/ 	.byte	0x04, 0x37
        /*0002*/ 	.short	(.L_258 - .L_257)
.L_257:
        /*0004*/ 	.word	0x00000082


	//----- nvinfo : EIATTR_KPARAM_INFO
	.align		4
.L_258:
        /*0008*/ 	.byte	0x04, 0x17
        /*000a*/ 	.short	(.L_260 - .L_259)
.L_259:
        /*000c*/ 	.word	0x00000000
        /*0010*/ 	.short	0x0000
        /*0012*/ 	.short	0x0000
        /*0014*/ 	.byte	0x00, 0xf0, 0x01, 0x0a


	//----- nvinfo : EIATTR_SPARSE_MMA_MASK
	.align		4
.L_260:
        /*0018*/ 	.byte	0x03, 0x50
        /*001a*/ 	.short	0x0000


	//----- nvinfo : EIATTR_MAXREG_COUNT
	.align		4
        /*001c*/ 	.byte	0x03, 0x1b
        /*001e*/ 	.short	0x00ff


	//----- nvinfo : EIATTR_NUM_BARRIERS
	.align		4
        /*0020*/ 	.byte	0x02, 0x4c
        /*0022*/ 	.byte	0x01
	.zero		1


	//----- nvinfo : EIATTR_ANNOTATIONS
	.align		4
        /*0024*/ 	.byte	0x04, 0x55
        /*0026*/ 	.short	(.L_262 - .L_261)


	//   ....[0]....
.L_261:
        /*0028*/ 	.word	0x00000001
        /*002c*/ 	.byte	0xf0, 0x01, 0x00, 0x00, 0x01, 0x00, 0x00, 0x00, 0x40, 0x03, 0x00, 0x00


	//----- nvinfo : EIATTR_MERCURY_ISA_VERSION
	.align		4
.L_262:
        /*0038*/ 	.byte	0x03, 0x5f
        /*003a*/ 	.short	0x0101


	//----- nvinfo : EIATTR_VRC_CTA_INIT_COUNT
	.align		4
        /*003c*/ 	.byte	0x02, 0x4a
	.zero		1
	.zero		1


	//----- nvinfo : EIATTR_EXIT_INSTR_OFFSETS
	.align		4
        /*0040*/ 	.byte	0x04, 0x1c
        /*0042*/ 	.short	(.L_264 - .L_263)


	//   ....[0]....
.L_263:
        /*0044*/ 	.word	0x00000090


	//   ....[1]....
        /*0048*/ 	.word	0x00007570


	//----- nvinfo : EIATTR_CRS_STACK_SIZE
	.align		4
.L_264:
        /*004c*/ 	.byte	0x04, 0x1e
        /*004e*/ 	.short	(.L_266 - .L_265)
.L_265:
        /*0050*/ 	.word	0x00000000


	//----- nvinfo : EIATTR_CBANK_PARAM_SIZE
	.align		4
.L_266:
        /*0054*/ 	.byte	0x03, 0x19
        /*0056*/ 	.short	0x0280


	//----- nvinfo : EIATTR_PARAM_CBANK
	.align		4
        /*0058*/ 	.byte	0x04, 0x0a
        /*005a*/ 	.short	(.L_268 - .L_267)
	.align		4
.L_267:
        /*005c*/ 	.word	index@(.nv.constant0._ZN5flash44flash_bwd_dq_dk_dv_loop_seqk_parallel_kernelI23Flash_bwd_kernel_traitsILi96ELi64ELi128ELi8ELi2ELi4ELi4ELb1ELb0EN7cutlass6half_tE19Flash_kernel_traitsILi96ELi64ELi128ELi8ES3_EELb0ELb0ELb0ELb0ELb0ELb1ELb0EEEvNS_16Flash_bwd_paramsE)
        /*0060*/ 	.short	0x0380
        /*0062*/ 	.short	0x0280


	//----- nvinfo : EIATTR_SW_WAR
	.align		4
.L_268:
        /*0064*/ 	.byte	0x04, 0x36
        /*0066*/ 	.short	(.L_270 - .L_269)
.L_269:
        /*0068*/ 	.word	0x00000008
.L_270:


//--------------------- .nv.info._ZN5flash44flash_bwd_dq_dk_dv_loop_seqk_parallel_kernelI23Flash_bwd_kernel_traitsILi96ELi64ELi128ELi8ELi2ELi4ELi4ELb1ELb0EN7cutlass6half_tE19Flash_kernel_traitsILi96ELi64ELi128ELi8ES3_EELb0ELb0ELb0ELb0ELb0ELb0ELb0EEEvNS_16Flash_bwd_paramsE --------------------------
	.section	.nv.info._ZN5flash44flash_bwd_dq_dk_dv_loop_seqk_parallel_kernelI23Flash_bwd_kernel_traitsILi96ELi64ELi128ELi8ELi2ELi4ELi4ELb1ELb0EN7cutlass6half_tE19Flash_kernel_traitsILi96ELi64ELi128ELi8ES3_EELb0ELb0ELb0ELb0ELb0ELb0ELb0EEEvNS_16Flash_bwd_paramsE,"",@"SHT_CUDA_INFO"
	.sectionflags	@""
	.align	4


	//----- nvinfo : EIATTR_CUDA_API_VERSION
	.align		4
        /*0000*/ 	.byte	0x04, 0x37
        /*0002*/ 	.short	(.L_272 - .L_271)
.L_271:
        /*0004*/ 	.word	0x00000082


	//----- nvinfo : EIATTR_KPARAM_INFO
	.align		4
.L_272:
        /*0008*/ 	.byte	0x04, 0x17
        /*000a*/ 	.short	(.L_274 - .L_273)
.L_273:
        /*000c*/ 	.word	0x00000000
        /*0010*/ 	.short	0x0000
        /*0012*/ 	.short	0x0000
        /*0014*/ 	.byte	0x00, 0xf0, 0x01, 0x0a


	//----- nvinfo : EIATTR_SPARSE_MMA_MASK
	.align		4
.L_274:
        /*0018*/ 	.byte	0x03, 0x50
        /*001a*/ 	.short	0x0000


	//----- nvinfo : EIATTR_MAXREG_COUNT
	.align		4
        /*001c*/ 	.byte	0x03, 0x1b
        /*001e*/ 	.short	0x00ff


	//----- nvinfo : EIATTR_NUM_BARRIERS
	.align		4
        /*0020*/ 	.byte	0x02, 0x4c
        /*0022*/ 	.byte	0x01
	.zero		1


	//----- nvinfo : EIATTR_ANNOTATIONS
	.align		4
        /*0024*/ 	.byte	0x04, 0x55
        /*0026*/ 	.short	(.L_276 - .L_275)


	//   ....[0]....
.L_275:
        /*0028*/ 	.word	0x00000001
        /*002c*/ 	.byte	0xf0, 0x01, 0x00, 0x00, 0x01, 0x00, 0x00, 0x00, 0x40, 0x03, 0x00, 0x00, 0x01, 0x00, 0x00, 0x00
        /*003c*/ 	.byte	0x00, 0x35, 0x00, 0x00, 0x01, 0x00, 0x00, 0x00, 0xf0, 0x39, 0x00, 0x00


	//----- nvinfo : EIATTR_MERCURY_ISA_VERSION
	.align		4
.L_276:
        /*0048*/ 	.byte	0x03, 0x5f
        /*004a*/ 	.short	0x0101


	//----- nvinfo : EIATTR_VRC_CTA_INIT_COUNT
	.align		4
        /*004c*/ 	.byte	0x02, 0x4a
	.zero		1
	.zero		1


	//----- nvinfo : EIATTR_EXIT_INSTR_OFFSETS
	.align		4
        /*0050*/ 	.byte	0x04, 0x1c
        /*0052*/ 	.short	(.L_278 - .L_277)


	//   ....[0]....
.L_277:
        /*0054*/ 	.word	0x00000090


	//   ....[1]....
        /*0058*/ 	.word	0x000081f0


	//----- nvinfo : EIATTR_CRS_STACK_SIZE
	.align		4
.L_278:
        /*005c*/ 	.byte	0x04, 0x1e
        /*005e*/ 	.short	(.L_280 - .L_279)
.L_279:
        /*0060*/ 	.word	0x00000000


	//----- nvinfo : EIATTR_CBANK_PARAM_SIZE
	.align		4
.L_280:
        /*0064*/ 	.byte	0x03, 0x19
        /*0066*/ 	.short	0x0280


	//----- nvinfo : EIATTR_PARAM_CBANK
	.align		4
        /*0068*/ 	.byte	0x04, 0x0a
        /*006a*/ 	.short	(.L_282 - .L_281)
	.align		4
.L_281:
        /*006c*/ 	.word	index@(.nv.constant0._ZN5flash44flash_bwd_dq_dk_dv_loop_seqk_parallel_kernelI23Flash_bwd_kernel_traitsILi96ELi64ELi128ELi8ELi2ELi4ELi4ELb1ELb0EN7cutlass6half_tE19Flash_kernel_traitsILi96ELi64ELi128ELi8ES3_EELb0ELb0ELb0ELb0ELb0ELb0ELb0EEEvNS_16Flash_bwd_paramsE)
        /*0070*/ 	.short	0x0380
        /*0072*/ 	.short	0x0280


	//----- nvinfo : EIATTR_SW_WAR
	.align		4
.L_282:
        /*0074*/ 	.byte	0x04, 0x36
        /*0076*/ 	.short	(.L_284 - .L_283)
.L_283:
        /*0078*/ 	.word	0x00000008
.L_284:


//--------------------- .nv.info._ZN5flash44flash_bwd_dq_dk_dv_loop_seqk_parallel_kernelI23Flash_bwd_kernel_traitsILi96ELi64ELi128ELi8ELi2ELi4ELi4ELb1ELb0EN7cutlass6half_tE19Flash_kernel_traitsILi96ELi64ELi128ELi8ES3_EELb0ELb0ELb1ELb0ELb0ELb0ELb0EEEvNS_16Flash_bwd_paramsE --------------------------
	.section	.nv.info._ZN5flash44flash_bwd_dq_dk_dv_loop_seqk_parallel_kernelI23Flash_bwd_kernel_traitsILi96ELi64ELi128ELi8ELi2ELi4ELi4ELb1ELb0EN7cutlass6half_tE19Flash_kernel_traitsILi96ELi64ELi128ELi8ES3_EELb0ELb0ELb1ELb0ELb0ELb0ELb0EEEvNS_16Flash_bwd_paramsE,"",@"SHT_CUDA_INFO"
	.sectionflags	@""
	.align	4


	//----- nvinfo : EIATTR_CUDA_API_VERSION
	.align		4
        /*0000*/ 	.byte	0x04, 0x37
        /*0002*/ 	.short	(.L_286 - .L_285)
.L_285:
        /*0004*/ 	.word	0x00000082


	//----- nvinfo : EIATTR_KPARAM_INFO
	.align		4
.L_286:
        /*0008*/ 	.byte	0x04, 0x17
        /*000a*/ 	.short	(.L_288 - .L_287)
.L_287:
        /*000c*/ 	.word	0x00000000
        /*0010*/ 	.short	0x0000
        /*0012*/ 	.short	0x0000
        /*0014*/ 	.byte	0x00, 0xf0, 0x01, 0x0a


	//----- nvinfo : EIATTR_SPARSE_MMA_MASK
	.align		4
.L_288:
        /*0018*/ 	.byte	0x03, 0x50
        /*001a*/ 	.short	0x0000


	//----- nvinfo : EIATTR_MAXREG_COUNT
	.align		4
        /*001c*/ 	.byte	0x03, 0x1b
        /*001e*/ 	.short	0x00ff


	//----- nvinfo : EIATTR_NUM_BARRIERS
	.align		4
        /*0020*/ 	.byte	0x02, 0x4c
        /*0022*/ 	.byte	0x01
	.zero		1


	//----- nvinfo : EIATTR_MERCURY_ISA_VERSION
	.align		4
        /*0024*/ 	.byte	0x03, 0x5f
        /*0026*/ 	.short	0x0101


	//----- nvinfo : EIATTR_VRC_CTA_INIT_COUNT
	.align		4
        /*0028*/ 	.byte	0x02, 0x4a
	.zero		1
	.zero		1


	//----- nvinfo : EIATTR_EXIT_INSTR_OFFSETS
	.align		4
        /*002c*/ 	.byte	0x04, 0x1c
        /*002e*/ 	.short	(.L_290 - .L_289)


	//   ....[0]....
.L_289:
        /*0030*/ 	.word	0x00000080


	//   ....[1]....
        /*0034*/ 	.word	0x000086d0


	//----- nvinfo : EIATTR_CRS_STACK_SIZE
	.align		4
.L_290:
        /*0038*/ 	.byte	0x04, 0x1e
        /*003a*/ 	.short	(.L_292 - .L_291)
.L_291:
        /*003c*/ 	.word	0x00000000


	//----- nvinfo : EIATTR_CBANK_PARAM_SIZE
	.align		4
.L_292:
        /*0040*/ 	.byte	0x03, 0x19
        /*0042*/ 	.short	0x0280


	//----- nvinfo : EIATTR_PARAM_CBANK
	.align		4
        /*0044*/ 	.byte	0x04, 0x0a
        /*0046*/ 	.short	(.L_294 - .L_293)
	.align		4
.L_293:
        /*0048*/ 	.word	index@(.nv.constant0._ZN5flash44flash_bwd_dq_dk_dv_loop_seqk_parallel_kernelI23Flash_bwd_kernel_traitsILi96ELi64ELi128ELi8ELi2ELi4ELi4ELb1ELb0EN7cutlass6half_tE19Flash_kernel_traitsILi96ELi64ELi128ELi8ES3_EELb0ELb0ELb1ELb0ELb0ELb0ELb0EEEvNS_16Flash_bwd_paramsE)
        /*004c*/ 	.short	0x0380
        /*004e*/ 	.short	0x0280


	//----- nvinfo : EIATTR_SW_WAR
	.align		4
.L_294:
        /*0050*/ 	.byte	0x04, 0x36
        /*0052*/ 	.short	(.L_296 - .L_295)
.L_295:
        /*0054*/ 	.word	0x00000008
.L_296:


//--------------------- .nv.info._ZN5flash44flash_bwd_dq_dk_dv_loop_seqk_parallel_kernelI23Flash_bwd_kernel_traitsILi96ELi64ELi128ELi8ELi2ELi4ELi4ELb1ELb0EN7cutlass6half_tE19Flash_kernel_traitsILi96ELi64ELi128ELi8ES3_EELb0ELb0ELb0ELb0ELb1ELb1ELb0EEEvNS_16Flash_bwd_paramsE --------------------------
	.section	.nv.info._ZN5flash44flash_bwd_dq_dk_dv_loop_seqk_parallel_kernelI23Flash_bwd_kernel_traitsILi96ELi64ELi128ELi8ELi2ELi4ELi4ELb1ELb0EN7cutlass6half_tE19Flash_kernel_traitsILi96ELi64ELi128ELi8ES3_EELb0ELb0ELb0ELb0ELb1ELb1ELb0EEEvNS_16Flash_bwd_paramsE,"",@"SHT_CUDA_INFO"
	.sectionflags	@""
	.align	4


	//----- nvinfo : EIATTR_CUDA_API_VERSION
	.align		4
        /*0000*/ 	.byte	0x04, 0x37
        /*0002*/ 	.short	(.L_298 - .L_297)
.L_297:
        /*0004*/ 	.word	0x00000082


	//----- nvinfo : EIATTR_KPARAM_INFO
	.align		4
.L_298:
        /*0008*/ 	.byte	0x04, 0x17
        /*000a*/ 	.short	(.L_300 - .L_299)
.L_299:
        /*000c*/ 	.word	0x00000000
        /*0010*/ 	.short	0x0000
        /*0012*/ 	.short	0x0000
        /*0014*/ 	.byte	0x00, 0xf0, 0x01, 0x0a


	//----- nvinfo : EIATTR_SPARSE_MMA_MASK
	.align		4
.L_300:
        /*0018*/ 	.byte	0x03, 0x50
        /*001a*/ 	.short	0x0000


	//----- nvinfo : EIATTR_MAXREG_COUNT
	.align		4
        /*001c*/ 	.byte	0x03, 0x1b
        /*001e*/ 	.short	0x00ff


	//----- nvinfo : EIATTR_NUM_BARRIERS
	.align		4
        /*0020*/ 	.byte	0x02, 0x4c
        /*0022*/ 	.byte	0x01
	.zero		1


	//----- nvinfo : EIATTR_ANNOTATIONS
	.align		4
        /*0024*/ 	.byte	0x04, 0x55
        /*0026*/ 	.short	(.L_302 - .L_301)


	//   ....[0]....
.L_301:
        /*0028*/ 	.word	0x00000001
        /*002c*/ 	.byte	0x90, 0x1a, 0x00, 0x00, 0x01, 0x00, 0x00, 0x00, 0xd0, 0x1a, 0x00, 0x00, 0x01, 0x00, 0x00, 0x00
        /*003c*/ 	.byte	0x20, 0x1b, 0x00, 0x00, 0x01, 0x00, 0x00, 0x00, 0xa0, 0x1d, 0x00, 0x00, 0x01, 0x00, 0x00, 0x00
        /*004c*/ 	.byte	0xe0, 0x1d, 0x00, 0x00, 0x01, 0x00, 0x00, 0x00, 0x10, 0x1e, 0x00, 0x00, 0x01, 0x00, 0x00, 0x00
        /*005c*/ 	.byte	0xc0, 0x3e, 0x00, 0x00, 0x01, 0x00, 0x00, 0x00, 0x00, 0x3f, 0x00, 0x00, 0x01, 0x00, 0x00, 0x00
        /*006c*/ 	.byte	0x10, 0x41, 0x00, 0x00, 0x01, 0x00, 0x00, 0x00, 0x30, 0x4b, 0x00, 0x00, 0x01, 0x00, 0x00, 0x00
        /*007c*/ 	.byte	0x50, 0x4b, 0x00, 0x00, 0x01, 0x00, 0x00, 0x00, 0x60, 0x4b, 0x00, 0x00


	//----- nvinfo : EIATTR_MERCURY_ISA_VERSION
	.align		4
.L_302:
        /*0088*/ 	.byte	0x03, 0x5f
        /*008a*/ 	.short	0x0101


	//----- nvinfo : EIATTR_VRC_CTA_INIT_COUNT
	.align		4
        /*008c*/ 	.byte	0x02, 0x4a
	.zero		1
	.zero		1


	//----- nvinfo : EIATTR_EXIT_INSTR_OFFSETS
	.align		4
        /*0090*/ 	.byte	0x04, 0x1c
        /*0092*/ 	.short	(.L_304 - .L_303)


	//   ....[0]....
.L_303:
        /*0094*/ 	.word	0x00000090


	//   ....[1]....
        /*0098*/ 	.word	0x00005c10


	//----- nvinfo : EIATTR_CBANK_PARAM_SIZE
	.align		4
.L_304:
        /*009c*/ 	.byte	0x03, 0x19
        /*009e*/ 	.short	0x0280


	//----- nvinfo : EIATTR_PARAM_CBANK
	.align		4
        /*00a0*/ 	.byte	0x04, 0x0a
        /*00a2*/ 	.short	(.L_306 - .L_305)
	.align		4
.L_305:
        /*00a4*/ 	.word	index@(.nv.constant0._ZN5flash44flash_bwd_dq_dk_dv_loop_seqk_parallel_kernelI23Flash_bwd_kernel_traitsILi96ELi64ELi128ELi8ELi2ELi4ELi4ELb1ELb0EN7cutlass6half_tE19Flash_kernel_traitsILi96ELi64ELi128ELi8ES3_EELb0ELb0ELb0ELb0ELb1ELb1ELb0EEEvNS_16Flash_bwd_paramsE)
        /*00a8*/ 	.short	0x0380
        /*00aa*/ 	.short	0x0280


	//----- nvinfo : EIATTR_SW_WAR
	.align		4
.L_306:
        /*00ac*/ 	.byte	0x04, 0x36
        /*00ae*/ 	.short	(.L_308 - .L_307)
.L_307:
        /*00b0*/ 	.word	0x00000008
.L_308:


//--------------------- .nv.info._ZN5flash44flash_bwd_dq_dk_dv_loop_seqk_parallel_kernelI23Flash_bwd_kernel_traitsILi96ELi64ELi128ELi8ELi2ELi4ELi4ELb1ELb0EN7cutlass6half_tE19Flash_kernel_traitsILi96ELi64ELi128ELi8ES3_EELb0ELb0ELb0ELb1ELb0ELb0ELb0EEEvNS_16Flash_bwd_paramsE --------------------------
	.section	.nv.info._ZN5flash44flash_bwd_dq_dk_dv_loop_seqk_parallel_kernelI23Flash_bwd_kernel_traitsILi96ELi64ELi128ELi8ELi2ELi4ELi4ELb1ELb0EN7cutlass6half_tE19Flash_kernel_traitsILi96ELi64ELi128ELi8ES3_EELb0ELb0ELb0ELb1ELb0ELb0ELb0EEEvNS_16Flash_bwd_paramsE,"",@"SHT_CUDA_INFO"
	.sectionflags	@""
	.align	4


	//----- nvinfo : EIATTR_CUDA_API_VERSION
	.align		4
        /*0000*/ 	.byte	0x04, 0x37
        /*0002*/ 	.short	(.L_310 - .L_309)
.L_309:
        /*0004*/ 	.word	0x00000082


	//----- nvinfo : EIATTR_KPARAM_INFO
	.align		4
.L_310:
        /*0008*/ 	.byte	0x04, 0x17
        /*000a*/ 	.short	(.L_312 - .L_311)
.L_311:
        /*000c*/ 	.word	0x00000000
        /*0010*/ 	.short	0x0000
        /*0012*/ 	.short	0x0000
        /*0014*/ 	.byte	0x00, 0xf0, 0x01, 0x0a


	//----- nvinfo : EIATTR_SPARSE_MMA_MASK
	.align		4
.L_312:
        /*0018*/ 	.byte	0x03, 0x50
        /*001a*/ 	.short	0x0000


	//----- nvinfo : EIATTR_MAXREG_COUNT
	.align		4
        /*001c*/ 	.byte	0x03, 0x1b
        /*001e*/ 	.short	0x00ff


	//----- nvinfo : EIATTR_NUM_BARRIERS
	.align		4
        /*0020*/ 	.byte	0x02, 0x4c
        /*0022*/ 	.byte	0x01
	.zero		1


	//----- nvinfo : EIATTR_ANNOTATIONS
	.align		4
        /*0024*/ 	.byte	0x04, 0x55
        /*0026*/ 	.short	(.L_314 - .L_313)


	//   ....[0]....
.L_313:
        /*0028*/ 	.word	0x00000001
        /*002c*/ 	.byte	0xf0, 0x01, 0x00, 0x00, 0x01, 0x00, 0x00, 0x00, 0x50, 0x03, 0x00, 0x00


	//----- nvinfo : EIATTR_MERCURY_ISA_VERSION
	.align		4
.L_314:
        /*0038*/ 	.byte	0x03, 0x5f
        /*003a*/ 	.short	0x0101


	//----- nvinfo : EIATTR_VRC_CTA_INIT_COUNT
	.align		4
        /*003c*/ 	.byte	0x02, 0x4a
	.zero		1
	.zero		1


	//----- nvinfo : EIATTR_EXIT_INSTR_OFFSETS
	.align		4
        /*0040*/ 	.byte	0x04, 0x1c
        /*0042*/ 	.short	(.L_316 - .L_315)


	//   ....[0]....
.L_315:
        /*0044*/ 	.word	0x00000090


	//   ....[1]....
        /*0048*/ 	.word	0x00008920


	//----- nvinfo : EIATTR_CRS_STACK_SIZE
	.align		4
.L_316:
        /*004c*/ 	.byte	0x04, 0x1e
        /*004e*/ 	.short	(.L_318 - .L_317)
.L_317:
        /*0050*/ 	.word	0x00000000


	//----- nvinfo : EIATTR_CBANK_PARAM_SIZE
	.align		4
.L_318:
        /*0054*/ 	.byte	0x03, 0x19
        /*0056*/ 	.short	0x0280


	//----- nvinfo : EIATTR_PARAM_CBANK
	.align		4
        /*0058*/ 	.byte	0x04, 0x0a
        /*005a*/ 	.short	(.L_320 - .L_319)
	.align		4
.L_319:
        /*005c*/ 	.word	index@(.nv.constant0._ZN5flash44flash_bwd_dq_dk_dv_loop_seqk_parallel_kernelI23Flash_bwd_kernel_traitsILi96ELi64ELi128ELi8ELi2ELi4ELi4ELb1ELb0EN7cutlass6half_tE19Flash_kernel_traitsILi96ELi64ELi128ELi8ES3_EELb0ELb0ELb0ELb1ELb0ELb0ELb0EEEvNS_16Flash_bwd_paramsE)
        /*0060*/ 	.short	0x0380
        /*0062*/ 	.short	0x0280


	//----- nvinfo : EIATTR_SW_WAR
	.align		4
.L_320:
        /*0064*/ 	.byte	0x04, 0x36
        /*0066*/ 	.short	(.L_322 - .L_321)
.L_321:
        /*0068*/ 	.word	0x00000008
.L_322:


//--------------------- .nv.info._ZN5flash44flash_bwd_dq_dk_dv_loop_seqk_parallel_kernelI23Flash_bwd_kernel_traitsILi96ELi64ELi128ELi8ELi2ELi4ELi4ELb1ELb0EN7cutlass6half_tE19Flash_kernel_traitsILi96ELi64ELi128ELi8ES3_EELb0ELb0ELb1ELb0ELb0ELb1ELb0EEEvNS_16Flash_bwd_paramsE --------------------------
	.section	.nv.info._ZN5flash44flash_bwd_dq_dk_dv_loop_seqk_parallel_kernelI23Flash_bwd_kernel_traitsILi96ELi64ELi128ELi8ELi2ELi4ELi4ELb1ELb0EN7cutlass6half_tE19Flash_kernel_traitsILi96ELi64ELi128ELi8ES3_EELb0ELb0ELb1ELb0ELb0ELb1ELb0EEEvNS_16Flash_bwd_paramsE,"",@"SHT_CUDA_INFO"
	.sectionflags	@""
	.align	4


	//----- nvinfo : EIATTR_CUDA_API_VERSION
	.align		4
        /*0000*/ 	.byte	0x04, 0x37
        /*0002*/ 	.short	(.L_324 - .L_323)
.L_323:
        /*0004*/ 	.word	0x00000082


	//----- nvinfo : EIATTR_KPARAM_INFO
	.align		4
.L_324:
        /*0008*/ 	.byte	0x04, 0x17
        /*000a*/ 	.short	(.L_326 - .L_325)
.L_325:
        /*000c*/ 	.word	0x00000000
        /*0010*/ 	.short	0x0000
        /*0012*/ 	.short	0x0000
        /*0014*/ 	.byte	0x00, 0xf0, 0x01, 0x0a


	//----- nvinfo : EIATTR_SPARSE_MMA_MASK
	.align		4
.L_326:
        /*0018*/ 	.byte	0x03, 0x50
        /*001a*/ 	.short	0x0000


	//----- nvinfo : EIATTR_MAXREG_COUNT
	.align		4
        /*001c*/ 	.byte	0x03, 0x1b
        /*001e*/ 	.short	0x00ff


	//----- nvinfo : EIATTR_NUM_BARRIERS
	.align		4
        /*0020*/ 	.byte	0x02, 0x4c
        /*0022*/ 	.byte	0x01
	.zero		1


	//----- nvinfo : EIATTR_ANNOTATIONS
	.align		4
        /*0024*/ 	.byte	0x04, 0x55
        /*0026*/ 	.short	(.L_328 - .L_327)


	//   ....[0]....
.L_327:
        /*0028*/ 	.word	0x00000001
        /*002c*/ 	.byte	0xf0, 0x01, 0x00, 0x00, 0x01, 0x00, 0x00, 0x00, 0x40, 0x03, 0x00, 0x00


	//----- nvinfo : EIATTR_MERCURY_ISA_VERSION
	.align		4
.L_328:
        /*0038*/ 	.byte	0x03, 0x5f
        /*003a*/ 	.short	0x0101


	//----- nvinfo : EIATTR_VRC_CTA_INIT_COUNT
	.align		4
        /*003c*/ 	.byte	0x02, 0x4a
	.zero		1
	.zero		1


	//----- nvinfo : EIATTR_EXIT_INSTR_OFFSETS
	.align		4
        /*0040*/ 	.byte	0x04, 0x1c
        /*0042*/ 	.short	(.L_330 - .L_329)


	//   ....[0]....
.L_329:
        /*0044*/ 	.word	0x00000090


	//   ....[1]....
        /*0048*/ 	.word	0x00007ad0


	//----- nvinfo : EIATTR_CRS_STACK_SIZE
	.align		4
.L_330:
        /*004c*/ 	.byte	0x04, 0x1e
        /*004e*/ 	.short	(.L_332 - .L_331)
.L_331:
        /*0050*/ 	.word	0x00000000


	//----- nvinfo : EIATTR_CBANK_PARAM_SIZE
	.align		4
.L_332:
        /*0054*/ 	.byte	0x03, 0x19
        /*0056*/ 	.short	0x0280


	//----- nvinfo : EIATTR_PARAM_CBANK
	.align		4
        /*0058*/ 	.byte	0x04, 0x0a
        /*005a*/ 	.short	(.L_334 - .L_333)
	.align		4
.L_333:
        /*005c*/ 	.word	index@(.nv.constant0._ZN5flash44flash_bwd_dq_dk_dv_loop_seqk_parallel_kernelI23Flash_bwd_kernel_traitsILi96ELi64ELi128ELi8ELi2ELi4ELi4ELb1ELb0EN7cutlass6half_tE19Flash_kernel_traitsILi96ELi64ELi128ELi8ES3_EELb0ELb0ELb1ELb0ELb0ELb1ELb0EEEvNS_16Flash_bwd_paramsE)
        /*0060*/ 	.short	0x0380
        /*0062*/ 	.short	0x0280


	//----- nvinfo : EIATTR_SW_WAR
	.align		4
.L_334:
        /*0064*/ 	.byte	0x04, 0x36
        /*0066*/ 	.short	(.L_336 - .L_335)
.L_335:
        /*0068*/ 	.word	0x00000008
.L_336:


//--------------------- .nv.info._ZN5flash44flash_bwd_dq_dk_dv_loop_seqk_parallel_kernelI23Flash_bwd_kernel_traitsILi96ELi64ELi128ELi8ELi2ELi4ELi4ELb1ELb0EN7cutlass6half_tE19Flash_kernel_traitsILi96ELi64ELi128ELi8ES3_EELb0ELb0ELb1ELb1ELb0ELb0ELb0EEEvNS_16Flash_bwd_paramsE --------------------------
	.section	.nv.info._ZN5flash44flash_bwd_dq_dk_dv_loop_seqk_parallel_kernelI23Flash_bwd_kernel_traitsILi96ELi64ELi128ELi8ELi2ELi4ELi4ELb1ELb0EN7cutlass6half_tE19Flash_kernel_traitsILi96ELi64ELi128ELi8ES3_EELb0ELb0ELb1ELb1ELb0ELb0ELb0EEEvNS_16Flash_bwd_paramsE,"",@"SHT_CUDA_INFO"
	.sectionflags	@""
	.align	4


	//----- nvinfo : EIATTR_CUDA_API_VERSION
	.align		4
        /*0000*/ 	.byte	0x04, 0x37
        /*0002*/ 	.short	(.L_338 - .L_337)
.L_337:
        /*0004*/ 	.word	0x00000082


	//----- nvinfo : EIATTR_KPARAM_INFO
	.align		4
.L_338:
        /*0008*/ 	.byte	0x04, 0x17
        /*000a*/ 	.short	(.L_340 - .L_339)
.L_339:
        /*000c*/ 	.word	0x00000000
        /*0010*/ 	.short	0x0000
        /*0012*/ 	.short	0x0000
        /*0014*/ 	.byte	0x00, 0xf0, 0x01, 0x0a


	//----- nvinfo : EIATTR_SPARSE_MMA_MASK
	.align		4
.L_340:
        /*0018*/ 	.byte	0x03, 0x50
        /*001a*/ 	.short	0x0000


	//----- nvinfo : EIATTR_MAXREG_COUNT
	.align		4
        /*001c*/ 	.byte	0x03, 0x1b
        /*001e*/ 	.short	0x00ff


	//----- nvinfo : EIATTR_NUM_BARRIERS
	.align		4
        /*0020*/ 	.byte	0x02, 0x4c
        /*0022*/ 	.byte	0x01
	.zero		1


	//----- nvinfo : EIATTR_MERCURY_ISA_VERSION
	.align		4
        /*0024*/ 	.byte	0x03, 0x5f
        /*0026*/ 	.short	0x0101


	//----- nvinfo : EIATTR_VRC_CTA_INIT_COUNT
	.align		4
        /*0028*/ 	.byte	0x02, 0x4a
	.zero		1
	.zero		1


	//----- nvinfo : EIATTR_EXIT_INSTR_OFFSETS
	.align		4
        /*002c*/ 	.byte	0x04, 0x1c
        /*002e*/ 	.short	(.L_342 - .L_341)


	//   ....[0]....
.L_341:
        /*0030*/ 	.word	0x00000080


	//   ....[1]....
        /*0034*/ 	.word	0x00008d80


	//----- nvinfo : EIATTR_CRS_STACK_SIZE
	.align		4
.L_342:
        /*0038*/ 	.byte	0x04, 0x1e
        /*003a*/ 	.short	(.L_344 - .L_343)
.L_343:
        /*003c*/ 	.word	0x00000000


	//----- nvinfo : EIATTR_CBANK_PARAM_SIZE
	.align		4
.L_344:
        /*0040*/ 	.byte	0x03, 0x19
        /*0042*/ 	.short	0x0280


	//----- nvinfo : EIATTR_PARAM_CBANK
	.align		4
        /*0044*/ 	.byte	0x04, 0x0a
        /*0046*/ 	.short	(.L_346 - .L_345)
	.align		4
.L_345:
        /*0048*/ 	.word	index@(.nv.constant0._ZN5flash44flash_bwd_dq_dk_dv_loop_seqk_parallel_kernelI23Flash_bwd_kernel_traitsILi96ELi64ELi128ELi8ELi2ELi4ELi4ELb1ELb0EN7cutlass6half_tE19Flash_kernel_traitsILi96ELi64ELi128ELi8ES3_EELb0ELb0ELb1ELb1ELb0ELb0ELb0EEEvNS_16Flash_bwd_paramsE)
        /*004c*/ 	.short	0x0380
        /*004e*/ 	.short	0x0280


	//----- nvinfo : EIATTR_SW_WAR
	.align		4
.L_346:
        /*0050*/ 	.byte	0x04, 0x36
        /*0052*/ 	.short	(.L_348 - .L_347)
.L_347:
        /*0054*/ 	.word	0x00000008
.L_348:


//--------------------- .nv.info._ZN5flash27flash_bwd_convert_dq_kernelI23Flash_bwd_kernel_traitsILi96ELi64ELi128ELi8ELi2ELi4ELi4ELb1ELb0EN7cutlass6half_tE19Flash_kernel_traitsILi96ELi64ELi128ELi8ES3_EEEEvNS_16Flash_bwd_paramsEi --------------------------
	.section	.nv.info._ZN5flash27flash_bwd_convert_dq_kernelI23Flash_bwd_kernel_traitsILi96ELi64ELi128ELi8ELi2ELi4ELi4ELb1ELb0EN7cutlass6half_tE19Flash_kernel_traitsILi96ELi64ELi128ELi8ES3_EEEEvNS_16Flash_bwd_paramsEi,"",@"SHT_CUDA_INFO"
	.sectionflags	@""
	.align	4


	//----- nvinfo : EIATTR_CUDA_API_VERSION
	.align		4
        /*0000*/ 	.byte	0x04, 0x37
        /*0002*/ 	.short	(.L_350 - .L_349)
.L_349:
        /*0004*/ 	.word	0x00000082


	//----- nvinfo : EIATTR_KPARAM_INFO
	.align		4
.L_350:
        /*0008*/ 	.byte	0x04, 0x17
        /*000a*/ 	.short	(.L_352 - .L_351)
.L_351:
        /*000c*/ 	.word	0x00000000
        /*0010*/ 	.short	0x0001
        /*0012*/ 	.short	0x0280
        /*0014*/ 	.byte	0x00, 0xf0, 0x11, 0x00


	//----- nvinfo : EIATTR_KPARAM_INFO
	.align		4
.L_352:
        /*0018*/ 	.byte	0x04, 0x17
        /*001a*/ 	.short	(.L_354 - .L_353)
.L_353:
        /*001c*/ 	.word	0x00000000
        /*0020*/ 	.short	0x0000
        /*0022*/ 	.short	0x0000
        /*0024*/ 	.byte	0x00, 0xf0, 0x01, 0x0a


	//----- nvinfo : EIATTR_SPARSE_MMA_MASK
	.align		4
.L_354:
        /*0028*/ 	.byte	0x03, 0x50
        /*002a*/ 	.short	0x0000


	//----- nvinfo : EIATTR_MAXREG_COUNT
	.align		4
        /*002c*/ 	.byte	0x03, 0x1b
        /*002e*/ 	.short	0x00ff


	//----- nvinfo : EIATTR_NUM_BARRIERS
	.align		4
        /*0030*/ 	.byte	0x02, 0x4c
        /*0032*/ 	.byte	0x01
	.zero		1


	//----- nvinfo : EIATTR_MERCURY_ISA_VERSION
	.align		4
        /*0034*/ 	.byte	0x03, 0x5f
        /*0036*/ 	.short	0x0101


	//----- nvinfo : EIATTR_VRC_CTA_INIT_COUNT
	.align		4
        /*0038*/ 	.byte	0x02, 0x4a
	.zero		1
	.zero		1


	//----- nvinfo : EIATTR_EXIT_INSTR_OFFSETS
	.align		4
        /*003c*/ 	.byte	0x04, 0x1c
        /*003e*/ 	.short	(.L_356 - .L_355)


	//   ....[0]....
.L_355:
        /*0040*/ 	.word	0x00000190


	//   ....[1]....
        /*0044*/ 	.word	0x00000fe0


	//   ....[2]....
        /*0048*/ 	.word	0x00001180


	//   ....[3]....
        /*004c*/ 	.word	0x000011b0


	//----- nvinfo : EIATTR_CBANK_PARAM_SIZE
	.align		4
.L_356:
        /*0050*/ 	.byte	0x03, 0x19
        /*0052*/ 	.short	0x0284


	//----- nvinfo : EIATTR_PARAM_CBANK
	.align		4
        /*0054*/ 	.byte	0x04, 0x0a
        /*0056*/ 	.short	(.L_358 - .L_357)
	.align		4
.L_357:
        /*0058*/ 	.word	index@(.nv.constant0._ZN5flash27flash_bwd_convert_dq_kernelI23Flash_bwd_kernel_traitsILi96ELi64ELi128ELi8ELi2ELi4ELi4ELb1ELb0EN7cutlass6half_tE19Flash_kernel_traitsILi96ELi64ELi128ELi8ES3_EEEEvNS_16Flash_bwd_paramsEi)
        /*005c*/ 	.short	0x0380
        /*005e*/ 	.short	0x0284


	//----- nvinfo : EIATTR_SW_WAR
	.align		4
.L_358:
        /*0060*/ 	.byte	0x04, 0x36
        /*0062*/ 	.short	(.L_360 - .L_359)
.L_359:
        /*0064*/ 	.word	0x00000008
.L_360:


//--------------------- .nv.info._ZN5flash44flash_bwd_dq_dk_dv_loop_seqk_parallel_kernelI23Flash_bwd_kernel_traitsILi96ELi64ELi128ELi8ELi2ELi4ELi4ELb1ELb0EN7cutlass6half_tE19Flash_kernel_traitsILi96ELi64ELi128ELi8ES3_EELb1ELb0ELb0ELb0ELb0ELb1ELb0EEEvNS_16Flash_bwd_paramsE --------------------------
	.section	.nv.info._ZN5flash44flash_bwd_dq_dk_dv_loop_seqk_parallel_kernelI23Flash_bwd_kernel_traitsILi96ELi64ELi128ELi8ELi2ELi4ELi4ELb1ELb0EN7cutlass6half_tE19Flash_kernel_traitsILi96ELi64ELi128ELi8ES3_EELb1ELb0ELb0ELb0ELb0ELb1ELb0EEEvNS_16Flash_bwd_paramsE,"",@"SHT_CUDA_INFO"
	.sectionflags	@""
	.align	4


	//----- nvinfo : EIATTR_CUDA_API_VERSION
	.align		4
        /*0000*/ 	.byte	0x04, 0x37
        /*0002*/ 	.short	(.L_362 - .L_361)
.L_361:
        /*0004*/ 	.word	0x00000082


	//----- nvinfo : EIATTR_KPARAM_INFO
	.align		4
.L_362:
        /*0008*/ 	.byte	0x04, 0x17
        /*000a*/ 	.short	(.L_364 - .L_363)
.L_363:
        /*000c*/ 	.word	0x00000000
        /*0010*/ 	.short	0x0000
        /*0012*/ 	.short	0x0000
        /*0014*/ 	.byte	0x00, 0xf0, 0x01, 0x0a


	//----- nvinfo : EIATTR_SPARSE_MMA_MASK
	.align		4
.L_364:
        /*0018*/ 	.byte	0x03, 0x50
        /*001a*/ 	.short	0x0000


	//----- nvinfo : EIATTR_MAXREG_COUNT
	.align		4
        /*001c*/ 	.byte	0x03, 0x1b
        /*001e*/ 	.short	0x00ff


	//----- nvinfo : EIATTR_NUM_BARRIERS
	.align		4
        /*0020*/ 	.byte	0x02, 0x4c
        /*0022*/ 	.byte	0x01
	.zero		1


	//----- nvinfo : EIATTR_ANNOTATIONS
	.align		4
        /*0024*/ 	.byte	0x04, 0x55
        /*0026*/ 	.short	(.L_366 - .L_365)


	//   ....[0]....
.L_365:
        /*0028*/ 	.word	0x00000001
        /*002c*/ 	.byte	0xf0, 0x01, 0x00, 0x00, 0x01, 0x00, 0x00, 0x00, 0x40, 0x03, 0x00, 0x00, 0x01, 0x00, 0x00, 0x00
        /*003c*/ 	.byte	0xe0, 0x2c, 0x00, 0x00, 0x01, 0x00, 0x00, 0x00, 0xf0, 0x2c, 0x00, 0x00, 0x01, 0x00, 0x00, 0x00
        /*004c*/ 	.byte	0x60, 0x2d, 0x00, 0x00, 0x01, 0x00, 0x00, 0x00, 0x80, 0x33, 0x00, 0x00, 0x01, 0x00, 0x00, 0x00
        /*005c*/ 	.byte	0xf0, 0x33, 0x00, 0x00, 0x01, 0x00, 0x00, 0x00, 0xf0, 0x3b, 0x00, 0x00, 0x01, 0x00, 0x00, 0x00
        /*006c*/ 	.byte	0x10, 0x64, 0x00, 0x00, 0x01, 0x00, 0x00, 0x00, 0x30, 0x6f, 0x00, 0x00


	//----- nvinfo : EIATTR_MERCURY_ISA_VERSION
	.align		4
.L_366:
        /*0078*/ 	.byte	0x03, 0x5f
        /*007a*/ 	.short	0x0101


	//----- nvinfo : EIATTR_VRC_CTA_INIT_COUNT
	.align		4
        /*007c*/ 	.byte	0x02, 0x4a
	.zero		1
	.zero		1


	//----- nvinfo : EIATTR_EXIT_INSTR_OFFSETS
	.align		4
        /*0080*/ 	.byte	0x04, 0x1c
        /*0082*/ 	.short	(.L_368 - .L_367)


	//   ....[0]....
.L_367:
        /*0084*/ 	.word	0x00000090


	//   ....[1]....
        /*0088*/ 	.word	0x000088f0


	//----- nvinfo : EIATTR_CRS_STACK_SIZE
	.align		4
.L_368:
        /*008c*/ 	.byte	0x04, 0x1e
        /*008e*/ 	.short	(.L_370 - .L_369)
.L_369:
        /*0090*/ 	.word	0x00000000


	//----- nvinfo : EIATTR_CBANK_PARAM_SIZE
	.align		4
.L_370:
        /*0094*/ 	.byte	0x03, 0x19
        /*0096*/ 	.short	0x0280


	//----- nvinfo : EIATTR_PARAM_CBANK
	.align		4
        /*0098*/ 	.byte	0x04, 0x0a
        /*009a*/ 	.short	(.L_372 - .L_371)
	.align		4
.L_371:
        /*009c*/ 	.word	index@(.nv.constant0._ZN5flash44flash_bwd_dq_dk_dv_loop_seqk_parallel_kernelI23Flash_bwd_kernel_traitsILi96ELi64ELi128ELi8ELi2ELi4ELi4ELb1ELb0EN7cutlass6half_tE19Flash_kernel_traitsILi96ELi64ELi128ELi8ES3_EELb1ELb0ELb0ELb0ELb0ELb1ELb0EEEvNS_16Flash_bwd_paramsE)
        /*00a0*/ 	.short	0x0380
        /*00a2*/ 	.short	0x0280


	//----- nvinfo : EIATTR_SW_WAR
	.align		4
.L_372:
        /*00a4*/ 	.byte	0x04, 0x36
        /*00a6*/ 	.short	(.L_374 - .L_373)
.L_373:
        /*00a8*/ 	.word	0x00000008
.L_374:


//--------------------- .nv.info._ZN5flash44flash_bwd_dq_dk_dv_loop_seqk_parallel_kernelI23Flash_bwd_kernel_traitsILi96ELi64ELi128ELi8ELi2ELi4ELi4ELb1ELb0EN7cutlass6half_tE19Flash_kernel_traitsILi96ELi64ELi128ELi8ES3_EELb0ELb0ELb0ELb0ELb0ELb1ELb1EEEvNS_16Flash_bwd_paramsE --------------------------
	.section	.nv.info._ZN5flash44flash_bwd_dq_dk_dv_loop_seqk_parallel_kernelI23Flash_bwd_kernel_traitsILi96ELi64ELi128ELi8ELi2ELi4ELi4ELb1ELb0EN7cutlass6half_tE19Flash_kernel_traitsILi96ELi64ELi128ELi8ES3_EELb0ELb0ELb0ELb0ELb0ELb1ELb1EEEvNS_16Flash_bwd_paramsE,"",@"SHT_CUDA_INFO"
	.sectionflags	@""
	.align	4


	//----- nvinfo : EIATTR_CUDA_API_VERSION
	.align		4
        /*0000*/ 	.byte	0x04, 0x37
        /*0002*/ 	.short	(.L_376 - .L_375)
.L_375:
        /*0004*/ 	.word	0x00000082


	//----- nvinfo : EIATTR_KPARAM_INFO
	.align		4
.L_376:
        /*0008*/ 	.byte	0x04, 0x17
        /*000a*/ 	.short	(.L_378 - .L_377)
.L_377:
        /*000c*/ 	.word	0x00000000
        /*0010*/ 	.short	0x0000
        /*0012*/ 	.short	0x0000
        /*0014*/ 	.byte	0x00, 0xf0, 0x01, 0x0a


	//----- nvinfo : EIATTR_SPARSE_MMA_MASK
	.align		4
.L_378:
        /*0018*/ 	.byte	0x03, 0x50
        /*001a*/ 	.short	0x0000


	//----- nvinfo : EIATTR_MAXREG_COUNT
	.align		4
        /*001c*/ 	.byte	0x03, 0x1b
        /*001e*/ 	.short	0x00ff


	//----- nvinfo : EIATTR_NUM_BARRIERS
	.align		4
        /*0020*/ 	.byte	0x02, 0x4c
        /*0022*/ 	.byte	0x01
	.zero		1


	//----- nvinfo : EIATTR_ANNOTATIONS
	.align		4
        /*0024*/ 	.byte	0x04, 0x55
        /*0026*/ 	.short	(.L_380 - .L_379)


	//   ....[0]....
.L_379:
        /*0028*/ 	.word	0x00000001
        /*002c*/ 	.byte	0xb0, 0x14, 0x00, 0x00, 0x01, 0x00, 0x00, 0x00, 0xd0, 0x14, 0x00, 0x00, 0x01, 0x00, 0x00, 0x00
        /* <DEDUP_REMOVED lines=27> */
        /*01ec*/ 	.byte	0x00, 0x6f, 0x00, 0x00, 0x01, 0x00, 0x00, 0x00, 0x20, 0x6f, 0x00, 0x00


	//----- nvinfo : EIATTR_MERCURY_ISA_VERSION
	.align		4
.L_380:
        /*01f8*/ 	.byte	0x03, 0x5f
        /*01fa*/ 	.short	0x0101


	//----- nvinfo : EIATTR_VRC_CTA_INIT_COUNT
	.align		4
        /*01fc*/ 	.byte	0x02, 0x4a
	.zero		1
	.zero		1


	//----- nvinfo : EIATTR_EXIT_INSTR_OFFSETS
	.align		4
        /*0200*/ 	.byte	0x04, 0x1c
        /*0202*/ 	.short	(.L_382 - .L_381)


	//   ....[0]....
.L_381:
        /*0204*/ 	.word	0x00000090


	//   ....[1]....
        /*0208*/ 	.word	0x00008590


	//----- nvinfo : EIATTR_CRS_STACK_SIZE
	.align		4
.L_382:
        /*020c*/ 	.byte	0x04, 0x1e
        /*020e*/ 	.short	(.L_384 - .L_383)
.L_383:
        /*0210*/ 	.word	0x00000000


	//----- nvinfo : EIATTR_CBANK_PARAM_SIZE
	.align		4
.L_384:
        /*0214*/ 	.byte	0x03, 0x19
        /*0216*/ 	.short	0x0280


	//----- nvinfo : EIATTR_PARAM_CBANK
	.align		4
        /*0218*/ 	.byte	0x04, 0x0a
        /*021a*/ 	.short	(.L_386 - .L_385)
	.align		4
.L_385:
        /*021c*/ 	.word	index@(.nv.constant0._ZN5flash44flash_bwd_dq_dk_dv_loop_seqk_parallel_kernelI23Flash_bwd_kernel_traitsILi96ELi64ELi128ELi8ELi2ELi4ELi4ELb1ELb0EN7cutlass6half_tE19Flash_kernel_traitsILi96ELi64ELi128ELi8ES3_EELb0ELb0ELb0ELb0ELb0ELb1ELb1EEEvNS_16Flash_bwd_paramsE)
        /*0220*/ 	.short	0x0380
        /*0222*/ 	.short	0x0280


	//----- nvinfo : EIATTR_SW_WAR
	.align		4
.L_386:
        /*0224*/ 	.byte	0x04, 0x36
        /*0226*/ 	.short	(.L_388 - .L_387)
.L_387:
        /*0228*/ 	.word	0x00000008
.L_388:


//--------------------- .nv.info._ZN5flash44flash_bwd_dq_dk_dv_loop_seqk_parallel_kernelI23Flash_bwd_kernel_traitsILi96ELi64ELi128ELi8ELi2ELi4ELi4ELb1ELb0EN7cutlass6half_tE19Flash_kernel_traitsILi96ELi64ELi128ELi8ES3_EELb1ELb0ELb0ELb0ELb0ELb0ELb0EEEvNS_16Flash_bwd_paramsE --------------------------
	.section	.nv.info._ZN5flash44flash_bwd_dq_dk_dv_loop_seqk_parallel_kernelI23Flash_bwd_kernel_traitsILi96ELi64ELi128ELi8ELi2ELi4ELi4ELb1ELb0EN7cutlass6half_tE19Flash_kernel_traitsILi96ELi64ELi128ELi8ES3_EELb1ELb0ELb0ELb0ELb0ELb0ELb0EEEvNS_16Flash_bwd_paramsE,"",@"SHT_CUDA_INFO"
	.sectionflags	@""
	.align	4


	//----- nvinfo : EIATTR_CUDA_API_VERSION
	.align		4
        /*0000*/ 	.byte	0x04, 0x37
        /*0002*/ 	.short	(.L_390 - .L_389)
.L_389:
        /*0004*/ 	.word	0x00000082


	//----- nvinfo : EIATTR_KPARAM_INFO
	.align		4
.L_390:
        /*0008*/ 	.byte	0x04, 0x17
        /*000a*/ 	.short	(.L_392 - .L_391)
.L_391:
        /*000c*/ 	.word	0x00000000
        /*0010*/ 	.short	0x0000
        /*0012*/ 	.short	0x0000
        /*0014*/ 	.byte	0x00, 0xf0, 0x01, 0x0a


	//----- nvinfo : EIATTR_SPARSE_MMA_MASK
	.align		4
.L_392:
        /*0018*/ 	.byte	0x03, 0x50
        /*001a*/ 	.short	0x0000


	//----- nvinfo : EIATTR_MAXREG_COUNT
	.align		4
        /*001c*/ 	.byte	0x03, 0x1b
        /*001e*/ 	.short	0x00ff


	//----- nvinfo : EIATTR_NUM_BARRIERS
	.align		4
        /*0020*/ 	.byte	0x02, 0x4c
        /*0022*/ 	.byte	0x01
	.zero		1


	//----- nvinfo : EIATTR_ANNOTATIONS
	.align		4
        /*0024*/ 	.byte	0x04, 0x55
        /*0026*/ 	.short	(.L_394 - .L_393)


	//   ....[0]....
.L_393:
        /*0028*/ 	.word	0x00000001
        /*002c*/ 	.byte	0x00, 0x02, 0x00, 0x00, 0x01, 0x00, 0x00, 0x00, 0x50, 0x03, 0x00, 0x00, 0x01, 0x00, 0x00, 0x00
        /*003c*/ 	.byte	0xc0, 0x34, 0x00, 0x00, 0x01, 0x00, 0x00, 0x00, 0x20, 0x36, 0x00, 0x00, 0x01, 0x00, 0x00, 0x00
        /*004c*/ 	.byte	0x10, 0x38, 0x00, 0x00, 0x01, 0x00, 0x00, 0x00, 0x70, 0x3c, 0x00, 0x00, 0x01, 0x00, 0x00, 0x00
        /*005c*/ 	.byte	0x30, 0x5e, 0x00, 0x00


	//----- nvinfo : EIATTR_MERCURY_ISA_VERSION
	.align		4
.L_394:
        /*0060*/ 	.byte	0x03, 0x5f
        /*0062*/ 	.short	0x0101


	//----- nvinfo : EIATTR_VRC_CTA_INIT_COUNT
	.align		4
        /*0064*/ 	.byte	0x02, 0x4a
	.zero		1
	.zero		1


	//----- nvinfo : EIATTR_EXIT_INSTR_OFFSETS
	.align		4
        /*0068*/ 	.byte	0x04, 0x1c
        /*006a*/ 	.short	(.L_396 - .L_395)


	//   ....[0]....
.L_395:
        /*006c*/ 	.word	0x00000090


	//   ....[1]....
        /*0070*/ 	.word	0x00009500


	//----- nvinfo : EIATTR_CRS_STACK_SIZE
	.align		4
.L_396:
        /*0074*/ 	.byte	0x04, 0x1e
        /*0076*/ 	.short	(.L_398 - .L_397)
.L_397:
        /*0078*/ 	.word	0x00000000


	//----- nvinfo : EIATTR_CBANK_PARAM_SIZE
	.align		4
.L_398:
        /*007c*/ 	.byte	0x03, 0x19
        /*007e*/ 	.short	0x0280


	//----- nvinfo : EIATTR_PARAM_CBANK
	.align		4
        /*0080*/ 	.byte	0x04, 0x0a
        /*0082*/ 	.short	(.L_400 - .L_399)
	.align		4
.L_399:
        /*0084*/ 	.word	index@(.nv.constant0._ZN5flash44flash_bwd_dq_dk_dv_loop_seqk_parallel_kernelI23Flash_bwd_kernel_traitsILi96ELi64ELi128ELi8ELi2ELi4ELi4ELb1ELb0EN7cutlass6half_tE19Flash_kernel_traitsILi96ELi64ELi128ELi8ES3_EELb1ELb0ELb0ELb0ELb0ELb0ELb0EEEvNS_16Flash_bwd_paramsE)
        /*0088*/ 	.short	0x0380
        /*008a*/ 	.short	0x0280


	//----- nvinfo : EIATTR_SW_WAR
	.align		4
.L_400:
        /*008c*/ 	.byte	0x04, 0x36
        /*008e*/ 	.short	(.L_402 - .L_401)
.L_401:
        /*0090*/ 	.word	0x00000008
.L_402:


//--------------------- .nv.info._ZN5flash44flash_bwd_dq_dk_dv_loop_seqk_parallel_kernelI23Flash_bwd_kernel_traitsILi96ELi64ELi128ELi8ELi2ELi4ELi4ELb1ELb0EN7cutlass6half_tE19Flash_kernel_traitsILi96ELi64ELi128ELi8ES3_EELb0ELb0ELb0ELb0ELb0ELb0ELb1EEEvNS_16Flash_bwd_paramsE --------------------------
	.section	.nv.info._ZN5flash44flash_bwd_dq_dk_dv_loop_seqk_parallel_kernelI23Flash_bwd_kernel_traitsILi96ELi64ELi128ELi8ELi2ELi4ELi4ELb1ELb0EN7cutlass6half_tE19Flash_kernel_traitsILi96ELi64ELi128ELi8ES3_EELb0ELb0ELb0ELb0ELb0ELb0ELb1EEEvNS_16Flash_bwd_paramsE,"",@"SHT_CUDA_INFO"
	.sectionflags	@""
	.align	4


	//----- nvinfo : EIATTR_CUDA_API_VERSION
	.align		4
        /*0000*/ 	.byte	0x04, 0x37
        /*0002*/ 	.short	(.L_404 - .L_403)
.L_403:
        /*0004*/ 	.word	0x00000082


	//----- nvinfo : EIATTR_KPARAM_INFO
	.align		4
.L_404:
        /*0008*/ 	.byte	0x04, 0x17
        /*000a*/ 	.short	(.L_406 - .L_405)
.L_405:
        /*000c*/ 	.word	0x00000000
        /*0010*/ 	.short	0x0000
        /*0012*/ 	.short	0x0000
        /*0014*/ 	.byte	0x00, 0xf0, 0x01, 0x0a


	//----- nvinfo : EIATTR_SPARSE_MMA_MASK
	.align		4
.L_406:
        /*0018*/ 	.byte	0x03, 0x50
        /*001a*/ 	.short	0x0000


	//----- nvinfo : EIATTR_MAXREG_COUNT
	.align		4
        /*001c*/ 	.byte	0x03, 0x1b
        /*001e*/ 	.short	0x00ff


	//----- nvinfo : EIATTR_NUM_BARRIERS
	.align		4
        /*0020*/ 	.byte	0x02, 0x4c
        /*0022*/ 	.byte	0x01
	.zero		1


	//----- nvinfo : EIATTR_ANNOTATIONS
	.align		4
        /*0024*/ 	.byte	0x04, 0x55
        /*0026*/ 	.short	(.L_408 - .L_407)


	//   ....[0]....
.L_407:
        /* <DEDUP_REMOVED lines=32> */


	//----- nvinfo : EIATTR_MERCURY_ISA_VERSION
	.align		4
.L_408:
        /*0218*/ 	.byte	0x03, 0x5f
        /*021a*/ 	.short	0x0101


	//----- nvinfo : EIATTR_VRC_CTA_INIT_COUNT
	.align		4
        /*021c*/ 	.byte	0x02, 0x4a
	.zero		1
	.zero		1


	//----- nvinfo : EIATTR_EXIT_INSTR_OFFSETS
	.align		4
        /*0220*/ 	.byte	0x04, 0x1c
        /*0222*/ 	.short	(.L_410 - .L_409)


	//   ....[0]....
.L_409:
        /*0224*/ 	.word	0x00000090


	//   ....[1]....
        /*0228*/ 	.word	0x00009210


	//----- nvinfo : EIATTR_CRS_STACK_SIZE
	.align		4
.L_410:
        /*022c*/ 	.byte	0x04, 0x1e
        /*022e*/ 	.short	(.L_412 - .L_411)
.L_411:
        /*0230*/ 	.word	0x00000000


	//----- nvinfo : EIATTR_CBANK_PARAM_SIZE
	.align		4
.L_412:
        /*0234*/ 	.byte	0x03, 0x19
        /*0236*/ 	.short	0x0280


	//----- nvinfo : EIATTR_PARAM_CBANK
	.align		4
        /*0238*/ 	.byte	0x04, 0x0a
        /*023a*/ 	.short	(.L_414 - .L_413)
	.align		4
.L_413:
        /*023c*/ 	.word	index@(.nv.constant0._ZN5flash44flash_bwd_dq_dk_dv_loop_seqk_parallel_kernelI23Flash_bwd_kernel_traitsILi96ELi64ELi128ELi8ELi2ELi4ELi4ELb1ELb0EN7cutlass6half_tE19Flash_kernel_traitsILi96ELi64ELi128ELi8ES3_EELb0ELb0ELb0ELb0ELb0ELb0ELb1EEEvNS_16Flash_bwd_paramsE)
        /*0240*/ 	.short	0x0380
        /*0242*/ 	.short	0x0280


	//----- nvinfo : EIATTR_SW_WAR
	.align		4
.L_414:
        /*0244*/ 	.byte	0x04, 0x36
        /*0246*/ 	.short	(.L_416 - .L_415)
.L_415:
        /*0248*/ 	.word	0x00000008
.L_416:


//--------------------- .nv.info._ZN5flash44flash_bwd_dq_dk_dv_loop_seqk_parallel_kernelI23Flash_bwd_kernel_traitsILi96ELi64ELi128ELi8ELi2ELi4ELi4ELb1ELb0EN7cutlass6half_tE19Flash_kernel_traitsILi96ELi64ELi128ELi8ES3_EELb1ELb0ELb1ELb0ELb0ELb0ELb0EEEvNS_16Flash_bwd_paramsE --------------------------
	.section	.nv.info._ZN5flash44flash_bwd_dq_dk_dv_loop_seqk_parallel_kernelI23Flash_bwd_kernel_traitsILi96ELi64ELi128ELi8ELi2ELi4ELi4ELb1ELb0EN7cutlass6half_tE19Flash_kernel_traitsILi96ELi64ELi128ELi8ES3_EELb1ELb0ELb1ELb0ELb0ELb0ELb0EEEvNS_16Flash_bwd_paramsE,"",@"SHT_CUDA_INFO"
	.sectionflags	@""
	.align	4


	//----- nvinfo : EIATTR_CUDA_API_VERSION
	.align		4
        /*0000*/ 	.byte	0x04, 0x37
        /*0002*/ 	.short	(.L_418 - .L_417)
.L_417:
        /*0004*/ 	.word	0x00000082


	//----- nvinfo : EIATTR_KPARAM_INFO
	.align		4
.L_418:
        /*0008*/ 	.byte	0x04, 0x17
        /*000a*/ 	.short	(.L_420 - .L_419)
.L_419:
        /*000c*/ 	.word	0x00000000
        /*0010*/ 	.short	0x0000
        /*0012*/ 	.short	0x0000
        /*0014*/ 	.byte	0x00, 0xf0, 0x01, 0x0a


	//----- nvinfo : EIATTR_SPARSE_MMA_MASK
	.align		4
.L_420:
        /*0018*/ 	.byte	0x03, 0x50
        /*001a*/ 	.short	0x0000


	//----- nvinfo : EIATTR_MAXREG_COUNT
	.align		4
        /*001c*/ 	.byte	0x03, 0x1b
        /*001e*/ 	.short	0x00ff


	//----- nvinfo : EIATTR_NUM_BARRIERS
	.align		4
        /*0020*/ 	.byte	0x02, 0x4c
        /*0022*/ 	.byte	0x01
	.zero		1


	//----- nvinfo : EIATTR_MERCURY_ISA_VERSION
	.align		4
        /*0024*/ 	.byte	0x03, 0x5f
        /*0026*/ 	.short	0x0101


	//----- nvinfo : EIATTR_VRC_CTA_INIT_COUNT
	.align		4
        /*0028*/ 	.byte	0x02, 0x4a
	.zero		1
	.zero		1


	//----- nvinfo : EIATTR_EXIT_INSTR_OFFSETS
	.align		4
        /*002c*/ 	.byte	0x04, 0x1c
        /*002e*/ 	.short	(.L_422 - .L_421)


	//   ....[0]....
.L_421:
        /*0030*/ 	.word	0x00000080


	//   ....[1]....
        /*0034*/ 	.word	0x00009920


	//----- nvinfo : EIATTR_CRS_STACK_SIZE
	.align		4
.L_422:
        /*0038*/ 	.byte	0x04, 0x1e
        /*003a*/ 	.short	(.L_424 - .L_423)
.L_423:
        /*003c*/ 	.word	0x00000000


	//----- nvinfo : EIATTR_CBANK_PARAM_SIZE
	.align		4
.L_424:
        /*0040*/ 	.byte	0x03, 0x19
        /*0042*/ 	.short	0x0280


	//----- nvinfo : EIATTR_PARAM_CBANK
	.align		4
        /*0044*/ 	.byte	0x04, 0x0a
        /*0046*/ 	.short	(.L_426 - .L_425)
	.align		4
.L_425:
        /*0048*/ 	.word	index@(.nv.constant0._ZN5flash44flash_bwd_dq_dk_dv_loop_seqk_parallel_kernelI23Flash_bwd_kernel_traitsILi96ELi64ELi128ELi8ELi2ELi4ELi4ELb1ELb0EN7cutlass6half_tE19Flash_kernel_traitsILi96ELi64ELi128ELi8ES3_EELb1ELb0ELb1ELb0ELb0ELb0ELb0EEEvNS_16Flash_bwd_paramsE)
        /*004c*/ 	.short	0x0380
        /*004e*/ 	.short	0x0280


	//----- nvinfo : EIATTR_SW_WAR
	.align		4
.L_426:
        /*0050*/ 	.byte	0x04, 0x36
        /*0052*/ 	.short	(.L_428 - .L_427)
.L_427:
        /*0054*/ 	.word	0x00000008
.L_428:


//--------------------- .nv.info._ZN5flash44flash_bwd_dq_dk_dv_loop_seqk_parallel_kernelI23Flash_bwd_kernel_traitsILi96ELi64ELi128ELi8ELi2ELi4ELi4ELb1ELb0EN7cutlass6half_tE19Flash_kernel_traitsILi96ELi64ELi128ELi8ES3_EELb0ELb0ELb1ELb0ELb0ELb0ELb1EEEvNS_16Flash_bwd_paramsE --------------------------
	.section	.nv.info._ZN5flash44flash_bwd_dq_dk_dv_loop_seqk_parallel_kernelI23Flash_bwd_kernel_traitsILi96ELi64ELi128ELi8ELi2ELi4ELi4ELb1ELb0EN7cutlass6half_tE19Flash_kernel_traitsILi96ELi64ELi128ELi8ES3_EELb0ELb0ELb1ELb0ELb0ELb0ELb1EEEvNS_16Flash_bwd_paramsE,"",@"SHT_CUDA_INFO"
	.sectionflags	@""
	.align	4


	//----- nvinfo : EIATTR_CUDA_API_VERSION
	.align		4
        /*0000*/ 	.byte	0x04, 0x37
        /*0002*/ 	.short	(.L_430 - .L_429)
.L_429:
        /*0004*/ 	.word	0x00000082


	//----- nvinfo : EIATTR_KPARAM_INFO
	.align		4
.L_430:
        /*0008*/ 	.byte	0x04, 0x17
        /*000a*/ 	.short	(.L_432 - .L_431)
.L_431:
        /*000c*/ 	.word	0x00000000
        /*0010*/ 	.short	0x0000
        /*0012*/ 	.short	0x0000
        /*0014*/ 	.byte	0x00, 0xf0, 0x01, 0x0a


	//----- nvinfo : EIATTR_SPARSE_MMA_MASK
	.align		4
.L_432:
        /*0018*/ 	.byte	0x03, 0x50
        /*001a*/ 	.short	0x0000


	//----- nvinfo : EIATTR_MAXREG_COUNT
	.align		4
        /*001c*/ 	.byte	0x03, 0x1b
        /*001e*/ 	.short	0x00ff


	//----- nvinfo : EIATTR_NUM_BARRIERS
	.align		4
        /*0020*/ 	.byte	0x02, 0x4c
        /*0022*/ 	.byte	0x01
	.zero		1


	//----- nvinfo : EIATTR_ANNOTATIONS
	.align		4
        /*0024*/ 	.byte	0x04, 0x55
        /*0026*/ 	.short	(.L_434 - .L_433)


	//   ....[0]....
.L_433:
        /* <DEDUP_REMOVED lines=35> */
        /*024c*/ 	.byte	0xf0, 0x80, 0x00, 0x00


	//----- nvinfo : EIATTR_MERCURY_ISA_VERSION
	.align		4
.L_434:
        /*0250*/ 	.byte	0x03, 0x5f
        /*0252*/ 	.short	0x0101


	//----- nvinfo : EIATTR_VRC_CTA_INIT_COUNT
	.align		4
        /*0254*/ 	.byte	0x02, 0x4a
	.zero		1
	.zero		1


	//----- nvinfo : EIATTR_EXIT_INSTR_OFFSETS
	.align		4
        /*0258*/ 	.byte	0x04, 0x1c
        /*025a*/ 	.short	(.L_436 - .L_435)


	//   ....[0]....
.L_435:
        /*025c*/ 	.word	0x00000090


	//   ....[1]....
        /*0260*/ 	.word	0x00009750


	//----- nvinfo : EIATTR_CRS_STACK_SIZE
	.align		4
.L_436:
        /*0264*/ 	.byte	0x04, 0x1e
        /*0266*/ 	.short	(.L_438 - .L_437)
.L_437:
        /*0268*/ 	.word	0x00000000


	//----- nvinfo : EIATTR_CBANK_PARAM_SIZE
	.align		4
.L_438:
        /*026c*/ 	.byte	0x03, 0x19
        /*026e*/ 	.short	0x0280


	//----- nvinfo : EIATTR_PARAM_CBANK
	.align		4
        /*0270*/ 	.byte	0x04, 0x0a
        /*0272*/ 	.short	(.L_440 - .L_439)
	.align		4
.L_439:
        /*0274*/ 	.word	index@(.nv.constant0._ZN5flash44flash_bwd_dq_dk_dv_loop_seqk_parallel_kernelI23Flash_bwd_kernel_traitsILi96ELi64ELi128ELi8ELi2ELi4ELi4ELb1ELb0EN7cutlass6half_tE19Flash_kernel_traitsILi96ELi64ELi128ELi8ES3_EELb0ELb0ELb1ELb0ELb0ELb0ELb1EEEvNS_16Flash_bwd_paramsE)
        /*0278*/ 	.short	0x0380
        /*027a*/ 	.short	0x0280


	//----- nvinfo : EIATTR_SW_WAR
	.align		4
.L_440:
        /*027c*/ 	.byte	0x04, 0x36
        /*027e*/ 	.short	(.L_442 - .L_441)
.L_441:
        /*0280*/ 	.word	0x00000008
.L_442:


//--------------------- .nv.info._ZN5flash44flash_bwd_dq_dk_dv_loop_seqk_parallel_kernelI23Flash_bwd_kernel_traitsILi96ELi64ELi128ELi8ELi2ELi4ELi4ELb1ELb0EN7cutlass6half_tE19Flash_kernel_traitsILi96ELi64ELi128ELi8ES3_EELb1ELb0ELb0ELb0ELb1ELb1ELb0EEEvNS_16Flash_bwd_paramsE --------------------------
	.section	.nv.info._ZN5flash44flash_bwd_dq_dk_dv_loop_seqk_parallel_kernelI23Flash_bwd_kernel_traitsILi96ELi64ELi128ELi8ELi2ELi4ELi4ELb1ELb0EN7cutlass6half_tE19Flash_kernel_traitsILi96ELi64ELi128ELi8ES3_EELb1ELb0ELb0ELb0ELb1ELb1ELb0EEEvNS_16Flash_bwd_paramsE,"",@"SHT_CUDA_INFO"
	.sectionflags	@""
	.align	4


	//----- nvinfo : EIATTR_CUDA_API_VERSION
	.align		4
        /*0000*/ 	.byte	0x04, 0x37
        /*0002*/ 	.short	(.L_444 - .L_443)
.L_443:
        /*0004*/ 	.word	0x00000082


	//----- nvinfo : EIATTR_KPARAM_INFO
	.align		4
.L_444:
        /*0008*/ 	.byte	0x04, 0x17
        /*000a*/ 	.short	(.L_446 - .L_445)
.L_445:
        /*000c*/ 	.word	0x00000000
        /*0010*/ 	.short	0x0000
        /*0012*/ 	.short	0x0000
        /*0014*/ 	.byte	0x00, 0xf0, 0x01, 0x0a


	//----- nvinfo : EIATTR_SPARSE_MMA_MASK
	.align		4
.L_446:
        /*0018*/ 	.byte	0x03, 0x50
        /*001a*/ 	.short	0x0000


	//----- nvinfo : EIATTR_MAXREG_COUNT
	.align		4
        /*001c*/ 	.byte	0x03, 0x1b
        /*001e*/ 	.short	0x00ff


	//----- nvinfo : EIATTR_NUM_BARRIERS
	.align		4
        /*0020*/ 	.byte	0x02, 0x4c
        /*0022*/ 	.byte	0x01
	.zero		1


	//----- nvinfo : EIATTR_ANNOTATIONS
	.align		4
        /*0024*/ 	.byte	0x04, 0x55
        /*0026*/ 	.short	(.L_448 - .L_447)


	//   ....[0]....
.L_447:
        /*0028*/ 	.word	0x00000001
        /*002c*/ 	.byte	0x10, 0x1c, 0x00, 0x00, 0x01, 0x00, 0x00, 0x00, 0x20, 0x1c, 0x00, 0x00, 0x01, 0x00, 0x00, 0x00
        /*003c*/ 	.byte	0x30, 0x1c, 0x00, 0x00, 0x01, 0x00, 0x00, 0x00, 0x40, 0x1d, 0x00, 0x00, 0x01, 0x00, 0x00, 0x00
        /*004c*/ 	.byte	0xd0, 0x1e, 0x00, 0x00, 0x01, 0x00, 0x00, 0x00, 0x20, 0x1f, 0x00, 0x00, 0x01, 0x00, 0x00, 0x00
        /*005c*/ 	.byte	0x40, 0x26, 0x00, 0x00, 0x01, 0x00, 0x00, 0x00, 0x80, 0x26, 0x00, 0x00, 0x01, 0x00, 0x00, 0x00
        /*006c*/ 	.byte	0xf0, 0x4e, 0x00, 0x00, 0x01, 0x00, 0x00, 0x00, 0x30, 0x4f, 0x00, 0x00, 0x01, 0x00, 0x00, 0x00
        /*007c*/ 	.byte	0xf0, 0x5a, 0x00, 0x00, 0x01, 0x00, 0x00, 0x00, 0x00, 0x5b, 0x00, 0x00


	//----- nvinfo : EIATTR_MERCURY_ISA_VERSION
	.align		4
.L_448:
        /*0088*/ 	.byte	0x03, 0x5f
        /*008a*/ 	.short	0x0101


	//----- nvinfo : EIATTR_VRC_CTA_INIT_COUNT
	.align		4
        /*008c*/ 	.byte	0x02, 0x4a
	.zero		1
	.zero		1


	//----- nvinfo : EIATTR_EXIT_INSTR_OFFSETS
	.align		4
        /*0090*/ 	.byte	0x04, 0x1c
        /*0092*/ 	.short	(.L_450 - .L_449)


	//   ....[0]....
.L_449:
        /*0094*/ 	.word	0x00000090


	//   ....[1]....
        /*0098*/ 	.word	0x00006f90


	//----- nvinfo : EIATTR_CBANK_PARAM_SIZE
	.align		4
.L_450:
        /*009c*/ 	.byte	0x03, 0x19
        /*009e*/ 	.short	0x0280


	//----- nvinfo : EIATTR_PARAM_CBANK
	.align		4
        /*00a0*/ 	.byte	0x04, 0x0a
        /*00a2*/ 	.short	(.L_452 - .L_451)
	.align		4
.L_451:
        /*00a4*/ 	.word	index@(.nv.constant0._ZN5flash44flash_bwd_dq_dk_dv_loop_seqk_parallel_kernelI23Flash_bwd_kernel_traitsILi96ELi64ELi128ELi8ELi2ELi4ELi4ELb1ELb0EN7cutlass6half_tE19Flash_kernel_traitsILi96ELi64ELi128ELi8ES3_EELb1ELb0ELb0ELb0ELb1ELb1ELb0EEEvNS_16Flash_bwd_paramsE)
        /*00a8*/ 	.short	0x0380
        /*00aa*/ 	.short	0x0280


	//----- nvinfo : EIATTR_SW_WAR
	.align		4
.L_452:
        /*00ac*/ 	.byte	0x04, 0x36
        /*00ae*/ 	.short	(.L_454 - .L_453)
.L_453:
        /*00b0*/ 	.word	0x00000008
.L_454:


//--------------------- .nv.info._ZN5flash44flash_bwd_dq_dk_dv_loop_seqk_parallel_kernelI23Flash_bwd_kernel_traitsILi96ELi64ELi128ELi8ELi2ELi4ELi4ELb1ELb0EN7cutlass6half_tE19Flash_kernel_traitsILi96ELi64ELi128ELi8ES3_EELb0ELb0ELb0ELb0ELb1ELb1ELb1EEEvNS_16Flash_bwd_paramsE --------------------------
	.section	.nv.info._ZN5flash44flash_bwd_dq_dk_dv_loop_seqk_parallel_kernelI23Flash_bwd_kernel_traitsILi96ELi64ELi128ELi8ELi2ELi4ELi4ELb1ELb0EN7cutlass6half_tE19Flash_kernel_traitsILi96ELi64ELi128ELi8ES3_EELb0ELb0ELb0ELb0ELb1ELb1ELb1EEEvNS_16Flash_bwd_paramsE,"",@"SHT_CUDA_INFO"
	.sectionflags	@""
	.align	4


	//----- nvinfo : EIATTR_CUDA_API_VERSION
	.align		4
        /*0000*/ 	.byte	0x04, 0x37
        /*0002*/ 	.short	(.L_456 - .L_455)
.L_455:
        /*0004*/ 	.word	0x00000082


	//----- nvinfo : EIATTR_KPARAM_INFO
	.align		4
.L_456:
        /*0008*/ 	.byte	0x04, 0x17
        /*000a*/ 	.short	(.L_458 - .L_457)
.L_457:
        /*000c*/ 	.word	0x00000000
        /*0010*/ 	.short	0x0000
        /*0012*/ 	.short	0x0000
        /*0014*/ 	.byte	0x00, 0xf0, 0x01, 0x0a


	//----- nvinfo : EIATTR_SPARSE_MMA_MASK
	.align		4
.L_458:
        /*0018*/ 	.byte	0x03, 0x50
        /*001a*/ 	.short	0x0000


	//----- nvinfo : EIATTR_MAXREG_COUNT
	.align		4
        /*001c*/ 	.byte	0x03, 0x1b
        /*001e*/ 	.short	0x00ff


	//----- nvinfo : EIATTR_NUM_BARRIERS
	.align		4
        /*0020*/ 	.byte	0x02, 0x4c
        /*0022*/ 	.byte	0x01
	.zero		1


	//----- nvinfo : EIATTR_ANNOTATIONS
	.align		4
        /*0024*/ 	.byte	0x04, 0x55
        /*0026*/ 	.short	(.L_460 - .L_459)


	//   ....[0]....
.L_459:
        /* <DEDUP_REMOVED lines=33> */


	//----- nvinfo : EIATTR_MERCURY_ISA_VERSION
	.align		4
.L_460:
        /*0228*/ 	.byte	0x03, 0x5f
        /*022a*/ 	.short	0x0101


	//----- nvinfo : EIATTR_VRC_CTA_INIT_COUNT
	.align		4
        /*022c*/ 	.byte	0x02, 0x4a
	.zero		1
	.zero		1


	//----- nvinfo : EIATTR_EXIT_INSTR_OFFSETS
	.align		4
        /*0230*/ 	.byte	0x04, 0x1c
        /*0232*/ 	.short	(.L_462 - .L_461)


	//   ....[0]....
.L_461:
        /*0234*/ 	.word	0x00000090


	//   ....[1]....
        /*0238*/ 	.word	0x00006a40


	//----- nvinfo : EIATTR_CBANK_PARAM_SIZE
	.align		4
.L_462:
        /*023c*/ 	.byte	0x03, 0x19
        /*023e*/ 	.short	0x0280


	//----- nvinfo : EIATTR_PARAM_CBANK
	.align		4
        /*0240*/ 	.byte	0x04, 0x0a
        /*0242*/ 	.short	(.L_464 - .L_463)
	.align		4
.L_463:
        /*0244*/ 	.word	index@(.nv.constant0._ZN5flash44flash_bwd_dq_dk_dv_loop_seqk_parallel_kernelI23Flash_bwd_kernel_traitsILi96ELi64ELi128ELi8ELi2ELi4ELi4ELb1ELb0EN7cutlass6half_tE19Flash_kernel_traitsILi96ELi64ELi128ELi8ES3_EELb0ELb0ELb0ELb0ELb1ELb1ELb1EEEvNS_16Flash_bwd_paramsE)
        /*0248*/ 	.short	0x0380
        /*024a*/ 	.short	0x0280


	//----- nvinfo : EIATTR_SW_WAR
	.align		4
.L_464:
        /*024c*/ 	.byte	0x04, 0x36
        /*024e*/ 	.short	(.L_466 - .L_465)
.L_465:
        /*0250*/ 	.word	0x00000008
.L_466:


//--------------------- .nv.info._ZN5flash44flash_bwd_dq_dk_dv_loop_seqk_parallel_kernelI23Flash_bwd_kernel_traitsILi96ELi64ELi128ELi8ELi2ELi4ELi4ELb1ELb0EN7cutlass6half_tE19Flash_kernel_traitsILi96ELi64ELi128ELi8ES3_EELb1ELb0ELb0ELb1ELb0ELb0ELb0EEEvNS_16Flash_bwd_paramsE --------------------------
	.section	.nv.info._ZN5flash44flash_bwd_dq_dk_dv_loop_seqk_parallel_kernelI23Flash_bwd_kernel_traitsILi96ELi64ELi128ELi8ELi2ELi4ELi4ELb1ELb0EN7cutlass6half_tE19Flash_kernel_traitsILi96ELi64ELi128ELi8ES3_EELb1ELb0ELb0ELb1ELb0ELb0ELb0EEEvNS_16Flash_bwd_paramsE,"",@"SHT_CUDA_INFO"
	.sectionflags	@""
	.align	4


	//----- nvinfo : EIATTR_CUDA_API_VERSION
	.align		4
        /*0000*/ 	.byte	0x04, 0x37
        /*0002*/ 	.short	(.L_468 - .L_467)
.L_467:
        /*0004*/ 	.word	0x00000082


	//----- nvinfo : EIATTR_KPARAM_INFO
	.align		4
.L_468:
        /*0008*/ 	.byte	0x04, 0x17
        /*000a*/ 	.short	(.L_470 - .L_469)
.L_469:
        /*000c*/ 	.word	0x00000000
        /*0010*/ 	.short	0x0000
        /*0012*/ 	.short	0x0000
        /*0014*/ 	.byte	0x00, 0xf0, 0x01, 0x0a


	//----- nvinfo : EIATTR_SPARSE_MMA_MASK
	.align		4
.L_470:
        /*0018*/ 	.byte	0x03, 0x50
        /*001a*/ 	.short	0x0000


	//----- nvinfo : EIATTR_MAXREG_COUNT
	.align		4
        /*001c*/ 	.byte	0x03, 0x1b
        /*001e*/ 	.short	0x00ff


	//----- nvinfo : EIATTR_NUM_BARRIERS
	.align		4
        /*0020*/ 	.byte	0x02, 0x4c
        /*0022*/ 	.byte	0x01
	.zero		1


	//----- nvinfo : EIATTR_MERCURY_ISA_VERSION
	.align		4
        /*0024*/ 	.byte	0x03, 0x5f
        /*0026*/ 	.short	0x0101


	//----- nvinfo : EIATTR_VRC_CTA_INIT_COUNT
	.align		4
        /*0028*/ 	.byte	0x02, 0x4a
	.zero		1
	.zero		1


	//----- nvinfo : EIATTR_EXIT_INSTR_OFFSETS
	.align		4
        /*002c*/ 	.byte	0x04, 0x1c
        /*002e*/ 	.short	(.L_472 - .L_471)


	//   ....[0]....
.L_471:
        /*0030*/ 	.word	0x00000080


	//   ....[1]....
        /*0034*/ 	.word	0x00009b80


	//----- nvinfo : EIATTR_CRS_STACK_SIZE
	.align		4
.L_472:
        /*0038*/ 	.byte	0x04, 0x1e
        /*003a*/ 	.short	(.L_474 - .L_473)
.L_473:
        /*003c*/ 	.word	0x00000000


	//----- nvinfo : EIATTR_CBANK_PARAM_SIZE
	.align		4
.L_474:
        /*0040*/ 	.byte	0x03, 0x19
        /*0042*/ 	.short	0x0280


	//----- nvinfo : EIATTR_PARAM_CBANK
	.align		4
        /*0044*/ 	.byte	0x04, 0x0a
        /*0046*/ 	.short	(.L_476 - .L_475)
	.align		4
.L_475:
        /*0048*/ 	.word	index@(.nv.constant0._ZN5flash44flash_bwd_dq_dk_dv_loop_seqk_parallel_kernelI23Flash_bwd_kernel_traitsILi96ELi64ELi128ELi8ELi2ELi4ELi4ELb1ELb0EN7cutlass6half_tE19Flash_kernel_traitsILi96ELi64ELi128ELi8ES3_EELb1ELb0ELb0ELb1ELb0ELb0ELb0EEEvNS_16Flash_bwd_paramsE)
        /*004c*/ 	.short	0x0380
        /*004e*/ 	.short	0x0280


	//----- nvinfo : EIATTR_SW_WAR
	.align		4
.L_476:
        /*0050*/ 	.byte	0x04, 0x36
        /*0052*/ 	.short	(.L_478 - .L_477)
.L_477:
        /*0054*/ 	.word	0x00000008
.L_478:


//--------------------- .nv.info._ZN5flash44flash_bwd_dq_dk_dv_loop_seqk_parallel_kernelI23Flash_bwd_kernel_traitsILi96ELi64ELi128ELi8ELi2ELi4ELi4ELb1ELb0EN7cutlass6half_tE19Flash_kernel_traitsILi96ELi64ELi128ELi8ES3_EELb0ELb0ELb0ELb1ELb0ELb0ELb1EEEvNS_16Flash_bwd_paramsE --------------------------
	.section	.nv.info._ZN5flash44flash_bwd_dq_dk_dv_loop_seqk_parallel_kernelI23Flash_bwd_kernel_traitsILi96ELi64ELi128ELi8ELi2ELi4ELi4ELb1ELb0EN7cutlass6half_tE19Flash_kernel_traitsILi96ELi64ELi128ELi8ES3_EELb0ELb0ELb0ELb1ELb0ELb0ELb1EEEvNS_16Flash_bwd_paramsE,"",@"SHT_CUDA_INFO"
	.sectionflags	@""
	.align	4


	//----- nvinfo : EIATTR_CUDA_API_VERSION
	.align		4
        /*0000*/ 	.byte	0x04, 0x37
        /*0002*/ 	.short	(.L_480 - .L_479)
.L_479:
        /*0004*/ 	.word	0x00000082


	//----- nvinfo : EIATTR_KPARAM_INFO
	.align		4
.L_480:
        /*0008*/ 	.byte	0x04, 0x17
        /*000a*/ 	.short	(.L_482 - .L_481)
.L_481:
        /*000c*/ 	.word	0x00000000
        /*0010*/ 	.short	0x0000
        /*0012*/ 	.short	0x0000
        /*0014*/ 	.byte	0x00, 0xf0, 0x01, 0x0a


	//----- nvinfo : EIATTR_SPARSE_MMA_MASK
	.align		4
.L_482:
        /*0018*/ 	.byte	0x03, 0x50
        /*001a*/ 	.short	0x0000


	//----- nvinfo : EIATTR_MAXREG_COUNT
	.align		4
        /*001c*/ 	.byte	0x03, 0x1b
        /*001e*/ 	.short	0x00ff


	//----- nvinfo : EIATTR_NUM_BARRIERS
	.align		4
        /*0020*/ 	.byte	0x02, 0x4c
        /*0022*/ 	.byte	0x01
	.zero		1


	//----- nvinfo : EIATTR_ANNOTATIONS
	.align		4
        /*0024*/ 	.byte	0x04, 0x55
        /*0026*/ 	.short	(.L_484 - .L_483)


	//   ....[0]....
.L_483:
        /* <DEDUP_REMOVED lines=34> */


	//----- nvinfo : EIATTR_MERCURY_ISA_VERSION
	.align		4
.L_484:
        /*0230*/ 	.byte	0x03, 0x5f
        /*0232*/ 	.short	0x0101


	//----- nvinfo : EIATTR_VRC_CTA_INIT_COUNT
	.align		4
        /*0234*/ 	.byte	0x02, 0x4a
	.zero		1
	.zero		1


	//----- nvinfo : EIATTR_EXIT_INSTR_OFFSETS
	.align		4
        /*0238*/ 	.byte	0x04, 0x1c
        /*023a*/ 	.short	(.L_486 - .L_485)


	//   ....[0]....
.L_485:
        /*023c*/ 	.word	0x00000090


	//   ....[1]....
        /*0240*/ 	.word	0x00009770


	//----- nvinfo : EIATTR_CRS_STACK_SIZE
	.align		4
.L_486:
        /*0244*/ 	.byte	0x04, 0x1e
        /*0246*/ 	.short	(.L_488 - .L_487)
.L_487:
        /*0248*/ 	.word	0x00000000


	//----- nvinfo : EIATTR_CBANK_PARAM_SIZE
	.align		4
.L_488:
        /*024c*/ 	.byte	0x03, 0x19
        /*024e*/ 	.short	0x0280


	//----- nvinfo : EIATTR_PARAM_CBANK
	.align		4
        /*0250*/ 	.byte	0x04, 0x0a
        /*0252*/ 	.short	(.L_490 - .L_489)
	.align		4
.L_489:
        /*0254*/ 	.word	index@(.nv.constant0._ZN5flash44flash_bwd_dq_dk_dv_loop_seqk_parallel_kernelI23Flash_bwd_kernel_traitsILi96ELi64ELi128ELi8ELi2ELi4ELi4ELb1ELb0EN7cutlass6half_tE19Flash_kernel_traitsILi96ELi64ELi128ELi8ES3_EELb0ELb0ELb0ELb1ELb0ELb0ELb1EEEvNS_16Flash_bwd_paramsE)
        /*0258*/ 	.short	0x0380
        /*025a*/ 	.short	0x0280


	//----- nvinfo : EIATTR_SW_WAR
	.align		4
.L_490:
        /*025c*/ 	.byte	0x04, 0x36
        /*025e*/ 	.short	(.L_492 - .L_491)
.L_491:
        /*0260*/ 	.word	0x00000008
.L_492:


//--------------------- .nv.info._ZN5flash44flash_bwd_dq_dk_dv_loop_seqk_parallel_kernelI23Flash_bwd_kernel_traitsILi96ELi64ELi128ELi8ELi2ELi4ELi4ELb1ELb0EN7cutlass6half_tE19Flash_kernel_traitsILi96ELi64ELi128ELi8ES3_EELb1ELb0ELb1ELb0ELb0ELb1ELb0EEEvNS_16Flash_bwd_paramsE --------------------------
	.section	.nv.info._ZN5flash44flash_bwd_dq_dk_dv_loop_seqk_parallel_kernelI23Flash_bwd_kernel_traitsILi96ELi64ELi128ELi8ELi2ELi4ELi4ELb1ELb0EN7cutlass6half_tE19Flash_kernel_traitsILi96ELi64ELi128ELi8ES3_EELb1ELb0ELb1ELb0ELb0ELb1ELb0EEEvNS_16Flash_bwd_paramsE,"",@"SHT_CUDA_INFO"
	.sectionflags	@""
	.align	4


	//----- nvinfo : EIATTR_CUDA_API_VERSION
	.align		4
        /*0000*/ 	.byte	0x04, 0x37
        /*0002*/ 	.short	(.L_494 - .L_493)
.L_493:
        /*0004*/ 	.word	0x00000082


	//----- nvinfo : EIATTR_KPARAM_INFO
	.align		4
.L_494:
        /*0008*/ 	.byte	0x04, 0x17
        /*000a*/ 	.short	(.L_496 - .L_495)
.L_495:
        /*000c*/ 	.word	0x00000000
        /*0010*/ 	.short	0x0000
        /*0012*/ 	.short	0x0000
        /*0014*/ 	.byte	0x00, 0xf0, 0x01, 0x0a


	//----- nvinfo : EIATTR_SPARSE_MMA_MASK
	.align		4
.L_496:
        /*0018*/ 	.byte	0x03, 0x50
        /*001a*/ 	.short	0x0000


	//----- nvinfo : EIATTR_MAXREG_COUNT
	.align		4
        /*001c*/ 	.byte	0x03, 0x1b
        /*001e*/ 	.short	0x00ff


	//----- nvinfo : EIATTR_NUM_BARRIERS
	.align		4
        /*0020*/ 	.byte	0x02, 0x4c
        /*0022*/ 	.byte	0x01
	.zero		1


	//----- nvinfo : EIATTR_MERCURY_ISA_VERSION
	.align		4
        /*0024*/ 	.byte	0x03, 0x5f
        /*0026*/ 	.short	0x0101


	//----- nvinfo : EIATTR_VRC_CTA_INIT_COUNT
	.align		4
        /*0028*/ 	.byte	0x02, 0x4a
	.zero		1
	.zero		1


	//----- nvinfo : EIATTR_EXIT_INSTR_OFFSETS
	.align		4
        /*002c*/ 	.byte	0x04, 0x1c
        /*002e*/ 	.short	(.L_498 - .L_497)


	//   ....[0]....
.L_497:
        /*0030*/ 	.word	0x00000080


	//   ....[1]....
        /*0034*/ 	.word	0x00008d40


	//----- nvinfo : EIATTR_CRS_STACK_SIZE
	.align		4
.L_498:
        /*0038*/ 	.byte	0x04, 0x1e
        /*003a*/ 	.short	(.L_500 - .L_499)
.L_499:
        /*003c*/ 	.word	0x00000000


	//----- nvinfo : EIATTR_CBANK_PARAM_SIZE
	.align		4
.L_500:
        /*0040*/ 	.byte	0x03, 0x19
        /*0042*/ 	.short	0x0280


	//----- nvinfo : EIATTR_PARAM_CBANK
	.align		4
        /*0044*/ 	.byte	0x04, 0x0a
        /*0046*/ 	.short	(.L_502 - .L_501)
	.align		4
.L_501:
        /*0048*/ 	.word	index@(.nv.constant0._ZN5flash44flash_bwd_dq_dk_dv_loop_seqk_parallel_kernelI23Flash_bwd_kernel_traitsILi96ELi64ELi128ELi8ELi2ELi4ELi4ELb1ELb0EN7cutlass6half_tE19Flash_kernel_traitsILi96ELi64ELi128ELi8ES3_EELb1ELb0ELb1ELb0ELb0ELb1ELb0EEEvNS_16Flash_bwd_paramsE)
        /*004c*/ 	.short	0x0380
        /*004e*/ 	.short	0x0280


	//----- nvinfo : EIATTR_SW_WAR
	.align		4
.L_502:
        /*0050*/ 	.byte	0x04, 0x36
        /*0052*/ 	.short	(.L_504 - .L_503)
.L_503:
        /*0054*/ 	.word	0x00000008
.L_504:


//--------------------- .nv.info._ZN5flash44flash_bwd_dq_dk_dv_loop_seqk_parallel_kernelI23Flash_bwd_kernel_traitsILi96ELi64ELi128ELi8ELi2ELi4ELi4ELb1ELb0EN7cutlass6half_tE19Flash_kernel_traitsILi96ELi64ELi128ELi8ES3_EELb0ELb0ELb1ELb0ELb0ELb1ELb1EEEvNS_16Flash_bwd_paramsE --------------------------
	.section	.nv.info._ZN5flash44flash_bwd_dq_dk_dv_loop_seqk_parallel_kernelI23Flash_bwd_kernel_traitsILi96ELi64ELi128ELi8ELi2ELi4ELi4ELb1ELb0EN7cutlass6half_tE19Flash_kernel_traitsILi96ELi64ELi128ELi8ES3_EELb0ELb0ELb1ELb0ELb0ELb1ELb1EEEvNS_16Flash_bwd_paramsE,"",@"SHT_CUDA_INFO"
	.sectionflags	@""
	.align	4


	//----- nvinfo : EIATTR_CUDA_API_VERSION
	.align		4
        /*0000*/ 	.byte	0x04, 0x37
        /*0002*/ 	.short	(.L_506 - .L_505)
.L_505:
        /*0004*/ 	.word	0x00000082


	//----- nvinfo : EIATTR_KPARAM_INFO
	.align		4
.L_506:
        /*0008*/ 	.byte	0x04, 0x17
        /*000a*/ 	.short	(.L_508 - .L_507)
.L_507:
        /*000c*/ 	.word	0x00000000
        /*0010*/ 	.short	0x0000
        /*0012*/ 	.short	0x0000
        /*0014*/ 	.byte	0x00, 0xf0, 0x01, 0x0a


	//----- nvinfo : EIATTR_SPARSE_MMA_MASK
	.align		4
.L_508:
        /*0018*/ 	.byte	0x03, 0x50
        /*001a*/ 	.short	0x0000


	//----- nvinfo : EIATTR_MAXREG_COUNT
	.align		4
        /*001c*/ 	.byte	0x03, 0x1b
        /*001e*/ 	.short	0x00ff


	//----- nvinfo : EIATTR_NUM_BARRIERS
	.align		4
        /*0020*/ 	.byte	0x02, 0x4c
        /*0022*/ 	.byte	0x01
	.zero		1


	//----- nvinfo : EIATTR_ANNOTATIONS
	.align		4
        /*0024*/ 	.byte	0x04, 0x55
        /*0026*/ 	.short	(.L_510 - .L_509)


	//   ....[0]....
.L_509:
        /* <DEDUP_REMOVED lines=36> */


	//----- nvinfo : EIATTR_MERCURY_ISA_VERSION
	.align		4
.L_510:
        /*0258*/ 	.byte	0x03, 0x5f
        /*025a*/ 	.short	0x0101


	//----- nvinfo : EIATTR_VRC_CTA_INIT_COUNT
	.align		4
        /*025c*/ 	.byte	0x02, 0x4a
	.zero		1
	.zero		1


	//----- nvinfo : EIATTR_EXIT_INSTR_OFFSETS
	.align		4
        /*0260*/ 	.byte	0x04, 0x1c
        /*0262*/ 	.short	(.L_512 - .L_511)


	//   ....[0]....
.L_511:
        /*0264*/ 	.word	0x00000090


	//   ....[1]....
        /*0268*/ 	.word	0x00008b20


	//----- nvinfo : EIATTR_CRS_STACK_SIZE
	.align		4
.L_512:
        /*026c*/ 	.byte	0x04, 0x1e
        /*026e*/ 	.short	(.L_514 - .L_513)
.L_513:
        /*0270*/ 	.word	0x00000000


	//----- nvinfo : EIATTR_CBANK_PARAM_SIZE
	.align		4
.L_514:
        /*0274*/ 	.byte	0x03, 0x19
        /*0276*/ 	.short	0x0280


	//----- nvinfo : EIATTR_PARAM_CBANK
	.align		4
        /*0278*/ 	.byte	0x04, 0x0a
        /*027a*/ 	.short	(.L_516 - .L_515)
	.align		4
.L_515:
        /*027c*/ 	.word	index@(.nv.constant0._ZN5flash44flash_bwd_dq_dk_dv_loop_seqk_parallel_kernelI23Flash_bwd_kernel_traitsILi96ELi64ELi128ELi8ELi2ELi4ELi4ELb1ELb0EN7cutlass6half_tE19Flash_kernel_traitsILi96ELi64ELi128ELi8ES3_EELb0ELb0ELb1ELb0ELb0ELb1ELb1EEEvNS_16Flash_bwd_paramsE)
        /*0280*/ 	.short	0x0380
        /*0282*/ 	.short	0x0280


	//----- nvinfo : EIATTR_SW_WAR
	.align		4
.L_516:
        /*0284*/ 	.byte	0x04, 0x36
        /*0286*/ 	.short	(.L_518 - .L_517)
.L_517:
        /*0288*/ 	.word	0x00000008
.L_518:


//--------------------- .nv.info._ZN5flash44flash_bwd_dq_dk_dv_loop_seqk_parallel_kernelI23Flash_bwd_kernel_traitsILi96ELi64ELi128ELi8ELi2ELi4ELi4ELb1ELb0EN7cutlass6half_tE19Flash_kernel_traitsILi96ELi64ELi128ELi8ES3_EELb1ELb0ELb1ELb1ELb0ELb0ELb0EEEvNS_16Flash_bwd_paramsE --------------------------
	.section	.nv.info._ZN5flash44flash_bwd_dq_dk_dv_loop_seqk_parallel_kernelI23Flash_bwd_kernel_traitsILi96ELi64ELi128ELi8ELi2ELi4ELi4ELb1ELb0EN7cutlass6half_tE19Flash_kernel_traitsILi96ELi64ELi128ELi8ES3_EELb1ELb0ELb1ELb1ELb0ELb0ELb0EEEvNS_16Flash_bwd_paramsE,"",@"SHT_CUDA_INFO"
	.sectionflags	@""
	.align	4


	//----- nvinfo : EIATTR_CUDA_API_VERSION
	.align		4
        /*0000*/ 	.byte	0x04, 0x37
        /*0002*/ 	.short	(.L_520 - .L_519)
.L_519:
        /*0004*/ 	.word	0x00000082


	//----- nvinfo : EIATTR_KPARAM_INFO
	.align		4
.L_520:
        /*0008*/ 	.byte	0x04, 0x17
        /*000a*/ 	.short	(.L_522 - .L_521)
.L_521:
        /*000c*/ 	.word	0x00000000
        /*0010*/ 	.short	0x0000
        /*0012*/ 	.short	0x0000
        /*0014*/ 	.byte	0x00, 0xf0, 0x01, 0x0a


	//----- nvinfo : EIATTR_SPARSE_MMA_MASK
	.align		4
.L_522:
        /*0018*/ 	.byte	0x03, 0x50
        /*001a*/ 	.short	0x0000


	//----- nvinfo : EIATTR_MAXREG_COUNT
	.align		4
        /*001c*/ 	.byte	0x03, 0x1b
        /*001e*/ 	.short	0x00ff


	//----- nvinfo : EIATTR_NUM_BARRIERS
	.align		4
        /*0020*/ 	.byte	0x02, 0x4c
        /*0022*/ 	.byte	0x01
	.zero		1


	//----- nvinfo : EIATTR_MERCURY_ISA_VERSION
	.align		4
        /*0024*/ 	.byte	0x03, 0x5f
        /*0026*/ 	.short	0x0101


	//----- nvinfo : EIATTR_VRC_CTA_INIT_COUNT
	.align		4
        /*0028*/ 	.byte	0x02, 0x4a
	.zero		1
	.zero		1


	//----- nvinfo : EIATTR_EXIT_INSTR_OFFSETS
	.align		4
        /*002c*/ 	.byte	0x04, 0x1c
        /*002e*/ 	.short	(.L_524 - .L_523)


	//   ....[0]....
.L_523:
        /*0030*/ 	.word	0x00000080


	//   ....[1]....
        /*0034*/ 	.word	0x0000a040


	//----- nvinfo : EIATTR_CRS_STACK_SIZE
	.align		4
.L_524:
        /*0038*/ 	.byte	0x04, 0x1e
        /*003a*/ 	.short	(.L_526 - .L_525)
.L_525:
        /*003c*/ 	.word	0x00000000


	//----- nvinfo : EIATTR_CBANK_PARAM_SIZE
	.align		4
.L_526:
        /*0040*/ 	.byte	0x03, 0x19
        /*0042*/ 	.short	0x0280


	//----- nvinfo : EIATTR_PARAM_CBANK
	.align		4
        /*0044*/ 	.byte	0x04, 0x0a
        /*0046*/ 	.short	(.L_528 - .L_527)
	.align		4
.L_527:
        /*0048*/ 	.word	index@(.nv.constant0._ZN5flash44flash_bwd_dq_dk_dv_loop_seqk_parallel_kernelI23Flash_bwd_kernel_traitsILi96ELi64ELi128ELi8ELi2ELi4ELi4ELb1ELb0EN7cutlass6half_tE19Flash_kernel_traitsILi96ELi64ELi128ELi8ES3_EELb1ELb0ELb1ELb1ELb0ELb0ELb0EEEvNS_16Flash_bwd_paramsE)
        /*004c*/ 	.short	0x0380
        /*004e*/ 	.short	0x0280


	//----- nvinfo : EIATTR_SW_WAR
	.align		4
.L_528:
        /*0050*/ 	.byte	0x04, 0x36
        /*0052*/ 	.short	(.L_530 - .L_529)
.L_529:
        /*0054*/ 	.word	0x00000008
.L_530:


//--------------------- .nv.info._ZN5flash44flash_bwd_dq_dk_dv_loop_seqk_parallel_kernelI23Flash_bwd_kernel_traitsILi96ELi64ELi128ELi8ELi2ELi4ELi4ELb1ELb0EN7cutlass6half_tE19Flash_kernel_traitsILi96ELi64ELi128ELi8ES3_EELb0ELb0ELb1ELb1ELb0ELb0ELb1EEEvNS_16Flash_bwd_paramsE --------------------------
	.section	.nv.info._ZN5flash44flash_bwd_dq_dk_dv_loop_seqk_parallel_kernelI23Flash_bwd_kernel_traitsILi96ELi64ELi128ELi8ELi2ELi4ELi4ELb1ELb0EN7cutlass6half_tE19Flash_kernel_traitsILi96ELi64ELi128ELi8ES3_EELb0ELb0ELb1ELb1ELb0ELb0ELb1EEEvNS_16Flash_bwd_paramsE,"",@"SHT_CUDA_INFO"
	.sectionflags	@""
	.align	4


	//----- nvinfo : EIATTR_CUDA_API_VERSION
	.align		4
        /*0000*/ 	.byte	0x04, 0x37
        /*0002*/ 	.short	(.L_532 - .L_531)
.L_531:
        /*0004*/ 	.word	0x00000082


	//----- nvinfo : EIATTR_KPARAM_INFO
	.align		4
.L_532:
        /*0008*/ 	.byte	0x04, 0x17
        /*000a*/ 	.short	(.L_534 - .L_533)
.L_533:
        /*000c*/ 	.word	0x00000000
        /*0010*/ 	.short	0x0000
        /*0012*/ 	.short	0x0000
        /*0014*/ 	.byte	0x00, 0xf0, 0x01, 0x0a


	//----- nvinfo : EIATTR_SPARSE_MMA_MASK
	.align		4
.L_534:
        /*0018*/ 	.byte	0x03, 0x50
        /*001a*/ 	.short	0x0000


	//----- nvinfo : EIATTR_MAXREG_COUNT
	.align		4
        /*001c*/ 	.byte	0x03, 0x1b
        /*001e*/ 	.short	0x00ff


	//----- nvinfo : EIATTR_NUM_BARRIERS
	.align		4
        /*0020*/ 	.byte	0x02, 0x4c
        /*0022*/ 	.byte	0x01
	.zero		1


	//----- nvinfo : EIATTR_ANNOTATIONS
	.align		4
        /*0024*/ 	.byte	0x04, 0x55
        /*0026*/ 	.short	(.L_536 - .L_535)


	//   ....[0]....
.L_535:
        /* <DEDUP_REMOVED lines=36> */


	//----- nvinfo : EIATTR_MERCURY_ISA_VERSION
	.align		4
.L_536:
        /*0258*/ 	.byte	0x03, 0x5f
        /*025a*/ 	.short	0x0101


	//----- nvinfo : EIATTR_VRC_CTA_INIT_COUNT
	.align		4
        /*025c*/ 	.byte	0x02, 0x4a
	.zero		1
	.zero		1


	//----- nvinfo : EIATTR_EXIT_INSTR_OFFSETS
	.align		4
        /*0260*/ 	.byte	0x04, 0x1c
        /*0262*/ 	.short	(.L_538 - .L_537)


	//   ....[0]....
.L_537:
        /*0264*/ 	.word	0x00000090


	//   ....[1]....
        /*0268*/ 	.word	0x00009d10


	//----- nvinfo : EIATTR_CRS_STACK_SIZE
	.align		4
.L_538:
        /*026c*/ 	.byte	0x04, 0x1e
        /*026e*/ 	.short	(.L_540 - .L_539)
.L_539:
        /*0270*/ 	.word	0x00000000


	//----- nvinfo : EIATTR_CBANK_PARAM_SIZE
	.align		4
.L_540:
        /*0274*/ 	.byte	0x03, 0x19
        /*0276*/ 	.short	0x0280


	//----- nvinfo : EIATTR_PARAM_CBANK
	.align		4
        /*0278*/ 	.byte	0x04, 0x0a
        /*027a*/ 	.short	(.L_542 - .L_541)
	.align		4
.L_541:
        /*027c*/ 	.word	index@(.nv.constant0._ZN5flash44flash_bwd_dq_dk_dv_loop_seqk_parallel_kernelI23Flash_bwd_kernel_traitsILi96ELi64ELi128ELi8ELi2ELi4ELi4ELb1ELb0EN7cutlass6half_tE19Flash_kernel_traitsILi96ELi64ELi128ELi8ES3_EELb0ELb0ELb1ELb1ELb0ELb0ELb1EEEvNS_16Flash_bwd_paramsE)
        /*0280*/ 	.short	0x0380
        /*0282*/ 	.short	0x0280


	//----- nvinfo : EIATTR_SW_WAR
	.align		4
.L_542:
        /*0284*/ 	.byte	0x04, 0x36
        /*0286*/ 	.short	(.L_544 - .L_543)
.L_543:
        /*0288*/ 	.word	0x00000008
.L_544:


//--------------------- .nv.info._ZN5flash25flash_bwd_dot_do_o_kernelILb0E23Flash_bwd_kernel_traitsILi96ELi64ELi128ELi8ELi2ELi4ELi4ELb1ELb0EN7cutlass6half_tE19Flash_kernel_traitsILi96ELi64ELi128ELi8ES3_EEEEvNS_16Flash_bwd_paramsE --------------------------
	.section	.nv.info._ZN5flash25flash_bwd_dot_do_o_kernelILb0E23Flash_bwd_kernel_traitsILi96ELi64ELi128ELi8ELi2ELi4ELi4ELb1ELb0EN7cutlass6half_tE19Flash_kernel_traitsILi96ELi64ELi128ELi8ES3_EEEEvNS_16Flash_bwd_paramsE,"",@"SHT_CUDA_INFO"
	.sectionflags	@""
	.align	4


	//----- nvinfo : EIATTR_CUDA_API_VERSION
	.align		4
        /*0000*/ 	.byte	0x04, 0x37
        /*0002*/ 	.short	(.L_546 - .L_545)
.L_545:
        /*0004*/ 	.word	0x00000082


	//----- nvinfo : EIATTR_KPARAM_INFO
	.align		4
.L_546:
        /*0008*/ 	.byte	0x04, 0x17
        /*000a*/ 	.short	(.L_548 - .L_547)
.L_547:
        /*000c*/ 	.word	0x00000000
        /*0010*/ 	.short	0x0000
        /*0012*/ 	.short	0x0000
        /*0014*/ 	.byte	0x00, 0xf0, 0x01, 0x0a


	//----- nvinfo : EIATTR_SPARSE_MMA_MASK
	.align		4
.L_548:
        /*0018*/ 	.byte	0x03, 0x50
        /*001a*/ 	.short	0x0000


	//----- nvinfo : EIATTR_MAXREG_COUNT
	.align		4
        /*001c*/ 	.byte	0x03, 0x1b
        /*001e*/ 	.short	0x00ff


	//----- nvinfo : EIATTR_MERCURY_ISA_VERSION
	.align		4
        /*0020*/ 	.byte	0x03, 0x5f
        /*0022*/ 	.short	0x0101


	//----- nvinfo : EIATTR_COOP_GROUP_MASK_REGIDS
	.align		4
        /*0024*/ 	.byte	0x04, 0x29
        /*0026*/ 	.short	(.L_550 - .L_549)


	//   ....[0]....
.L_549:
        /*0028*/ 	.word	0xffffffff


	//   ....[1]....
        /*002c*/ 	.word	0xffffffff


	//----- nvinfo : EIATTR_COOP_GROUP_INSTR_OFFSETS
	.align		4
.L_550:
        /*0030*/ 	.byte	0x04, 0x28
        /*0032*/ 	.short	(.L_552 - .L_551)


	//   ....[0]....
.L_551:
        /*0034*/ 	.word	0x00000c40


	//   ....[1]....
        /*0038*/ 	.word	0x00000c60


	//----- nvinfo : EIATTR_VRC_CTA_INIT_COUNT
	.align		4
.L_552:
        /*003c*/ 	.byte	0x02, 0x4a
	.zero		1
	.zero		1


	//----- nvinfo : EIATTR_EXIT_INSTR_OFFSETS
	.align		4
        /*0040*/ 	.byte	0x04, 0x1c
        /*0042*/ 	.short	(.L_554 - .L_553)


	//   ....[0]....
.L_553:
        /*0044*/ 	.word	0x00000120


	//   ....[1]....
        /*0048*/ 	.word	0x00000c90


	//   ....[2]....
        /*004c*/ 	.word	0x00000d00


	//----- nvinfo : EIATTR_CRS_STACK_SIZE
	.align		4
.L_554:
        /*0050*/ 	.byte	0x04, 0x1e
        /*0052*/ 	.short	(.L_556 - .L_555)
.L_555:
        /*0054*/ 	.word	0x00000000


	//----- nvinfo : EIATTR_CBANK_PARAM_SIZE
	.align		4
.L_556:
        /*0058*/ 	.byte	0x03, 0x19
        /*005a*/ 	.short	0x0280


	//----- nvinfo : EIATTR_PARAM_CBANK
	.align		4
        /*005c*/ 	.byte	0x04, 0x0a
        /*005e*/ 	.short	(.L_558 - .L_557)
	.align		4
.L_557:
        /*0060*/ 	.word	index@(.nv.constant0._ZN5flash25flash_bwd_dot_do_o_kernelILb0E23Flash_bwd_kernel_traitsILi96ELi64ELi128ELi8ELi2ELi4ELi4ELb1ELb0EN7cutlass6half_tE19Flash_kernel_traitsILi96ELi64ELi128ELi8ES3_EEEEvNS_16Flash_bwd_paramsE)
        /*0064*/ 	.short	0x0380
        /*0066*/ 	.short	0x0280


	//----- nvinfo : EIATTR_SW_WAR
	.align		4
.L_558:
        /*0068*/ 	.byte	0x04, 0x36
        /*006a*/ 	.short	(.L_560 - .L_559)
.L_559:
        /*006c*/ 	.word	0x00000008
.L_560:


//--------------------- .nv.info._ZN5flash25flash_bwd_dot_do_o_kernelILb1E23Flash_bwd_kernel_traitsILi96ELi64ELi128ELi8ELi2ELi4ELi4ELb1ELb0EN7cutlass6half_tE19Flash_kernel_traitsILi96ELi64ELi128ELi8ES3_EEEEvNS_16Flash_bwd_paramsE --------------------------
	.section	.nv.info._ZN5flash25flash_bwd_dot_do_o_kernelILb1E23Flash_bwd_kernel_traitsILi96ELi64ELi128ELi8ELi2ELi4ELi4ELb1ELb0EN7cutlass6half_tE19Flash_kernel_traitsILi96ELi64ELi128ELi8ES3_EEEEvNS_16Flash_bwd_paramsE,"",@"SHT_CUDA_INFO"
	.sectionflags	@""
	.align	4


	//----- nvinfo : EIATTR_CUDA_API_VERSION
	.align		4
        /*0000*/ 	.byte	0x04, 0x37
        /*0002*/ 	.short	(.L_562 - .L_561)
.L_561:
        /*0004*/ 	.word	0x00000082


	//----- nvinfo : EIATTR_KPARAM_INFO
	.align		4
.L_562:
        /*0008*/ 	.byte	0x04, 0x17
        /*000a*/ 	.short	(.L_564 - .L_563)
.L_563:
        /*000c*/ 	.word	0x00000000
        /*0010*/ 	.short	0x0000
        /*0012*/ 	.short	0x0000
        /*0014*/ 	.byte	0x00, 0xf0, 0x01, 0x0a


	//----- nvinfo : EIATTR_SPARSE_MMA_MASK
	.align		4
.L_564:
        /*0018*/ 	.byte	0x03, 0x50
        /*001a*/ 	.short	0x0000


	//----- nvinfo : EIATTR_MAXREG_COUNT
	.align		4
        /*001c*/ 	.byte	0x03, 0x1b
        /*001e*/ 	.short	0x00ff


	//----- nvinfo : EIATTR_MERCURY_ISA_VERSION
	.align		4
        /*0020*/ 	.byte	0x03, 0x5f
        /*0022*/ 	.short	0x0101


	//----- nvinfo : EIATTR_COOP_GROUP_MASK_REGIDS
	.align		4
        /*0024*/ 	.byte	0x04, 0x29
        /*0026*/ 	.short	(.L_566 - .L_565)


	//   ....[0]....
.L_565:
        /*0028*/ 	.word	0xffffffff


	//   ....[1]....
        /*002c*/ 	.word	0xffffffff


	//----- nvinfo : EIATTR_COOP_GROUP_INSTR_OFFSETS
	.align		4
.L_566:
        /*0030*/ 	.byte	0x04, 0x28
        /*0032*/ 	.short	(.L_568 - .L_567)


	//   ....[0]....
.L_567:
        /*0034*/ 	.word	0x00000f10


	//   ....[1]....
        /*0038*/ 	.word	0x00000f60


	//----- nvinfo : EIATTR_VRC_CTA_INIT_COUNT
	.align		4
.L_568:
        /*003c*/ 	.byte	0x02, 0x4a
	.zero		1
	.zero		1


	//----- nvinfo : EIATTR_EXIT_INSTR_OFFSETS
	.align		4
        /*0040*/ 	.byte	0x04, 0x1c
        /*0042*/ 	.short	(.L_570 - .L_569)


	//   ....[0]....
.L_569:
        /*0044*/ 	.word	0x00000120


	//   ....[1]....
        /*0048*/ 	.word	0x00001050


	//----- nvinfo : EIATTR_CRS_STACK_SIZE
	.align		4
.L_570:
        /*004c*/ 	.byte	0x04, 0x1e
        /*004e*/ 	.short	(.L_572 - .L_571)
.L_571:
        /*0050*/ 	.word	0x00000000


	//----- nvinfo : EIATTR_CBANK_PARAM_SIZE
	.align		4
.L_572:
        /*0054*/ 	.byte	0x03, 0x19
        /*0056*/ 	.short	0x0280


	//----- nvinfo : EIATTR_PARAM_CBANK
	.align		4
        /*0058*/ 	.byte	0x04, 0x0a
        /*005a*/ 	.short	(.L_574 - .L_573)
	.align		4
.L_573:
        /*005c*/ 	.word	index@(.nv.constant0._ZN5flash25flash_bwd_dot_do_o_kernelILb1E23Flash_bwd_kernel_traitsILi96ELi64ELi128ELi8ELi2ELi4ELi4ELb1ELb0EN7cutlass6half_tE19Flash_kernel_traitsILi96ELi64ELi128ELi8ES3_EEEEvNS_16Flash_bwd_paramsE)
        /*0060*/ 	.short	0x0380
        /*0062*/ 	.short	0x0280


	//----- nvinfo : EIATTR_SW_WAR
	.align		4
.L_574:
        /*0064*/ 	.byte	0x04, 0x36
        /*0066*/ 	.short	(.L_576 - .L_575)
.L_575:
        /*0068*/ 	.word	0x00000008
.L_576:


//--------------------- .nv.info._ZN5flash27flash_bwd_convert_dq_kernelI23Flash_bwd_kernel_traitsILi96ELi64ELi128ELi8ELi2ELi4ELi4ELb0ELb0EN7cutlass6half_tE19Flash_kernel_traitsILi96ELi64ELi128ELi8ES3_EEEEvNS_16Flash_bwd_paramsEi --------------------------
	.section	.nv.info._ZN5flash27flash_bwd_convert_dq_kernelI23Flash_bwd_kernel_traitsILi96ELi64ELi128ELi8ELi2ELi4ELi4ELb0ELb0EN7cutlass6half_tE19Flash_kernel_traitsILi96ELi64ELi128ELi8ES3_EEEEvNS_16Flash_bwd_paramsEi,"",@"SHT_CUDA_INFO"
	.sectionflags	@""
	.align	4


	//----- nvinfo : EIATTR_CUDA_API_VERSION
	.align		4
        /*0000*/ 	.byte	0x04, 0x37
        /*0002*/ 	.short	(.L_578 - .L_577)
.L_577:
        /*0004*/ 	.word	0x00000082


	//----- nvinfo : EIATTR_KPARAM_INFO
	.align		4
.L_578:
        /*0008*/ 	.byte	0x04, 0x17
        /*000a*/ 	.short	(.L_580 - .L_579)
.L_579:
        /*000c*/ 	.word	0x00000000
        /*0010*/ 	.short	0x0001
        /*0012*/ 	.short	0x0280
        /*0014*/ 	.byte	0x00, 0xf0, 0x11, 0x00


	//----- nvinfo : EIATTR_KPARAM_INFO
	.align		4
.L_580:
        /*0018*/ 	.byte	0x04, 0x17
        /*001a*/ 	.short	(.L_582 - .L_581)
.L_581:
        /*001c*/ 	.word	0x00000000
        /*0020*/ 	.short	0x0000
        /*0022*/ 	.short	0x0000
        /*0024*/ 	.byte	0x00, 0xf0, 0x01, 0x0a


	//----- nvinfo : EIATTR_SPARSE_MMA_MASK
	.align		4
.L_582:
        /*0028*/ 	.byte	0x03, 0x50
        /*002a*/ 	.short	0x0000


	//----- nvinfo : EIATTR_MAXREG_COUNT
	.align		4
        /*002c*/ 	.byte	0x03, 0x1b
        /*002e*/ 	.short	0x00ff


	//----- nvinfo : EIATTR_NUM_BARRIERS
	.align		4
        /*0030*/ 	.byte	0x02, 0x4c
        /*0032*/ 	.byte	0x01
	.zero		1


	//----- nvinfo : EIATTR_MERCURY_ISA_VERSION
	.align		4
        /*0034*/ 	.byte	0x03, 0x5f
        /*0036*/ 	.short	0x0101


	//----- nvinfo : EIATTR_VRC_CTA_INIT_COUNT
	.align		4
        /*0038*/ 	.byte	0x02, 0x4a
	.zero		1
	.zero		1


	//----- nvinfo : EIATTR_EXIT_INSTR_OFFSETS
	.align		4
        /*003c*/ 	.byte	0x04, 0x1c
        /*003e*/ 	.short	(.L_584 - .L_583)


	//   ....[0]....
.L_583:
        /*0040*/ 	.word	0x00000190


	//   ....[1]....
        /*0044*/ 	.word	0x00000fe0


	//   ....[2]....
        /*0048*/ 	.word	0x00001180


	//   ....[3]....
        /*004c*/ 	.word	0x000011b0


	//----- nvinfo : EIATTR_CBANK_PARAM_SIZE
	.align		4
.L_584:
        /*0050*/ 	.byte	0x03, 0x19
        /*0052*/ 	.short	0x0284


	//----- nvinfo : EIATTR_PARAM_CBANK
	.align		4
        /*0054*/ 	.byte	0x04, 0x0a
        /*0056*/ 	.short	(.L_586 - .L_585)
	.align		4
.L_585:
        /*0058*/ 	.word	index@(.nv.constant0._ZN5flash27flash_bwd_convert_dq_kernelI23Flash_bwd_kernel_traitsILi96ELi64ELi128ELi8ELi2ELi4ELi4ELb0ELb0EN7cutlass6half_tE19Flash_kernel_traitsILi96ELi64ELi128ELi8ES3_EEEEvNS_16Flash_bwd_paramsEi)
        /*005c*/ 	.short	0x0380
        /*005e*/ 	.short	0x0284


	//----- nvinfo : EIATTR_SW_WAR
	.align		4
.L_586:
        /*0060*/ 	.byte	0x04, 0x36
        /*0062*/ 	.short	(.L_588 - .L_587)
.L_587:
        /*0064*/ 	.word	0x00000008
.L_588:


//--------------------- .nv.info._ZN5flash44flash_bwd_dq_dk_dv_loop_seqk_parallel_kernelI23Flash_bwd_kernel_traitsILi96ELi64ELi128ELi8ELi2ELi4ELi4ELb0ELb0EN7cutlass6half_tE19Flash_kernel_traitsILi96ELi64ELi128ELi8ES3_EELb1ELb0ELb0ELb0ELb0ELb1ELb0EEEvNS_16Flash_bwd_paramsE --------------------------
	.section	.nv.info._ZN5flash44flash_bwd_dq_dk_dv_loop_seqk_parallel_kernelI23Flash_bwd_kernel_traitsILi96ELi64ELi128ELi8ELi2ELi4ELi4ELb0ELb0EN7cutlass6half_tE19Flash_kernel_traitsILi96ELi64ELi128ELi8ES3_EELb1ELb0ELb0ELb0ELb0ELb1ELb0EEEvNS_16Flash_bwd_paramsE,"",@"SHT_CUDA_INFO"
	.sectionflags	@""
	.align	4


	//----- nvinfo : EIATTR_CUDA_API_VERSION
	.align		4
        /*0000*/ 	.byte	0x04, 0x37
        /*0002*/ 	.short	(.L_590 - .L_589)
.L_589:
        /*0004*/ 	.word	0x00000082


	//----- nvinfo : EIATTR_KPARAM_INFO
	.align		4
.L_590:
        /*0008*/ 	.byte	0x04, 0x17
        /*000a*/ 	.short	(.L_592 - .L_591)
.L_591:
        /*000c*/ 	.word	0x00000000
        /*0010*/ 	.short	0x0000
        /*0012*/ 	.short	0x0000
        /*0014*/ 	.byte	0x00, 0xf0, 0x01, 0x0a


	//----- nvinfo : EIATTR_SPARSE_MMA_MASK
	.align		4
.L_592:
        /*0018*/ 	.byte	0x03, 0x50
        /*001a*/ 	.short	0x0000


	//----- nvinfo : EIATTR_MAXREG_COUNT
	.align		4
        /*001c*/ 	.byte	0x03, 0x1b
        /*001e*/ 	.short	0x00ff


	//----- nvinfo : EIATTR_NUM_BARRIERS
	.align		4
        /*0020*/ 	.byte	0x02, 0x4c
        /*0022*/ 	.byte	0x01
	.zero		1


	//----- nvinfo : EIATTR_MERCURY_ISA_VERSION
	.align		4
        /*0024*/ 	.byte	0x03, 0x5f
        /*0026*/ 	.short	0x0101


	//----- nvinfo : EIATTR_VRC_CTA_INIT_COUNT
	.align		4
        /*0028*/ 	.byte	0x02, 0x4a
	.zero		1
	.zero		1


	//----- nvinfo : EIATTR_EXIT_INSTR_OFFSETS
	.align		4
        /*002c*/ 	.byte	0x04, 0x1c
        /*002e*/ 	.short	(.L_594 - .L_593)


	//   ....[0]....
.L_593:
        /*0030*/ 	.word	0x00000080


	//   ....[1]....
        /*0034*/ 	.word	0x00008460


	//----- nvinfo : EIATTR_CRS_STACK_SIZE
	.align		4
.L_594:
        /*0038*/ 	.byte	0x04, 0x1e
        /*003a*/ 	.short	(.L_596 - .L_595)
.L_595:
        /*003c*/ 	.word	0x00000000


	//----- nvinfo : EIATTR_CBANK_PARAM_SIZE
	.align		4
.L_596:
        /*0040*/ 	.byte	0x03, 0x19
        /*0042*/ 	.short	0x0280


	//----- nvinfo : EIATTR_PARAM_CBANK
	.align		4
        /*0044*/ 	.byte	0x04, 0x0a
        /*0046*/ 	.short	(.L_598 - .L_597)
	.align		4
.L_597:
        /*0048*/ 	.word	index@(.nv.constant0._ZN5flash44flash_bwd_dq_dk_dv_loop_seqk_parallel_kernelI23Flash_bwd_kernel_traitsILi96ELi64ELi128ELi8ELi2ELi4ELi4ELb0ELb0EN7cutlass6half_tE19Flash_kernel_traitsILi96ELi64ELi128ELi8ES3_EELb1ELb0ELb0ELb0ELb0ELb1ELb0EEEvNS_16Flash_bwd_paramsE)
        /*004c*/ 	.short	0x0380
        /*004e*/ 	.short	0x0280


	//----- nvinfo : EIATTR_SW_WAR
	.align		4
.L_598:
        /*0050*/ 	.byte	0x04, 0x36
        /*0052*/ 	.short	(.L_600 - .L_599)
.L_599:
        /*0054*/ 	.word	0x00000008
.L_600:


//--------------------- .nv.info._ZN5flash44flash_bwd_dq_dk_dv_loop_seqk_parallel_kernelI23Flash_bwd_kernel_traitsILi96ELi64ELi128ELi8ELi2ELi4ELi4ELb0ELb0EN7cutlass6half_tE19Flash_kernel_traitsILi96ELi64ELi128ELi8ES3_EELb0ELb0ELb0ELb0ELb0ELb1ELb1EEEvNS_16Flash_bwd_paramsE --------------------------
	.section	.nv.info._ZN5flash44flash_bwd_dq_dk_dv_loop_seqk_parallel_kernelI23Flash_bwd_kernel_traitsILi96ELi64ELi128ELi8ELi2ELi4ELi4ELb0ELb0EN7cutlass6half_tE19Flash_kernel_traitsILi96ELi64ELi128ELi8ES3_EELb0ELb0ELb0ELb0ELb0ELb1ELb1EEEvNS_16Flash_bwd_paramsE,"",@"SHT_CUDA_INFO"
	.sectionflags	@""
	.align	4


	//----- nvinfo : EIATTR_CUDA_API_VERSION
	.align		4
        /*0000*/ 	.byte	0x04, 0x37
        /*0002*/ 	.short	(.L_602 - .L_601)
.L_601:
        /*0004*/ 	.word	0x00000082


	//----- nvinfo : EIATTR_KPARAM_INFO
	.align		4
.L_602:
        /*0008*/ 	.byte	0x04, 0x17
        /*000a*/ 	.short	(.L_604 - .L_603)
.L_603:
        /*000c*/ 	.word	0x00000000
        /*0010*/ 	.short	0x0000
        /*0012*/ 	.short	0x0000
        /*0014*/ 	.byte	0x00, 0xf0, 0x01, 0x0a


	//----- nvinfo : EIATTR_SPARSE_MMA_MASK
	.align		4
.L_604:
        /*0018*/ 	.byte	0x03, 0x50
        /*001a*/ 	.short	0x0000


	//----- nvinfo : EIATTR_MAXREG_COUNT
	.align		4
        /*001c*/ 	.byte	0x03, 0x1b
        /*001e*/ 	.short	0x00ff


	//----- nvinfo : EIATTR_NUM_BARRIERS
	.align		4
        /*0020*/ 	.byte	0x02, 0x4c
        /*0022*/ 	.byte	0x01
	.zero		1


	//----- nvinfo : EIATTR_MERCURY_ISA_VERSION
	.align		4
        /*0024*/ 	.byte	0x03, 0x5f
        /*0026*/ 	.short	0x0101


	//----- nvinfo : EIATTR_VRC_CTA_INIT_COUNT
	.align		4
        /*0028*/ 	.byte	0x02, 0x4a
	.zero		1
	.zero		1


	//----- nvinfo : EIATTR_EXIT_INSTR_OFFSETS
	.align		4
        /*002c*/ 	.byte	0x04, 0x1c
        /*002e*/ 	.short	(.L_606 - .L_605)


	//   ....[0]....
.L_605:
        /*0030*/ 	.word	0x00000080


	//   ....[1]....
        /*0034*/ 	.word	0x00008010


	//----- nvinfo : EIATTR_CRS_STACK_SIZE
	.align		4
.L_606:
        /*0038*/ 	.byte	0x04, 0x1e
        /*003a*/ 	.short	(.L_608 - .L_607)
.L_607:
        /*003c*/ 	.word	0x00000000


	//----- nvinfo : EIATTR_CBANK_PARAM_SIZE
	.align		4
.L_608:
        /*0040*/ 	.byte	0x03, 0x19
        /*0042*/ 	.short	0x0280


	//----- nvinfo : EIATTR_PARAM_CBANK
	.align		4
        /*0044*/ 	.byte	0x04, 0x0a
        /*0046*/ 	.short	(.L_610 - .L_609)
	.align		4
.L_609:
        /*0048*/ 	.word	index@(.nv.constant0._ZN5flash44flash_bwd_dq_dk_dv_loop_seqk_parallel_kernelI23Flash_bwd_kernel_traitsILi96ELi64ELi128ELi8ELi2ELi4ELi4ELb0ELb0EN7cutlass6half_tE19Flash_kernel_traitsILi96ELi64ELi128ELi8ES3_EELb0ELb0ELb0ELb0ELb0ELb1ELb1EEEvNS_16Flash_bwd_paramsE)
        /*004c*/ 	.short	0x0380
        /*004e*/ 	.short	0x0280


	//----- nvinfo : EIATTR_SW_WAR
	.align		4
.L_610:
        /*0050*/ 	.byte	0x04, 0x36
        /*0052*/ 	.short	(.L_612 - .L_611)
.L_611:
        /*0054*/ 	.word	0x00000008
.L_612:


//--------------------- .nv.info._ZN5flash44flash_bwd_dq_dk_dv_loop_seqk_parallel_kernelI23Flash_bwd_kernel_traitsILi96ELi64ELi128ELi8ELi2ELi4ELi4ELb0ELb0EN7cutlass6half_tE19Flash_kernel_traitsILi96ELi64ELi128ELi8ES3_EELb1ELb0ELb0ELb0ELb0ELb0ELb0EEEvNS_16Flash_bwd_paramsE --------------------------
	.section	.nv.info._ZN5flash44flash_bwd_dq_dk_dv_loop_seqk_parallel_kernelI23Flash_bwd_kernel_traitsILi96ELi64ELi128ELi8ELi2ELi4ELi4ELb0ELb0EN7cutlass6half_tE19Flash_kernel_traitsILi96ELi64ELi128ELi8ES3_EELb1ELb0ELb0ELb0ELb0ELb0ELb0EEEvNS_16Flash_bwd_paramsE,"",@"SHT_CUDA_INFO"
	.sectionflags	@""
	.align	4


	//----- nvinfo : EIATTR_CUDA_API_VERSION
	.align		4
        /*0000*/ 	.byte	0x04, 0x37
        /*0002*/ 	.short	(.L_614 - .L_613)
.L_613:
        /*0004*/ 	.word	0x00000082


	//----- nvinfo : EIATTR_KPARAM_INFO
	.align		4
.L_614:
        /*0008*/ 	.byte	0x04, 0x17
        /*000a*/ 	.short	(.L_616 - .L_615)
.L_615:
        /*000c*/ 	.word	0x00000000
        /*0010*/ 	.short	0x0000
        /*0012*/ 	.short	0x0000
        /*0014*/ 	.byte	0x00, 0xf0, 0x01, 0x0a


	//----- nvinfo : EIATTR_SPARSE_MMA_MASK
	.align		4
.L_616:
        /*0018*/ 	.byte	0x03, 0x50
        /*001a*/ 	.short	0x0000


	//----- nvinfo : EIATTR_MAXREG_COUNT
	.align		4
        /*001c*/ 	.byte	0x03, 0x1b
        /*001e*/ 	.short	0x00ff


	//----- nvinfo : EIATTR_NUM_BARRIERS
	.align		4
        /*0020*/ 	.byte	0x02, 0x4c
        /*0022*/ 	.byte	0x01
	.zero		1


	//----- nvinfo : EIATTR_MERCURY_ISA_VERSION
	.align		4
        /*0024*/ 	.byte	0x03, 0x5f
        /*0026*/ 	.short	0x0101


	//----- nvinfo : EIATTR_VRC_CTA_INIT_COUNT
	.align		4
        /*0028*/ 	.byte	0x02, 0x4a
	.zero		1
	.zero		1


	//----- nvinfo : EIATTR_EXIT_INSTR_OFFSETS
	.align		4
        /*002c*/ 	.byte	0x04, 0x1c
        /*002e*/ 	.short	(.L_618 - .L_617)


	//   ....[0]....
.L_617:
        /*0030*/ 	.word	0x00000080


	//   ....[1]....
        /*0034*/ 	.word	0x00009050


	//----- nvinfo : EIATTR_CRS_STACK_SIZE
	.align		4
.L_618:
        /*0038*/ 	.byte	0x04, 0x1e
        /*003a*/ 	.short	(.L_620 - .L_619)
.L_619:
        /*003c*/ 	.word	0x00000000


	//----- nvinfo : EIATTR_CBANK_PARAM_SIZE
	.align		4
.L_620:
        /*0040*/ 	.byte	0x03, 0x19
        /*0042*/ 	.short	0x0280


	//----- nvinfo : EIATTR_PARAM_CBANK
	.align		4
        /*0044*/ 	.byte	0x04, 0x0a
        /*0046*/ 	.short	(.L_622 - .L_621)
	.align		4
.L_621:
        /*0048*/ 	.word	index@(.nv.constant0._ZN5flash44flash_bwd_dq_dk_dv_loop_seqk_parallel_kernelI23Flash_bwd_kernel_traitsILi96ELi64ELi128ELi8ELi2ELi4ELi4ELb0ELb0EN7cutlass6half_tE19Flash_kernel_traitsILi96ELi64ELi128ELi8ES3_EELb1ELb0ELb0ELb0ELb0ELb0ELb0EEEvNS_16Flash_bwd_paramsE)
        /*004c*/ 	.short	0x0380
        /*004e*/ 	.short	0x0280


	//----- nvinfo : EIATTR_SW_WAR
	.align		4
.L_622:
        /*0050*/ 	.byte	0x04, 0x36
        /*0052*/ 	.short	(.L_624 - .L_623)
.L_623:
        /*0054*/ 	.word	0x00000008
.L_624:


//--------------------- .nv.info._ZN5flash44flash_bwd_dq_dk_dv_loop_seqk_parallel_kernelI23Flash_bwd_kernel_traitsILi96ELi64ELi128ELi8ELi2ELi4ELi4ELb0ELb0EN7cutlass6half_tE19Flash_kernel_traitsILi96ELi64ELi128ELi8ES3_EELb0ELb0ELb0ELb0ELb0ELb0ELb1EEEvNS_16Flash_bwd_paramsE --------------------------
	.section	.nv.info._ZN5flash44flash_bwd_dq_dk_dv_loop_seqk_parallel_kernelI23Flash_bwd_kernel_traitsILi96ELi64ELi128ELi8ELi2ELi4ELi4ELb0ELb0EN7cutlass6half_tE19Flash_kernel_traitsILi96ELi64ELi128ELi8ES3_EELb0ELb0ELb0ELb0ELb0ELb0ELb1EEEvNS_16Flash_bwd_paramsE,"",@"SHT_CUDA_INFO"
	.sectionflags	@""
	.align	4


	//----- nvinfo : EIATTR_CUDA_API_VERSION
	.align		4
        /*0000*/ 	.byte	0x04, 0x37
        /*0002*/ 	.short	(.L_626 - .L_625)
.L_625:
        /*0004*/ 	.word	0x00000082


	//----- nvinfo : EIATTR_KPARAM_INFO
	.align		4
.L_626:
        /*0008*/ 	.byte	0x04, 0x17
        /*000a*/ 	.short	(.L_628 - .L_627)
.L_627:
        /*000c*/ 	.word	0x00000000
        /*0010*/ 	.short	0x0000
        /*0012*/ 	.short	0x0000
        /*0014*/ 	.byte	0x00, 0xf0, 0x01, 0x0a


	//----- nvinfo : EIATTR_SPARSE_MMA_MASK
	.align		4
.L_628:
        /*0018*/ 	.byte	0x03, 0x50
        /*001a*/ 	.short	0x0000


	//----- nvinfo : EIATTR_MAXREG_COUNT
	.align		4
        /*001c*/ 	.byte	0x03, 0x1b
        /*001e*/ 	.short	0x00ff


	//----- nvinfo : EIATTR_NUM_BARRIERS
	.align		4
        /*0020*/ 	.byte	0x02, 0x4c
        /*0022*/ 	.byte	0x01
	.zero		1


	//----- nvinfo : EIATTR_MERCURY_ISA_VERSION
	.align		4
        /*0024*/ 	.byte	0x03, 0x5f
        /*0026*/ 	.short	0x0101


	//----- nvinfo : EIATTR_VRC_CTA_INIT_COUNT
	.align		4
        /*0028*/ 	.byte	0x02, 0x4a
	.zero		1
	.zero		1


	//----- nvinfo : EIATTR_EXIT_INSTR_OFFSETS
	.align		4
        /*002c*/ 	.byte	0x04, 0x1c
        /*002e*/ 	.short	(.L_630 - .L_629)


	//   ....[0]....
.L_629:
        /*0030*/ 	.word	0x00000080


	//   ....[1]....
        /*0034*/ 	.word	0x00008ca0


	//----- nvinfo : EIATTR_CRS_STACK_SIZE
	.align		4
.L_630:
        /*0038*/ 	.byte	0x04, 0x1e
        /*003a*/ 	.short	(.L_632 - .L_631)
.L_631:
        /*003c*/ 	.word	0x00000000


	//----- nvinfo : EIATTR_CBANK_PARAM_SIZE
	.align		4
.L_632:
        /*0040*/ 	.byte	0x03, 0x19
        /*0042*/ 	.short	0x0280


	//----- nvinfo : EIATTR_PARAM_CBANK
	.align		4
        /*0044*/ 	.byte	0x04, 0x0a
        /*0046*/ 	.short	(.L_634 - .L_633)
	.align		4
.L_633:
        /*0048*/ 	.word	index@(.nv.constant0._ZN5flash44flash_bwd_dq_dk_dv_loop_seqk_parallel_kernelI23Flash_bwd_kernel_traitsILi96ELi64ELi128ELi8ELi2ELi4ELi4ELb0ELb0EN7cutlass6half_tE19Flash_kernel_traitsILi96ELi64ELi128ELi8ES3_EELb0ELb0ELb0ELb0ELb0ELb0ELb1EEEvNS_16Flash_bwd_paramsE)
        /*004c*/ 	.short	0x0380
        /*004e*/ 	.short	0x0280


	//----- nvinfo : EIATTR_SW_WAR
	.align		4
.L_634:
        /*0050*/ 	.byte	0x04, 0x36
        /*0052*/ 	.short	(.L_636 - .L_635)
.L_635:
        /*0054*/ 	.word	0x00000008
.L_636:


//--------------------- .nv.info._ZN5flash44flash_bwd_dq_dk_dv_loop_seqk_parallel_kernelI23Flash_bwd_kernel_traitsILi96ELi64ELi128ELi8ELi2ELi4ELi4ELb0ELb0EN7cutlass6half_tE19Flash_kernel_traitsILi96ELi64ELi128ELi8ES3_EELb1ELb0ELb1ELb0ELb0ELb0ELb0EEEvNS_16Flash_bwd_paramsE --------------------------
	.section	.nv.info._ZN5flash44flash_bwd_dq_dk_dv_loop_seqk_parallel_kernelI23Flash_bwd_kernel_traitsILi96ELi64ELi128ELi8ELi2ELi4ELi4ELb0ELb0EN7cutlass6half_tE19Flash_kernel_traitsILi96ELi64ELi128ELi8ES3_EELb1ELb0ELb1ELb0ELb0ELb0ELb0EEEvNS_16Flash_bwd_paramsE,"",@"SHT_CUDA_INFO"
	.sectionflags	@""
	.align	4


	//----- nvinfo : EIATTR_CUDA_API_VERSION
	.align		4
        /*0000*/ 	.byte	0x04, 0x37
        /*0002*/ 	.short	(.L_638 - .L_637)
.L_637:
        /*0004*/ 	.word	0x00000082


	//----- nvinfo : EIATTR_KPARAM_INFO
	.align		4
.L_638:
        /*0008*/ 	.byte	0x04, 0x17
        /*000a*/ 	.short	(.L_640 - .L_639)
.L_639:
        /*000c*/ 	.word	0x00000000
        /*0010*/ 	.short	0x0000
        /*0012*/ 	.short	0x0000
        /*0014*/ 	.byte	0x00, 0xf0, 0x01, 0x0a


	//----- nvinfo : EIATTR_SPARSE_MMA_MASK
	.align		4
.L_640:
        /*0018*/ 	.byte	0x03, 0x50
        /*001a*/ 	.short	0x0000


	//----- nvinfo : EIATTR_MAXREG_COUNT
	.align		4
        /*001c*/ 	.byte	0x03, 0x1b
        /*001e*/ 	.short	0x00ff


	//----- nvinfo : EIATTR_NUM_BARRIERS
	.align		4
        /*0020*/ 	.byte	0x02, 0x4c
        /*0022*/ 	.byte	0x01
	.zero		1


	//----- nvinfo : EIATTR_MERCURY_ISA_VERSION
	.align		4
        /*0024*/ 	.byte	0x03, 0x5f
        /*0026*/ 	.short	0x0101


	//----- nvinfo : EIATTR_VRC_CTA_INIT_COUNT
	.align		4
        /*0028*/ 	.byte	0x02, 0x4a
	.zero		1
	.zero		1


	//----- nvinfo : EIATTR_EXIT_INSTR_OFFSETS
	.align		4
        /*002c*/ 	.byte	0x04, 0x1c
        /*002e*/ 	.short	(.L_642 - .L_641)


	//   ....[0]....
.L_641:
        /*0030*/ 	.word	0x00000080


	//   ....[1]....
        /*0034*/ 	.word	0x00009140


	//----- nvinfo : EIATTR_CRS_STACK_SIZE
	.align		4
.L_642:
        /*0038*/ 	.byte	0x04, 0x1e
        /*003a*/ 	.short	(.L_644 - .L_643)
.L_643:
        /*003c*/ 	.word	0x00000000


	//----- nvinfo : EIATTR_CBANK_PARAM_SIZE
	.align		4
.L_644:
        /*0040*/ 	.byte	0x03, 0x19
        /*0042*/ 	.short	0x0280


	//----- nvinfo : EIATTR_PARAM_CBANK
	.align		4
        /*0044*/ 	.byte	0x04, 0x0a
        /*0046*/ 	.short	(.L_646 - .L_645)
	.align		4
.L_645:
        /*0048*/ 	.word	index@(.nv.constant0._ZN5flash44flash_bwd_dq_dk_dv_loop_seqk_parallel_kernelI23Flash_bwd_kernel_traitsILi96ELi64ELi128ELi8ELi2ELi4ELi4ELb0ELb0EN7cutlass6half_tE19Flash_kernel_traitsILi96ELi64ELi128ELi8ES3_EELb1ELb0ELb1ELb0ELb0ELb0ELb0EEEvNS_16Flash_bwd_paramsE)
        /*004c*/ 	.short	0x0380
        /*004e*/ 	.short	0x0280


	//----- nvinfo : EIATTR_SW_WAR
	.align		4
.L_646:
        /*0050*/ 	.byte	0x04, 0x36
        /*0052*/ 	.short	(.L_648 - .L_647)
.L_647:
        /*0054*/ 	.word	0x00000008
.L_648:


//--------------------- .nv.info._ZN5flash44flash_bwd_dq_dk_dv_loop_seqk_parallel_kernelI23Flash_bwd_kernel_traitsILi96ELi64ELi128ELi8ELi2ELi4ELi4ELb0ELb0EN7cutlass6half_tE19Flash_kernel_traitsILi96ELi64ELi128ELi8ES3_EELb0ELb0ELb1ELb0ELb0ELb0ELb1EEEvNS_16Flash_bwd_paramsE --------------------------
	.section	.nv.info._ZN5flash44flash_bwd_dq_dk_dv_loop_seqk_parallel_kernelI23Flash_bwd_kernel_traitsILi96ELi64ELi128ELi8ELi2ELi4ELi4ELb0ELb0EN7cutlass6half_tE19Flash_kernel_traitsILi96ELi64ELi128ELi8ES3_EELb0ELb0ELb1ELb0ELb0ELb0ELb1EEEvNS_16Flash_bwd_paramsE,"",@"SHT_CUDA_INFO"
	.sectionflags	@""
	.align	4


	//----- nvinfo : EIATTR_CUDA_API_VERSION
	.align		4
        /*0000*/ 	.byte	0x04, 0x37
        /*0002*/ 	.short	(.L_650 - .L_649)
.L_649:
        /*0004*/ 	.word	0x00000082


	//----- nvinfo : EIATTR_KPARAM_INFO
	.align		4
.L_650:
        /*0008*/ 	.byte	0x04, 0x17
        /*000a*/ 	.short	(.L_652 - .L_651)
.L_651:
        /*000c*/ 	.word	0x00000000
        /*0010*/ 	.short	0x0000
        /*0012*/ 	.short	0x0000
        /*0014*/ 	.byte	0x00, 0xf0, 0x01, 0x0a


	//----- nvinfo : EIATTR_SPARSE_MMA_MASK
	.align		4
.L_652:
        /*0018*/ 	.byte	0x03, 0x50
        /*001a*/ 	.short	0x0000


	//----- nvinfo : EIATTR_MAXREG_COUNT
	.align		4
        /*001c*/ 	.byte	0x03, 0x1b
        /*001e*/ 	.short	0x00ff


	//----- nvinfo : EIATTR_NUM_BARRIERS
	.align		4
        /*0020*/ 	.byte	0x02, 0x4c
        /*0022*/ 	.byte	0x01
	.zero		1


	//----- nvinfo : EIATTR_MERCURY_ISA_VERSION
	.align		4
        /*0024*/ 	.byte	0x03, 0x5f
        /*0026*/ 	.short	0x0101


	//----- nvinfo : EIATTR_VRC_CTA_INIT_COUNT
	.align		4
        /*0028*/ 	.byte	0x02, 0x4a
	.zero		1
	.zero		1


	//----- nvinfo : EIATTR_EXIT_INSTR_OFFSETS
	.align		4
        /*002c*/ 	.byte	0x04, 0x1c
        /*002e*/ 	.short	(.L_654 - .L_653)


	//   ....[0]....
.L_653:
        /*0030*/ 	.word	0x00000080


	//   ....[1]....
        /*0034*/ 	.word	0x00009190


	//----- nvinfo : EIATTR_CRS_STACK_SIZE
	.align		4
.L_654:
        /*0038*/ 	.byte	0x04, 0x1e
        /*003a*/ 	.short	(.L_656 - .L_655)
.L_655:
        /*003c*/ 	.word	0x00000000


	//----- nvinfo : EIATTR_CBANK_PARAM_SIZE
	.align		4
.L_656:
        /*0040*/ 	.byte	0x03, 0x19
        /*0042*/ 	.short	0x0280


	//----- nvinfo : EIATTR_PARAM_CBANK
	.align		4
        /*0044*/ 	.byte	0x04, 0x0a
        /*0046*/ 	.short	(.L_658 - .L_657)
	.align		4
.L_657:
        /*0048*/ 	.word	index@(.nv.constant0._ZN5flash44flash_bwd_dq_dk_dv_loop_seqk_parallel_kernelI23Flash_bwd_kernel_traitsILi96ELi64ELi128ELi8ELi2ELi4ELi4ELb0ELb0EN7cutlass6half_tE19Flash_kernel_traitsILi96ELi64ELi128ELi8ES3_EELb0ELb0ELb1ELb0ELb0ELb0ELb1EEEvNS_16Flash_bwd_paramsE)
        /*004c*/ 	.short	0x0380
        /*004e*/ 	.short	0x0280


	//----- nvinfo : EIATTR_SW_WAR
	.align		4
.L_658:
        /*0050*/ 	.byte	0x04, 0x36
        /*0052*/ 	.short	(.L_660 - .L_659)
.L_659:
        /*0054*/ 	.word	0x00000008
.L_660:


//--------------------- .nv.info._ZN5flash44flash_bwd_dq_dk_dv_loop_seqk_parallel_kernelI23Flash_bwd_kernel_traitsILi96ELi64ELi128ELi8ELi2ELi4ELi4ELb0ELb0EN7cutlass6half_tE19Flash_kernel_traitsILi96ELi64ELi128ELi8ES3_EELb1ELb0ELb0ELb0ELb1ELb1ELb0EEEvNS_16Flash_bwd_paramsE --------------------------
	.section	.nv.info._ZN5flash44flash_bwd_dq_dk_dv_loop_seqk_parallel_kernelI23Flash_bwd_kernel_traitsILi96ELi64ELi128ELi8ELi2ELi4ELi4ELb0ELb0EN7cutlass6half_tE19Flash_kernel_traitsILi96ELi64ELi128ELi8ES3_EELb1ELb0ELb0ELb0ELb1ELb1ELb0EEEvNS_16Flash_bwd_paramsE,"",@"SHT_CUDA_INFO"
	.sectionflags	@""
	.align	4


	//----- nvinfo : EIATTR_CUDA_API_VERSION
	.align		4
        /*0000*/ 	.byte	0x04, 0x37
        /*0002*/ 	.short	(.L_662 - .L_661)
.L_661:
        /*0004*/ 	.word	0x00000082


	//----- nvinfo : EIATTR_KPARAM_INFO
	.align		4
.L_662:
        /*0008*/ 	.byte	0x04, 0x17
        /*000a*/ 	.short	(.L_664 - .L_663)
.L_663:
        /*000c*/ 	.word	0x00000000
        /*0010*/ 	.short	0x0000
        /*0012*/ 	.short	0x0000
        /*0014*/ 	.byte	0x00, 0xf0, 0x01, 0x0a


	//----- nvinfo : EIATTR_SPARSE_MMA_MASK
	.align		4
.L_664:
        /*0018*/ 	.byte	0x03, 0x50
        /*001a*/ 	.short	0x0000


	//----- nvinfo : EIATTR_MAXREG_COUNT
	.align		4
        /*001c*/ 	.byte	0x03, 0x1b
        /*001e*/ 	.short	0x00ff


	//----- nvinfo : EIATTR_NUM_BARRIERS
	.align		4
        /*0020*/ 	.byte	0x02, 0x4c
        /*0022*/ 	.byte	0x01
	.zero		1


	//----- nvinfo : EIATTR_MERCURY_ISA_VERSION
	.align		4
        /*0024*/ 	.byte	0x03, 0x5f
        /*0026*/ 	.short	0x0101


	//----- nvinfo : EIATTR_VRC_CTA_INIT_COUNT
	.align		4
        /*0028*/ 	.byte	0x02, 0x4a
	.zero		1
	.zero		1


	//----- nvinfo : EIATTR_EXIT_INSTR_OFFSETS
	.align		4
        /*002c*/ 	.byte	0x04, 0x1c
        /*002e*/ 	.short	(.L_666 - .L_665)


	//   ....[0]....
.L_665:
        /*0030*/ 	.word	0x00000080


	//   ....[1]....
        /*0034*/ 	.word	0x00006840


	//----- nvinfo : EIATTR_CBANK_PARAM_SIZE
	.align		4
.L_666:
        /*0038*/ 	.byte	0x03, 0x19
        /*003a*/ 	.short	0x0280


	//----- nvinfo : EIATTR_PARAM_CBANK
	.align		4
        /*003c*/ 	.byte	0x04, 0x0a
        /*003e*/ 	.short	(.L_668 - .L_667)
	.align		4
.L_667:
        /*0040*/ 	.word	index@(.nv.constant0._ZN5flash44flash_bwd_dq_dk_dv_loop_seqk_parallel_kernelI23Flash_bwd_kernel_traitsILi96ELi64ELi128ELi8ELi2ELi4ELi4ELb0ELb0EN7cutlass6half_tE19Flash_kernel_traitsILi96ELi64ELi128ELi8ES3_EELb1ELb0ELb0ELb0ELb1ELb1ELb0EEEvNS_16Flash_bwd_paramsE)
        /*0044*/ 	.short	0x0380
        /*0046*/ 	.short	0x0280


	//----- nvinfo : EIATTR_SW_WAR
	.align		4
.L_668:
        /*0048*/ 	.byte	0x04, 0x36
        /*004a*/ 	.short	(.L_670 - .L_669)
.L_669:
        /*004c*/ 	.word	0x00000008
.L_670:


//--------------------- .nv.info._ZN5flash44flash_bwd_dq_dk_dv_loop_seqk_parallel_kernelI23Flash_bwd_kernel_traitsILi96ELi64ELi128ELi8ELi2ELi4ELi4ELb0ELb0EN7cutlass6half_tE19Flash_kernel_traitsILi96ELi64ELi128ELi8ES3_EELb0ELb0ELb0ELb0ELb1ELb1ELb1EEEvNS_16Flash_bwd_paramsE --------------------------
	.section	.nv.info._ZN5flash44flash_bwd_dq_dk_dv_loop_seqk_parallel_kernelI23Flash_bwd_kernel_traitsILi96ELi64ELi128ELi8ELi2ELi4ELi4ELb0ELb0EN7cutlass6half_tE19Flash_kernel_traitsILi96ELi64ELi128ELi8ES3_EELb0ELb0ELb0ELb0ELb1ELb1ELb1EEEvNS_16Flash_bwd_paramsE,"",@"SHT_CUDA_INFO"
	.sectionflags	@""
	.align	4


	//----- nvinfo : EIATTR_CUDA_API_VERSION
	.align		4
        /*0000*/ 	.byte	0x04, 0x37
        /*0002*/ 	.short	(.L_672 - .L_671)
.L_671:
        /*0004*/ 	.word	0x00000082


	//----- nvinfo : EIATTR_KPARAM_INFO
	.align		4
.L_672:
        /*0008*/ 	.byte	0x04, 0x17
        /*000a*/ 	.short	(.L_674 - .L_673)
.L_673:
        /*000c*/ 	.word	0x00000000
        /*0010*/ 	.short	0x0000
        /*0012*/ 	.short	0x0000
        /*0014*/ 	.byte	0x00, 0xf0, 0x01, 0x0a


	//----- nvinfo : EIATTR_SPARSE_MMA_MASK
	.align		4
.L_674:
        /*0018*/ 	.byte	0x03, 0x50
        /*001a*/ 	.short	0x0000


	//----- nvinfo : EIATTR_MAXREG_COUNT
	.align		4
        /*001c*/ 	.byte	0x03, 0x1b
        /*001e*/ 	.short	0x00ff


	//----- nvinfo : EIATTR_NUM_BARRIERS
	.align		4
        /*0020*/ 	.byte	0x02, 0x4c
        /*0022*/ 	.byte	0x01
	.zero		1


	//----- nvinfo : EIATTR_MERCURY_ISA_VERSION
	.align		4
        /*0024*/ 	.byte	0x03, 0x5f
        /*0026*/ 	.short	0x0101


	//----- nvinfo : EIATTR_VRC_CTA_INIT_COUNT
	.align		4
        /*0028*/ 	.byte	0x02, 0x4a
	.zero		1
	.zero		1


	//----- nvinfo : EIATTR_EXIT_INSTR_OFFSETS
	.align		4
        /*002c*/ 	.byte	0x04, 0x1c
        /*002e*/ 	.short	(.L_676 - .L_675)


	//   ....[0]....
.L_675:
        /*0030*/ 	.word	0x00000080


	//   ....[1]....
        /*0034*/ 	.word	0x000063d0


	//----- nvinfo : EIATTR_CBANK_PARAM_SIZE
	.align		4
.L_676:
        /*0038*/ 	.byte	0x03, 0x19
        /*003a*/ 	.short	0x0280


	//----- nvinfo : EIATTR_PARAM_CBANK
	.align		4
        /*003c*/ 	.byte	0x04, 0x0a
        /*003e*/ 	.short	(.L_678 - .L_677)
	.align		4
.L_677:
        /*0040*/ 	.word	index@(.nv.constant0._ZN5flash44flash_bwd_dq_dk_dv_loop_seqk_parallel_kernelI23Flash_bwd_kernel_traitsILi96ELi64ELi128ELi8ELi2ELi4ELi4ELb0ELb0EN7cutlass6half_tE19Flash_kernel_traitsILi96ELi64ELi128ELi8ES3_EELb0ELb0ELb0ELb0ELb1ELb1ELb1EEEvNS_16Flash_bwd_paramsE)
        /*0044*/ 	.short	0x0380
        /*0046*/ 	.short	0x0280


	//----- nvinfo : EIATTR_SW_WAR
	.align		4
.L_678:
        /*0048*/ 	.byte	0x04, 0x36
        /*004a*/ 	.short	(.L_680 - .L_679)
.L_679:
        /*004c*/ 	.word	0x00000008
.L_680:


//--------------------- .nv.info._ZN5flash44flash_bwd_dq_dk_dv_loop_seqk_parallel_kernelI23Flash_bwd_kernel_traitsILi96ELi64ELi128ELi8ELi2ELi4ELi4ELb0ELb0EN7cutlass6half_tE19Flash_kernel_traitsILi96ELi64ELi128ELi8ES3_EELb1ELb0ELb0ELb1ELb0ELb0ELb0EEEvNS_16Flash_bwd_paramsE --------------------------
	.section	.nv.info._ZN5flash44flash_bwd_dq_dk_dv_loop_seqk_parallel_kernelI23Flash_bwd_kernel_traitsILi96ELi64ELi128ELi8ELi2ELi4ELi4ELb0ELb0EN7cutlass6half_tE19Flash_kernel_traitsILi96ELi64ELi128ELi8ES3_EELb1ELb0ELb0ELb1ELb0ELb0ELb0EEEvNS_16Flash_bwd_paramsE,"",@"SHT_CUDA_INFO"
	.sectionflags	@""
	.align	4


	//----- nvinfo : EIATTR_CUDA_API_VERSION
	.align		4
        /*0000*/ 	.byte	0x04, 0x37
        /*0002*/ 	.short	(.L_682 - .L_681)
.L_681:
        /*0004*/ 	.word	0x00000082


	//----- nvinfo : EIATTR_KPARAM_INFO
	.align		4
.L_682:
        /*0008*/ 	.byte	0x04, 0x17
        /*000a*/ 	.short	(.L_684 - .L_683)
.L_683:
        /*000c*/ 	.word	0x00000000
        /*0010*/ 	.short	0x0000
        /*0012*/ 	.short	0x0000
        /*0014*/ 	.byte	0x00, 0xf0, 0x01, 0x0a


	//----- nvinfo : EIATTR_SPARSE_MMA_MASK
	.align		4
.L_684:
        /*0018*/ 	.byte	0x03, 0x50
        /*001a*/ 	.short	0x0000


	//----- nvinfo : EIATTR_MAXREG_COUNT
	.align		4
        /*001c*/ 	.byte	0x03, 0x1b
        /*001e*/ 	.short	0x00ff


	//----- nvinfo : EIATTR_NUM_BARRIERS
	.align		4
        /*0020*/ 	.byte	0x02, 0x4c
        /*0022*/ 	.byte	0x01
	.zero		1


	//----- nvinfo : EIATTR_MERCURY_ISA_VERSION
	.align		4
        /*0024*/ 	.byte	0x03, 0x5f
        /*0026*/ 	.short	0x0101


	//----- nvinfo : EIATTR_VRC_CTA_INIT_COUNT
	.align		4
        /*0028*/ 	.byte	0x02, 0x4a
	.zero		1
	.zero		1


	//----- nvinfo : EIATTR_EXIT_INSTR_OFFSETS
	.align		4
        /*002c*/ 	.byte	0x04, 0x1c
        /*002e*/ 	.short	(.L_686 - .L_685)


	//   ....[0]....
.L_685:
        /*0030*/ 	.word	0x00000080


	//   ....[1]....
        /*0034*/ 	.word	0x000090e0


	//----- nvinfo : EIATTR_CRS_STACK_SIZE
	.align		4
.L_686:
        /*0038*/ 	.byte	0x04, 0x1e
        /*003a*/ 	.short	(.L_688 - .L_687)
.L_687:
        /*003c*/ 	.word	0x00000000


	//----- nvinfo : EIATTR_CBANK_PARAM_SIZE
	.align		4
.L_688:
        /*0040*/ 	.byte	0x03, 0x19
        /*0042*/ 	.short	0x0280


	//----- nvinfo : EIATTR_PARAM_CBANK
	.align		4
        /*0044*/ 	.byte	0x04, 0x0a
        /*0046*/ 	.short	(.L_690 - .L_689)
	.align		4
.L_689:
        /*0048*/ 	.word	index@(.nv.constant0._ZN5flash44flash_bwd_dq_dk_dv_loop_seqk_parallel_kernelI23Flash_bwd_kernel_traitsILi96ELi64ELi128ELi8ELi2ELi4ELi4ELb0ELb0EN7cutlass6half_tE19Flash_kernel_traitsILi96ELi64ELi128ELi8ES3_EELb1ELb0ELb0ELb1ELb0ELb0ELb0EEEvNS_16Flash_bwd_paramsE)
        /*004c*/ 	.short	0x0380
        /*004e*/ 	.short	0x0280


	//----- nvinfo : EIATTR_SW_WAR
	.align		4
.L_690:
        /*0050*/ 	.byte	0x04, 0x36
        /*0052*/ 	.short	(.L_692 - .L_691)
.L_691:
        /*0054*/ 	.word	0x00000008
.L_692:


//--------------------- .nv.info._ZN5flash44flash_bwd_dq_dk_dv_loop_seqk_parallel_kernelI23Flash_bwd_kernel_traitsILi96ELi64ELi128ELi8ELi2ELi4ELi4ELb0ELb0EN7cutlass6half_tE19Flash_kernel_traitsILi96ELi64ELi128ELi8ES3_EELb0ELb0ELb0ELb1ELb0ELb0ELb1EEEvNS_16Flash_bwd_paramsE --------------------------
	.section	.nv.info._ZN5flash44flash_bwd_dq_dk_dv_loop_seqk_parallel_kernelI23Flash_bwd_kernel_traitsILi96ELi64ELi128ELi8ELi2ELi4ELi4ELb0ELb0EN7cutlass6half_tE19Flash_kernel_traitsILi96ELi64ELi128ELi8ES3_EELb0ELb0ELb0ELb1ELb0ELb0ELb1EEEvNS_16Flash_bwd_paramsE,"",@"SHT_CUDA_INFO"
	.sectionflags	@""
	.align	4


	//----- nvinfo : EIATTR_CUDA_API_VERSION
	.align		4
        /*0000*/ 	.byte	0x04, 0x37
        /*0002*/ 	.short	(.L_694 - .L_693)
.L_693:
        /*0004*/ 	.word	0x00000082


	//----- nvinfo : EIATTR_KPARAM_INFO
	.align		4
.L_694:
        /*0008*/ 	.byte	0x04, 0x17
        /*000a*/ 	.short	(.L_696 - .L_695)
.L_695:
        /*000c*/ 	.word	0x00000000
        /*0010*/ 	.short	0x0000
        /*0012*/ 	.short	0x0000
        /*0014*/ 	.byte	0x00, 0xf0, 0x01, 0x0a


	//----- nvinfo : EIATTR_SPARSE_MMA_MASK
	.align		4
.L_696:
        /*0018*/ 	.byte	0x03, 0x50
        /*001a*/ 	.short	0x0000


	//----- nvinfo : EIATTR_MAXREG_COUNT
	.align		4
        /*001c*/ 	.byte	0x03, 0x1b
        /*001e*/ 	.short	0x00ff


	//----- nvinfo : EIATTR_NUM_BARRIERS
	.align		4
        /*0020*/ 	.byte	0x02, 0x4c
        /*0022*/ 	.byte	0x01
	.zero		1


	//----- nvinfo : EIATTR_MERCURY_ISA_VERSION
	.align		4
        /*0024*/ 	.byte	0x03, 0x5f
        /*0026*/ 	.short	0x0101


	//----- nvinfo : EIATTR_VRC_CTA_INIT_COUNT
	.align		4
        /*0028*/ 	.byte	0x02, 0x4a
	.zero		1
	.zero		1


	//----- nvinfo : EIATTR_EXIT_INSTR_OFFSETS
	.align		4
        /*002c*/ 	.byte	0x04, 0x1c
        /*002e*/ 	.short	(.L_698 - .L_697)


	//   ....[0]....
.L_697:
        /*0030*/ 	.word	0x00000080


	//   ....[1]....
        /*0034*/ 	.word	0x00009150


	//----- nvinfo : EIATTR_CRS_STACK_SIZE
	.align		4
.L_698:
        /*0038*/ 	.byte	0x04, 0x1e
        /*003a*/ 	.short	(.L_700 - .L_699)
.L_699:
        /*003c*/ 	.word	0x00000000


	//----- nvinfo : EIATTR_CBANK_PARAM_SIZE
	.align		4
.L_700:
        /*0040*/ 	.byte	0x03, 0x19
        /*0042*/ 	.short	0x0280


	//----- nvinfo : EIATTR_PARAM_CBANK
	.align		4
        /*0044*/ 	.byte	0x04, 0x0a
        /*0046*/ 	.short	(.L_702 - .L_701)
	.align		4
.L_701:
        /*0048*/ 	.word	index@(.nv.constant0._ZN5flash44flash_bwd_dq_dk_dv_loop_seqk_parallel_kernelI23Flash_bwd_kernel_traitsILi96ELi64ELi128ELi8ELi2ELi4ELi4ELb0ELb0EN7cutlass6half_tE19Flash_kernel_traitsILi96ELi64ELi128ELi8ES3_EELb0ELb0ELb0ELb1ELb0ELb0ELb1EEEvNS_16Flash_bwd_paramsE)
        /*004c*/ 	.short	0x0380
        /*004e*/ 	.short	0x0280


	//----- nvinfo : EIATTR_SW_WAR
	.align		4
.L_702:
        /*0050*/ 	.byte	0x04, 0x36
        /*0052*/ 	.short	(.L_704 - .L_703)
.L_703:
        /*0054*/ 	.word	0x00000008
.L_704:


//--------------------- .nv.info._ZN5flash44flash_bwd_dq_dk_dv_loop_seqk_parallel_kernelI23Flash_bwd_kernel_traitsILi96ELi64ELi128ELi8ELi2ELi4ELi4ELb0ELb0EN7cutlass6half_tE19Flash_kernel_traitsILi96ELi64ELi128ELi8ES3_EELb1ELb0ELb1ELb0ELb0ELb1ELb0EEEvNS_16Flash_bwd_paramsE --------------------------
	.section	.nv.info._ZN5flash44flash_bwd_dq_dk_dv_loop_seqk_parallel_kernelI23Flash_bwd_kernel_traitsILi96ELi64ELi128ELi8ELi2ELi4ELi4ELb0ELb0EN7cutlass6half_tE19Flash_kernel_traitsILi96ELi64ELi128ELi8ES3_EELb1ELb0ELb1ELb0ELb0ELb1ELb0EEEvNS_16Flash_bwd_paramsE,"",@"SHT_CUDA_INFO"
	.sectionflags	@""
	.align	4


	//----- nvinfo : EIATTR_CUDA_API_VERSION
	.align		4
        /*0000*/ 	.byte	0x04, 0x37
        /*0002*/ 	.short	(.L_706 - .L_705)
.L_705:
        /*0004*/ 	.word	0x00000082


	//----- nvinfo : EIATTR_KPARAM_INFO
	.align		4
.L_706:
        /*0008*/ 	.byte	0x04, 0x17
        /*000a*/ 	.short	(.L_708 - .L_707)
.L_707:
        /*000c*/ 	.word	0x00000000
        /*0010*/ 	.short	0x0000
        /*0012*/ 	.short	0x0000
        /*0014*/ 	.byte	0x00, 0xf0, 0x01, 0x0a


	//----- nvinfo : EIATTR_SPARSE_MMA_MASK
	.align		4
.L_708:
        /*0018*/ 	.byte	0x03, 0x50
        /*001a*/ 	.short	0x0000


	//----- nvinfo : EIATTR_MAXREG_COUNT
	.align		4
        /*001c*/ 	.byte	0x03, 0x1b
        /*001e*/ 	.short	0x00ff


	//----- nvinfo : EIATTR_NUM_BARRIERS
	.align		4
        /*0020*/ 	.byte	0x02, 0x4c
        /*0022*/ 	.byte	0x01
	.zero		1


	//----- nvinfo : EIATTR_MERCURY_ISA_VERSION
	.align		4
        /*0024*/ 	.byte	0x03, 0x5f
        /*0026*/ 	.short	0x0101


	//----- nvinfo : EIATTR_VRC_CTA_INIT_COUNT
	.align		4
        /*0028*/ 	.byte	0x02, 0x4a
	.zero		1
	.zero		1


	//----- nvinfo : EIATTR_EXIT_INSTR_OFFSETS
	.align		4
        /*002c*/ 	.byte	0x04, 0x1c
        /*002e*/ 	.short	(.L_710 - .L_709)


	//   ....[0]....
.L_709:
        /*0030*/ 	.word	0x00000080


	//   ....[1]....
        /*0034*/ 	.word	0x000084e0


	//----- nvinfo : EIATTR_CRS_STACK_SIZE
	.align		4
.L_710:
        /*0038*/ 	.byte	0x04, 0x1e
        /*003a*/ 	.short	(.L_712 - .L_711)
.L_711:
        /*003c*/ 	.word	0x00000000


	//----- nvinfo : EIATTR_CBANK_PARAM_SIZE
	.align		4
.L_712:
        /*0040*/ 	.byte	0x03, 0x19
        /*0042*/ 	.short	0x0280


	//----- nvinfo : EIATTR_PARAM_CBANK
	.align		4
        /*0044*/ 	.byte	0x04, 0x0a
        /*0046*/ 	.short	(.L_714 - .L_713)
	.align		4
.L_713:
        /*0048*/ 	.word	index@(.nv.constant0._ZN5flash44flash_bwd_dq_dk_dv_loop_seqk_parallel_kernelI23Flash_bwd_kernel_traitsILi96ELi64ELi128ELi8ELi2ELi4ELi4ELb0ELb0EN7cutlass6half_tE19Flash_kernel_traitsILi96ELi64ELi128ELi8ES3_EELb1ELb0ELb1ELb0ELb0ELb1ELb0EEEvNS_16Flash_bwd_paramsE)
        /*004c*/ 	.short	0x0380
        /*004e*/ 	.short	0x0280


	//----- nvinfo : EIATTR_SW_WAR
	.align		4
.L_714:
        /*0050*/ 	.byte	0x04, 0x36
        /*0052*/ 	.short	(.L_716 - .L_715)
.L_715:
        /*0054*/ 	.word	0x00000008
.L_716:


//--------------------- .nv.info._ZN5flash44flash_bwd_dq_dk_dv_loop_seqk_parallel_kernelI23Flash_bwd_kernel_traitsILi96ELi64ELi128ELi8ELi2ELi4ELi4ELb0ELb0EN7cutlass6half_tE19Flash_kernel_traitsILi96ELi64ELi128ELi8ES3_EELb0ELb0ELb1ELb0ELb0ELb1ELb1EEEvNS_16Flash_bwd_paramsE --------------------------
	.section	.nv.info._ZN5flash44flash_bwd_dq_dk_dv_loop_seqk_parallel_kernelI23Flash_bwd_kernel_traitsILi96ELi64ELi128ELi8ELi2ELi4ELi4ELb0ELb0EN7cutlass6half_tE19Flash_kernel_traitsILi96ELi64ELi128ELi8ES3_EELb0ELb0ELb1ELb0ELb0ELb1ELb1EEEvNS_16Flash_bwd_paramsE,"",@"SHT_CUDA_INFO"
	.sectionflags	@""
	.align	4


	//----- nvinfo : EIATTR_CUDA_API_VERSION
	.align		4
        /*0000*/ 	.byte	0x04, 0x37
        /*0002*/ 	.short	(.L_718 - .L_717)
.L_717:
        /*0004*/ 	.word	0x00000082


	//----- nvinfo : EIATTR_KPARAM_INFO
	.align		4
.L_718:
        /*0008*/ 	.byte	0x04, 0x17
        /*000a*/ 	.short	(.L_720 - .L_719)
.L_719:
        /*000c*/ 	.word	0x00000000
        /*0010*/ 	.short	0x0000
        /*0012*/ 	.short	0x0000
        /*0014*/ 	.byte	0x00, 0xf0, 0x01, 0x0a


	//----- nvinfo : EIATTR_SPARSE_MMA_MASK
	.align		4
.L_720:
        /*0018*/ 	.byte	0x03, 0x50
        /*001a*/ 	.short	0x0000


	//----- nvinfo : EIATTR_MAXREG_COUNT
	.align		4
        /*001c*/ 	.byte	0x03, 0x1b
        /*001e*/ 	.short	0x00ff


	//----- nvinfo : EIATTR_NUM_BARRIERS
	.align		4
        /*0020*/ 	.byte	0x02, 0x4c
        /*0022*/ 	.byte	0x01
	.zero		1


	//----- nvinfo : EIATTR_MERCURY_ISA_VERSION
	.align		4
        /*0024*/ 	.byte	0x03, 0x5f
        /*0026*/ 	.short	0x0101


	//----- nvinfo : EIATTR_VRC_CTA_INIT_COUNT
	.align		4
        /*0028*/ 	.byte	0x02, 0x4a
	.zero		1
	.zero		1


	//----- nvinfo : EIATTR_EXIT_INSTR_OFFSETS
	.align		4
        /*002c*/ 	.byte	0x04, 0x1c
        /*002e*/ 	.short	(.L_722 - .L_721)


	//   ....[0]....
.L_721:
        /*0030*/ 	.word	0x00000080


	//   ....[1]....
        /*0034*/ 	.word	0x00008580


	//----- nvinfo : EIATTR_CRS_STACK_SIZE
	.align		4
.L_722:
        /*0038*/ 	.byte	0x04, 0x1e
        /*003a*/ 	.short	(.L_724 - .L_723)
.L_723:
        /*003c*/ 	.word	0x00000000


	//----- nvinfo : EIATTR_CBANK_PARAM_SIZE
	.align		4
.L_724:
        /*0040*/ 	.byte	0x03, 0x19
        /*0042*/ 	.short	0x0280


	//----- nvinfo : EIATTR_PARAM_CBANK
	.align		4
        /*0044*/ 	.byte	0x04, 0x0a
        /*0046*/ 	.short	(.L_726 - .L_725)
	.align		4
.L_725:
        /*0048*/ 	.word	index@(.nv.constant0._ZN5flash44flash_bwd_dq_dk_dv_loop_seqk_parallel_kernelI23Flash_bwd_kernel_traitsILi96ELi64ELi128ELi8ELi2ELi4ELi4ELb0ELb0EN7cutlass6half_tE19Flash_kernel_traitsILi96ELi64ELi128ELi8ES3_EELb0ELb0ELb1ELb0ELb0ELb1ELb1EEEvNS_16Flash_bwd_paramsE)
        /*004c*/ 	.short	0x0380
        /*004e*/ 	.short	0x0280


	//----- nvinfo : EIATTR_SW_WAR
	.align		4
.L_726:
        /*0050*/ 	.byte	0x04, 0x36
        /*0052*/ 	.short	(.L_728 - .L_727)
.L_727:
        /*0054*/ 	.word	0x00000008
.L_728:


//--------------------- .nv.info._ZN5flash44flash_bwd_dq_dk_dv_loop_seqk_parallel_kernelI23Flash_bwd_kernel_traitsILi96ELi64ELi128ELi8ELi2ELi4ELi4ELb0ELb0EN7cutlass6half_tE19Flash_kernel_traitsILi96ELi64ELi128ELi8ES3_EELb1ELb0ELb1ELb1ELb0ELb0ELb0EEEvNS_16Flash_bwd_paramsE --------------------------
	.section	.nv.info._ZN5flash44flash_bwd_dq_dk_dv_loop_seqk_parallel_kernelI23Flash_bwd_kernel_traitsILi96ELi64ELi128ELi8ELi2ELi4ELi4ELb0ELb0EN7cutlass6half_tE19Flash_kernel_traitsILi96ELi64ELi128ELi8ES3_EELb1ELb0ELb1ELb1ELb0ELb0ELb0EEEvNS_16Flash_bwd_paramsE,"",@"SHT_CUDA_INFO"
	.sectionflags	@""
	.align	4


	//----- nvinfo : EIATTR_CUDA_API_VERSION
	.align		4
        /*0000*/ 	.byte	0x04, 0x37
        /*0002*/ 	.short	(.L_730 - .L_729)
.L_729:
        /*0004*/ 	.word	0x00000082


	//----- nvinfo : EIATTR_KPARAM_INFO
	.align		4
.L_730:
        /*0008*/ 	.byte	0x04, 0x17
        /*000a*/ 	.short	(.L_732 - .L_731)
.L_731:
        /*000c*/ 	.word	0x00000000
        /*0010*/ 	.short	0x0000
        /*0012*/ 	.short	0x0000
        /*0014*/ 	.byte	0x00, 0xf0, 0x01, 0x0a


	//----- nvinfo : EIATTR_SPARSE_MMA_MASK
	.align		4
.L_732:
        /*0018*/ 	.byte	0x03, 0x50
        /*001a*/ 	.short	0x0000


	//----- nvinfo : EIATTR_MAXREG_COUNT
	.align		4
        /*001c*/ 	.byte	0x03, 0x1b
        /*001e*/ 	.short	0x00ff


	//----- nvinfo : EIATTR_NUM_BARRIERS
	.align		4
        /*0020*/ 	.byte	0x02, 0x4c
        /*0022*/ 	.byte	0x01
	.zero		1


	//----- nvinfo : EIATTR_MERCURY_ISA_VERSION
	.align		4
        /*0024*/ 	.byte	0x03, 0x5f
        /*0026*/ 	.short	0x0101


	//----- nvinfo : EIATTR_VRC_CTA_INIT_COUNT
	.align		4
        /*0028*/ 	.byte	0x02, 0x4a
	.zero		1
	.zero		1


	//----- nvinfo : EIATTR_EXIT_INSTR_OFFSETS
	.align		4
        /*002c*/ 	.byte	0x04, 0x1c
        /*002e*/ 	.short	(.L_734 - .L_733)


	//   ....[0]....
.L_733:
        /*0030*/ 	.word	0x00000080


	//   ....[1]....
        /*0034*/ 	.word	0x000099a0


	//----- nvinfo : EIATTR_CRS_STACK_SIZE
	.align		4
.L_734:
        /*0038*/ 	.byte	0x04, 0x1e
        /*003a*/ 	.short	(.L_736 - .L_735)
.L_735:
        /*003c*/ 	.word	0x00000000


	//----- nvinfo : EIATTR_CBANK_PARAM_SIZE
	.align		4
.L_736:
        /*0040*/ 	.byte	0x03, 0x19
        /*0042*/ 	.short	0x0280


	//----- nvinfo : EIATTR_PARAM_CBANK
	.align		4
        /*0044*/ 	.byte	0x04, 0x0a
        /*0046*/ 	.short	(.L_738 - .L_737)
	.align		4
.L_737:
        /*0048*/ 	.word	index@(.nv.constant0._ZN5flash44flash_bwd_dq_dk_dv_loop_seqk_parallel_kernelI23Flash_bwd_kernel_traitsILi96ELi64ELi128ELi8ELi2ELi4ELi4ELb0ELb0EN7cutlass6half_tE19Flash_kernel_traitsILi96ELi64ELi128ELi8ES3_EELb1ELb0ELb1ELb1ELb0ELb0ELb0EEEvNS_16Flash_bwd_paramsE)
        /*004c*/ 	.short	0x0380
        /*004e*/ 	.short	0x0280


	//----- nvinfo : EIATTR_SW_WAR
	.align		4
.L_738:
        /*0050*/ 	.byte	0x04, 0x36
        /*0052*/ 	.short	(.L_740 - .L_739)
.L_739:
        /*0054*/ 	.word	0x00000008
.L_740:


//--------------------- .nv.info._ZN5flash44flash_bwd_dq_dk_dv_loop_seqk_parallel_kernelI23Flash_bwd_kernel_traitsILi96ELi64ELi128ELi8ELi2ELi4ELi4ELb0ELb0EN7cutlass6half_tE19Flash_kernel_traitsILi96ELi64ELi128ELi8ES3_EELb0ELb0ELb1ELb1ELb0ELb0ELb1EEEvNS_16Flash_bwd_paramsE --------------------------
	.section	.nv.info._ZN5flash44flash_bwd_dq_dk_dv_loop_seqk_parallel_kernelI23Flash_bwd_kernel_traitsILi96ELi64ELi128ELi8ELi2ELi4ELi4ELb0ELb0EN7cutlass6half_tE19Flash_kernel_traitsILi96ELi64ELi128ELi8ES3_EELb0ELb0ELb1ELb1ELb0ELb0ELb1EEEvNS_16Flash_bwd_paramsE,"",@"SHT_CUDA_INFO"
	.sectionflags	@""
	.align	4


	//----- nvinfo : EIATTR_CUDA_API_VERSION
	.align		4
        /*0000*/ 	.byte	0x04, 0x37
        /*0002*/ 	.short	(.L_742 - .L_741)
.L_741:
        /*0004*/ 	.word	0x00000082


	//----- nvinfo : EIATTR_KPARAM_INFO
	.align		4
.L_742:
        /*0008*/ 	.byte	0x04, 0x17
        /*000a*/ 	.short	(.L_744 - .L_743)
.L_743:
        /*000c*/ 	.word	0x00000000
        /*0010*/ 	.short	0x0000
        /*0012*/ 	.short	0x0000
        /*0014*/ 	.byte	0x00, 0xf0, 0x01, 0x0a


	//----- nvinfo : EIATTR_SPARSE_MMA_MASK
	.align		4
.L_744:
        /*0018*/ 	.byte	0x03, 0x50
        /*001a*/ 	.short	0x0000


	//----- nvinfo : EIATTR_MAXREG_COUNT
	.align		4
        /*001c*/ 	.byte	0x03, 0x1b
        /*001e*/ 	.short	0x00ff


	//----- nvinfo : EIATTR_NUM_BARRIERS
	.align		4
        /*0020*/ 	.byte	0x02, 0x4c
        /*0022*/ 	.byte	0x01
	.zero		1


	//----- nvinfo : EIATTR_MERCURY_ISA_VERSION
	.align		4
        /*0024*/ 	.byte	0x03, 0x5f
        /*0026*/ 	.short	0x0101


	//----- nvinfo : EIATTR_VRC_CTA_INIT_COUNT
	.align		4
        /*0028*/ 	.byte	0x02, 0x4a
	.zero		1
	.zero		1


	//----- nvinfo : EIATTR_EXIT_INSTR_OFFSETS
	.align		4
        /*002c*/ 	.byte	0x04, 0x1c
        /*002e*/ 	.short	(.L_746 - .L_745)


	//   ....[0]....
.L_745:
        /*0030*/ 	.word	0x00000080


	//   ....[1]....
        /*0034*/ 	.word	0x000096a0


	//----- nvinfo : EIATTR_CRS_STACK_SIZE
	.align		4
.L_746:
        /*0038*/ 	.byte	0x04, 0x1e
        /*003a*/ 	.short	(.L_748 - .L_747)
.L_747:
        /*003c*/ 	.word	0x00000000


	//----- nvinfo : EIATTR_CBANK_PARAM_SIZE
	.align		4
.L_748:
        /*0040*/ 	.byte	0x03, 0x19
        /*0042*/ 	.short	0x0280


	//----- nvinfo : EIATTR_PARAM_CBANK
	.align		4
        /*0044*/ 	.byte	0x04, 0x0a
        /*0046*/ 	.short	(.L_750 - .L_749)
	.align		4
.L_749:
        /*0048*/ 	.word	index@(.nv.constant0._ZN5flash44flash_bwd_dq_dk_dv_loop_seqk_parallel_kernelI23Flash_bwd_kernel_traitsILi96ELi64ELi128ELi8ELi2ELi4ELi4ELb0ELb0EN7cutlass6half_tE19Flash_kernel_traitsILi96ELi64ELi128ELi8ES3_EELb0ELb0ELb1ELb1ELb0ELb0ELb1EEEvNS_16Flash_bwd_paramsE)
        /*004c*/ 	.short	0x0380
        /*004e*/ 	.short	0x0280


	//----- nvinfo : EIATTR_SW_WAR
	.align		4
.L_750:
        /*0050*/ 	.byte	0x04, 0x36
        /*0052*/ 	.short	(.L_752 - .L_751)
.L_751:
        /*0054*/ 	.word	0x00000008
.L_752:


//--------------------- .nv.info._ZN5flash25flash_bwd_dot_do_o_kernelILb0E23Flash_bwd_kernel_traitsILi96ELi64ELi128ELi8ELi2ELi4ELi4ELb0ELb0EN7cutlass6half_tE19Flash_kernel_traitsILi96ELi64ELi128ELi8ES3_EEEEvNS_16Flash_bwd_paramsE --------------------------
	.section	.nv.info._ZN5flash25flash_bwd_dot_do_o_kernelILb0E23Flash_bwd_kernel_traitsILi96ELi64ELi128ELi8ELi2ELi4ELi4ELb0ELb0EN7cutlass6half_tE19Flash_kernel_traitsILi96ELi64ELi128ELi8ES3_EEEEvNS_16Flash_bwd_paramsE,"",@"SHT_CUDA_INFO"
	.sectionflags	@""
	.align	4


	//----- nvinfo : EIATTR_CUDA_API_VERSION
	.align		4
        /*0000*/ 	.byte	0x04, 0x37
        /*0002*/ 	.short	(.L_754 - .L_753)
.L_753:
        /*0004*/ 	.word	0x00000082


	//----- nvinfo : EIATTR_KPARAM_INFO
	.align		4
.L_754:
        /*0008*/ 	.byte	0x04, 0x17
        /*000a*/ 	.short	(.L_756 - .L_755)
.L_755:
        /*000c*/ 	.word	0x00000000
        /*0010*/ 	.short	0x0000
        /*0012*/ 	.short	0x0000
        /*0014*/ 	.byte	0x00, 0xf0, 0x01, 0x0a


	//----- nvinfo : EIATTR_SPARSE_MMA_MASK
	.align		4
.L_756:
        /*0018*/ 	.byte	0x03, 0x50
        /*001a*/ 	.short	0x0000


	//----- nvinfo : EIATTR_MAXREG_COUNT
	.align		4
        /*001c*/ 	.byte	0x03, 0x1b
        /*001e*/ 	.short	0x00ff


	//----- nvinfo : EIATTR_MERCURY_ISA_VERSION
	.align		4
        /*0020*/ 	.byte	0x03, 0x5f
        /*0022*/ 	.short	0x0101


	//----- nvinfo : EIATTR_COOP_GROUP_MASK_REGIDS
	.align		4
        /*0024*/ 	.byte	0x04, 0x29
        /*0026*/ 	.short	(.L_758 - .L_757)


	//   ....[0]....
.L_757:
        /*0028*/ 	.word	0xffffffff


	//   ....[1]....
        /*002c*/ 	.word	0xffffffff


	//----- nvinfo : EIATTR_COOP_GROUP_INSTR_OFFSETS
	.align		4
.L_758:
        /*0030*/ 	.byte	0x04, 0x28
        /*0032*/ 	.short	(.L_760 - .L_759)


	//   ....[0]....
.L_759:
        /*0034*/ 	.word	0x00000c40


	//   ....[1]....
        /*0038*/ 	.word	0x00000c60


	//----- nvinfo : EIATTR_VRC_CTA_INIT_COUNT
	.align		4
.L_760:
        /*003c*/ 	.byte	0x02, 0x4a
	.zero		1
	.zero		1


	//----- nvinfo : EIATTR_EXIT_INSTR_OFFSETS
	.align		4
        /*0040*/ 	.byte	0x04, 0x1c
        /*0042*/ 	.short	(.L_762 - .L_761)


	//   ....[0]....
.L_761:
        /*0044*/ 	.word	0x00000120


	//   ....[1]....
        /*0048*/ 	.word	0x00000c90


	//   ....[2]....
        /*004c*/ 	.word	0x00000d00


	//----- nvinfo : EIATTR_CRS_STACK_SIZE
	.align		4
.L_762:
        /*0050*/ 	.byte	0x04, 0x1e
        /*0052*/ 	.short	(.L_764 - .L_763)
.L_763:
        /*0054*/ 	.word	0x00000000


	//----- nvinfo : EIATTR_CBANK_PARAM_SIZE
	.align		4
.L_764:
        /*0058*/ 	.byte	0x03, 0x19
        /*005a*/ 	.short	0x0280


	//----- nvinfo : EIATTR_PARAM_CBANK
	.align		4
        /*005c*/ 	.byte	0x04, 0x0a
        /*005e*/ 	.short	(.L_766 - .L_765)
	.align		4
.L_765:
        /*0060*/ 	.word	index@(.nv.constant0._ZN5flash25flash_bwd_dot_do_o_kernelILb0E23Flash_bwd_kernel_traitsILi96ELi64ELi128ELi8ELi2ELi4ELi4ELb0ELb0EN7cutlass6half_tE19Flash_kernel_traitsILi96ELi64ELi128ELi8ES3_EEEEvNS_16Flash_bwd_paramsE)
        /*0064*/ 	.short	0x0380
        /*0066*/ 	.short	0x0280


	//----- nvinfo : EIATTR_SW_WAR
	.align		4
.L_766:
        /*0068*/ 	.byte	0x04, 0x36
        /*006a*/ 	.short	(.L_768 - .L_767)
.L_767:
        /*006c*/ 	.word	0x00000008
.L_768:


//--------------------- .nv.info._ZN5flash25flash_bwd_dot_do_o_kernelILb1E23Flash_bwd_kernel_traitsILi96ELi64ELi128ELi8ELi2ELi4ELi4ELb0ELb0EN7cutlass6half_tE19Flash_kernel_traitsILi96ELi64ELi128ELi8ES3_EEEEvNS_16Flash_bwd_paramsE --------------------------
	.section	.nv.info._ZN5flash25flash_bwd_dot_do_o_kernelILb1E23Flash_bwd_kernel_traitsILi96ELi64ELi128ELi8ELi2ELi4ELi4ELb0ELb0EN7cutlass6half_tE19Flash_kernel_traitsILi96ELi64ELi128ELi8ES3_EEEEvNS_16Flash_bwd_paramsE,"",@"SHT_CUDA_INFO"
	.sectionflags	@""
	.align	4


	//----- nvinfo : EIATTR_CUDA_API_VERSION
	.align		4
        /*0000*/ 	.byte	0x04, 0x37
        /*0002*/ 	.short	(.L_770 - .L_769)
.L_769:
        /*0004*/ 	.word	0x00000082


	//----- nvinfo : EIATTR_KPARAM_INFO
	.align		4
.L_770:
        /*0008*/ 	.byte	0x04, 0x17
        /*000a*/ 	.short	(.L_772 - .L_771)
.L_771:
        /*000c*/ 	.word	0x00000000
        /*0010*/ 	.short	0x0000
        /*0012*/ 	.short	0x0000
        /*0014*/ 	.byte	0x00, 0xf0, 0x01, 0x0a


	//----- nvinfo : EIATTR_SPARSE_MMA_MASK
	.align		4
.L_772:
        /*0018*/ 	.byte	0x03, 0x50
        /*001a*/ 	.short	0x0000


	//----- nvinfo : EIATTR_MAXREG_COUNT
	.align		4
        /*001c*/ 	.byte	0x03, 0x1b
        /*001e*/ 	.short	0x00ff


	//----- nvinfo : EIATTR_MERCURY_ISA_VERSION
	.align		4
        /*0020*/ 	.byte	0x03, 0x5f
        /*0022*/ 	.short	0x0101


	//----- nvinfo : EIATTR_COOP_GROUP_MASK_REGIDS
	.align		4
        /*0024*/ 	.byte	0x04, 0x29
        /*0026*/ 	.short	(.L_774 - .L_773)


	//   ....[0]....
.L_773:
        /*0028*/ 	.word	0xffffffff


	//   ....[1]....
        /*002c*/ 	.word	0xffffffff


	//----- nvinfo : EIATTR_COOP_GROUP_INSTR_OFFSETS
	.align		4
.L_774:
        /*0030*/ 	.byte	0x04, 0x28
        /*0032*/ 	.short	(.L_776 - .L_775)


	//   ....[0]....
.L_775:
        /*0034*/ 	.word	0x00000f10


	//   ....[1]....
        /*0038*/ 	.word	0x00000f60


	//----- nvinfo : EIATTR_VRC_CTA_INIT_COUNT
	.align		4
.L_776:
        /*003c*/ 	.byte	0x02, 0x4a
	.zero		1
	.zero		1


	//----- nvinfo : EIATTR_EXIT_INSTR_OFFSETS
	.align		4
        /*0040*/ 	.byte	0x04, 0x1c
        /*0042*/ 	.short	(.L_778 - .L_777)


	//   ....[0]....
.L_777:
        /*0044*/ 	.word	0x00000120


	//   ....[1]....
        /*0048*/ 	.word	0x00001050


	//----- nvinfo : EIATTR_CRS_STACK_SIZE
	.align		4
.L_778:
        /*004c*/ 	.byte	0x04, 0x1e
        /*004e*/ 	.short	(.L_780 - .L_779)
.L_779:
        /*0050*/ 	.word	0x00000000


	//----- nvinfo : EIATTR_CBANK_PARAM_SIZE
	.align		4
.L_780:
        /*0054*/ 	.byte	0x03, 0x19
        /*0056*/ 	.short	0x0280


	//----- nvinfo : EIATTR_PARAM_CBANK
	.align		4
        /*0058*/ 	.byte	0x04, 0x0a
        /*005a*/ 	.short	(.L_782 - .L_781)
	.align		4
.L_781:
        /*005c*/ 	.word	index@(.nv.constant0._ZN5flash25flash_bwd_dot_do_o_kernelILb1E23Flash_bwd_kernel_traitsILi96ELi64ELi128ELi8ELi2ELi4ELi4ELb0ELb0EN7cutlass6half_tE19Flash_kernel_traitsILi96ELi64ELi128ELi8ES3_EEEEvNS_16Flash_bwd_paramsE)
        /*0060*/ 	.short	0x0380
        /*0062*/ 	.short	0x0280


	//----- nvinfo : EIATTR_SW_WAR
	.align		4
.L_782:
        /*0064*/ 	.byte	0x04, 0x36
        /*0066*/ 	.short	(.L_784 - .L_783)
.L_783:
        /*0068*/ 	.word	0x00000008
.L_784:


//--------------------- .nv.callgraph             --------------------------
	.section	.nv.callgraph,"",@"SHT_CUDA_CALLGRAPH"
	.align	4
	.sectionentsize	8
	.align		4
        /*0000*/ 	.word	0x00000000
	.align		4
        /*0004*/ 	.word	0xffffffff
	.align		4
        /*0008*/ 	.word	0x00000000
	.align		4
        /*000c*/ 	.word	0xfffffffe
	.align		4
        /*0010*/ 	.word	0x00000000
	.align		4
        /*0014*/ 	.word	0xfffffffd
	.align		4
        /*0018*/ 	.word	0x00000000
	.align		4
        /*001c*/ 	.word	0xfffffffc


//--------------------- .nv.constant4             --------------------------
	.section	.nv.constant4,"a",@progbits
	.align	8
	.align		8
.nv.constant4:
        /*0000*/ 	.dword	_ZN65_INTERNAL_d347571c_29_flash_bwd_hdim96_fp16_sm80_cu_21e1f8cb_31224cuda3std3__45__cpo5beginE
	.align		8
        /*0008*/ 	.dword	_ZN65_INTERNAL_d347571c_29_flash_bwd_hdim96_fp16_sm80_cu_21e1f8cb_31224cuda3std3__45__cpo3endE
	.align		8
        /*0010*/ 	.dword	_ZN65_INTERNAL_d347571c_29_flash_bwd_hdim96_fp16_sm80_cu_21e1f8cb_31224cuda3std3__45__cpo6cbeginE
	.align		8
        /*0018*/ 	.dword	_ZN65_INTERNAL_d347571c_29_flash_bwd_hdim96_fp16_sm80_cu_21e1f8cb_31224cuda3std3__45__cpo4cendE
	.align		8
        /*0020*/ 	.dword	_ZN65_INTERNAL_d347571c_29_flash_bwd_hdim96_fp16_sm80_cu_21e1f8cb_31224cuda3std3__467_GLOBAL__N__d347571c_29_flash_bwd_hdim96_fp16_sm80_cu_21e1f8cb_31226ignoreE
	.align		8
        /*0028*/ 	.dword	_ZN65_INTERNAL_d347571c_29_flash_bwd_hdim96_fp16_sm80_cu_21e1f8cb_31224cuda3std3__419piecewise_constructE
	.align		8
        /*0030*/ 	.dword	_ZN65_INTERNAL_d347571c_29_flash_bwd_hdim96_fp16_sm80_cu_21e1f8cb_31224cuda3std3__48in_placeE
	.align		8
        /*0038*/ 	.dword	_ZN65_INTERNAL_d347571c_29_flash_bwd_hdim96_fp16_sm80_cu_21e1f8cb_31224cuda3std6ranges3__45__cpo4swapE
	.align		8
        /*0040*/ 	.dword	_ZN65_INTERNAL_d347571c_29_flash_bwd_hdim96_fp16_sm80_cu_21e1f8cb_31224cuda3std6ranges3__45__cpo9iter_moveE
	.align		8
        /*0048*/ 	.dword	_ZN65_INTERNAL_d347571c_29_flash_bwd_hdim96_fp16_sm80_cu_21e1f8cb_31224cute7productE
	.align		8
        /*0050*/ 	.dword	_ZN65_INTERNAL_d347571c_29_flash_bwd_hdim96_fp16_sm80_cu_21e1f8cb_31224cute1_E


//--------------------- .text._ZN5flash44flash_bwd_dq_dk_dv_loop_seqk_parallel_kernelI23Flash_bwd_kernel_traitsILi96ELi64ELi128ELi8ELi2ELi4ELi4ELb1ELb0EN7cutlass6half_tE19Flash_kernel_traitsILi96ELi64ELi128ELi8ES3_EELb0ELb0ELb0ELb0ELb0ELb1ELb0EEEvNS_16Flash_bwd_paramsE --------------------------
	.section	.text._ZN5flash44flash_bwd_dq_dk_dv_loop_seqk_parallel_kernelI23Flash_bwd_kernel_traitsILi96ELi64ELi128ELi8ELi2ELi4ELi4ELb1ELb0EN7cutlass6half_tE19Flash_kernel_traitsILi96ELi64ELi128ELi8ES3_EELb0ELb0ELb0ELb0ELb0ELb1ELb0EEEvNS_16Flash_bwd_paramsE,"ax",@progbits
	.align	128
        .global         _ZN5flash44flash_bwd_dq_dk_dv_loop_seqk_parallel_kernelI23Flash_bwd_kernel_traitsILi96ELi64ELi128ELi8ELi2ELi4ELi4ELb1ELb0EN7cutlass6half_tE19Flash_kernel_traitsILi96ELi64ELi128ELi8ES3_EELb0ELb0ELb0ELb0ELb0ELb1ELb0EEEvNS_16Flash_bwd_paramsE
        .type           _ZN5flash44flash_bwd_dq_dk_dv_loop_seqk_parallel_kernelI23Flash_bwd_kernel_traitsILi96ELi64ELi128ELi8ELi2ELi4ELi4ELb1ELb0EN7cutlass6half_tE19Flash_kernel_traitsILi96ELi64ELi128ELi8ES3_EELb0ELb0ELb0ELb0ELb0ELb1ELb0EEEvNS_16Flash_bwd_paramsE,@function
        .size           _ZN5flash44flash_bwd_dq_dk_dv_loop_seqk_parallel_kernelI23Flash_bwd_kernel_traitsILi96ELi64ELi128ELi8ELi2ELi4ELi4ELb1ELb0EN7cutlass6half_tE19Flash_kernel_traitsILi96ELi64ELi128ELi8ES3_EELb0ELb0ELb0ELb0ELb0ELb1ELb0EEEvNS_16Flash_bwd_paramsE,(.L_x_1708 - _ZN5flash44flash_bwd_dq_dk_dv_loop_seqk_parallel_kernelI23Flash_bwd_kernel_traitsILi96ELi64ELi128ELi8ELi2ELi4ELi4ELb1ELb0EN7cutlass6half_tE19Flash_kernel_traitsILi96ELi64ELi128ELi8ES3_EELb0ELb0ELb0ELb0ELb0ELb1ELb0EEEvNS_16Flash_bwd_paramsE)
        .other          _ZN5flash44flash_bwd_dq_dk_dv_loop_seqk_parallel_kernelI23Flash_bwd_kernel_traitsILi96ELi64ELi128ELi8ELi2ELi4ELi4ELb1ELb0EN7cutlass6half_tE19Flash_kernel_traitsILi96ELi64ELi128ELi8ES3_EELb0ELb0ELb0ELb0ELb0ELb1ELb0EEEvNS_16Flash_bwd_paramsE,@"STO_CUDA_ENTRY STV_DEFAULT"
_ZN5flash44flash_bwd_dq_dk_dv_loop_seqk_parallel_kernelI23Flash_bwd_kernel_traitsILi96ELi64ELi128ELi8ELi2ELi4ELi4ELb1ELb0EN7cutlass6half_tE19Flash_kernel_traitsILi96ELi64ELi128ELi8ES3_EELb0ELb0ELb0ELb0ELb0ELb1ELb0EEEvNS_16Flash_bwd_paramsE:
.text._ZN5flash44flash_bwd_dq_dk_dv_loop_seqk_parallel_kernelI23Flash_bwd_kernel_traitsILi96ELi64ELi128ELi8ELi2ELi4ELi4ELb1ELb0EN7cutlass6half_tE19Flash_kernel_traitsILi96ELi64ELi128ELi8ES3_EELb0ELb0ELb0ELb0ELb0ELb1ELb0EEEvNS_16Flash_bwd_paramsE:
[----:B------:R-:W1:Y:S08]  /*0000*/  LDC R1, c[0x0][0x37c] ;  /* 0x0000df00ff017b82 */ /* 0x000e700000000800 */
[----:B------:R-:W2:Y:S01]  /*0010*/  LDC R0, c[0x0][0x438] ;  /* 0x00010e00ff007b82 */ /* 0x000ea20000000800 */
[----:B-1----:R-:W-:-:S07]  /*0020*/  VIADD R1, R1, 0xfffffff8 ;  /* 0xfffffff801017836 */ /* 0x002fce0000000000 */
[----:B------:R-:W1:Y:S01]  /*0030*/  S2UR UR39, SR_CTAID.X ;  /* 0x00000000002779c3 */ /* 0x000e620000002500 */
[----:B--2---:R-:W-:-:S05]  /*0040*/  VIADD R0, R0, 0x7f ;  /* 0x0000007f00007836 */ /* 0x004fca0000000000 */
[----:B------:R-:W-:-:S04]  /*0050*/  SHF.R.S32.HI R2, RZ, 0x1f, R0 ;  /* 0x0000001fff027819 */ /* 0x000fc80000011400 */
[----:B------:R-:W-:-:S04]  /*0060*/  LEA.HI R0, R2, R0, RZ, 0x7 ;  /* 0x0000000002007211 */ /* 0x000fc800078f38ff */
[----:B------:R-:W-:-:S04]  /*0070*/  SHF.R.S32.HI R0, RZ, 0x7, R0 ;  /* 0x00000007ff007819 */ /* 0x000fc80000011400 */
[----:B-1----:R-:W-:-:S13]  /*0080*/  ISETP.LE.AND P0, PT, R0, UR39, PT ;  /* 0x0000002700007c0c */ /* 0x002fda000bf03270 */
[----:B------:R-:W-:Y:S05]  /*0090*/  @P0 EXIT ;  /* 0x000000000000094d */ /* 0x000fea0003800000 */
[----:B------:R-:W1:Y:S01]  /*00a0*/  S2UR UR41, SR_CTAID.Y ;  /* 0x00000000002979c3 */ /* 0x000e620000002600 */
[----:B------:R-:W1:Y:S01]  /*00b0*/  LDCU.64 UR10, c[0x0][0x468] ;  /* 0x00008d00ff0a77ac */ /* 0x000e620008000a00 */
[----:B------:R-:W2:Y:S06]  /*00c0*/  LDCU.64 UR6, c[0x0][0x460] ;  /* 0x00008c00ff0677ac */ /* 0x000eac0008000a00 */
[----:B------:R-:W-:Y:S01]  /*00d0*/  S2UR UR28, SR_CTAID.Z ;  /* 0x00000000001c79c3 */ /* 0x000fe20000002700 */
[----:B------:R-:W3:Y:S01]  /*00e0*/  LDCU.64 UR4, c[0x0][0x468] ;  /* 0x00008d00ff0477ac */ /* 0x000ee20008000a00 */
[----:B------:R-:W4:Y:S06]  /*00f0*/  LDCU.U8 UR12, c[0x0][0x532] ;  /* 0x0000a640ff0c77ac */ /* 0x000f2c0008000000 */
[----:B------:R-:W-:Y:S01]  /*0100*/  S2UR UR26, SR_CTAID.X ;  /* 0x00000000001a79c3 */ /* 0x000fe20000002500 */
[----:B------:R-:W4:Y:S01]  /*0110*/  LDCU.64 UR36, c[0x0][0x358] ;  /* 0x00006b00ff2477ac */ /* 0x000f220008000a00 */
[----:B------:R-:W4:Y:S06]  /*0120*/  LDCU.64 UR32, c[0x0][0x460] ;  /* 0x00008c00ff2077ac */ /* 0x000f2c0008000a00 */
[----:B------:R-:W-:Y:S01]  /*0130*/  S2UR UR25, SR_CTAID.Z ;  /* 0x00000000001979c3 */ /* 0x000fe20000002700 */
[----:B-1----:R-:W-:-:S02]  /*0140*/  ULEA UR9, UP0, UR41, UR10, 0x2 ;  /* 0x0000000a29097291 */ /* 0x002fc4000f8010ff */
[----:B--2---:R-:W-:Y:S02]  /*0150*/  UISETP.NE.U32.AND UP1, UPT, UR6, URZ, UPT ;  /* 0x000000ff0600728c */ /* 0x004fe4000bf25070 */
[----:B------:R-:W-:Y:S02]  /*0160*/  ULEA.HI.X UR8, UR41, UR11, URZ, 0x2, UP0 ;  /* 0x0000000b29087291 */ /* 0x000fe400080f14ff */
[----:B------:R-:W-:Y:S01]  /*0170*/  UISETP.NE.U32.AND UP0, UPT, UR6, URZ, UPT ;  /* 0x000000ff0600728c */ /* 0x000fe2000bf05070 */
[----:B------:R-:W-:Y:S01]  /*0180*/  MOV R2, UR9 ;  /* 0x0000000900027c02 */ /* 0x000fe20008000f00 */
[----:B---3--:R-:W-:Y:S01]  /*0190*/  UISETP.EQ.U32.AND UP2, UPT, UR4, URZ, UPT ;  /* 0x000000ff0400728c */ /* 0x008fe2000bf42070 */
[----:B------:R-:W1:Y:S01]  /*01a0*/  S2UR UR6, SR_CgaCtaId ;  /* 0x00000000000679c3 */ /* 0x000e620000008800 */
[----:B------:R-:W-:Y:S01]  /*01b0*/  MOV R3, UR8 ;  /* 0x0000000800037c02 */ /* 0x000fe20008000f00 */
[----:B------:R-:W-:Y:S02]  /*01c0*/  UISETP.NE.U32.AND UP6, UPT, UR4, URZ, UPT ;  /* 0x000000ff0400728c */ /* 0x000fe4000bfc5070 */
[----:B------:R-:W-:-:S02]  /*01d0*/  UISETP.NE.AND.EX UP5, UPT, UR7, URZ, UPT, UP1 ;  /* 0x000000ff0700728c */ /* 0x000fc4000bfa5310 */
[----:B------:R-:W-:Y:S01]  /*01e0*/  UISETP.NE.AND.EX UP4, UPT, UR7, URZ, UPT, UP0 ;  /* 0x000000ff0700728c */ /* 0x000fe2000bf85300 */
[----:B------:R2:W-:Y:S01]  /*01f0*/  STL.64 [R1], R2 ;  /* 0x0000000201007387 */ /* 0x0005e20000100a00 */
[----:B------:R-:W3:Y:S01]  /*0200*/  S2UR UR4, SR_CgaCtaId ;  /* 0x00000000000479c3 */ /* 0x000ee20000008800 */
[----:B----4-:R-:W-:Y:S01]  /*0210*/  UISETP.NE.AND UP3, UPT, UR12, URZ, UPT ;  /* 0x000000ff0c00728c */ /* 0x010fe2000bf65270 */
[----:B------:R-:W4:Y:S03]  /*0220*/  LDCU.64 UR12, c[0x0][0x470] ;  /* 0x00008e00ff0c77ac */ /* 0x000f260008000a00 */
[----:B------:R-:W-:-:S03]  /*0230*/  UISETP.EQ.OR.EX UP0, UPT, UR5, URZ, !UP3, UP2 ;  /* 0x000000ff0500728c */ /* 0x000fc6000df02720 */
[----:B------:R-:W2:Y:S01]  /*0240*/  S2UR UR7, SR_CTAID.Y ;  /* 0x00000000000779c3 */ /* 0x000ea20000002600 */
[----:B------:R-:W-:Y:S02]  /*0250*/  UISETP.NE.AND.EX UP6, UPT, UR5, URZ, UPT, UP6 ;  /* 0x000000ff0500728c */ /* 0x000fe4000bfc5360 */
[----:B------:R-:W-:Y:S01]  /*0260*/  UP2UR UR30, UPR, URZ, 0x1 ;  /* 0x00000001ff1e7883 */ /* 0x000fe20008000000 */
[----:B------:R-:W-:Y:S01]  /*0270*/  UMOV UR11, 0x400 ;  /* 0x00000400000b7882 */ /* 0x000fe20000000000 */
[----:B------:R-:W-:Y:S01]  /*0280*/  UMOV UR5, 0x400 ;  /* 0x0000040000057882 */ /* 0x000fe20000000000 */
[----:B------:R-:W-:Y:S01]  /*0290*/  UP2UR UR29, UPR, URZ, 0x8 ;  /* 0x00000008ff1d7883 */ /* 0x000fe20008000000 */
[----:B------:R-:W2:Y:S01]  /*02a0*/  LDCU UR10, c[0x0][0x438] ;  /* 0x00008700ff0a77ac */ /* 0x000ea20008000800 */
[----:B----4-:R-:W-:Y:S01]  /*02b0*/  UISETP.NE.U32.AND UP0, UPT, UR12, URZ, UPT ;  /* 0x000000ff0c00728c */ /* 0x010fe2000bf05070 */
[----:B------:R-:W4:Y:S01]  /*02c0*/  LDCU UR24, c[0x0][0x438] ;  /* 0x00008700ff1877ac */ /* 0x000f220008000800 */
[----:B------:R-:W2:Y:S01]  /*02d0*/  @!UP4 LDCU UR27, c[0x0][0x434] ;  /* 0x00008680ff1bc7ac */ /* 0x000ea20008000800 */
[----:B-1----:R-:W-:-:S02]  /*02e0*/  ULEA UR6, UR6, UR11, 0x18 ;  /* 0x0000000b06067291 */ /* 0x002fc4000f8ec0ff */
[----:B---3--:R-:W-:Y:S02]  /*02f0*/  ULEA UR4, UR4, UR5, 0x18 ;  /* 0x0000000504047291 */ /* 0x008fe4000f8ec0ff */
[----:B------:R-:W-:Y:S01]  /*0300*/  UISETP.NE.AND.EX UP3, UPT, UR13, URZ, UPT, UP0 ;  /* 0x000000ff0d00728c */ /* 0x000fe2000bf65300 */
[----:B------:R-:W-:Y:S01]  /*0310*/  UMOV UR31, 0xffffd000 ;  /* 0xffffd000001f7882 */ /* 0x000fe20000000000 */
[----:B------:R-:W-:Y:S01]  /*0320*/  UMOV UR34, URZ ;  /* 0x000000ff00227c82 */ /* 0x000fe20008000000 */
[----:B------:R-:W-:-:S08]  /*0330*/  UMOV UR35, URZ ;  /* 0x000000ff00237c82 */ /* 0x000fd00008000000 */
.L_x_37:
[----:B------:R-:W3:Y:S01]  /*0340*/  LDL.64 R8, [R1] ;  /* 0x0000000001087983 */ /* 0x000ee20000100a00 */
[----:B-1----:R-:W1:Y:S01]  /*0350*/  LDCU.64 UR8, c[0x0][0x478] ;  /* 0x00008f00ff0877ac */ /* 0x002e620008000a00 */
[----:B------:R-:W-:Y:S02]  /*0360*/  PLOP3.LUT P1, PT, PT, PT, UP3, 0x80, 0x8 ;  /* 0x000000000008781c */ /* 0x000fe40003f2f038 */
[----:B------:R-:W-:Y:S01]  /*0370*/  PLOP3.LUT P4, PT, PT, PT, UP5, 0x80, 0x8 ;  /* 0x000000000008781c */ /* 0x000fe20003f8f058 */
[----:B------:R-:W-:Y:S01]  /*0380*/  @UP3 ULEA UR14, UP0, UR41, UR12, 0x2 ;  /* 0x0000000c290e3291 */ /* 0x000fe2000f8010ff */
[----:B------:R-:W-:Y:S01]  /*0390*/  PLOP3.LUT P2, PT, PT, PT, UP4, 0x80, 0x8 ;  /* 0x000000000008781c */ /* 0x000fe20003f4f048 */
[----:B------:R-:W-:Y:S02]  /*03a0*/  UISETP.NE.AND UP2, UPT, UR30, URZ, UPT ;  /* 0x000000ff1e00728c */ /* 0x000fe4000bf45270 */
[----:B------:R-:W-:Y:S02]  /*03b0*/  @UP3 ULEA.HI.X UR15, UR41, UR13, URZ, 0x2, UP0 ;  /* 0x0000000d290f3291 */ /* 0x000fe400080f14ff */
[----:B------:R-:W-:-:S02]  /*03c0*/  IMAD.U32 R4, RZ, RZ, UR14 ;  /* 0x0000000eff047e24 */ /* 0x000fc4000f8e00ff */
[----:B------:R-:W-:Y:S02]  /*03d0*/  PLOP3.LUT P3, PT, PT, PT, UP2, 0x80, 0x8 ;  /* 0x000000000008781c */ /* 0x000fe40003f6f028 */
[----:B------:R-:W-:Y:S01]  /*03e0*/  IMAD.U32 R5, RZ, RZ, UR15 ;  /* 0x0000000fff057e24 */ /* 0x000fe2000f8e00ff */
[----:B------:R-:W-:Y:S02]  /*03f0*/  UIMAD.WIDE.U32 UR14, UR41, 0x4, UR32 ;  /* 0x00000004290e78a5 */ /* 0x000fe4000f8e0020 */
[----:B-1----:R-:W-:Y:S02]  /*0400*/  UISETP.NE.U32.AND UP0, UPT, UR8, URZ, UPT ;  /* 0x000000ff0800728c */ /* 0x002fe4000bf05070 */
[----:B-----5:R-:W5:Y:S02]  /*0410*/  @P1 LDG.E R6, desc[UR36][R4.64] ;  /* 0x0000002404061981 */ /* 0x020f64000c1e1900 */
[----:B------:R-:W-:-:S06]  /*0420*/  UISETP.NE.AND.EX UP0, UPT, UR9, URZ, UPT, UP0 ;  /* 0x000000ff0900728c */ /* 0x000fcc000bf05300 */
[----:B------:R-:W-:-:S05]  /*0430*/  PLOP3.LUT P0, PT, PT, PT, UP0, 0x80, 0x8 ;  /* 0x000000000008781c */ /* 0x000fca0003f0f008 */
[----:B------:R-:W-:Y:S01]  /*0440*/  @UP0 ULEA UR16, UP1, UR41, UR8, 0x2 ;  /* 0x0000000829100291 */ /* 0x000fe2000f8210ff */
[----:B------:R-:W1:Y:S03]  /*0450*/  @!UP0 LDCU UR5, c[0x0][0x43c] ;  /* 0x00008780ff0587ac */ /* 0x000e660008000800 */
[----:B------:R-:W-:Y:S02]  /*0460*/  @UP0 ULEA.HI.X UR17, UR41, UR9, URZ, 0x2, UP1 ;  /* 0x0000000929110291 */ /* 0x000fe400088f14ff */
[----:B--2---:R-:W-:Y:S01]  /*0470*/  IMAD.U32 R2, RZ, RZ, UR16 ;  /* 0x00000010ff027e24 */ /* 0x004fe2000f8e00ff */
[----:B------:R-:W2:Y:S03]  /*0480*/  @!UP0 LDCU.64 UR8, c[0x0][0x488] ;  /* 0x00009100ff0887ac */ /* 0x000ea60008000a00 */
[----:B------:R-:W-:-:S05]  /*0490*/  IMAD.U32 R3, RZ, RZ, UR17 ;  /* 0x00000011ff037e24 */ /* 0x000fca000f8e00ff */
[----:B------:R4:W5:Y:S01]  /*04a0*/  @P0 LDG.E R4, desc[UR36][R2.64] ;  /* 0x0000002402040981 */ /* 0x000962000c1e1900 */
[----:B------:R-:W-:Y:S01]  /*04b0*/  UMOV UR42, URZ ;  /* 0x000000ff002a7c82 */ /* 0x000fe20008000000 */
[----:B------:R-:W-:Y:S01]  /*04c0*/  UMOV UR43, 0xffffffff ;  /* 0xffffffff002b7882 */ /* 0x000fe20000000000 */
[----:B--2---:R-:W-:-:S04]  /*04d0*/  @!UP0 UISETP.NE.U32.AND UP1, UPT, UR8, URZ, UPT ;  /* 0x000000ff0800828c */ /* 0x004fc8000bf25070 */
[----:B------:R-:W-:-:S04]  /*04e0*/  @!UP0 UISETP.NE.AND.EX UP1, UPT, UR9, URZ, UPT, UP1 ;  /* 0x000000ff0900828c */ /* 0x000fc8000bf25310 */
[----:B-1----:R-:W-:Y:S01]  /*04f0*/  @!UP0 USEL UR9, UR5, URZ, UP1 ;  /* 0x000000ff05098287 */ /* 0x002fe20008800000 */
[----:B----4-:R-:W-:Y:S02]  /*0500*/  IMAD.U32 R2, RZ, RZ, UR14 ;  /* 0x0000000eff027e24 */ /* 0x010fe4000f8e00ff */
[----:B------:R-:W-:-:S05]  /*0510*/  IMAD.U32 R3, RZ, RZ, UR15 ;  /* 0x0000000fff037e24 */ /* 0x000fca000f8e00ff */
[----:B------:R-:W2:Y:S04]  /*0520*/  @P4 LDG.E R5, desc[UR36][R2.64] ;  /* 0x0000002402054981 */ /* 0x000ea8000c1e1900 */
[----:B------:R-:W4:Y:S04]  /*0530*/  @P2 LDG.E R2, desc[UR36][R2.64+0x4] ;  /* 0x0000042402022981 */ /* 0x000f28000c1e1900 */
[----:B---3--:R-:W3:Y:S01]  /*0540*/  @!P3 LDG.E R0, desc[UR36][R8.64] ;  /* 0x000000240800b981 */ /* 0x008ee2000c1e1900 */
[----:B------:R-:W-:Y:S01]  /*0550*/  UMOV UR14, 0xffffffff ;  /* 0xffffffff000e7882 */ /* 0x000fe20000000000 */
[----:B------:R-:W-:Y:S01]  /*0560*/  USHF.L.U32 UR5, UR39, 0x7, URZ ;  /* 0x0000000727057899 */ /* 0x000fe200080006ff */
[----:B-----5:R-:W-:-:S02]  /*0570*/  @P1 R2UR UR42, R6 ;  /* 0x00000000062a12ca */ /* 0x020fc400000e0000 */
[----:B------:R-:W-:-:S13]  /*0580*/  @P0 R2UR UR38, R4 ;  /* 0x00000000042602ca */ /* 0x000fda00000e0000 */
[----:B------:R-:W-:Y:S01]  /*0590*/  @UP0 UIADD3 UR38, UPT, UPT, UR38, -UR42, URZ ;  /* 0x8000002a26260290 */ /* 0x000fe2000fffe0ff */
[----:B--2---:R-:W-:Y:S02]  /*05a0*/  @P4 R2UR UR14, R5 ;  /* 0x00000000050e42ca */ /* 0x004fe400000e0000 */
[----:B----4-:R-:W-:Y:S02]  /*05b0*/  @P2 R2UR UR8, R2 ;  /* 0x00000000020822ca */ /* 0x010fe400000e0000 */
[----:B---3--:R-:W-:Y:S01]  /*05c0*/  @!P3 R2UR UR43, R0 ;  /* 0x00000000002bb2ca */ /* 0x008fe200000e0000 */
[----:B------:R-:W-:-:S14]  /*05d0*/  BRA.U !UP6, `(.L_x_0) ;  /* 0x000000010e1c7547 */ /* 0x000fdc000b800000 */
[----:B------:R-:W-:-:S06]  /*05e0*/  UISETP.NE.AND UP1, UPT, UR29, URZ, UPT ;  /* 0x000000ff1d00728c */ /* 0x000fcc000bf25270 */
[----:B------:R-:W-:-:S13]  /*05f0*/  PLOP3.LUT P0, PT, PT, PT, UP1, 0x80, 0x8 ;  /* 0x000000000008781c */ /* 0x000fda0003f0f018 */
[----:B------:R-:W2:Y:S04]  /*0600*/  @P0 LDG.E R0, desc[UR36][R8.64+0x4] ;  /* 0x0000042408000981 */ /* 0x000ea8000c1e1900 */
[----:B------:R-:W3:Y:S01]  /*0610*/  @!P0 LDG.E R2, desc[UR36][R8.64] ;  /* 0x0000002408028981 */ /* 0x000ee2000c1e1900 */
[----:B--2---:R-:W-:-:S13]  /*0620*/  @P0 R2UR UR10, R0 ;  /* 0x00000000000a02ca */ /* 0x004fda00000e0000 */
[----:B------:R-:W-:-:S07]  /*0630*/  @UP1 UIADD3 UR10, UPT, UPT, UR10, -UR43, URZ ;  /* 0x8000002b0a0a1290 */ /* 0x000fce000fffe0ff */
[----:B---3--:R-:W-:-:S15]  /*0640*/  @!P0 R2UR UR10, R2 ;  /* 0x00000000020a82ca */ /* 0x008fde00000e0000 */
.L_x_0:
[----:B------:R-:W-:Y:S01]  /*0650*/  @!UP0 UIADD3 UR38, UPT, UPT, UR9, UR10, -UR42 ;  /* 0x0000000a09268290 */ /* 0x000fe2000fffe82a */
[----:B------:R-:W-:Y:S01]  /*0660*/  @!UP4 UMOV UR44, UR27 ;  /* 0x0000001b002ccc82 */ /* 0x000fe20008000000 */
[----:B------:R-:W-:Y:S02]  /*0670*/  @UP4 UIADD3 UR44, UPT, UPT, UR8, -UR14, URZ ;  /* 0x8000000e082c4290 */ /* 0x000fe4000fffe0ff */
[----:B------:R-:W-:-:S09]  /*0680*/  UISETP.GT.AND UP0, UPT, UR38, UR5, UPT ;  /* 0x000000052600728c */ /* 0x000fd2000bf04270 */
[----:B------:R-:W-:Y:S05]  /*0690*/  BRA.U !UP0, `(.L_x_1) ;  /* 0x0000006d088c7547 */ /* 0x000fea000b800000 */
[----:B------:R-:W-:Y:S02]  /*06a0*/  UISETP.NE.AND UP1, UPT, UR14, -0x1, UPT ;  /* 0xffffffff0e00788c */ /* 0x000fe4000bf25270 */
[----:B------:R-:W-:Y:S02]  /*06b0*/  UIADD3 UR15, UPT, UPT, UR44, 0x3f, URZ ;  /* 0x0000003f2c0f7890 */ /* 0x000fe4000fffe0ff */
[----:B------:R-:W-:Y:S02]  /*06c0*/  UISETP.NE.AND UP2, UPT, UR43, -0x1, UPT ;  /* 0xffffffff2b00788c */ /* 0x000fe4000bf45270 */
[----:B------:R-:W-:-:S04]  /*06d0*/  USHF.R.S32.HI UR45, URZ, 0x1f, UR15 ;  /* 0x0000001fff2d7899 */ /* 0x000fc8000801140f */
[----:B------:R-:W-:Y:S01]  /*06e0*/  ULEA.HI UR45, UR45, UR15, URZ, 0x6 ;  /* 0x0000000f2d2d7291 */ /* 0x000fe2000f8f30ff */
[----:B------:R-:W1:Y:S01]  /*06f0*/  @!UP1 LDCU.64 UR10, c[0x0][0x398] ;  /* 0x00007300ff0a97ac */ /* 0x000e620008000a00 */
[----:B------:R-:W2:Y:S02]  /*0700*/  @UP1 LDCU.64 UR8, c[0x0][0x3b0] ;  /* 0x00007600ff0817ac */ /* 0x000ea40008000a00 */
[----:B------:R-:W-:-:S04]  /*0710*/  USHF.R.S32.HI UR45, URZ, 0x6, UR45 ;  /* 0x00000006ff2d7899 */ /* 0x000fc8000801142d */
[----:B------:R-:W-:-:S04]  /*0720*/  ULEA UR22, UR45, 0xffffffc0, 0x6 ;  /* 0xffffffc02d167891 */ /* 0x000fc8000f8e30ff */
[----:B------:R-:W-:Y:S02]  /*0730*/  USHF.R.S32.HI UR49, URZ, 0x1f, UR22 ;  /* 0x0000001fff317899 */ /* 0x000fe40008011416 */
[----:B-1----:R-:W-:Y:S02]  /*0740*/  @!UP1 UIMAD.WIDE.U32 UR50, UR41, UR10, URZ ;  /* 0x0000000a293292a5 */ /* 0x002fe4000f8e00ff */
[----:B--2---:R-:W-:Y:S02]  /*0750*/  @UP1 UIMAD.WIDE.U32 UR16, UR14, UR8, URZ ;  /* 0x000000080e1012a5 */ /* 0x004fe4000f8e00ff */
[----:B------:R-:W-:Y:S02]  /*0760*/  @!UP1 UIMAD UR23, UR41, UR11, UR51 ;  /* 0x0000000b291792a4 */ /* 0x000fe4000f8e0233 */
[----:B------:R-:W-:-:S03]  /*0770*/  @UP1 UIMAD UR23, UR14, UR9, UR17 ;  /* 0x000000090e1712a4 */ /* 0x000fc6000f8e0211 */
[----:B------:R-:W-:Y:S01]  /*0780*/  @UP1 UMOV UR50, UR16 ;  /* 0x0000001000321c82 */ /* 0x000fe20008000000 */
[----:B------:R-:W-:Y:S08]  /*0790*/  BRA.U UP2, `(.L_x_2) ;  /* 0x0000000102307547 */ /* 0x000ff0000b800000 */
[----:B------:R-:W1:Y:S01]  /*07a0*/  LDCU.64 UR18, c[0x0][0x3b8] ;  /* 0x00007700ff1277ac */ /* 0x000e620008000a00 */
[----:B------:R-:W2:Y:S01]  /*07b0*/  LDCU.64 UR8, c[0x0][0x3a0] ;  /* 0x00007400ff0877ac */ /* 0x000ea20008000a00 */
[----:B------:R-:W-:-:S04]  /*07c0*/  USHF.R.S32.HI UR10, URZ, 0x1f, UR42 ;  /* 0x0000001fff0a7899 */ /* 0x000fc8000801142a */
[----:B-1----:R-:W-:Y:S02]  /*07d0*/  UIMAD UR10, UR10, UR18, URZ ;  /* 0x000000120a0a72a4 */ /* 0x002fe4000f8e02ff */
[----:B------:R-:W-:Y:S02]  /*07e0*/  UIMAD.WIDE.U32 UR16, UR42, UR18, URZ ;  /* 0x000000122a1072a5 */ /* 0x000fe4000f8e00ff */
[----:B------:R-:W-:-:S04]  /*07f0*/  UIMAD UR10, UR42, UR19, UR10 ;  /* 0x000000132a0a72a4 */ /* 0x000fc8000f8e020a */
[----:B------:R-:W-:-:S03]  /*0800*/  UIADD3 UR11, UPT, UPT, UR17, UR10, URZ ;  /* 0x0000000a110b7290 */ /* 0x000fc6000fffe0ff */
[----:B------:R-:W-:Y:S02]  /*0810*/  UMOV UR10, UR16 ;  /* 0x00000010000a7c82 */ /* 0x000fe40008000000 */
[----:B--2---:R-:W-:-:S04]  /*0820*/  UIMAD.WIDE.U32 UR46, UR41, UR8, UR10 ;  /* 0x00000008292e72a5 */ /* 0x004fc8000f8e000a */
[----:B------:R-:W-:-:S06]  /*0830*/  UIMAD UR9, UR41, UR9, UR47 ;  /* 0x00000009290972a4 */ /* 0x000fcc000f8e022f */
[----:B------:R-:W-:Y:S01]  /*0840*/  MOV R17, UR9 ;  /* 0x0000000900117c02 */ /* 0x000fe20008000f00 */
[----:B------:R-:W-:Y:S05]  /*0850*/  BRA `(.L_x_3) ;  /* 0x0000000000187947 */ /* 0x000fea0003800000 */
.L_x_2:
[----:B------:R-:W1:Y:S01]  /*0860*/  LDCU.64 UR18, c[0x0][0x3b8] ;  /* 0x00007700ff1277ac */ /* 0x000e620008000a00 */
[----:B------:R-:W-:-:S04]  /*0870*/  UIADD3 UR8, UPT, UPT, UR42, UR43, URZ ;  /* 0x0000002b2a087290 */ /* 0x000fc8000fffe0ff */
[----:B-1----:R-:W-:Y:S02]  /*0880*/  UIMAD.WIDE.U32 UR46, UR8, UR18, URZ ;  /* 0x00000012082e72a5 */ /* 0x002fe4000f8e00ff */
[----:B------:R-:W-:-:S04]  /*0890*/  UIMAD UR8, UR8, UR19, URZ ;  /* 0x00000013080872a4 */ /* 0x000fc8000f8e02ff */
[----:B------:R-:W-:-:S06]  /*08a0*/  UIADD3 UR8, UPT, UPT, UR47, UR8, URZ ;  /* 0x000000082f087290 */ /* 0x000fcc000fffe0ff */
[----:B------:R-:W-:Y:S02]  /*08b0*/  MOV R17, UR8 ;  /* 0x0000000800117c02 */ /* 0x000fe40008000f00 */
.L_x_3:
[----:B------:R-:W1:Y:S01]  /*08c0*/  LDC R5, c[0x0][0x3e8] ;  /* 0x0000fa00ff057b82 */ /* 0x000e620000000800 */
[----:B------:R-:W2:Y:S01]  /*08d0*/  S2R R6, SR_CTAID.Z ;  /* 0x0000000000067919 */ /* 0x000ea20000002700 */
[----:B------:R-:W-:Y:S01]  /*08e0*/  USHF.R.S32.HI UR40, URZ, 0x1f, UR5 ;  /* 0x0000001fff287899 */ /* 0x000fe20008011405 */
[----:B-1----:R-:W-:-:S05]  /*08f0*/  IABS R0, R5 ;  /* 0x0000000500007213 */ /* 0x002fca0000000000 */
[----:B------:R-:W-:-:S04]  /*0900*/  IMAD.MOV.U32 R4, RZ, RZ, R0 ;  /* 0x000000ffff047224 */ /* 0x000fc800078e0000 */
[----:B------:R-:W1:Y:S01]  /*0910*/  I2F.RP R2, R4 ;  /* 0x0000000400027306 */ /* 0x000e620000209400 */
[----:B--2---:R-:W-:-:S07]  /*0920*/  IABS R6, R6 ;  /* 0x0000000600067213 */ /* 0x004fce0000000000 */
[----:B-1----:R-:W1:Y:S02]  /*0930*/  MUFU.RCP R2, R2 ;  /* 0x0000000200027308 */ /* 0x002e640000001000 */
[----:B-1----:R-:W-:-:S06]  /*0940*/  VIADD R2, R2, 0xffffffe ;  /* 0x0ffffffe02027836 */ /* 0x002fcc0000000000 */
[----:B------:R-:W1:Y:S02]  /*0950*/  F2I.FTZ.U32.TRUNC.NTZ R3, R2 ;  /* 0x0000000200037305 */ /* 0x000e64000021f000 */
[----:B-1----:R-:W-:Y:S01]  /*0960*/  IADD3 R0, PT, PT, RZ, -R3, RZ ;  /* 0x80000003ff007210 */ /* 0x002fe20007ffe0ff */
[----:B------:R-:W-:-:S04]  /*0970*/  IMAD.MOV.U32 R2, RZ, RZ, RZ ;  /* 0x000000ffff027224 */ /* 0x000fc800078e00ff */
[----:B------:R-:W-:-:S04]  /*0980*/  IMAD R0, R0, R4, RZ ;  /* 0x0000000400007224 */ /* 0x000fc800078e02ff */
[----:B------:R-:W-:-:S04]  /*0990*/  IMAD.HI.U32 R0, R3, R0, R2 ;  /* 0x0000000003007227 */ /* 0x000fc800078e0002 */
[----:B------:R-:W-:-:S04]  /*09a0*/  IMAD.MOV.U32 R3, RZ, RZ, R6 ;  /* 0x000000ffff037224 */ /* 0x000fc800078e0006 */
[----:B------:R-:W-:-:S05]  /*09b0*/  IMAD.HI.U32 R0, R0, R3, RZ ;  /* 0x0000000300007227 */ /* 0x000fca00078e00ff */
[----:B------:R-:W-:-:S05]  /*09c0*/  IADD3 R2, PT, PT, -R0, RZ, RZ ;  /* 0x000000ff00027210 */ /* 0x000fca0007ffe1ff */
[----:B------:R-:W-:-:S05]  /*09d0*/  IMAD R2, R4, R2, R3 ;  /* 0x0000000204027224 */ /* 0x000fca00078e0203 */
[----:B------:R-:W-:-:S13]  /*09e0*/  ISETP.GT.U32.AND P1, PT, R4, R2, PT ;  /* 0x000000020400720c */ /* 0x000fda0003f24070 */
[----:B------:R-:W-:Y:S02]  /*09f0*/  @!P1 IMAD.IADD R2, R2, 0x1, -R4 ;  /* 0x0000000102029824 */ /* 0x000fe400078e0a04 */
[----:B------:R-:W-:Y:S01]  /*0a00*/  @!P1 VIADD R0, R0, 0x1 ;  /* 0x0000000100009836 */ /* 0x000fe20000000000 */
[C---:B------:R-:W-:Y:S02]  /*0a10*/  ISETP.NE.AND P1, PT, R5.reuse, RZ, PT ;  /* 0x000000ff0500720c */ /* 0x040fe40003f25270 */
[----:B------:R-:W-:Y:S02]  /*0a20*/  ISETP.GE.U32.AND P2, PT, R2, R4, PT ;  /* 0x000000040200720c */ /* 0x000fe40003f46070 */
[----:B------:R-:W-:-:S04]  /*0a30*/  LOP3.LUT R2, R5, UR28, RZ, 0x3c, !PT ;  /* 0x0000001c05027c12 */ /* 0x000fc8000f8e3cff */
[----:B------:R-:W-:-:S07]  /*0a40*/  ISETP.GE.AND P0, PT, R2, RZ, PT ;  /* 0x000000ff0200720c */ /* 0x000fce0003f06270 */
[----:B------:R-:W-:-:S05]  /*0a50*/  @P2 IADD3 R0, PT, PT, R0, 0x1, RZ ;  /* 0x0000000100002810 */ /* 0x000fca0007ffe0ff */
[----:B------:R-:W-:-:S05]  /*0a60*/  IMAD.MOV.U32 R10, RZ, RZ, R0 ;  /* 0x000000ffff0a7224 */ /* 0x000fca00078e0000 */
[----:B------:R-:W-:Y:S02]  /*0a70*/  @!P0 IADD3 R10, PT, PT, -R10, RZ, RZ ;  /* 0x000000ff0a0a8210 */ /* 0x000fe40007ffe1ff */
[----:B------:R-:W-:-:S04]  /*0a80*/  @!P1 LOP3.LUT R10, RZ, R5, RZ, 0x33, !PT ;  /* 0x00000005ff0a9212 */ /* 0x000fc800078e33ff */
[----:B------:R-:W-:Y:S01]  /*0a90*/  SHF.R.S32.HI R18, RZ, 0x1f, R10 ;  /* 0x0000001fff127819 */ /* 0x000fe2000001140a */
[----:B------:R-:W-:Y:S05]  /*0aa0*/  BRA.U UP2, `(.L_x_4) ;  /* 0x0000000102347547 */ /* 0x000fea000b800000 */
        /* <DEDUP_REMOVED lines=9> */
[----:B------:R-:W-:-:S03]  /*0b40*/  UIMAD UR9, UR41, UR9, UR11 ;  /* 0x00000009290972a4 */ /* 0x000fc6000f8e020b */
[----:B------:R-:W-:-:S03]  /*0b50*/  UMOV UR48, UR10 ;  /* 0x0000000a00307c82 */ /* 0x000fc60008000000 */
[----:B------:R-:W-:Y:S01]  /*0b60*/  MOV R16, UR9 ;  /* 0x0000000900107c02 */ /* 0x000fe20008000f00 */
[----:B------:R-:W-:Y:S06]  /*0b70*/  BRA `(.L_x_5) ;  /* 0x00000000001c7947 */ /* 0x000fec0003800000 */
.L_x_4:
[----:B------:R-:W1:Y:S01]  /*0b80*/  LDCU.64 UR16, c[0x0][0x3c0] ;  /* 0x00007800ff1077ac */ /* 0x000e620008000a00 */
[----:B------:R-:W-:-:S04]  /*0b90*/  UIADD3 UR8, UPT, UPT, UR42, UR43, URZ ;  /* 0x0000002b2a087290 */ /* 0x000fc8000fffe0ff */
[----:B-1----:R-:W-:Y:S02]  /*0ba0*/  UIMAD.WIDE.U32 UR10, UR8, UR16, URZ ;  /* 0x00000010080a72a5 */ /* 0x002fe4000f8e00ff */
[----:B------:R-:W-:-:S04]  /*0bb0*/  UIMAD UR8, UR8, UR17, URZ ;  /* 0x00000011080872a4 */ /* 0x000fc8000f8e02ff */
[----:B------:R-:W-:Y:S01]  /*0bc0*/  UIADD3 UR8, UPT, UPT, UR11, UR8, URZ ;  /* 0x000000080b087290 */ /* 0x000fe2000fffe0ff */
[----:B------:R-:W-:-:S05]  /*0bd0*/  UMOV UR48, UR10 ;  /* 0x0000000a00307c82 */ /* 0x000fca0008000000 */
[----:B------:R-:W-:-:S07]  /*0be0*/  MOV R16, UR8 ;  /* 0x0000000800107c02 */ /* 0x000fce0008000f00 */
.L_x_5:
[----:B------:R-:W1:Y:S01]  /*0bf0*/  @!UP1 LDCU.64 UR10, c[0x0][0x588] ;  /* 0x0000b100ff0a97ac */ /* 0x000e620008000a00 */
[----:B------:R-:W2:Y:S01]  /*0c00*/  @UP1 LDCU.64 UR8, c[0x0][0x590] ;  /* 0x0000b200ff0817ac */ /* 0x000ea20008000a00 */
[----:B------:R-:W3:Y:S01]  /*0c10*/  LDCU UR56, c[0x0][0x3e0] ;  /* 0x00007c00ff3877ac */ /* 0x000ee20008000800 */
[----:B------:R-:W3:Y:S01]  /*0c20*/  LDCU UR47, c[0x0][0x44c] ;  /* 0x00008980ff2f77ac */ /* 0x000ee20008000800 */
[----:B-1----:R-:W-:-:S04]  /*0c30*/  @!UP1 UIMAD.WIDE.U32 UR58, UR41, UR10, URZ ;  /* 0x0000000a293a92a5 */ /* 0x002fc8000f8e00ff */
[----:B------:R-:W-:Y:S02]  /*0c40*/  @!UP1 UIMAD UR57, UR41, UR11, UR59 ;  /* 0x0000000b293992a4 */ /* 0x000fe4000f8e023b */
[----:B--2---:R-:W-:-:S04]  /*0c50*/  @UP1 UIMAD.WIDE.U32 UR10, UR14, UR8, URZ ;  /* 0x000000080e0a12a5 */ /* 0x004fc8000f8e00ff */
[----:B------:R-:W-:Y:S02]  /*0c60*/  @UP1 UIMAD UR57, UR14, UR9, UR11 ;  /* 0x000000090e3912a4 */ /* 0x000fe4000f8e020b */
[----:B---3--:R-:W-:Y:S01]  /*0c70*/  UIMAD.WIDE UR60, UR56, UR47, URZ ;  /* 0x0000002f383c72a5 */ /* 0x008fe2000f8e02ff */
[----:B------:R-:W-:Y:S01]  /*0c80*/  @UP1 UMOV UR58, UR10 ;  /* 0x0000000a003a1c82 */ /* 0x000fe20008000000 */
[----:B------:R-:W-:Y:S10]  /*0c90*/  BRA.U UP1, `(.L_x_6) ;  /* 0x0000000101407547 */ /* 0x000ff4000b800000 */
[----:B------:R-:W1:Y:S01]  /*0ca0*/  LDCU UR20, c[0x0][0x444] ;  /* 0x00008880ff1477ac */ /* 0x000e620008000800 */
[----:B------:R-:W-:Y:S02]  /*0cb0*/  USHF.R.S32.HI UR9, URZ, 0x1f, UR56 ;  /* 0x0000001fff097899 */ /* 0x000fe40008011438 */
[----:B-1----:R-:W-:Y:S02]  /*0cc0*/  USHF.R.S32.HI UR8, URZ, 0x1f, UR20 ;  /* 0x0000001fff087899 */ /* 0x002fe40008011414 */
[----:B------:R-:W-:Y:S02]  /*0cd0*/  UIMAD.WIDE.U32 UR20, UR41, UR20, URZ ;  /* 0x00000014291472a5 */ /* 0x000fe4000f8e00ff */
[----:B------:R-:W-:Y:S02]  /*0ce0*/  UIMAD UR8, UR8, UR41, URZ ;  /* 0x00000029080872a4 */ /* 0x000fe4000f8e02ff */
[----:B------:R-:W-:Y:S02]  /*0cf0*/  UIMAD.WIDE.U32 UR10, UR20, UR56, URZ ;  /* 0x00000038140a72a5 */ /* 0x000fe4000f8e00ff */
[----:B------:R-:W-:-:S02]  /*0d00*/  UIADD3 UR8, UPT, UPT, UR21, UR8, URZ ;  /* 0x0000000815087290 */ /* 0x000fc4000fffe0ff */
[----:B------:R-:W-:Y:S02]  /*0d10*/  UIMAD.WIDE.U32 UR52, UR10, UR47, URZ ;  /* 0x0000002f0a3472a5 */ /* 0x000fe4000f8e00ff */
[----:B------:R-:W-:-:S04]  /*0d20*/  UIMAD UR8, UR8, UR56, URZ ;  /* 0x00000038080872a4 */ /* 0x000fc8000f8e02ff */
[----:B------:R-:W-:Y:S02]  /*0d30*/  UIMAD UR8, UR9, UR20, UR8 ;  /* 0x00000014090872a4 */ /* 0x000fe4000f8e0208 */
[----:B------:R-:W-:Y:S02]  /*0d40*/  USHF.R.S32.HI UR9, URZ, 0x1f, UR47 ;  /* 0x0000001fff097899 */ /* 0x000fe4000801142f */
[----:B------:R-:W-:-:S04]  /*0d50*/  UIADD3 UR8, UPT, UPT, UR11, UR8, URZ ;  /* 0x000000080b087290 */ /* 0x000fc8000fffe0ff */
[----:B------:R-:W-:-:S04]  /*0d60*/  UIMAD UR8, UR8, UR47, URZ ;  /* 0x0000002f080872a4 */ /* 0x000fc8000f8e02ff */
[----:B------:R-:W-:-:S04]  /*0d70*/  UIMAD UR8, UR9, UR10, UR8 ;  /* 0x0000000a090872a4 */ /* 0x000fc8000f8e0208 */
[----:B------:R-:W-:Y:S01]  /*0d80*/  UIADD3 UR8, UPT, UPT, UR53, UR8, URZ ;  /* 0x0000000835087290 */ /* 0x000fe2000fffe0ff */
[----:B------:R-:W-:Y:S11]  /*0d90*/  BRA `(.L_x_7) ;  /* 0x00000000000c7947 */ /* 0x000ff60003800000 */
.L_x_6:
[----:B------:R-:W-:Y:S02]  /*0da0*/  UIMAD.WIDE.U32 UR52, UR60, UR14, URZ ;  /* 0x0000000e3c3472a5 */ /* 0x000fe4000f8e00ff */
[----:B------:R-:W-:-:S04]  /*0db0*/  UIMAD UR8, UR61, UR14, URZ ;  /* 0x0000000e3d0872a4 */ /* 0x000fc8000f8e02ff */
[----:B------:R-:W-:Y:S02]  /*0dc0*/  UIADD3 UR8, UPT, UPT, UR53, UR8, URZ ;  /* 0x0000000835087290 */ /* 0x000fe4000fffe0ff */
.L_x_7:
[----:B------:R-:W1:Y:S01]  /*0dd0*/  LDCU.U8 UR11, c[0x0][0x548] ;  /* 0x0000a900ff0b77ac */ /* 0x000e620008000000 */
[----:B------:R-:W-:Y:S01]  /*0de0*/  USHF.L.U32 UR10, UR41, 0x7, URZ ;  /* 0x00000007290a7899 */ /* 0x000fe200080006ff */
[----:B------:R-:W2:Y:S03]  /*0df0*/  LDCU.U8 UR55, c[0x0][0x5f0] ;  /* 0x0000be00ff3777ac */ /* 0x000ea60008000000 */
[----:B------:R-:W-:-:S04]  /*0e00*/  USEL UR9, UR10, URZ, UP5 ;  /* 0x000000ff0a097287 */ /* 0x000fc8000a800000 */
[----:B------:R-:W-:Y:S02]  /*0e10*/  UIADD3 UR9, UP0, UPT, UR22, UR9, URZ ;  /* 0x0000000916097290 */ /* 0x000fe4000ff1e0ff */
[----:B-1----:R-:W-:Y:S02]  /*0e20*/  UISETP.NE.AND UP1, UPT, UR11, URZ, UPT ;  /* 0x000000ff0b00728c */ /* 0x002fe4000bf25270 */
[----:B------:R-:W-:Y:S02]  /*0e30*/  UIADD3.X UR51, UPT, UPT, URZ, UR49, URZ, UP0, !UPT ;  /* 0x00000031ff337290 */ /* 0x000fe400087fe4ff */
[----:B------:R-:W-:Y:S02]  /*0e40*/  UIMAD.WIDE.U32 UR20, UR9, UR60, URZ ;  /* 0x0000003c091472a5 */ /* 0x000fe4000f8e00ff */
[----:B------:R-:W-:-:S04]  /*0e50*/  UIMAD UR51, UR51, UR60, URZ ;  /* 0x0000003c333372a4 */ /* 0x000fc8000f8e02ff */
[----:B------:R-:W-:Y:S02]  /*0e60*/  UIMAD UR51, UR61, UR9, UR51 ;  /* 0x000000093d3372a4 */ /* 0x000fe4000f8e0233 */
[----:B------:R-:W-:Y:S02]  /*0e70*/  UIMAD UR9, UR28, UR47, URZ ;  /* 0x0000002f1c0972a4 */ /* 0x000fe4000f8e02ff */
[----:B------:R-:W-:Y:S01]  /*0e80*/  UIADD3 UR51, UPT, UPT, UR21, UR51, URZ ;  /* 0x0000003315337290 */ /* 0x000fe2000fffe0ff */
[----:B--2---:R-:W-:Y:S11]  /*0e90*/  BRA.U !UP1, `(.L_x_8) ;  /* 0x00000001091c7547 */ /* 0x004ff6000b800000 */
[----:B------:R-:W1:Y:S01]  /*0ea0*/  LDCU UR11, c[0x0][0x434] ;  /* 0x00008680ff0b77ac */ /* 0x000e620008000800 */
[----:B------:R-:W2:Y:S01]  /*0eb0*/  LDCU UR54, c[0x0][0x454] ;  /* 0x00008a80ff3677ac */ /* 0x000ea20008000800 */
[----:B------:R-:W-:Y:S02]  /*0ec0*/  UISETP.NE.AND UP0, UPT, UR14, -0x1, UPT ;  /* 0xffffffff0e00788c */ /* 0x000fe4000bf05270 */
[----:B-1----:R-:W-:-:S04]  /*0ed0*/  UIMAD UR11, UR41, UR11, URZ ;  /* 0x0000000b290b72a4 */ /* 0x002fc8000f8e02ff */
[----:B------:R-:W-:-:S04]  /*0ee0*/  USEL UR11, UR11, UR14, !UP0 ;  /* 0x0000000e0b0b7287 */ /* 0x000fc8000c000000 */
[----:B--2---:R-:W-:Y:S01]  /*0ef0*/  UIMAD UR54, UR28, UR54, UR11 ;  /* 0x000000361c3672a4 */ /* 0x004fe2000f8e020b */
[----:B------:R-:W-:Y:S05]  /*0f00*/  BRA `(.L_x_9) ;  /* 0x00000000000c7947 */ /* 0x000fea0003800000 */
.L_x_8:
[----:B------:R-:W1:Y:S01]  /*0f10*/  LDCU UR54, c[0x0][0x434] ;  /* 0x00008680ff3677ac */ /* 0x000e620008000800 */
[----:B------:R-:W-:-:S04]  /*0f20*/  UIMAD UR11, UR41, UR56, UR28 ;  /* 0x00000038290b72a4 */ /* 0x000fc8000f8e021c */
[----:B-1----:R-:W-:Y:S02]  /*0f30*/  UIMAD UR54, UR11, UR54, URZ ;  /* 0x000000360b3672a4 */ /* 0x002fe4000f8e02ff */
.L_x_9:
[----:B------:R-:W-:Y:S01]  /*0f40*/  UIADD3 UR45, UPT, UPT, UR45, -0x1, URZ ;  /* 0xffffffff2d2d7890 */ /* 0x000fe2000fffe0ff */
[----:B------:R-:W-:Y:S09]  /*0f50*/  BRA.U !UP1, `(.L_x_10) ;  /* 0x0000000109247547 */ /* 0x000ff2000b800000 */
[----:B------:R-:W1:Y:S01]  /*0f60*/  LDCU UR11, c[0x0][0x444] ;  /* 0x00008880ff0b77ac */ /* 0x000e620008000800 */
[----:B------:R-:W-:Y:S01]  /*0f70*/  UISETP.NE.AND UP0, UPT, UR14, -0x1, UPT ;  /* 0xffffffff0e00788c */ /* 0x000fe2000bf05270 */
[----:B------:R-:W2:Y:S10]  /*0f80*/  LDCU UR15, c[0x0][0x430] ;  /* 0x00008600ff0f77ac */ /* 0x000eb40008000800 */
[----:B-1----:R-:W-:Y:S01]  /*0f90*/  @!UP0 UIMAD UR14, UR41, UR11, URZ ;  /* 0x0000000b290e82a4 */ /* 0x002fe2000f8e02ff */
[----:B------:R-:W2:Y:S03]  /*0fa0*/  LDCU UR11, c[0x0][0x454] ;  /* 0x00008a80ff0b77ac */ /* 0x000ea60008000800 */
[----:B------:R-:W-:-:S02]  /*0fb0*/  UIADD3 UR10, UPT, UPT, UR10, UR14, URZ ;  /* 0x0000000e0a0a7290 */ /* 0x000fc4000fffe0ff */
[----:B--2---:R-:W-:-:S04]  /*0fc0*/  ULEA UR11, UR15, UR11, 0x7 ;  /* 0x0000000b0f0b7291 */ /* 0x004fc8000f8e38ff */
[----:B------:R-:W-:Y:S01]  /*0fd0*/  UIMAD UR53, UR11, UR28, UR10 ;  /* 0x0000001c0b3572a4 */ /* 0x000fe2000f8e020a */
[----:B------:R-:W-:Y:S11]  /*0fe0*/  BRA `(.L_x_11) ;  /* 0x00000000000c7947 */ /* 0x000ff60003800000 */
.L_x_10:
[----:B------:R-:W1:Y:S01]  /*0ff0*/  LDCU UR53, c[0x0][0x444] ;  /* 0x00008880ff3577ac */ /* 0x000e620008000800 */
[----:B------:R-:W-:-:S04]  /*1000*/  UIMAD UR10, UR41, UR56, UR28 ;  /* 0x00000038290a72a4 */ /* 0x000fc8000f8e021c */
[----:B-1----:R-:W-:-:S12]  /*1010*/  UIMAD UR53, UR10, UR53, URZ ;  /* 0x000000350a3572a4 */ /* 0x002fd8000f8e02ff */
.L_x_11:
[----:B------:R-:W1:Y:S01]  /*1020*/  S2R R22, SR_TID.X ;  /* 0x0000000000167919 */ /* 0x000e620000002100 */
[----:B------:R-:W-:Y:S01]  /*1030*/  USHF.R.S32.HI UR10, URZ, 0x1f, UR9 ;  /* 0x0000001fff0a7899 */ /* 0x000fe20008011409 */
[----:B------:R-:W-:Y:S01]  /*1040*/  IMAD.MOV.U32 R9, RZ, RZ, RZ ;  /* 0x000000ffff097224 */ /* 0x000fe200078e00ff */
[----:B------:R-:W2:Y:S01]  /*1050*/  LDCU.64 UR14, c[0x0][0x3b0] ;  /* 0x00007600ff0e77ac */ /* 0x000ea20008000a00 */
[----:B------:R-:W3:Y:S01]  /*1060*/  LDC.64 R14, c[0x0][0x5f8] ;  /* 0x00017e00ff0e7b82 */ /* 0x000ee20000000a00 */
[----:B------:R-:W-:Y:S01]  /*1070*/  ISETP.NE.AND P4, PT, RZ, UR55, PT ;  /* 0x00000037ff007c0c */ /* 0x000fe2000bf85270 */
[----:B------:R-:W-:Y:S01]  /*1080*/  BSSY.RECONVERGENT B1, `(.L_x_1) ;  /* 0x0000644000017945 */ /* 0x000fe20003800200 */
[----:B------:R-:W-:Y:S01]  /*1090*/  UIADD3 UR52, UP1, UP0, UR20, UR52, UR9 ;  /* 0x0000003414347290 */ /* 0x000fe2000f83e009 */
[----:B------:R-:W4:Y:S03]  /*10a0*/  LDCU.64 UR20, c[0x0][0x3c8] ;  /* 0x00007900ff1477ac */ /* 0x000f260008000a00 */
[----:B------:R-:W-:Y:S01]  /*10b0*/  UIADD3.X UR51, UPT, UPT, UR51, UR8, UR10, UP1, UP0 ;  /* 0x0000000833337290 */ /* 0x000fe20008fe040a */
[----:B------:R-:W5:Y:S01]  /*10c0*/  LDCU.128 UR8, c[0x0][0x590] ;  /* 0x0000b200ff0877ac */ /* 0x000f620008000c00 */
[----:B------:R-:W-:-:S02]  /*10d0*/  UIMAD UR47, UR56, UR47, URZ ;  /* 0x0000002f382f72a4 */ /* 0x000fc4000f8e02ff */
[----:B--2---:R-:W-:Y:S01]  /*10e0*/  UIMAD UR59, UR49, UR14, URZ ;  /* 0x0000000e313b72a4 */ /* 0x004fe2000f8e02ff */
[----:B------:R-:W-:Y:S01]  /*10f0*/  IMAD.U32 R4, RZ, RZ, UR14 ;  /* 0x0000000eff047e24 */ /* 0x000fe2000f8e00ff */
[----:B------:R-:W-:Y:S02]  /*1100*/  UISETP.GT.AND UP0, UPT, UR44, URZ, UPT ;  /* 0x000000ff2c00728c */ /* 0x000fe4000bf04270 */
[----:B------:R-:W-:Y:S01]  /*1110*/  UIMAD UR59, UR22, UR15, UR59 ;  /* 0x0000000f163b72a4 */ /* 0x000fe2000f8e023b */
[----:B----4-:R-:W-:Y:S01]  /*1120*/  IMAD.U32 R6, RZ, RZ, UR20 ;  /* 0x00000014ff067e24 */ /* 0x010fe2000f8e00ff */
[----:B------:R-:W-:Y:S02]  /*1130*/  ULEA UR53, UR45, UR53, 0x6 ;  /* 0x000000352d357291 */ /* 0x000fe4000f8e30ff */
[----:B------:R-:W-:Y:S02]  /*1140*/  ULEA UR54, UR45, UR54, 0x6 ;  /* 0x000000362d367291 */ /* 0x000fe4000f8e30ff */
[----:B------:R-:W-:Y:S01]  /*1150*/  MOV R0, UR59 ;  /* 0x0000003b00007c02 */ /* 0x000fe20008000f00 */
[C---:B-1----:R-:W-:Y:S01]  /*1160*/  IMAD.SHL.U32 R20, R22.reuse, 0x8, RZ ;  /* 0x0000000816147824 */ /* 0x042fe200078e00ff */
[----:B-----5:R-:W-:Y:S01]  /*1170*/  UIMAD UR49, UR49, UR8, URZ ;  /* 0x00000008313172a4 */ /* 0x020fe2000f8e02ff */
[----:B------:R-:W-:Y:S01]  /*1180*/  IMAD.U32 R7, RZ, RZ, UR8 ;  /* 0x00000008ff077e24 */ /* 0x000fe2000f8e00ff */
[----:B------:R-:W-:-:S02]  /*1190*/  LOP3.LUT R12, R22, 0x1f, RZ, 0xc0, !PT ;  /* 0x0000001f160c7812 */ /* 0x000fc400078ec0ff */
[----:B------:R-:W-:Y:S02]  /*11a0*/  LOP3.LUT R8, R20, 0x18, RZ, 0xc0, !PT ;  /* 0x0000001814087812 */ /* 0x000fe400078ec0ff */
[----:B------:R-:W-:Y:S02]  /*11b0*/  SHF.R.U32.HI R21, RZ, 0x2, R22 ;  /* 0x00000002ff157819 */ /* 0x000fe40000011616 */
[----:B------:R-:W-:Y:S01]  /*11c0*/  IADD3 R2, P0, PT, R8, UR58, RZ ;  /* 0x0000003a08027c10 */ /* 0x000fe2000ff1e0ff */
[----:B------:R-:W-:Y:S01]  /*11d0*/  IMAD.WIDE.U32 R4, R4, UR22, R8 ;  /* 0x0000001604047c25 */ /* 0x000fe2000f8e0008 */
[----:B------:R-:W1:Y:S03]  /*11e0*/  LDCU.64 UR58, c[0x0][0x420] ;  /* 0x00008400ff3a77ac */ /* 0x000e660008000a00 */
[----:B------:R-:W-:Y:S01]  /*11f0*/  IMAD.X R3, RZ, RZ, UR57, P0 ;  /* 0x00000039ff037e24 */ /* 0x000fe200080e06ff */
[----:B------:R-:W-:Y:S01]  /*1200*/  IADD3 R4, P1, PT, R4, UR50, RZ ;  /* 0x0000003204047c10 */ /* 0x000fe2000ff3e0ff */
[----:B------:R-:W2:Y:S01]  /*1210*/  LDCU.64 UR56, c[0x0][0x5e8] ;  /* 0x0000bd00ff3877ac */ /* 0x000ea20008000a00 */
[----:B------:R-:W-:-:S02]  /*1220*/  IMAD.WIDE.U32 R2, R7, UR22, R2 ;  /* 0x0000001607027c25 */ /* 0x000fc4000f8e0002 */
[----:B------:R-:W-:Y:S01]  /*1230*/  IADD3.X R5, PT, PT, R5, UR23, R0, P1, !PT ;  /* 0x0000001705057c10 */ /* 0x000fe20008ffe400 */
[----:B------:R-:W-:Y:S01]  /*1240*/  UIMAD UR22, UR22, UR9, UR49 ;  /* 0x00000009161672a4 */ /* 0x000fe2000f8e0231 */
[----:B------:R-:W-:Y:S01]  /*1250*/  IMAD.U32 R0, RZ, RZ, UR21 ;  /* 0x00000015ff007e24 */ /* 0x000fe2000f8e00ff */
[----:B------:R-:W4:Y:S01]  /*1260*/  LDCU.64 UR20, c[0x0][0x550] ;  /* 0x0000aa00ff1477ac */ /* 0x000f220008000a00 */
[----:B------:R-:W-:Y:S01]  /*1270*/  IMAD.WIDE.U32 R6, R6, UR28, R4 ;  /* 0x0000001c06067c25 */ /* 0x000fe2000f8e0004 */
[----:B------:R-:W-:Y:S02]  /*1280*/  SHF.R.U32.HI R5, RZ, 0x5, R22 ;  /* 0x00000005ff057819 */ /* 0x000fe40000011616 */
[----:B------:R-:W-:Y:S01]  /*1290*/  IADD3 R3, PT, PT, R3, UR22, RZ ;  /* 0x0000001603037c10 */ /* 0x000fe2000fffe0ff */
[----:B------:R-:W-:Y:S01]  /*12a0*/  IMAD.U32 R4, RZ, RZ, UR10 ;  /* 0x0000000aff047e24 */ /* 0x000fe2000f8e00ff */
[----:B------:R-:W-:Y:S01]  /*12b0*/  USHF.L.U32 UR49, UR47, 0x6, URZ ;  /* 0x000000062f317899 */ /* 0x000fe200080006ff */
[----:B------:R-:W-:-:S02]  /*12c0*/  IMAD R12, R5, UR47, R12 ;  /* 0x0000002f050c7c24 */ /* 0x000fc4000f8e020c */
[----:B------:R-:W5:Y:S01]  /*12d0*/  LDCU.64 UR22, c[0x0][0x380] ;  /* 0x00007000ff1677ac */ /* 0x000f620008000a00 */
[----:B------:R-:W-:Y:S01]  /*12e0*/  IMAD.WIDE.U32 R4, R4, UR28, R2 ;  /* 0x0000001c04047c25 */ /* 0x000fe2000f8e0002 */
[----:B--2---:R-:W-:-:S03]  /*12f0*/  UIMAD.WIDE UR56, UR53, 0x4, UR56 ;  /* 0x00000004353878a5 */ /* 0x004fc6000f8e0238 */
[----:B---3--:R-:W-:Y:S01]  /*1300*/  IMAD.WIDE.U32 R2, R14, UR26, RZ ;  /* 0x0000001a0e027c25 */ /* 0x008fe2000f8e00ff */
[----:B-1----:R-:W-:-:S03]  /*1310*/  UIMAD.WIDE UR58, UR54, 0x4, UR58 ;  /* 0x00000004363a78a5 */ /* 0x002fc6000f8e023a */
[----:B------:R-:W-:Y:S01]  /*1320*/  IMAD R7, R0, UR28, R7 ;  /* 0x0000001c00077c24 */ /* 0x000fe2000f8e0207 */
[----:B------:R-:W-:Y:S01]  /*1330*/  MOV R0, UR11 ;  /* 0x0000000b00007c02 */ /* 0x000fe20008000f00 */
[----:B------:R-:W1:Y:S01]  /*1340*/  LDCU.64 UR10, c[0x0][0x570] ;  /* 0x0000ae00ff0a77ac */ /* 0x000e620008000a00 */
[----:B------:R-:W-:Y:S01]  /*1350*/  SEL R11, R2, RZ, P4 ;  /* 0x000000ff020b7207 */ /* 0x000fe20002000000 */
[----:B------:R-:W-:Y:S02]  /*1360*/  IMAD R2, R15, UR26, R3 ;  /* 0x0000001a0f027c24 */ /* 0x000fe4000f8e0203 */
[----:B------:R-:W-:Y:S01]  /*1370*/  IMAD R3, R0, UR28, R5 ;  /* 0x0000001c00037c24 */ /* 0x000fe2000f8e0205 */
[----:B------:R-:W-:Y:S01]  /*1380*/  IADD3 R13, P1, P0, R12, UR52, R11 ;  /* 0x000000340c0d7c10 */ /* 0x000fe2000f83e00b */
[----:B------:R-:W-:Y:S01]  /*1390*/  IMAD.U32 R11, RZ, RZ, UR49 ;  /* 0x00000031ff0b7e24 */ /* 0x000fe2000f8e00ff */
[----:B------:R-:W-:Y:S02]  /*13a0*/  SHF.R.S32.HI R5, RZ, 0x1f, R12 ;  /* 0x0000001fff057819 */ /* 0x000fe4000001140c */
[----:B------:R-:W-:Y:S01]  /*13b0*/  SEL R0, R2, RZ, P4 ;  /* 0x000000ff02007207 */ /* 0x000fe20002000000 */
[----:B------:R-:W-:-:S03]  /*13c0*/  IMAD.MOV.U32 R2, RZ, RZ, R4 ;  /* 0x000000ffff027224 */ /* 0x000fc600078e0004 */
[----:B------:R-:W-:Y:S01]  /*13d0*/  IADD3.X R12, PT, PT, R5, UR51, R0, P1, P0 ;  /* 0x00000033050c7c10 */ /* 0x000fe20008fe0400 */
[----:B------:R-:W-:Y:S01]  /*13e0*/  IMAD.WIDE.U32 R4, R21, UR14, R6 ;  /* 0x0000000e15047c25 */ /* 0x000fe2000f8e0006 */
[----:B------:R-:W-:-:S03]  /*13f0*/  IADD3 R0, P0, PT, R13, UR49, RZ ;  /* 0x000000310d007c10 */ /* 0x000fc6000ff1e0ff */
[----:B------:R-:W-:Y:S01]  /*1400*/  IMAD.WIDE.U32 R2, R21, UR8, R2 ;  /* 0x0000000815027c25 */ /* 0x000fe2000f8e0002 */
[----:B------:R-:W-:Y:S02]  /*1410*/  LEA.HI.X.SX32 R7, R11, R12, 0x1, P0 ;  /* 0x0000000c0b077211 */ /* 0x000fe400000f0eff */
[----:B-1----:R-:W-:Y:S01]  /*1420*/  LEA R232, P0, R0, UR10, 0x2 ;  /* 0x0000000a00e87c11 */ /* 0x002fe2000f8010ff */
[C---:B------:R-:W-:Y:S01]  /*1430*/  IMAD R6, R21.reuse, UR9, R3 ;  /* 0x0000000915067c24 */ /* 0x040fe2000f8e0203 */
[----:B-----5:R-:W-:Y:S01]  /*1440*/  LEA R238, P2, R4, UR22, 0x1 ;  /* 0x0000001604ee7c11 */ /* 0x020fe2000f8408ff */
[C---:B------:R-:W-:Y:S01]  /*1450*/  IMAD R3, R21.reuse, UR15, R5 ;  /* 0x0000000f15037c24 */ /* 0x040fe2000f8e0205 */
[----:B------:R-:W-:Y:S02]  /*1460*/  LEA.HI.X R233, R0, UR11, R7, 0x2, P0 ;  /* 0x0000000b00e97c11 */ /* 0x000fe400080f1407 */
[----:B------:R-:W-:Y:S02]  /*1470*/  IADD3 R13, P0, PT, R21, 0x40, RZ ;  /* 0x00000040150d7810 */ /* 0x000fe40007f1e0ff */
[----:B----4-:R-:W-:-:S02]  /*1480*/  LEA R236, P1, R2, UR20, 0x1 ;  /* 0x0000001402ec7c11 */ /* 0x010fc4000f8208ff */
[----:B------:R-:W-:Y:S01]  /*1490*/  LEA.HI.X R239, R4, UR23, R3, 0x1, P2 ;  /* 0x0000001704ef7c11 */ /* 0x000fe200090f0c03 */
[----:B------:R-:W-:Y:S01]  /*14a0*/  IMAD.X R12, RZ, RZ, RZ, P0 ;  /* 0x000000ffff0c7224 */ /* 0x000fe200000e06ff */
[----:B------:R-:W-:Y:S02]  /*14b0*/  LEA.HI.X R237, R2, UR21, R6, 0x1, P1 ;  /* 0x0000001502ed7c11 */ /* 0x000fe400088f0c06 */
[----:B------:R-:W-:Y:S01]  /*14c0*/  IADD3 R5, PT, PT, R21, 0x40, RZ ;  /* 0x0000004015057810 */ /* 0x000fe20007ffe0ff */
[----:B------:R-:W-:Y:S06]  /*14d0*/  BRA.U UP0, `(.L_x_12) ;  /* 0x0000000500d07547 */ /* 0x000fec000b800000 */
        /* <DEDUP_REMOVED lines=13> */
.L_x_13:
[----:B------:R-:W1:Y:S01]  /*15b0*/  LDCU.64 UR14, c[0x0][0x5c0] ;  /* 0x0000b800ff0e77ac */ /* 0x000e620008000a00 */
[----:B------:R-:W-:-:S04]  /*15c0*/  UIADD3 UR8, UPT, UPT, UR42, UR43, URZ ;  /* 0x0000002b2a087290 */ /* 0x000fc8000fffe0ff */
[----:B-1----:R-:W-:Y:S02]  /*15d0*/  UIMAD.WIDE.U32 UR18, UR8, UR14, URZ ;  /* 0x0000000e081272a5 */ /* 0x002fe4000f8e00ff */
[----:B------:R-:W-:-:S04]  /*15e0*/  UIMAD UR8, UR8, UR15, URZ ;  /* 0x0000000f080872a4 */ /* 0x000fc8000f8e02ff */
[----:B------:R-:W-:-:S06]  /*15f0*/  UIADD3 UR8, UPT, UPT, UR19, UR8, URZ ;  /* 0x0000000813087290 */ /* 0x000fcc000fffe0ff */
[----:B------:R-:W-:Y:S02]  /*1600*/  MOV R0, UR8 ;  /* 0x0000000800007c02 */ /* 0x000fe40008000f00 */
.L_x_14:
        /* <DEDUP_REMOVED lines=12> */
[----:B------:R-:W-:Y:S06]  /*16d0*/  BRA `(.L_x_16) ;  /* 0x0000000000187947 */ /* 0x000fec0003800000 */
.L_x_15:
[----:B------:R-:W1:Y:S01]  /*16e0*/  LDCU.64 UR10, c[0x0][0x5c8] ;  /* 0x0000b900ff0a77ac */ /* 0x000e620008000a00 */
[----:B------:R-:W-:-:S04]  /*16f0*/  UIADD3 UR42, UPT, UPT, UR42, UR43, URZ ;  /* 0x0000002b2a2a7290 */ /* 0x000fc8000fffe0ff */
[----:B-1----:R-:W-:Y:S02]  /*1700*/  UIMAD.WIDE.U32 UR16, UR42, UR10, URZ ;  /* 0x0000000a2a1072a5 */ /* 0x002fe4000f8e00ff */
[----:B------:R-:W-:-:S04]  /*1710*/  UIMAD UR42, UR42, UR11, URZ ;  /* 0x0000000b2a2a72a4 */ /* 0x000fc8000f8e02ff */
[----:B------:R-:W-:-:S06]  /*1720*/  UIADD3 UR42, UPT, UPT, UR17, UR42, URZ ;  /* 0x0000002a112a7290 */ /* 0x000fcc000fffe0ff */
[----:B------:R-:W-:-:S07]  /*1730*/  MOV R10, UR42 ;  /* 0x0000002a000a7c02 */ /* 0x000fce0008000f00 */
.L_x_16:
[----:B------:R-:W1:Y:S01]  /*1740*/  LDCU.64 UR8, c[0x0][0x5d8] ;  /* 0x0000bb00ff0877ac */ /* 0x000e620008000a00 */
[----:B------:R-:W-:Y:S01]  /*1750*/  IMAD.U32 R2, RZ, RZ, UR14 ;  /* 0x0000000eff027e24 */ /* 0x000fe2000f8e00ff */
[----:B------:R-:W-:Y:S01]  /*1760*/  BSSY.RECONVERGENT B0, `(.L_x_17) ;  /* 0x0000018000007945 */ /* 0x000fe20003800200 */
[----:B------:R-:W-:Y:S02]  /*1770*/  UIADD3 UR38, UPT, UPT, -UR5, UR38, URZ ;  /* 0x0000002605267290 */ /* 0x000fe4000fffe1ff */
[----:B------:R-:W-:Y:S01]  /*1780*/  IMAD.WIDE.U32 R2, R2, UR5, R8 ;  /* 0x0000000502027c25 */ /* 0x000fe2000f8e0008 */
[----:B------:R-:W-:-:S04]  /*1790*/  UIMAD UR17, UR40, UR14, URZ ;  /* 0x0000000e281172a4 */ /* 0x000fc8000f8e02ff */
[----:B------:R-:W-:Y:S01]  /*17a0*/  UIMAD UR17, UR5, UR15, UR17 ;  /* 0x0000000f051172a4 */ /* 0x000fe2000f8e0211 */
[----:B------:R-:W-:Y:S02]  /*17b0*/  ISETP.GE.AND P2, PT, R21, UR38, PT ;  /* 0x0000002615007c0c */ /* 0x000fe4000bf46270 */
[----:B------:R-:W-:Y:S02]  /*17c0*/  IADD3 R2, P0, PT, R2, UR18, RZ ;  /* 0x0000001202027c10 */ /* 0x000fe4000ff1e0ff */
[----:B------:R-:W-:Y:S02]  /*17d0*/  ISETP.GE.AND P1, PT, R5, UR38, PT ;  /* 0x0000002605007c0c */ /* 0x000fe4000bf26270 */
[----:B------:R-:W-:Y:S01]  /*17e0*/  IADD3.X R3, PT, PT, R0, UR17, R3, P0, !PT ;  /* 0x0000001100037c10 */ /* 0x000fe200087fe403 */
[----:B-1----:R-:W-:Y:S01]  /*17f0*/  IMAD.U32 R0, RZ, RZ, UR9 ;  /* 0x00000009ff007e24 */ /* 0x002fe2000f8e00ff */
[----:B------:R-:W-:-:S05]  /*1800*/  MOV R4, UR8 ;  /* 0x0000000800047c02 */ /* 0x000fca0008000f00 */
[----:B------:R-:W-:-:S04]  /*1810*/  IMAD.WIDE.U32 R4, R4, UR28, R2 ;  /* 0x0000001c04047c25 */ /* 0x000fc8000f8e0002 */
[----:B------:R-:W-:Y:S01]  /*1820*/  IMAD R0, R0, UR28, R5 ;  /* 0x0000001c00007c24 */ /* 0x000fe2000f8e0205 */
[----:B------:R-:W-:Y:S06]  /*1830*/  @P2 BRA `(.L_x_18) ;  /* 0x0000000000282947 */ /* 0x000fec0003800000 */
[----:B------:R-:W1:Y:S01]  /*1840*/  LDCU.64 UR8, c[0x0][0x560] ;  /* 0x0000ac00ff0877ac */ /* 0x000e620008000a00 */
[----:B------:R-:W-:Y:S02]  /*1850*/  MOV R2, R4 ;  /* 0x0000000400027202 */ /* 0x000fe40000000f00 */
[----:B------:R-:W-:-:S03]  /*1860*/  MOV R3, R0 ;  /* 0x0000000000037202 */ /* 0x000fc60000000f00 */
[----:B------:R-:W-:-:S04]  /*1870*/  IMAD.WIDE.U32 R6, R21, UR14, R2 ;  /* 0x0000000e15067c25 */ /* 0x000fc8000f8e0002 */
[----:B------:R-:W-:Y:S01]  /*1880*/  IMAD R3, R21, UR15, R7 ;  /* 0x0000000f15037c24 */ /* 0x000fe2000f8e0207 */
[----:B-1----:R-:W-:-:S04]  /*1890*/  LEA R2, P0, R6, UR8, 0x1 ;  /* 0x0000000806027c11 */ /* 0x002fc8000f8008ff */
[----:B------:R-:W-:-:S05]  /*18a0*/  LEA.HI.X R3, R6, UR9, R3, 0x1, P0 ;  /* 0x0000000906037c11 */ /* 0x000fca00080f0c03 */
[----:B------:R1:W-:Y:S04]  /*18b0*/  STG.E.128 desc[UR36][R2.64], RZ ;  /* 0x000000ff02007986 */ /* 0x0003e8000c101d24 */
[----:B------:R1:W-:Y:S04]  /*18c0*/  STG.E.128 desc[UR36][R2.64+0x40], RZ ;  /* 0x000040ff02007986 */ /* 0x0003e8000c101d24 */
[----:B------:R1:W-:Y:S02]  /*18d0*/  STG.E.128 desc[UR36][R2.64+0x80], RZ ;  /* 0x000080ff02007986 */ /* 0x0003e4000c101d24 */
.L_x_18:
[----:B------:R-:W-:Y:S05]  /*18e0*/  BSYNC.RECONVERGENT B0 ;  /* 0x0000000000007941 */ /* 0x000fea0003800200 */
.L_x_17:
[----:B------:R-:W-:Y:S04]  /*18f0*/  BSSY.RECONVERGENT B0, `(.L_x_19) ;  /* 0x000000d000007945 */ /* 0x000fe80003800200 */
[----:B------:R-:W-:Y:S05]  /*1900*/  @P1 BRA `(.L_x_20) ;  /* 0x00000000002c1947 */ /* 0x000fea0003800000 */
[----:B------:R-:W2:Y:S01]  /*1910*/  LDCU.64 UR8, c[0x0][0x560] ;  /* 0x0000ac00ff0877ac */ /* 0x000ea20008000a00 */
[----:B------:R-:W-:Y:S01]  /*1920*/  MOV R5, R0 ;  /* 0x0000000000057202 */ /* 0x000fe20000000f00 */
[----:B-1----:R-:W-:Y:S02]  /*1930*/  IMAD R2, R12, UR14, RZ ;  /* 0x0000000e0c027c24 */ /* 0x002fe4000f8e02ff */
[----:B------:R-:W-:-:S04]  /*1940*/  IMAD.WIDE.U32 R4, R13, UR14, R4 ;  /* 0x0000000e0d047c25 */ /* 0x000fc8000f8e0004 */
[----:B------:R-:W-:-:S05]  /*1950*/  IMAD R0, R13, UR15, R2 ;  /* 0x0000000f0d007c24 */ /* 0x000fca000f8e0202 */
[----:B------:R-:W-:Y:S02]  /*1960*/  IADD3 R0, PT, PT, R5, R0, RZ ;  /* 0x0000000005007210 */ /* 0x000fe40007ffe0ff */
[----:B--2---:R-:W-:-:S04]  /*1970*/  LEA R2, P0, R4, UR8, 0x1 ;  /* 0x0000000804027c11 */ /* 0x004fc8000f8008ff */
[----:B------:R-:W-:-:S05]  /*1980*/  LEA.HI.X R3, R4, UR9, R0, 0x1, P0 ;  /* 0x0000000904037c11 */ /* 0x000fca00080f0c00 */
[----:B------:R2:W-:Y:S04]  /*1990*/  STG.E.128 desc[UR36][R2.64], RZ ;  /* 0x000000ff02007986 */ /* 0x0005e8000c101d24 */
[----:B------:R2:W-:Y:S04]  /*19a0*/  STG.E.128 desc[UR36][R2.64+0x40], RZ ;  /* 0x000040ff02007986 */ /* 0x0005e8000c101d24 */
[----:B------:R2:W-:Y:S02]  /*19b0*/  STG.E.128 desc[UR36][R2.64+0x80], RZ ;  /* 0x000080ff02007986 */ /* 0x0005e4000c101d24 */
.L_x_20:
[----:B------:R-:W-:Y:S05]  /*19c0*/  BSYNC.RECONVERGENT B0 ;  /* 0x0000000000007941 */ /* 0x000fea0003800200 */
.L_x_19:
[----:B------:R-:W3:Y:S01]  /*19d0*/  LDCU.64 UR8, c[0x0][0x5e0] ;  /* 0x0000bc00ff0877ac */ /* 0x000ee20008000a00 */
[----:B-12---:R-:W-:Y:S01]  /*19e0*/  MOV R2, UR10 ;  /* 0x0000000a00027c02 */ /* 0x006fe20008000f00 */
[----:B------:R-:W-:Y:S01]  /*19f0*/  BSSY.RECONVERGENT B0, `(.L_x_21) ;  /* 0x0000015000007945 */ /* 0x000fe20003800200 */
[----:B------:R-:W-:-:S03]  /*1a00*/  UIMAD UR40, UR40, UR10, URZ ;  /* 0x0000000a282872a4 */ /* 0x000fc6000f8e02ff */
[----:B------:R-:W-:Y:S01]  /*1a10*/  IMAD.WIDE.U32 R2, R2, UR5, R8 ;  /* 0x0000000502027c25 */ /* 0x000fe2000f8e0008 */
[----:B------:R-:W-:Y:S02]  /*1a20*/  UIMAD UR40, UR5, UR11, UR40 ;  /* 0x0000000b052872a4 */ /* 0x000fe4000f8e0228 */
[----:B------:R-:W-:-:S04]  /*1a30*/  IADD3 R2, P0, PT, R2, UR16, RZ ;  /* 0x0000001002027c10 */ /* 0x000fc8000ff1e0ff */
[----:B------:R-:W-:Y:S02]  /*1a40*/  IADD3.X R3, PT, PT, R10, UR40, R3, P0, !PT ;  /* 0x000000280a037c10 */ /* 0x000fe400087fe403 */
[----:B---3--:R-:W-:Y:S02]  /*1a50*/  MOV R4, UR8 ;  /* 0x0000000800047c02 */ /* 0x008fe40008000f00 */
[----:B------:R-:W-:-:S03]  /*1a60*/  MOV R0, UR9 ;  /* 0x0000000900007c02 */ /* 0x000fc60008000f00 */
        /* <DEDUP_REMOVED lines=13> */
.L_x_22:
[----:B------:R-:W-:Y:S05]  /*1b40*/  BSYNC.RECONVERGENT B0 ;  /* 0x0000000000007941 */ /* 0x000fea0003800200 */
.L_x_21:
        /* <DEDUP_REMOVED lines=11> */
[----:B------:R3:W-:Y:S01]  /*1c00*/  STG.E.128 desc[UR36][R2.64+0x80], RZ ;  /* 0x000080ff02007986 */ /* 0x0007e2000c101d24 */
[----:B------:R-:W-:Y:S05]  /*1c10*/  BRA `(.L_x_23) ;  /* 0x0000005800287947 */ /* 0x000fea0003800000 */
.L_x_12:
[----:B------:R-:W-:Y:S01]  /*1c20*/  UIADD3 UR8, UPT, UPT, -UR5, UR38, URZ ;  /* 0x0000002605087290 */ /* 0x000fe2000fffe1ff */
[----:B------:R-:W-:Y:S01]  /*1c30*/  IMAD.U32 R2, RZ, RZ, UR16 ;  /* 0x00000010ff027e24 */ /* 0x000fe2000f8e00ff */
[----:B------:R-:W1:Y:S01]  /*1c40*/  LDCU.64 UR10, c[0x0][0x3d8] ;  /* 0x00007b00ff0a77ac */ /* 0x000e620008000a00 */
[----:B------:R-:W-:Y:S01]  /*1c50*/  IMAD.U32 R4, RZ, RZ, UR18 ;  /* 0x00000012ff047e24 */ /* 0x000fe2000f8e00ff */
[----:B------:R-:W-:Y:S01]  /*1c60*/  SHF.R.U32.HI R23, RZ, 0x1, R22 ;  /* 0x00000001ff177819 */ /* 0x000fe20000011616 */
[--C-:B------:R-:W-:Y:S01]  /*1c70*/  IMAD.WIDE.U32 R2, R2, UR5, R8.reuse ;  /* 0x0000000502027c25 */ /* 0x100fe2000f8e0008 */
[----:B------:R-:W-:Y:S01]  /*1c80*/  ISETP.GE.AND P6, PT, R21, UR8, PT ;  /* 0x0000000815007c0c */ /* 0x000fe2000bfc6270 */
[----:B------:R-:W-:Y:S01]  /*1c90*/  UIMAD UR14, UR40, UR16, URZ ;  /* 0x00000010280e72a4 */ /* 0x000fe2000f8e02ff */
[----:B------:R-:W-:Y:S01]  /*1ca0*/  ISETP.GE.AND P5, PT, R5, UR8, PT ;  /* 0x0000000805007c0c */ /* 0x000fe2000bfa6270 */
[----:B------:R-:W-:Y:S01]  /*1cb0*/  UIMAD UR40, UR40, UR18, URZ ;  /* 0x00000012282872a4 */ /* 0x000fe2000f8e02ff */
[----:B------:R-:W-:Y:S01]  /*1cc0*/  IMAD.WIDE.U32 R4, R4, UR5, R8 ;  /* 0x0000000504047c25 */ /* 0x000fe2000f8e0008 */
[----:B------:R-:W-:Y:S01]  /*1cd0*/  UIMAD UR14, UR5, UR17, UR14 ;  /* 0x00000011050e72a4 */ /* 0x000fe2000f8e020e */
[----:B------:R-:W-:Y:S01]  /*1ce0*/  IADD3 R2, P0, PT, R2, UR48, RZ ;  /* 0x0000003002027c10 */ /* 0x000fe2000ff1e0ff */
[----:B------:R-:W2:Y:S01]  /*1cf0*/  LDCU.64 UR8, c[0x0][0x3d0] ;  /* 0x00007a00ff0877ac */ /* 0x000ea20008000a00 */
[----:B------:R-:W-:Y:S01]  /*1d00*/  LOP3.LUT R7, R20, 0xd8, RZ, 0xc0, !PT ;  /* 0x000000d814077812 */ /* 0x000fe200078ec0ff */
[----:B------:R-:W3:Y:S01]  /*1d10*/  S2R R227, SR_TID.X ;  /* 0x0000000000e37919 */ /* 0x000ee20000002100 */
[----:B------:R-:W-:Y:S01]  /*1d20*/  LOP3.LUT R240, R23, 0x10, RZ, 0xc0, !PT ;  /* 0x0000001017f07812 */ /* 0x000fe200078ec0ff */
[----:B------:R-:W-:Y:S01]  /*1d30*/  UIMAD UR40, UR5, UR19, UR40 ;  /* 0x00000013052872a4 */ /* 0x000fe2000f8e0228 */
[----:B------:R-:W-:Y:S01]  /*1d40*/  IADD3.X R3, PT, PT, R16, UR14, R3, P0, !PT ;  /* 0x0000000e10037c10 */ /* 0x000fe200087fe403 */
[----:B------:R-:W4:Y:S01]  /*1d50*/  @!P6 LDC.64 R14, c[0x0][0x390] ;  /* 0x0000e400ff0eeb82 */ /* 0x000f220000000a00 */
[----:B------:R-:W-:Y:S01]  /*1d60*/  LOP3.LUT R7, R7, 0x18, R22, 0x78, !PT ;  /* 0x0000001807077812 */ /* 0x000fe200078e7816 */
[----:B-1----:R-:W-:Y:S01]  /*1d70*/  IMAD R0, R18, UR10, RZ ;  /* 0x0000000a12007c24 */ /* 0x002fe2000f8e02ff */
[----:B------:R-:W-:Y:S01]  /*1d80*/  LOP3.LUT R240, R240, 0x7, R21, 0xf8, !PT ;  /* 0x00000007f0f07812 */ /* 0x000fe200078ef815 */
[----:B------:R-:W-:Y:S01]  /*1d90*/  UIMAD UR14, UR45, -0x40, UR44 ;  /* 0xffffffc02d0e78a4 */ /* 0x000fe2000f8e022c */
[----:B------:R-:W-:Y:S01]  /*1da0*/  IADD3 R6, P0, PT, R4, UR46, RZ ;  /* 0x0000002e04067c10 */ /* 0x000fe2000ff1e0ff */
[----:B------:R-:W-:Y:S01]  /*1db0*/  IMAD.WIDE.U32 R2, R10, UR10, R2 ;  /* 0x0000000a0a027c25 */ /* 0x000fe2000f8e0002 */
[----:B------:R-:W-:Y:S01]  /*1dc0*/  LOP3.LUT R20, R7, 0x1f20, R20, 0xf8, !PT ;  /* 0x00001f2007147812 */ /* 0x000fe200078ef814 */
[----:B------:R-:W-:Y:S01]  /*1dd0*/  @P4 BAR.SYNC.DEFER_BLOCKING 0x0 ;  /* 0x0000000000004b1d */ /* 0x000fe20000010000 */
[----:B------:R-:W-:Y:S01]  /*1de0*/  IADD3.X R7, PT, PT, R17, UR40, R5, P0, !PT ;  /* 0x0000002811077c10 */ /* 0x000fe200087fe405 */
[----:B------:R-:W-:Y:S01]  /*1df0*/  VIADD R4, R240, 0x8 ;  /* 0x00000008f0047836 */ /* 0x000fe20000000000 */
[----:B------:R-:W-:Y:S01]  /*1e00*/  ISETP.GE.AND P4, PT, R21, UR14, PT ;  /* 0x0000000e15007c0c */ /* 0x000fe2000bf86270 */
[----:B------:R-:W-:Y:S01]  /*1e10*/  IMAD R5, R10, UR11, R0 ;  /* 0x0000000b0a057c24 */ /* 0x000fe2000f8e0200 */
[----:B------:R-:W-:-:S03]  /*1e20*/  LOP3.LUT R0, R240, 0x20, RZ, 0xfc, !PT ;  /* 0x00000020f0007812 */ /* 0x000fc600078efcff */
[----:B------:R-:W1:Y:S01]  /*1e30*/  @!P5 LDC.64 R16, c[0x0][0x390] ;  /* 0x0000e400ff10db82 */ /* 0x000e620000000a00 */
[----:B------:R-:W-:Y:S01]  /*1e40*/  VIADD R8, R240, 0x28 ;  /* 0x00000028f0087836 */ /* 0x000fe20000000000 */
[----:B------:R-:W-:Y:S01]  /*1e50*/  ISETP.GE.AND P3, PT, R4, UR14, PT ;  /* 0x0000000e04007c0c */ /* 0x000fe2000bf66270 */
[----:B------:R-:W-:Y:S01]  /*1e60*/  IMAD.IADD R3, R3, 0x1, R5 ;  /* 0x0000000103037824 */ /* 0x000fe200078e0205 */
[----:B------:R-:W-:Y:S01]  /*1e70*/  ISETP.GE.AND P2, PT, R0, UR14, PT ;  /* 0x0000000e00007c0c */ /* 0x000fe2000bf46270 */
[----:B--2---:R-:W-:Y:S01]  /*1e80*/  IMAD R4, R18, UR8, RZ ;  /* 0x0000000812047c24 */ /* 0x004fe2000f8e02ff */
[----:B------:R-:W-:Y:S01]  /*1e90*/  ISETP.GE.AND P1, PT, R8, UR14, PT ;  /* 0x0000000e08007c0c */ /* 0x000fe2000bf26270 */
[----:B------:R-:W-:Y:S01]  /*1ea0*/  @!P6 IMAD.WIDE.U32 R8, R21, UR16, R2 ;  /* 0x000000101508ec25 */ /* 0x000fe2000f8e0002 */
[----:B------:R-:W2:Y:S01]  /*1eb0*/  @!P6 LDC.64 R18, c[0x0][0x388] ;  /* 0x0000e200ff12eb82 */ /* 0x000ea20000000a00 */
[----:B------:R-:W2:Y:S02]  /*1ec0*/  LDCU UR11, c[0x0][0x590] ;  /* 0x0000b200ff0b77ac */ /* 0x000ea40008000800 */
[----:B------:R-:W-:-:S02]  /*1ed0*/  IMAD R11, R10, UR9, R4 ;  /* 0x000000090a0b7c24 */ /* 0x000fc4000f8e0204 */
[----:B------:R-:W-:Y:S02]  /*1ee0*/  @!P5 IMAD.MOV.U32 R4, RZ, RZ, R2 ;  /* 0x000000ffff04d224 */ /* 0x000fe400078e0002 */
[----:B------:R-:W-:Y:S01]  /*1ef0*/  IMAD.MOV.U32 R250, RZ, RZ, 0x7f800000 ;  /* 0x7f800000fffa7424 */ /* 0x000fe200078e00ff */
[----:B------:R-:W2:Y:S01]  /*1f00*/  LDC R244, c[0x0][0x44c] ;  /* 0x00011300fff47b82 */ /* 0x000ea20000000800 */
[----:B------:R-:W-:Y:S01]  /*1f10*/  IMAD.WIDE.U32 R6, R10, UR8, R6 ;  /* 0x000000080a067c25 */ /* 0x000fe2000f8e0006 */
[----:B----4-:R-:W-:Y:S01]  /*1f20*/  @!P6 LEA R10, P0, R8, R14, 0x1 ;  /* 0x0000000e080ae211 */ /* 0x010fe200078008ff */
[----:B------:R-:W-:Y:S02]  /*1f30*/  ULOP3.LUT UR8, UR45, 0x80000001, URZ, 0xc0, !UPT ;  /* 0x800000012d087892 */ /* 0x000fe4000f8ec0ff */
[----:B------:R-:W-:Y:S02]  /*1f40*/  @!P6 IMAD R2, R21, UR17, R9 ;  /* 0x000000111502ec24 */ /* 0x000fe4000f8e0209 */
[----:B------:R-:W-:Y:S01]  /*1f50*/  IMAD.MOV.U32 R249, RZ, RZ, 0x7f800000 ;  /* 0x7f800000fff97424 */ /* 0x000fe200078e00ff */
[----:B------:R-:W-:Y:S01]  /*1f60*/  UISETP.NE.AND UP0, UPT, UR8, 0x1, UPT ;  /* 0x000000010800788c */ /* 0x000fe2000bf05270 */
[----:B------:R-:W-:-:S02]  /*1f70*/  @!P5 IMAD.MOV.U32 R5, RZ, RZ, R3 ;  /* 0x000000ffff05d224 */ /* 0x000fc400078e0003 */
[----:B------:R-:W-:Y:S01]  /*1f80*/  IMAD.MOV.U32 R248, RZ, RZ, 0x7f800000 ;  /* 0x7f800000fff87424 */ /* 0x000fe200078e00ff */
[----:B------:R-:W-:Y:S01]  /*1f90*/  USEL UR8, URZ, 0x3000, UP0 ;  /* 0x00003000ff087887 */ /* 0x000fe20008000000 */
[----:B------:R-:W-:Y:S02]  /*1fa0*/  @!P5 IMAD R0, R12, UR16, RZ ;  /* 0x000000100c00dc24 */ /* 0x000fe4000f8e02ff */
[----:B------:R-:W-:Y:S02]  /*1fb0*/  IMAD.MOV.U32 R247, RZ, RZ, 0x7f800000 ;  /* 0x7f800000fff77424 */ /* 0x000fe400078e00ff */
[----:B---3--:R-:W-:Y:S02]  /*1fc0*/  IMAD.SHL.U32 R25, R227, 0x2, RZ ;  /* 0x00000002e3197824 */ /* 0x008fe400078e00ff */
[----:B------:R-:W-:Y:S01]  /*1fd0*/  IMAD.MOV.U32 R225, RZ, RZ, 0x20 ;  /* 0x00000020ffe17424 */ /* 0x000fe200078e00ff */
[----:B------:R-:W-:Y:S01]  /*1fe0*/  SHF.R.U32.HI R24, RZ, 0x1, R227 ;  /* 0x00000001ff187819 */ /* 0x000fe200000116e3 */
[----:B------:R-:W-:Y:S01]  /*1ff0*/  IMAD.IADD R3, R7, 0x1, R11 ;  /* 0x0000000107037824 */ /* 0x000fe200078e020b */
[----:B------:R-:W-:Y:S01]  /*2000*/  @!P6 LEA.HI.X R11, R8, R15, R2, 0x1, P0 ;  /* 0x0000000f080be211 */ /* 0x000fe200000f0c02 */
[C---:B------:R-:W-:Y:S01]  /*2010*/  @!P5 IMAD R9, R13.reuse, UR17, R0 ;  /* 0x000000110d09dc24 */ /* 0x040fe2000f8e0200 */
[----:B------:R-:W3:Y:S01]  /*2020*/  @!P5 LDC.64 R14, c[0x0][0x388] ;  /* 0x0000e200ff0edb82 */ /* 0x000ee20000000a00 */
[----:B------:R-:W-:Y:S01]  /*2030*/  @!P5 IMAD.WIDE.U32 R4, R13, UR16, R4 ;  /* 0x000000100d04dc25 */ /* 0x000fe2000f8e0004 */
[----:B------:R-:W-:-:S03]  /*2040*/  UIADD3 UR10, UPT, UPT, UR5, 0x80, URZ ;  /* 0x00000080050a7890 */ /* 0x000fc6000fffe0ff */
[----:B------:R-:W-:Y:S01]  /*2050*/  IMAD.MOV.U32 R252, RZ, RZ, 0x10 ;  /* 0x00000010fffc7424 */ /* 0x000fe200078e00ff */
[----:B-1----:R-:W-:Y:S01]  /*2060*/  @!P5 LEA R8, P0, R4, R16, 0x1 ;  /* 0x000000100408d211 */ /* 0x002fe200078008ff */
[----:B------:R-:W-:Y:S02]  /*2070*/  @!P5 IMAD R0, R12, UR18, RZ ;  /* 0x000000120c00dc24 */ /* 0x000fe4000f8e02ff */
[----:B------:R-:W-:Y:S01]  /*2080*/  IMAD.MOV.U32 R224, RZ, RZ, 0x20 ;  /* 0x00000020ffe07424 */ /* 0x000fe200078e00ff */
[----:B------:R-:W-:Y:S01]  /*2090*/  CS2R R126, SRZ ;  /* 0x00000000007e7805 */ /* 0x000fe2000001ff00 */
[----:B------:R-:W-:Y:S01]  /*20a0*/  @!P5 IMAD.IADD R9, R5, 0x1, R9 ;  /* 0x000000010509d824 */ /* 0x000fe200078e0209 */
[----:B------:R-:W-:Y:S01]  /*20b0*/  CS2R R124, SRZ ;  /* 0x00000000007c7805 */ /* 0x000fe2000001ff00 */
[----:B------:R-:W-:Y:S01]  /*20c0*/  @!P5 IMAD R12, R13, UR19, R0 ;  /* 0x000000130d0cdc24 */ /* 0x000fe2000f8e0200 */
[----:B------:R-:W-:Y:S01]  /*20d0*/  LEA R0, R20, UR6, 0x1 ;  /* 0x0000000614007c11 */ /* 0x000fe2000f8e08ff */
[----:B------:R-:W-:Y:S01]  /*20e0*/  @!P6 IMAD.MOV.U32 R2, RZ, RZ, R6 ;  /* 0x000000ffff02e224 */ /* 0x000fe200078e0006 */
[----:B------:R-:W-:Y:S01]  /*20f0*/  @!P5 LEA.HI.X R9, R4, R17, R9, 0x1, P0 ;  /* 0x000000110409d211 */ /* 0x000fe200000f0c09 */
[--C-:B------:R-:W-:Y:S01]  /*2100*/  @!P5 IMAD.MOV.U32 R7, RZ, RZ, R3.reuse ;  /* 0x000000ffff07d224 */ /* 0x100fe200078e0003 */
[----:B------:R-:W-:Y:S01]  /*2110*/  CS2R R130, SRZ ;  /* 0x0000000000827805 */ /* 0x000fe2000001ff00 */
[----:B------:R-:W-:Y:S01]  /*2120*/  @!P6 IMAD.WIDE.U32 R2, R21, UR18, R2 ;  /* 0x000000121502ec25 */ /* 0x000fe2000f8e0002 */
[----:B------:R-:W-:Y:S01]  /*2130*/  @!PT LDS RZ, [RZ] ;  /* 0x00000000fffff984 */ /* 0x000fe20000000800 */
[----:B------:R-:W-:Y:S01]  /*2140*/  @!PT LDS RZ, [RZ] ;  /* 0x00000000fffff984 */ /* 0x000fe20000000800 */
[----:B------:R-:W-:Y:S01]  /*2150*/  @!PT LDS RZ, [RZ] ;  /* 0x00000000fffff984 */ /* 0x000fe20000000800 */
[----:B------:R-:W-:Y:S01]  /*2160*/  @!P6 LDGSTS.E.BYPASS.LTC128B.128 [R0+0xf000], desc[UR36][R10.64] ;  /* 0x0f0000000a00efae */ /* 0x000fe2000b981a24 */
[----:B------:R-:W-:-:S02]  /*2170*/  CS2R R128, SRZ ;  /* 0x0000000000807805 */ /* 0x000fc4000001ff00 */
[----:B------:R-:W-:Y:S01]  /*2180*/  CS2R R122, SRZ ;  /* 0x00000000007a7805 */ /* 0x000fe2000001ff00 */
[----:B------:R-:W-:Y:S01]  /*2190*/  @!P6 IMAD R3, R21, UR19, R3 ;  /* 0x000000131503ec24 */ /* 0x000fe2000f8e0203 */
[----:B------:R-:W-:Y:S01]  /*21a0*/  @!P6 LDGSTS.E.BYPASS.LTC128B.128 [R0+0x11000], desc[UR36][R10.64+0x40] ;  /* 0x110000400a00efae */ /* 0x000fe2000b981a24 */
[C---:B--2---:R-:W-:Y:S01]  /*21b0*/  @!P6 LEA R4, P0, R2.reuse, R18, 0x1 ;  /* 0x000000120204e211 */ /* 0x044fe200078008ff */
[----:B------:R-:W-:Y:S01]  /*21c0*/  @!P5 IMAD.WIDE.U32 R6, R13, UR18, R6 ;  /* 0x000000120d06dc25 */ /* 0x000fe2000f8e0006 */
[----:B------:R-:W-:Y:S01]  /*21d0*/  CS2R R120, SRZ ;  /* 0x0000000000787805 */ /* 0x000fe2000001ff00 */
[----:B------:R-:W-:Y:S01]  /*21e0*/  @!P6 LDGSTS.E.BYPASS.LTC128B.128 [R0+0x13000], desc[UR36][R10.64+0x80] ;  /* 0x130000800a00efae */ /* 0x000fe2000b981a24 */
[----:B------:R-:W-:Y:S01]  /*21f0*/  @!P6 LEA.HI.X R5, R2, R19, R3, 0x1, P0 ;  /* 0x000000130205e211 */ /* 0x000fe200000f0c03 */
[----:B------:R-:W-:Y:S01]  /*2200*/  VIADD R235, R0, UR8 ;  /* 0x0000000800eb7c36 */ /* 0x000fe20008000000 */
[----:B---3--:R-:W-:Y:S01]  /*2210*/  @!P5 LEA R2, P0, R6, R14, 0x1 ;  /* 0x0000000e0602d211 */ /* 0x008fe200078008ff */
[----:B------:R-:W-:Y:S01]  /*2220*/  @P6 STS.128 [R0+0xf000], RZ ;  /* 0x00f000ff00006388 */ /* 0x000fe20000000c00 */
[----:B------:R-:W-:Y:S01]  /*2230*/  @!P5 IMAD.IADD R3, R7, 0x1, R12 ;  /* 0x000000010703d824 */ /* 0x000fe200078e020c */
[----:B------:R-:W-:-:S02]  /*2240*/  CS2R R118, SRZ ;  /* 0x0000000000767805 */ /* 0x000fc4000001ff00 */
[----:B------:R-:W-:Y:S01]  /*2250*/  CS2R R116, SRZ ;  /* 0x0000000000747805 */ /* 0x000fe2000001ff00 */
[----:B------:R-:W-:Y:S01]  /*2260*/  @P6 STS.128 [R0+0x11000], RZ ;  /* 0x011000ff00006388 */ /* 0x000fe20000000c00 */
[----:B------:R-:W-:Y:S02]  /*2270*/  CS2R R110, SRZ ;  /* 0x00000000006e7805 */ /* 0x000fe4000001ff00 */
[----:B------:R-:W-:Y:S02]  /*2280*/  @!P5 LEA.HI.X R3, R6, R15, R3, 0x1, P0 ;  /* 0x0000000f0603d211 */ /* 0x000fe400000f0c03 */
[----:B------:R-:W-:Y:S01]  /*2290*/  CS2R R108, SRZ ;  /* 0x00000000006c7805 */ /* 0x000fe2000001ff00 */
[----:B------:R-:W-:Y:S01]  /*22a0*/  @P6 STS.128 [R0+0x13000], RZ ;  /* 0x013000ff00006388 */ /* 0x000fe20000000c00 */
[----:B------:R-:W-:Y:S01]  /*22b0*/  ISETP.GE.AND P0, PT, R240, UR14, PT ;  /* 0x0000000ef0007c0c */ /* 0x000fe2000bf06270 */
[----:B------:R-:W1:Y:S02]  /*22c0*/  LDCU UR14, c[0x0][0x3b0] ;  /* 0x00007600ff0e77ac */ /* 0x000e640008000800 */
[----:B------:R-:W-:Y:S01]  /*22d0*/  @P5 STS.128 [R0+0x10000], RZ ;  /* 0x010000ff00005388 */ /* 0x000fe20000000c00 */
[----:B------:R-:W-:-:S02]  /*22e0*/  CS2R R114, SRZ ;  /* 0x0000000000727805 */ /* 0x000fc4000001ff00 */
[----:B------:R-:W-:Y:S02]  /*22f0*/  CS2R R112, SRZ ;  /* 0x0000000000707805 */ /* 0x000fe4000001ff00 */
[----:B------:R-:W-:Y:S01]  /*2300*/  CS2R R106, SRZ ;  /* 0x00000000006a7805 */ /* 0x000fe2000001ff00 */
[----:B------:R-:W-:Y:S01]  /*2310*/  @P5 STS.128 [R0+0x12000], RZ ;  /* 0x012000ff00005388 */ /* 0x000fe20000000c00 */
[----:B------:R-:W-:Y:S02]  /*2320*/  CS2R R104, SRZ ;  /* 0x0000000000687805 */ /* 0x000fe4000001ff00 */
[----:B------:R-:W-:Y:S02]  /*2330*/  CS2R R102, SRZ ;  /* 0x0000000000667805 */ /* 0x000fe4000001ff00 */
[----:B------:R-:W-:Y:S01]  /*2340*/  CS2R R100, SRZ ;  /* 0x0000000000647805 */ /* 0x000fe2000001ff00 */
[----:B------:R-:W-:Y:S01]  /*2350*/  @P5 STS.128 [R0+0x14000], RZ ;  /* 0x014000ff00005388 */ /* 0x000fe20000000c00 */
[----:B------:R-:W-:-:S02]  /*2360*/  CS2R R94, SRZ ;  /* 0x00000000005e7805 */ /* 0x000fc4000001ff00 */
[----:B------:R-:W-:Y:S02]  /*2370*/  CS2R R92, SRZ ;  /* 0x00000000005c7805 */ /* 0x000fe4000001ff00 */
[----:B------:R-:W-:Y:S01]  /*2380*/  CS2R R98, SRZ ;  /* 0x0000000000627805 */ /* 0x000fe2000001ff00 */
[----:B------:R-:W-:Y:S01]  /*2390*/  @!PT LDS RZ, [RZ] ;  /* 0x00000000fffff984 */ /* 0x000fe20000000800 */
[----:B------:R-:W-:Y:S01]  /*23a0*/  @!PT LDS RZ, [RZ] ;  /* 0x00000000fffff984 */ /* 0x000fe20000000800 */
[----:B------:R-:W-:Y:S01]  /*23b0*/  @!PT LDS RZ, [RZ] ;  /* 0x00000000fffff984 */ /* 0x000fe20000000800 */
[----:B------:R-:W-:Y:S01]  /*23c0*/  @!P5 LDGSTS.E.BYPASS.LTC128B.128 [R0+0x10000], desc[UR36][R8.64] ;  /* 0x100000000800dfae */ /* 0x000fe2000b981a24 */
[----:B------:R-:W-:Y:S02]  /*23d0*/  CS2R R96, SRZ ;  /* 0x0000000000607805 */ /* 0x000fe4000001ff00 */
[----:B------:R-:W-:Y:S02]  /*23e0*/  CS2R R90, SRZ ;  /* 0x00000000005a7805 */ /* 0x000fe4000001ff00 */
[----:B------:R-:W-:Y:S01]  /*23f0*/  CS2R R88, SRZ ;  /* 0x0000000000587805 */ /* 0x000fe2000001ff00 */
[----:B------:R-:W-:Y:S01]  /*2400*/  @!P5 LDGSTS.E.BYPASS.LTC128B.128 [R0+0x12000], desc[UR36][R8.64+0x40] ;  /* 0x120000400800dfae */ /* 0x000fe2000b981a24 */
[----:B------:R-:W-:-:S02]  /*2410*/  CS2R R86, SRZ ;  /* 0x0000000000567805 */ /* 0x000fc4000001ff00 */
[----:B------:R-:W-:Y:S02]  /*2420*/  CS2R R84, SRZ ;  /* 0x0000000000547805 */ /* 0x000fe4000001ff00 */
[----:B------:R-:W-:Y:S01]  /*2430*/  CS2R R78, SRZ ;  /* 0x00000000004e7805 */ /* 0x000fe2000001ff00 */
[----:B------:R2:W-:Y:S01]  /*2440*/  @!P5 LDGSTS.E.BYPASS.LTC128B.128 [R0+0x14000], desc[UR36][R8.64+0x80] ;  /* 0x140000800800dfae */ /* 0x0005e2000b981a24 */
[----:B------:R-:W-:Y:S02]  /*2450*/  CS2R R76, SRZ ;  /* 0x00000000004c7805 */ /* 0x000fe4000001ff00 */
[----:B------:R-:W-:Y:S02]  /*2460*/  CS2R R82, SRZ ;  /* 0x0000000000527805 */ /* 0x000fe4000001ff00 */
[----:B------:R-:W-:Y:S01]  /*2470*/  CS2R R80, SRZ ;  /* 0x0000000000507805 */ /* 0x000fe2000001ff00 */
[----:B------:R-:W0:Y:S01]  /*2480*/  LDGDEPBAR ;  /* 0x00000000000079af */ /* 0x000e220000000000 */
[----:B------:R-:W-:-:S02]  /*2490*/  CS2R R74, SRZ ;  /* 0x00000000004a7805 */ /* 0x000fc4000001ff00 */
[----:B------:R-:W-:Y:S02]  /*24a0*/  CS2R R72, SRZ ;  /* 0x0000000000487805 */ /* 0x000fe4000001ff00 */
[----:B------:R-:W-:Y:S01]  /*24b0*/  CS2R R70, SRZ ;  /* 0x0000000000467805 */ /* 0x000fe2000001ff00 */
        /* <DEDUP_REMOVED lines=8> */
[----:B------:R-:W-:Y:S01]  /*2540*/  @!P4 LDGSTS.E.BYPASS.LTC128B.128 [R0+0x8000], desc[UR36][R236.64+0x80] ;  /* 0x08000080ec00cfae */ /* 0x000fe2000b981a24 */
[----:B------:R-:W-:Y:S02]  /*2550*/  CS2R R56, SRZ ;  /* 0x0000000000387805 */ /* 0x000fe4000001ff00 */
[----:B------:R-:W-:Y:S02]  /*2560*/  CS2R R54, SRZ ;  /* 0x0000000000367805 */ /* 0x000fe4000001ff00 */
[----:B------:R-:W-:Y:S01]  /*2570*/  CS2R R52, SRZ ;  /* 0x0000000000347805 */ /* 0x000fe2000001ff00 */
        /* <DEDUP_REMOVED lines=10> */
[----:B------:R-:W-:Y:S01]  /*2620*/  CS2R R36, SRZ ;  /* 0x0000000000247805 */ /* 0x000fe2000001ff00 */
[----:B------:R-:W-:Y:S01]  /*2630*/  USHF.L.U32 UR47, UR47, 0x3, URZ ;  /* 0x000000032f2f7899 */ /* 0x000fe200080006ff */
[----:B------:R-:W-:Y:S01]  /*2640*/  @!PT LDS RZ, [RZ] ;  /* 0x00000000fffff984 */ /* 0x000fe20000000800 */
[----:B------:R-:W-:Y:S01]  /*2650*/  @!PT LDS RZ, [RZ] ;  /* 0x00000000fffff984 */ /* 0x000fe20000000800 */
[----:B------:R-:W-:Y:S01]  /*2660*/  @!PT LDS RZ, [RZ] ;  /* 0x00000000fffff984 */ /* 0x000fe20000000800 */
[----:B------:R-:W-:Y:S01]  /*2670*/  @!P4 LDGSTS.E.BYPASS.LTC128B.128 [R235], desc[UR36][R238.64] ;  /* 0x00000000eeebcfae */ /* 0x000fe2000b981a24 */
[----:B------:R-:W3:Y:S03]  /*2680*/  LDCU UR5, c[0x0][0x3e0] ;  /* 0x00007c00ff0577ac */ /* 0x000ee60008000800 */
[----:B------:R-:W-:Y:S01]  /*2690*/  @!P4 LDGSTS.E.BYPASS.LTC128B.128 [R235+0x1000], desc[UR36][R238.64+0x40] ;  /* 0x01000040eeebcfae */ /* 0x000fe2000b981a24 */
[----:B------:R-:W4:Y:S03]  /*26a0*/  LDCU UR9, c[0x0][0x45c] ;  /* 0x00008b80ff0977ac */ /* 0x000f260008000800 */
[----:B------:R-:W-:Y:S04]  /*26b0*/  @!P4 LDGSTS.E.BYPASS.LTC128B.128 [R235+0x2000], desc[UR36][R238.64+0x80] ;  /* 0x02000080eeebcfae */ /* 0x000fe8000b981a24 */
[----:B------:R-:W-:Y:S04]  /*26c0*/  @P4 STS.128 [R235], RZ ;  /* 0x000000ffeb004388 */ /* 0x000fe80000000c00 */
[----:B------:R-:W-:Y:S04]  /*26d0*/  @P4 STS.128 [R235+0x1000], RZ ;  /* 0x001000ffeb004388 */ /* 0x000fe80000000c00 */
[----:B------:R-:W-:Y:S04]  /*26e0*/  @P4 STS.128 [R235+0x2000], RZ ;  /* 0x002000ffeb004388 */ /* 0x000fe80000000c00 */
[----:B------:R-:W-:Y:S01]  /*26f0*/  @!PT LDS RZ, [RZ] ;  /* 0x00000000fffff984 */ /* 0x000fe20000000800 */
[----:B------:R-:W-:Y:S01]  /*2700*/  @!PT LDS RZ, [RZ] ;  /* 0x00000000fffff984 */ /* 0x000fe20000000800 */
[----:B------:R-:W-:Y:S01]  /*2710*/  @!PT LDS RZ, [RZ] ;  /* 0x00000000fffff984 */ /* 0x000fe20000000800 */
[----:B------:R-:W-:Y:S04]  /*2720*/  @!P6 LDGSTS.E.BYPASS.LTC128B.128 [R0+0x9000], desc[UR36][R4.64] ;  /* 0x090000000400efae */ /* 0x000fe8000b981a24 */
[----:B------:R-:W-:Y:S04]  /*2730*/  @!P6 LDGSTS.E.BYPASS.LTC128B.128 [R0+0xb000], desc[UR36][R4.64+0x40] ;  /* 0x0b0000400400efae */ /* 0x000fe8000b981a24 */
[----:B------:R1:W-:Y:S04]  /*2740*/  @!P6 LDGSTS.E.BYPASS.LTC128B.128 [R0+0xd000], desc[UR36][R4.64+0x80] ;  /* 0x0d0000800400efae */ /* 0x0003e8000b981a24 */
[----:B------:R-:W-:Y:S04]  /*2750*/  @P6 STS.128 [R0+0x9000], RZ ;  /* 0x009000ff00006388 */ /* 0x000fe80000000c00 */
[----:B------:R-:W-:Y:S04]  /*2760*/  @P6 STS.128 [R0+0xb000], RZ ;  /* 0x00b000ff00006388 */ /* 0x000fe80000000c00 */
[----:B------:R-:W-:Y:S04]  /*2770*/  @P6 STS.128 [R0+0xd000], RZ ;  /* 0x00d000ff00006388 */ /* 0x000fe80000000c00 */
[----:B------:R-:W-:Y:S04]  /*2780*/  @P5 STS.128 [R0+0xa000], RZ ;  /* 0x00a000ff00005388 */ /* 0x000fe80000000c00 */
[----:B------:R-:W-:Y:S04]  /*2790*/  @P5 STS.128 [R0+0xc000], RZ ;  /* 0x00c000ff00005388 */ /* 0x000fe80000000c00 */
[----:B------:R3:W-:Y:S01]  /*27a0*/  @P5 STS.128 [R0+0xe000], RZ ;  /* 0x00e000ff00005388 */ /* 0x0007e20000000c00 */
[----:B--2---:R-:W-:-:S02]  /*27b0*/  IMAD.SHL.U32 R8, R22, 0x20, RZ ;  /* 0x0000002016087824 */ /* 0x004fc400078e00ff */
[----:B-1----:R-:W-:Y:S01]  /*27c0*/  IMAD.MOV.U32 R4, RZ, RZ, 0x4 ;  /* 0x00000004ff047424 */ /* 0x002fe200078e00ff */
[----:B------:R-:W-:Y:S01]  /*27d0*/  @!PT LDS RZ, [RZ] ;  /* 0x00000000fffff984 */ /* 0x000fe20000000800 */
[----:B------:R-:W-:Y:S01]  /*27e0*/  @!PT LDS RZ, [RZ] ;  /* 0x00000000fffff984 */ /* 0x000fe20000000800 */
[----:B------:R-:W-:Y:S01]  /*27f0*/  @!PT LDS RZ, [RZ] ;  /* 0x00000000fffff984 */ /* 0x000fe20000000800 */
[----:B------:R-:W-:Y:S04]  /*2800*/  @!P5 LDGSTS.E.BYPASS.LTC128B.128 [R0+0xa000], desc[UR36][R2.64] ;  /* 0x0a0000000200dfae */ /* 0x000fe8000b981a24 */
[----:B------:R-:W-:Y:S04]  /*2810*/  @!P5 LDGSTS.E.BYPASS.LTC128B.128 [R0+0xc000], desc[UR36][R2.64+0x40] ;  /* 0x0c0000400200dfae */ /* 0x000fe8000b981a24 */
[----:B------:R1:W-:Y:S04]  /*2820*/  @!P5 LDGSTS.E.BYPASS.LTC128B.128 [R0+0xe000], desc[UR36][R2.64+0x80] ;  /* 0x0e0000800200dfae */ /* 0x0003e8000b981a24 */
[----:B------:R-:W0:Y:S01]  /*2830*/  LDGDEPBAR ;  /* 0x00000000000079af */ /* 0x000e220000000000 */
[----:B------:R-:W-:Y:S01]  /*2840*/  LOP3.LUT R6, R8, 0x120, RZ, 0xc0, !PT ;  /* 0x0000012008067812 */ /* 0x000fe200078ec0ff */
[----:B------:R-:W-:-:S02]  /*2850*/  IMAD.SHL.U32 R9, R22, 0x4, RZ ;  /* 0x0000000416097824 */ /* 0x000fc400078e00ff */
[----:B------:R-:W-:-:S03]  /*2860*/  IMAD.SHL.U32 R10, R227, 0x20, RZ ;  /* 0x00000020e30a7824 */ /* 0x000fc600078e00ff */
[----:B------:R-:W-:Y:S01]  /*2870*/  LOP3.LUT R9, R9, 0x18, RZ, 0xc0, !PT ;  /* 0x0000001809097812 */ /* 0x000fe200078ec0ff */
[----:B-1----:R-:W-:Y:S01]  /*2880*/  IMAD.WIDE.U32 R2, R240, R4, UR58 ;  /* 0x0000003af0027e25 */ /* 0x002fe2000f8e0004 */
[----:B---3--:R-:W-:Y:S01]  /*2890*/  LOP3.LUT R0, R8, 0x20, RZ, 0xc0, !PT ;  /* 0x0000002008007812 */ /* 0x008fe200078ec0ff */
[----:B------:R-:W-:-:S04]  /*28a0*/  DEPBAR.LE SB0, 0x1 ;  /* 0x000080400000791a */ /* 0x000fc80000000000 */
[----:B------:R-:W-:Y:S01]  /*28b0*/  IMAD.SHL.U32 R4, R22, 0x10, RZ ;  /* 0x0000001016047824 */ /* 0x000fe200078e00ff */
[----:B------:R-:W5:Y:S04]  /*28c0*/  @!P0 LDG.E R250, desc[UR36][R2.64] ;  /* 0x0000002402fa8981 */ /* 0x000f68000c1e1900 */
[--C-:B------:R-:W-:Y:S01]  /*28d0*/  LOP3.LUT R0, R0, 0x3c00, R4.reuse, 0xf8, !PT ;  /* 0x00003c0000007812 */ /* 0x100fe200078ef804 */
[----:B------:R-:W5:Y:S01]  /*28e0*/  @!P3 LDG.E R249, desc[UR36][R2.64+0x20] ;  /* 0x0000202402f9b981 */ /* 0x000f62000c1e1900 */
[--C-:B------:R-:W-:Y:S02]  /*28f0*/  LOP3.LUT R6, R6, 0x200, R4.reuse, 0xf8, !PT ;  /* 0x0000020006067812 */ /* 0x100fe400078ef804 */
[----:B------:R-:W-:Y:S01]  /*2900*/  LOP3.LUT R4, R0, 0x100, R4, 0xf8, !PT ;  /* 0x0000010000047812 */ /* 0x000fe200078ef804 */
[----:B------:R-:W5:Y:S01]  /*2910*/  @!P2 LDG.E R248, desc[UR36][R2.64+0x80] ;  /* 0x0000802402f8a981 */ /* 0x000f62000c1e1900 */
[----:B------:R-:W-:-:S02]  /*2920*/  SHF.R.U32.HI R0, RZ, 0x4, R22 ;  /* 0x00000004ff007819 */ /* 0x000fc40000011616 */
[----:B------:R-:W-:Y:S01]  /*2930*/  LOP3.LUT R5, R9, 0xc0, R8, 0xf8, !PT ;  /* 0x000000c009057812 */ /* 0x000fe200078ef808 */
[----:B------:R1:W5:Y:S01]  /*2940*/  @!P1 LDG.E R247, desc[UR36][R2.64+0xa0] ;  /* 0x0000a02402f79981 */ /* 0x000362000c1e1900 */
[----:B------:R-:W-:Y:S01]  /*2950*/  LOP3.LUT R0, R0, 0x8, RZ, 0xc0, !PT ;  /* 0x0000000800007812 */ /* 0x000fe200078ec0ff */
[----:B------:R-:W-:Y:S01]  /*2960*/  UISETP.GE.AND UP1, UPT, UR10, UR38, UPT ;  /* 0x000000260a00728c */ /* 0x000fe2000bf26270 */
[----:B------:R-:W-:Y:S01]  /*2970*/  LOP3.LUT R7, R10, 0xc0, RZ, 0xc0, !PT ;  /* 0x000000c00a077812 */ /* 0x000fe200078ec0ff */
[----:B------:R-:W-:Y:S01]  /*2980*/  USHF.L.U32 UR10, UR14, 0x6, URZ ;  /* 0x000000060e0a7899 */ /* 0x000fe200080006ff */
[----:B------:R-:W-:Y:S01]  /*2990*/  LOP3.LUT R0, R0, 0x10, R22, 0xf8, !PT ;  /* 0x0000001000007812 */ /* 0x000fe200078ef816 */
[----:B------:R-:W-:Y:S01]  /*29a0*/  USHF.L.U32 UR11, UR11, 0x6, URZ ;  /* 0x000000060b0b7899 */ /* 0x000fe200080006ff */
[----:B------:R-:W-:Y:S01]  /*29b0*/  BAR.SYNC.DEFER_BLOCKING 0x0 ;  /* 0x0000000000007b1d */ /* 0x000fe20000010000 */
[----:B------:R-:W-:Y:S02]  /*29c0*/  LOP3.LUT P0, RZ, R22, 0x4, RZ, 0xc0, !PT ;  /* 0x0000000416ff7812 */ /* 0x000fe4000780c0ff */
[----:B------:R-:W-:-:S02]  /*29d0*/  LOP3.LUT P1, RZ, R227, 0x4, RZ, 0xc0, !PT ;  /* 0x00000004e3ff7812 */ /* 0x000fc4000782c0ff */
[----:B------:R-:W-:Y:S02]  /*29e0*/  SEL R225, R225, 0xffffffe0, !P0 ;  /* 0xffffffe0e1e17807 */ /* 0x000fe40004000000 */
[C---:B------:R-:W-:Y:S02]  /*29f0*/  LOP3.LUT P2, RZ, R227.reuse, 0x8, RZ, 0xc0, !PT ;  /* 0x00000008e3ff7812 */ /* 0x040fe4000784c0ff */
[----:B------:R-:W-:Y:S01]  /*2a00*/  SEL R252, R252, 0xfffffff0, !P1 ;  /* 0xfffffff0fcfc7807 */ /* 0x000fe20004800000 */
[----:B-1----:R-:W-:Y:S01]  /*2a10*/  IMAD.SHL.U32 R2, R227, 0x4, RZ ;  /* 0x00000004e3027824 */ /* 0x002fe200078e00ff */
[C---:B------:R-:W-:Y:S02]  /*2a20*/  LOP3.LUT R3, R5.reuse, 0x8, R22, 0x78, !PT ;  /* 0x0000000805037812 */ /* 0x040fe400078e7816 */
[----:B------:R-:W-:Y:S02]  /*2a30*/  LOP3.LUT R5, R5, 0x8, R23, 0x78, !PT ;  /* 0x0000000805057812 */ /* 0x000fe400078e7817 */
[----:B------:R-:W-:-:S02]  /*2a40*/  LOP3.LUT R7, R7, 0x18, R2, 0xf8, !PT ;  /* 0x0000001807077812 */ /* 0x000fc400078ef802 */
[--C-:B------:R-:W-:Y:S02]  /*2a50*/  LOP3.LUT R2, R0, 0xc0, R8.reuse, 0xf8, !PT ;  /* 0x000000c000027812 */ /* 0x100fe400078ef808 */
[----:B------:R-:W-:Y:S01]  /*2a60*/  LOP3.LUT R0, R4, R3, RZ, 0xfc, !PT ;  /* 0x0000000304007212 */ /* 0x000fe200078efcff */
[----:B------:R-:W-:Y:S01]  /*2a70*/  IMAD.SHL.U32 R3, R227, 0x10, RZ ;  /* 0x00000010e3037824 */ /* 0x000fe200078e00ff */
[----:B------:R-:W-:Y:S02]  /*2a80*/  LOP3.LUT R2, R2, R9, RZ, 0x3c, !PT ;  /* 0x0000000902027212 */ /* 0x000fe400078e3cff */
[----:B------:R-:W-:Y:S02]  /*2a90*/  LOP3.LUT R4, R10, 0x120, RZ, 0xc0, !PT ;  /* 0x000001200a047812 */ /* 0x000fe400078ec0ff */
[----:B------:R-:W-:Y:S02]  /*2aa0*/  LEA R222, R0, UR6, 0x1 ;  /* 0x0000000600de7c11 */ /* 0x000fe4000f8e08ff */
[----:B------:R-:W-:-:S02]  /*2ab0*/  LOP3.LUT R220, R2, 0x120, R8, 0xf8, !PT ;  /* 0x0000012002dc7812 */ /* 0x000fc400078ef808 */
[----:B------:R-:W-:Y:S01]  /*2ac0*/  LOP3.LUT R2, R4, 0x200, R3, 0xf8, !PT ;  /* 0x0000020004027812 */ /* 0x000fe200078ef803 */
[C---:B------:R-:W-:Y:S01]  /*2ad0*/  VIADD R4, R222.reuse, 0xf000 ;  /* 0x0000f000de047836 */ /* 0x040fe20000000000 */
[----:B------:R1:W2:Y:S01]  /*2ae0*/  LDSM.16.M88.4 R172, [R222+0xf000] ;  /* 0x00f00000deac783b */ /* 0x0002a20000000200 */
[----:B------:R-:W-:Y:S01]  /*2af0*/  VIADD R216, R222, 0xf020 ;  /* 0x0000f020ded87836 */ /* 0x000fe20000000000 */
[----:B------:R-:W-:Y:S01]  /*2b00*/  LOP3.LUT R3, R3, 0x1c0, RZ, 0xc0, !PT ;  /* 0x000001c003037812 */ /* 0x000fe200078ec0ff */
[----:B------:R-:W-:Y:S01]  /*2b10*/  @P0 VIADD R216, R4, 0xffffffe0 ;  /* 0xffffffe004d80836 */ /* 0x000fe20000000000 */
[----:B------:R1:W3:Y:S01]  /*2b20*/  LDSM.16.M88.4 R176, [R222+0xf400] ;  /* 0x00f40000deb0783b */ /* 0x0002e20000000200 */
[----:B------:R-:W-:Y:S01]  /*2b30*/  LOP3.LUT R6, R6, R5, RZ, 0xfc, !PT ;  /* 0x0000000506067212 */ /* 0x000fe200078efcff */
[----:B------:R-:W-:Y:S01]  /*2b40*/  IMAD.IADD R223, R222, 0x1, R225 ;  /* 0x00000001dedf7824 */ /* 0x000fe200078e02e1 */
[----:B------:R-:W-:Y:S01]  /*2b50*/  LOP3.LUT R5, R10, 0x7400, RZ, 0xc0, !PT ;  /* 0x000074000a057812 */ /* 0x000fe200078ec0ff */
[----:B------:R1:W1:Y:S01]  /*2b60*/  LDSM.16.M88.4 R180, [R216] ;  /* 0x00000000d8b4783b */ /* 0x0002620000000200 */
[----:B------:R-:W-:-:S02]  /*2b70*/  LOP3.LUT R3, R3, 0x38, R25, 0xf8, !PT ;  /* 0x0000003803037812 */ /* 0x000fc400078ef819 */
[----:B------:R-:W-:Y:S01]  /*2b80*/  LEA R221, R6, UR6, 0x1 ;  /* 0x0000000606dd7c11 */ /* 0x000fe2000f8e08ff */
[----:B------:R1:W1:Y:S01]  /*2b90*/  LDSM.16.M88.4 R184, [R216+0x400] ;  /* 0x00040000d8b8783b */ /* 0x0002620000000200 */
[----:B------:R-:W-:Y:S02]  /*2ba0*/  LEA R220, R220, UR6, 0x1 ;  /* 0x00000006dcdc7c11 */ /* 0x000fe4000f8e08ff */
[----:B------:R-:W-:Y:S01]  /*2bb0*/  LOP3.LUT R5, R5, 0x6, R25, 0xf8, !PT ;  /* 0x0000000605057812 */ /* 0x000fe200078ef819 */
[----:B------:R1:W1:Y:S01]  /*2bc0*/  LDSM.16.M88.4 R196, [R216+0x2000] ;  /* 0x00200000d8c4783b */ /* 0x0002620000000200 */
[--C-:B------:R-:W-:Y:S01]  /*2bd0*/  LOP3.LUT R0, R7, 0x8, R24.reuse, 0x78, !PT ;  /* 0x0000000807007812 */ /* 0x100fe200078e7818 */
[----:B------:R-:W-:Y:S01]  /*2be0*/  VIADD R221, R221, UR8 ;  /* 0x00000008dddd7c36 */ /* 0x000fe20008000000 */
[----:B------:R-:W-:Y:S01]  /*2bf0*/  LOP3.LUT R3, R3, 0x20, R24, 0x78, !PT ;  /* 0x0000002003037812 */ /* 0x000fe200078e7818 */
[----:B------:R1:W1:Y:S01]  /*2c00*/  LDSM.16.M88.4 R200, [R216+0x2400] ;  /* 0x00240000d8c8783b */ /* 0x0002620000000200 */
[----:B------:R-:W-:Y:S01]  /*2c10*/  LOP3.LUT P0, RZ, R227, 0x2, RZ, 0xc0, !PT ;  /* 0x00000002e3ff7812 */ /* 0x000fe2000780c0ff */
[----:B------:R-:W-:Y:S01]  /*2c20*/  VIADD R220, R220, UR8 ;  /* 0x00000008dcdc7c36 */ /* 0x000fe20008000000 */
[----:B------:R-:W-:Y:S01]  /*2c30*/  LOP3.LUT R226, R2, R0, RZ, 0xfc, !PT ;  /* 0x0000000002e27212 */ /* 0x000fe200078efcff */
[----:B------:R1:W1:Y:S01]  /*2c40*/  LDSM.16.M88.4 R212, [R216+0x4000] ;  /* 0x00400000d8d4783b */ /* 0x0002620000000200 */
[----:B------:R-:W-:-:S02]  /*2c50*/  LOP3.LUT R251, R5, R3, RZ, 0xfc, !PT ;  /* 0x0000000305fb7212 */ /* 0x000fc400078efcff */
[----:B------:R-:W-:Y:S01]  /*2c60*/  SEL R224, R224, 0xffffffe0, !P0 ;  /* 0xffffffe0e0e07807 */ /* 0x000fe20004000000 */
[----:B------:R-:W1:Y:S04]  /*2c70*/  LDSM.16.M88.4 R216, [R216+0x4400] ;  /* 0x00440000d8d8783b */ /* 0x000e680000000200 */
[----:B------:R1:W1:Y:S04]  /*2c80*/  LDSM.16.M88.4 R188, [R222+0x11000] ;  /* 0x01100000debc783b */ /* 0x0002680000000200 */
[----:B------:R1:W1:Y:S04]  /*2c90*/  LDSM.16.M88.4 R192, [R222+0x11400] ;  /* 0x01140000dec0783b */ /* 0x0002680000000200 */
[----:B------:R1:W1:Y:S04]  /*2ca0*/  LDSM.16.M88.4 R204, [R222+0x13000] ;  /* 0x01300000decc783b */ /* 0x0002680000000200 */
[----:B--234-:R1:W1:Y:S02]  /*2cb0*/  LDSM.16.M88.4 R208, [R222+0x13400] ;  /* 0x01340000ded0783b */ /* 0x01c2640000000200 */
.L_x_26:
[----:B------:R-:W0:Y:S01]  /*2cc0*/  LDGDEPBAR ;  /* 0x00000000000079af */ /* 0x000e220000000000 */
[----:B------:R-:W-:Y:S01]  /*2cd0*/  IMAD.IADD R0, R221, 0x1, R225 ;  /* 0x00000001dd007824 */ /* 0x000fe200078e02e1 */
[----:B------:R-:W-:Y:S01]  /*2ce0*/  PLOP3.LUT P3, PT, PT, PT, UP1, 0x80, 0x8 ;  /* 0x000000000008781c */ /* 0x000fe20003f6f018 */
[----:B------:R-:W-:Y:S01]  /*2cf0*/  IMAD.SHL.U32 R2, R227, 0x2, RZ ;  /* 0x00000002e3027824 */ /* 0x000fe200078e00ff */
[----:B------:R-:W-:Y:S01]  /*2d00*/  PLOP3.LUT P0, PT, PT, PT, UP1, 0x80, 0x8 ;  /* 0x000000000008781c */ /* 0x000fe20003f0f018 */
[----:B-----5:R-:W-:Y:S01]  /*2d10*/  FMUL.FTZ R3, R249, 1.4426950216293334961 ;  /* 0x3fb8aa3bf9037820 */ /* 0x020fe20000410000 */
[----:B------:R-:W-:Y:S01]  /*2d20*/  PLOP3.LUT P5, PT, PT, PT, UP1, 0x80, 0x8 ;  /* 0x000000000008781c */ /* 0x000fe20003faf018 */
[----:B------:R-:W-:Y:S01]  /*2d30*/  UISETP.NE.AND UP2, UPT, UR45, URZ, UPT ;  /* 0x000000ff2d00728c */ /* 0x000fe2000bf45270 */
[----:B------:R-:W-:Y:S02]  /*2d40*/  PLOP3.LUT P4, PT, PT, PT, UP1, 0x80, 0x8 ;  /* 0x000000000008781c */ /* 0x000fe40003f8f018 */
[----:B------:R-:W-:Y:S01]  /*2d50*/  PLOP3.LUT P6, PT, PT, PT, UP1, 0x80, 0x8 ;  /* 0x000000000008781c */ /* 0x000fe20003fcf018 */
[----:B------:R-:W-:Y:S04]  /*2d60*/  DEPBAR.LE SB0, 0x0 ;  /* 0x000080000000791a */ /* 0x000fe80000000000 */
[----:B------:R-:W-:Y:S06]  /*2d70*/  BAR.SYNC.DEFER_BLOCKING 0x0 ;  /* 0x0000000000007b1d */ /* 0x000fec0000010000 */
[----:B------:R-:W-:Y:S08]  /*2d80*/  LDSM.16.M88.4 R32, [R221] ;  /* 0x00000000dd20783b */ /* 0x000ff00000000200 */
[----:B------:R-:W2:Y:S08]  /*2d90*/  LDSM.16.M88.4 R16, [R222+0x9000] ;  /* 0x00900000de10783b */ /* 0x000eb00000000200 */
[----:B------:R-:W3:Y:S08]  /*2da0*/  LDSM.16.M88.4 R28, [R221+0x800] ;  /* 0x00080000dd1c783b */ /* 0x000ef00000000200 */
[----:B------:R-:W4:Y:S08]  /*2db0*/  LDSM.16.M88.4 R132, [R222+0x9400] ;  /* 0x00940000de84783b */ /* 0x000f300000000200 */
[----:B------:R-:W-:Y:S08]  /*2dc0*/  LDSM.16.M88.4 R136, [R0] ;  /* 0x000000000088783b */ /* 0x000ff00000000200 */
[----:B------:R-:W1:Y:S01]  /*2dd0*/  LDSM.16.M88.4 R140, [R223+0x9000] ;  /* 0x00900000df8c783b */ /* 0x000e620000000200 */
[-C--:B--2---:R-:W-:Y:S07]  /*2de0*/  HMMA.16816.F32 R4, R32, R16.reuse, RZ ;  /* 0x000000102004723c */ /* 0x084fee00000018ff */
[----:B------:R-:W2:Y:S01]  /*2df0*/  LDSM.16.M88.4 R144, [R0+0x800] ;  /* 0x000800000090783b */ /* 0x000ea20000000200 */
[C---:B---3--:R-:W-:Y:S07]  /*2e00*/  HMMA.16816.F32 R8, R28.reuse, R16, RZ ;  /* 0x000000101c08723c */ /* 0x048fee00000018ff */
[----:B------:R-:W3:Y:S01]  /*2e10*/  LDSM.16.M88.4 R148, [R223+0x9400] ;  /* 0x00940000df94783b */ /* 0x000ee20000000200 */
[-C--:B------:R-:W-:Y:S07]  /*2e20*/  HMMA.16816.F32 R12, R28, R18.reuse, RZ ;  /* 0x000000121c0c723c */ /* 0x080fee00000018ff */
[----:B------:R-:W-:Y:S01]  /*2e30*/  LDSM.16.M88.4 R152, [R222+0xb000] ;  /* 0x00b00000de98783b */ /* 0x000fe20000000200 */
[C---:B------:R-:W-:Y:S07]  /*2e40*/  HMMA.16816.F32 R16, R32.reuse, R18, RZ ;  /* 0x000000122010723c */ /* 0x040fee00000018ff */
[----:B------:R-:W-:Y:S01]  /*2e50*/  LDSM.16.M88.4 R156, [R221+0x1800] ;  /* 0x00180000dd9c783b */ /* 0x000fe20000000200 */
[-C--:B----4-:R-:W-:Y:S07]  /*2e60*/  HMMA.16816.F32 R20, R32, R132.reuse, RZ ;  /* 0x000000842014723c */ /* 0x090fee00000018ff */
[----:B------:R-:W-:Y:S01]  /*2e70*/  LDSM.16.M88.4 R160, [R222+0xb400] ;  /* 0x00b40000dea0783b */ /* 0x000fe20000000200 */
[C---:B------:R-:W-:Y:S07]  /*2e80*/  HMMA.16816.F32 R24, R28.reuse, R132, RZ ;  /* 0x000000841c18723c */ /* 0x040fee00000018ff */
[----:B------:R-:W-:Y:S01]  /*2e90*/  LDSM.16.M88.4 R164, [R0+0x1000] ;  /* 0x0010000000a4783b */ /* 0x000fe20000000200 */
[-C--:B------:R-:W-:Y:S07]  /*2ea0*/  HMMA.16816.F32 R28, R28, R134.reuse, RZ ;  /* 0x000000861c1c723c */ /* 0x080fee00000018ff */
[----:B------:R-:W-:Y:S01]  /*2eb0*/  LDSM.16.M88.4 R168, [R223+0xb000] ;  /* 0x00b00000dfa8783b */ /* 0x000fe20000000200 */
[----:B------:R-:W-:Y:S07]  /*2ec0*/  HMMA.16816.F32 R32, R32, R134, RZ ;  /* 0x000000862020723c */ /* 0x000fee00000018ff */
[----:B------:R-:W4:Y:S01]  /*2ed0*/  LDSM.16.M88.4 R132, [R221+0x1000] ;  /* 0x00100000dd84783b */ /* 0x000f220000000200 */
[-C--:B-1----:R-:W-:Y:S08]  /*2ee0*/  HMMA.16816.F32 R4, R136, R140.reuse, R4 ;  /* 0x0000008c8804723c */ /* 0x082ff00000001804 */
[C---:B--2---:R-:W-:Y:S08]  /*2ef0*/  HMMA.16816.F32 R8, R144.reuse, R140, R8 ;  /* 0x0000008c9008723c */ /* 0x044ff00000001808 */
[-C--:B------:R-:W-:Y:S08]  /*2f00*/  HMMA.16816.F32 R12, R144, R142.reuse, R12 ;  /* 0x0000008e900c723c */ /* 0x080ff0000000180c */
[C---:B------:R-:W-:Y:S01]  /*2f10*/  HMMA.16816.F32 R16, R136.reuse, R142, R16 ;  /* 0x0000008e8810723c */ /* 0x040fe20000001810 */
[----:B------:R-:W1:Y:S07]  /*2f20*/  LDSM.16.M88.4 R140, [R0+0x1800] ;  /* 0x00180000008c783b */ /* 0x000e6e0000000200 */
[-C--:B---3--:R-:W-:Y:S08]  /*2f30*/  HMMA.16816.F32 R20, R136, R148.reuse, R20 ;  /* 0x000000948814723c */ /* 0x088ff00000001814 */
[C---:B------:R-:W-:Y:S08]  /*2f40*/  HMMA.16816.F32 R24, R144.reuse, R148, R24 ;  /* 0x000000949018723c */ /* 0x040ff00000001818 */
[-C--:B------:R-:W-:Y:S01]  /*2f50*/  HMMA.16816.F32 R28, R144, R150.reuse, R28 ;  /* 0x00000096901c723c */ /* 0x080fe2000000181c */
[----:B------:R-:W-:Y:S07]  /*2f60*/  LDSM.16.M88.4 R144, [R222+0xd000] ;  /* 0x00d00000de90783b */ /* 0x000fee0000000200 */
[----:B------:R-:W-:Y:S01]  /*2f70*/  HMMA.16816.F32 R32, R136, R150, R32 ;  /* 0x000000968820723c */ /* 0x000fe20000001820 */
[----:B------:R-:W2:Y:S07]  /*2f80*/  LDSM.16.M88.4 R136, [R223+0xb400] ;  /* 0x00b40000df88783b */ /* 0x000eae0000000200 */
[-C--:B----4-:R-:W-:Y:S01]  /*2f90*/  HMMA.16816.F32 R4, R132, R152.reuse, R4 ;  /* 0x000000988404723c */ /* 0x090fe20000001804 */
[----:B------:R-:W-:Y:S07]  /*2fa0*/  LDSM.16.M88.4 R148, [R221+0x2800] ;  /* 0x00280000dd94783b */ /* 0x000fee0000000200 */
[C---:B------:R-:W-:Y:S08]  /*2fb0*/  HMMA.16816.F32 R8, R156.reuse, R152, R8 ;  /* 0x000000989c08723c */ /* 0x040ff00000001808 */
[-C--:B------:R-:W-:Y:S08]  /*2fc0*/  HMMA.16816.F32 R12, R156, R154.reuse, R12 ;  /* 0x0000009a9c0c723c */ /* 0x080ff0000000180c */
[C---:B------:R-:W-:Y:S01]  /*2fd0*/  HMMA.16816.F32 R16, R132.reuse, R154, R16 ;  /* 0x0000009a8410723c */ /* 0x040fe20000001810 */
[----:B------:R-:W-:Y:S07]  /*2fe0*/  LDSM.16.M88.4 R152, [R222+0xd400] ;  /* 0x00d40000de98783b */ /* 0x000fee0000000200 */
[-C--:B------:R-:W-:Y:S08]  /*2ff0*/  HMMA.16816.F32 R20, R132, R160.reuse, R20 ;  /* 0x000000a08414723c */ /* 0x080ff00000001814 */
[C---:B------:R-:W-:Y:S08]  /*3000*/  HMMA.16816.F32 R24, R156.reuse, R160, R24 ;  /* 0x000000a09c18723c */ /* 0x040ff00000001818 */
[-C--:B------:R-:W-:Y:S01]  /*3010*/  HMMA.16816.F32 R28, R156, R162.reuse, R28 ;  /* 0x000000a29c1c723c */ /* 0x080fe2000000181c */
[----:B------:R-:W-:Y:S07]  /*3020*/  LDSM.16.M88.4 R156, [R0+0x2000] ;  /* 0x00200000009c783b */ /* 0x000fee0000000200 */
[----:B------:R-:W-:Y:S01]  /*3030*/  HMMA.16816.F32 R32, R132, R162, R32 ;  /* 0x000000a28420723c */ /* 0x000fe20000001820 */
[----:B------:R-:W3:Y:S07]  /*3040*/  LDSM.16.M88.4 R132, [R221+0x2000] ;  /* 0x00200000dd84783b */ /* 0x000eee0000000200 */
[-C--:B------:R-:W-:Y:S01]  /*3050*/  HMMA.16816.F32 R4, R164, R168.reuse, R4 ;  /* 0x000000a8a404723c */ /* 0x080fe20000001804 */
[----:B------:R-:W4:Y:S07]  /*3060*/  LDSM.16.M88.4 R160, [R223+0xd000] ;  /* 0x00d00000dfa0783b */ /* 0x000f2e0000000200 */
[C---:B-1----:R-:W-:Y:S08]  /*3070*/  HMMA.16816.F32 R8, R140.reuse, R168, R8 ;  /* 0x000000a88c08723c */ /* 0x042ff00000001808 */
[-C--:B------:R-:W-:Y:S08]  /*3080*/  HMMA.16816.F32 R12, R140, R170.reuse, R12 ;  /* 0x000000aa8c0c723c */ /* 0x080ff0000000180c */
[C---:B------:R-:W-:Y:S08]  /*3090*/  HMMA.16816.F32 R16, R164.reuse, R170, R16 ;  /* 0x000000aaa410723c */ /* 0x040ff00000001810 */
[-C--:B--2---:R-:W-:Y:S08]  /*30a0*/  HMMA.16816.F32 R20, R164, R136.reuse, R20 ;  /* 0x00000088a414723c */ /* 0x084ff00000001814 */
[C---:B------:R-:W-:Y:S01]  /*30b0*/  HMMA.16816.F32 R24, R140.reuse, R136, R24 ;  /* 0x000000888c18723c */ /* 0x040fe20000001818 */
[----:B------:R-:W-:Y:S03]  /*30c0*/  IMAD.U32 R137, RZ, RZ, UR39 ;  /* 0x00000027ff897e24 */ /* 0x000fe6000f8e00ff */
[----:B------:R-:W-:Y:S04]  /*30d0*/  FMUL.FTZ R136, R250, 1.4426950216293334961 ;  /* 0x3fb8aa3bfa887820 */ /* 0x000fe80000410000 */
[-C--:B------:R-:W-:Y:S01]  /*30e0*/  HMMA.16816.F32 R28, R140, R138.reuse, R28 ;  /* 0x0000008a8c1c723c */ /* 0x080fe2000000181c */
[----:B------:R1:W2:Y:S07]  /*30f0*/  LDSM.16.M88.4 R140, [R0+0x2800] ;  /* 0x00280000008c783b */ /* 0x0002ae0000000200 */
[----:B------:R-:W-:Y:S08]  /*3100*/  HMMA.16816.F32 R32, R164, R138, R32 ;  /* 0x0000008aa420723c */ /* 0x000ff00000001820 */
[-C--:B---3--:R-:W-:Y:S08]  /*3110*/  HMMA.16816.F32 R4, R132, R144.reuse, R4 ;  /* 0x000000908404723c */ /* 0x088ff00000001804 */
[C---:B------:R-:W-:Y:S04]  /*3120*/  HMMA.16816.F32 R8, R148.reuse, R144, R8 ;  /* 0x000000909408723c */ /* 0x040fe80000001808 */
[----:B------:R-:W-:Y:S02]  /*3130*/  LEA R145, R251, UR4, 0x1 ;  /* 0x00000004fb917c11 */ /* 0x000fe4000f8e08ff */
[----:B-1----:R-:W-:Y:S02]  /*3140*/  @P3 LOP3.LUT R0, R2, 0x6, RZ, 0xc0, !PT ;  /* 0x0000000602003812 */ /* 0x002fe400078ec0ff */
[-C--:B------:R-:W-:Y:S01]  /*3150*/  HMMA.16816.F32 R12, R148, R146.reuse, R12 ;  /* 0x00000092940c723c */ /* 0x080fe2000000180c */
[----:B------:R-:W-:Y:S02]  /*3160*/  PLOP3.LUT P3, PT, PT, PT, UP1, 0x80, 0x8 ;  /* 0x000000000008781c */ /* 0x000fe40003f6f018 */
[----:B------:R-:W-:Y:S01]  /*3170*/  VIADD R144, R145, 0x13020 ;  /* 0x0001302091907836 */ /* 0x000fe20000000000 */
[----:B------:R-:W-:Y:S04]  /*3180*/  SHF.R.U32.HI R2, RZ, 0x1, R227 ;  /* 0x00000001ff027819 */ /* 0x000fe800000116e3 */
[C---:B------:R-:W-:Y:S04]  /*3190*/  HMMA.16816.F32 R16, R132.reuse, R146, R16 ;  /* 0x000000928410723c */ /* 0x040fe80000001810 */
[----:B------:R-:W-:Y:S01]  /*31a0*/  IMAD.IADD R146, R252, 0x1, R145 ;  /* 0x00000001fc927824 */ /* 0x000fe200078e0291 */
[----:B------:R-:W-:Y:S01]  /*31b0*/  @P0 LOP3.LUT R0, R0, 0x1e0, R2, 0xf8, !PT ;  /* 0x000001e000000812 */ /* 0x000fe200078ef802 */
[----:B------:R-:W-:Y:S01]  /*31c0*/  FMUL.FTZ R2, R248, 1.4426950216293334961 ;  /* 0x3fb8aa3bf8027820 */ /* 0x000fe20000410000 */
[----:B------:R-:W-:Y:S01]  /*31d0*/  PLOP3.LUT P0, PT, PT, PT, UP1, 0x80, 0x8 ;  /* 0x000000000008781c */ /* 0x000fe20003f0f018 */
[-C--:B------:R-:W-:Y:S03]  /*31e0*/  HMMA.16816.F32 R20, R132, R152.reuse, R20 ;  /* 0x000000988414723c */ /* 0x080fe60000001814 */
[----:B------:R-:W-:Y:S01]  /*31f0*/  @P5 IMAD R137, R137, 0x80, R0 ;  /* 0x0000008089895824 */ /* 0x000fe200078e0200 */
[----:B------:R-:W-:Y:S03]  /*3200*/  PLOP3.LUT P5, PT, PT, PT, UP1, 0x80, 0x8 ;  /* 0x000000000008781c */ /* 0x000fe60003faf018 */
[C---:B------:R-:W-:Y:S01]  /*3210*/  @P3 VIADD R0, R137.reuse, 0x1 ;  /* 0x0000000189003836 */ /* 0x040fe20000000000 */
[C---:B------:R-:W-:Y:S01]  /*3220*/  HMMA.16816.F32 R24, R148.reuse, R152, R24 ;  /* 0x000000989418723c */ /* 0x040fe20000001818 */
[----:B------:R-:W-:Y:S03]  /*3230*/  PLOP3.LUT P3, PT, PT, PT, UP1, 0x80, 0x8 ;  /* 0x000000000008781c */ /* 0x000fe60003f6f018 */
[----:B------:R-:W-:Y:S04]  /*3240*/  @P4 ISETP.GE.AND P4, PT, R137, UR38, PT ;  /* 0x0000002689004c0c */ /* 0x000fe8000bf86270 */
[-C--:B------:R-:W-:Y:S03]  /*3250*/  HMMA.16816.F32 R28, R148, R154.reuse, R28 ;  /* 0x0000009a941c723c */ /* 0x080fe6000000181c */
[----:B------:R-:W-:Y:S05]  /*3260*/  SHF.R.U32.HI R150, RZ, 0x1, R227 ;  /* 0x00000001ff967819 */ /* 0x000fea00000116e3 */
[----:B------:R-:W-:Y:S01]  /*3270*/  HMMA.16816.F32 R32, R132, R154, R32 ;  /* 0x0000009a8420723c */ /* 0x000fe20000001820 */
[----:B------:R-:W1:Y:S07]  /*3280*/  LDSM.16.M88.4 R132, [R223+0xd400] ;  /* 0x00d40000df84783b */ /* 0x000e6e0000000200 */
[-C--:B----4-:R-:W-:Y:S08]  /*3290*/  HMMA.16816.F32 R4, R156, R160.reuse, R4 ;  /* 0x000000a09c04723c */ /* 0x090ff00000001804 */
[C---:B--2---:R-:W-:Y:S08]  /*32a0*/  HMMA.16816.F32 R8, R140.reuse, R160, R8 ;  /* 0x000000a08c08723c */ /* 0x044ff00000001808 */
[-C--:B------:R-:W-:Y:S03]  /*32b0*/  HMMA.16816.F32 R12, R140, R162.reuse, R12 ;  /* 0x000000a28c0c723c */ /* 0x080fe6000000180c */
[----:B------:R-:W-:Y:S02]  /*32c0*/  @P6 FSEL R4, R4, -INF , !P4 ;  /* 0xff80000004046808 */ /* 0x000fe40006000000 */
[----:B------:R-:W-:Y:S02]  /*32d0*/  PLOP3.LUT P6, PT, PT, PT, UP1, 0x80, 0x8 ;  /* 0x000000000008781c */ /* 0x000fe40003fcf018 */
[----:B------:R-:W-:Y:S01]  /*32e0*/  @P0 FSEL R6, R6, -INF , !P4 ;  /* 0xff80000006060808 */ /* 0x000fe20006000000 */
[C---:B------:R-:W-:Y:S01]  /*32f0*/  HMMA.16816.F32 R16, R156.reuse, R162, R16 ;  /* 0x000000a29c10723c */ /* 0x040fe20000001810 */
[----:B------:R-:W-:Y:S03]  /*3300*/  PLOP3.LUT P0, PT, PT, PT, UP1, 0x80, 0x8 ;  /* 0x000000000008781c */ /* 0x000fe60003f0f018 */
[----:B------:R-:W-:Y:S01]  /*3310*/  @P5 FSEL R8, R8, -INF , !P4 ;  /* 0xff80000008085808 */ /* 0x000fe20006000000 */
[----:B------:R-:W-:Y:S01]  /*3320*/  IMAD.SHL.U32 R163, R227, 0x8, RZ ;  /* 0x00000008e3a37824 */ /* 0x000fe200078e00ff */
[----:B------:R-:W-:Y:S02]  /*3330*/  PLOP3.LUT P5, PT, PT, PT, UP1, 0x80, 0x8 ;  /* 0x000000000008781c */ /* 0x000fe40003faf018 */
[----:B------:R-:W-:Y:S01]  /*3340*/  @P3 FSEL R10, R10, -INF , !P4 ;  /* 0xff8000000a0a3808 */ /* 0x000fe20006000000 */
[-C--:B-1----:R-:W-:Y:S01]  /*3350*/  HMMA.16816.F32 R20, R156, R132.reuse, R20 ;  /* 0x000000849c14723c */ /* 0x082fe20000001814 */
[----:B------:R-:W-:Y:S02]  /*3360*/  PLOP3.LUT P3, PT, PT, PT, UP1, 0x80, 0x8 ;  /* 0x000000000008781c */ /* 0x000fe40003f6f018 */
[----:B------:R-:W-:Y:S02]  /*3370*/  @P6 ISETP.GE.AND P6, PT, R0, UR38, PT ;  /* 0x0000002600006c0c */ /* 0x000fe4000bfc6270 */
[----:B------:R-:W-:Y:S02]  /*3380*/  PLOP3.LUT P4, PT, PT, PT, UP1, 0x80, 0x8 ;  /* 0x000000000008781c */ /* 0x000fe40003f8f018 */
[----:B------:R-:W-:Y:S01]  /*3390*/  @P0 FSEL R5, R5, -INF , !P6 ;  /* 0xff80000005050808 */ /* 0x000fe20007000000 */
[C---:B------:R-:W-:Y:S01]  /*33a0*/  HMMA.16816.F32 R24, R140.reuse, R132, R24 ;  /* 0x000000848c18723c */ /* 0x040fe20000001818 */
[----:B------:R-:W-:Y:S03]  /*33b0*/  PLOP3.LUT P0, PT, PT, PT, UP1, 0x80, 0x8 ;  /* 0x000000000008781c */ /* 0x000fe60003f0f018 */
[----:B------:R-:W-:Y:S02]  /*33c0*/  @P5 FSEL R7, R7, -INF , !P6 ;  /* 0xff80000007075808 */ /* 0x000fe40007000000 */
[----:B------:R-:W-:Y:S02]  /*33d0*/  PLOP3.LUT P5, PT, PT, PT, UP1, 0x80, 0x8 ;  /* 0x000000000008781c */ /* 0x000fe40003faf018 */
[-C--:B------:R-:W-:Y:S01]  /*33e0*/  HMMA.16816.F32 R28, R140, R134.reuse, R28 ;  /* 0x000000868c1c723c */ /* 0x080fe2000000181c */
[----:B------:R-:W-:Y:S02]  /*33f0*/  IMAD.U32 R140, RZ, RZ, UR56 ;  /* 0x00000038ff8c7e24 */ /* 0x000fe4000f8e00ff */
[----:B------:R-:W-:Y:S01]  /*3400*/  @P3 FSEL R9, R9, -INF , !P6 ;  /* 0xff80000009093808 */ /* 0x000fe20007000000 */
[----:B------:R-:W-:Y:S01]  /*3410*/  IMAD.U32 R141, RZ, RZ, UR57 ;  /* 0x00000039ff8d7e24 */ /* 0x000fe2000f8e00ff */
[----:B------:R-:W-:Y:S01]  /*3420*/  PLOP3.LUT P3, PT, PT, PT, UP1, 0x80, 0x8 ;  /* 0x000000000008781c */ /* 0x000fe20003f6f018 */
[----:B------:R-:W-:Y:S01]  /*3430*/  @P0 VIADD R0, R137, 0x8 ;  /* 0x0000000889000836 */ /* 0x000fe20000000000 */
[----:B------:R-:W-:Y:S01]  /*3440*/  @P4 FSEL R11, R11, -INF , !P6 ;  /* 0xff8000000b0b4808 */ /* 0x000fe20007000000 */
[----:B------:R-:W-:Y:S01]  /*3450*/  HMMA.16816.F32 R32, R156, R134, R32 ;  /* 0x000000869c20723c */ /* 0x000fe20000001820 */
[----:B------:R-:W-:Y:S02]  /*3460*/  PLOP3.LUT P4, PT, PT, PT, UP1, 0x80, 0x8 ;  /* 0x000000000008781c */ /* 0x000fe40003f8f018 */
[----:B------:R-:W-:Y:S02]  /*3470*/  PLOP3.LUT P6, PT, PT, PT, UP1, 0x80, 0x8 ;  /* 0x000000000008781c */ /* 0x000fe40003fcf018 */
[----:B------:R-:W-:Y:S02]  /*3480*/  PLOP3.LUT P0, PT, PT, PT, UP1, 0x80, 0x8 ;  /* 0x000000000008781c */ /* 0x000fe40003f0f018 */
[----:B------:R-:W-:Y:S04]  /*3490*/  @P5 ISETP.GE.AND P5, PT, R0, UR38, PT ;  /* 0x0000002600005c0c */ /* 0x000fe8000bfa6270 */
[----:B------:R-:W-:Y:S02]  /*34a0*/  @P3 FSEL R12, R12, -INF , !P5 ;  /* 0xff8000000c0c3808 */ /* 0x000fe40006800000 */
[----:B------:R-:W-:Y:S02]  /*34b0*/  PLOP3.LUT P3, PT, PT, PT, UP1, 0x80, 0x8 ;  /* 0x000000000008781c */ /* 0x000fe40003f6f018 */
[----:B------:R-:W-:Y:S02]  /*34c0*/  @P4 FSEL R16, R16, -INF , !P5 ;  /* 0xff80000010104808 */ /* 0x000fe40006800000 */
[----:B------:R-:W-:Y:S02]  /*34d0*/  PLOP3.LUT P4, PT, PT, PT, UP1, 0x80, 0x8 ;  /* 0x000000000008781c */ /* 0x000fe40003f8f018 */
[----:B------:R-:W-:Y:S02]  /*34e0*/  @P6 FSEL R14, R14, -INF , !P5 ;  /* 0xff8000000e0e6808 */ /* 0x000fe40006800000 */
[----:B------:R-:W-:Y:S02]  /*34f0*/  @P0 FSEL R18, R18, -INF , !P5 ;  /* 0xff80000012120808 */ /* 0x000fe40006800000 */
[----:B------:R-:W-:Y:S02]  /*3500*/  PLOP3.LUT P5, PT, PT, PT, UP1, 0x80, 0x8 ;  /* 0x000000000008781c */ /* 0x000fe40003faf018 */
[----:B------:R-:W-:Y:S01]  /*3510*/  PLOP3.LUT P0, PT, PT, PT, UP1, 0x80, 0x8 ;  /* 0x000000000008781c */ /* 0x000fe20003f0f018 */
[----:B------:R-:W-:Y:S01]  /*3520*/  @P3 VIADD R0, R137, 0x9 ;  /* 0x0000000989003836 */ /* 0x000fe20000000000 */
[----:B------:R-:W-:Y:S02]  /*3530*/  FSETP.NEU.FTZ.AND P6, PT, R250, -INF , PT ;  /* 0xff800000fa00780b */ /* 0x000fe40003fdd000 */
[----:B------:R-:W-:Y:S02]  /*3540*/  FSETP.NEU.FTZ.AND P3, PT, R249, -INF , PT ;  /* 0xff800000f900780b */ /* 0x000fe40003f7d000 */
[----:B------:R-:W-:Y:S02]  /*3550*/  @P4 ISETP.GE.AND P4, PT, R0, UR38, PT ;  /* 0x0000002600004c0c */ /* 0x000fe4000bf86270 */
[----:B------:R-:W-:Y:S02]  /*3560*/  FSEL R136, R136, RZ, P6 ;  /* 0x000000ff88887208 */ /* 0x000fe40003000000 */
[----:B------:R-:W-:Y:S01]  /*3570*/  PLOP3.LUT P6, PT, PT, PT, UP1, 0x80, 0x8 ;  /* 0x000000000008781c */ /* 0x000fe20003fcf018 */
[----:B------:R-:W-:Y:S01]  /*3580*/  @P5 VIADD R0, R137, 0x10 ;  /* 0x0000001089005836 */ /* 0x000fe20000000000 */
[----:B------:R-:W-:Y:S01]  /*3590*/  PLOP3.LUT P5, PT, PT, PT, UP1, 0x80, 0x8 ;  /* 0x000000000008781c */ /* 0x000fe20003faf018 */
[--C-:B------:R-:W-:Y:S01]  /*35a0*/  FFMA.FTZ R5, R5, UR9, -R136.reuse ;  /* 0x0000000905057c23 */ /* 0x100fe20008010888 */
[----:B------:R-:W-:Y:S01]  /*35b0*/  @P0 FSEL R13, R13, -INF , !P4 ;  /* 0xff8000000d0d0808 */ /* 0x000fe20006000000 */
[--C-:B------:R-:W-:Y:S01]  /*35c0*/  FFMA.FTZ R4, R4, UR9, -R136.reuse ;  /* 0x0000000904047c23 */ /* 0x100fe20008010888 */
[----:B------:R-:W-:Y:S01]  /*35d0*/  PLOP3.LUT P0, PT, PT, PT, UP1, 0x80, 0x8 ;  /* 0x000000000008781c */ /* 0x000fe20003f0f018 */
[----:B------:R-:W-:Y:S01]  /*35e0*/  MUFU.EX2 R155, R5 ;  /* 0x00000005009b7308 */ /* 0x000fe20000000800 */
[----:B------:R-:W-:Y:S01]  /*35f0*/  FSEL R3, R3, RZ, P3 ;  /* 0x000000ff03037208 */ /* 0x000fe20001800000 */
[--C-:B------:R-:W-:Y:S01]  /*3600*/  FFMA.FTZ R16, R16, UR9, -R136.reuse ;  /* 0x0000000910107c23 */ /* 0x100fe20008010888 */
[----:B------:R-:W-:Y:S07]  /*3610*/  PLOP3.LUT P3, PT, PT, PT, UP1, 0x80, 0x8 ;  /* 0x000000000008781c */ /* 0x000fee0003f6f018 */
[----:B------:R1:W2:Y:S01]  /*3620*/  MUFU.EX2 R148, R4 ;  /* 0x0000000400947308 */ /* 0x0002a20000000800 */
[----:B------:R-:W-:Y:S01]  /*3630*/  @P6 ISETP.GE.AND P6, PT, R0, UR38, PT ;  /* 0x0000002600006c0c */ /* 0x000fe2000bfc6270 */
[----:B------:R-:W-:Y:S01]  /*3640*/  FMUL.FTZ R0, R247, 1.4426950216293334961 ;  /* 0x3fb8aa3bf7007820 */ /* 0x000fe20000410000 */
[----:B------:R-:W-:Y:S01]  /*3650*/  @P5 FSEL R17, R17, -INF , !P4 ;  /* 0xff80000011115808 */ /* 0x000fe20006000000 */
[--C-:B------:R-:W-:Y:S01]  /*3660*/  FFMA.FTZ R6, R6, UR9, -R3.reuse ;  /* 0x0000000906067c23 */ /* 0x100fe20008010803 */
[----:B------:R-:W-:Y:S01]  /*3670*/  PLOP3.LUT P5, PT, PT, PT, UP1, 0x80, 0x8 ;  /* 0x000000000008781c */ /* 0x000fe20003faf018 */
[--C-:B------:R-:W-:Y:S01]  /*3680*/  FFMA.FTZ R7, R7, UR9, -R3.reuse ;  /* 0x0000000907077c23 */ /* 0x100fe20008010803 */
[----:B------:R-:W-:Y:S03]  /*3690*/  @P0 FSEL R19, R19, -INF , !P4 ;  /* 0xff80000013130808 */ /* 0x000fe60006000000 */
[----:B------:R-:W-:Y:S01]  /*36a0*/  MUFU.EX2 R246, R6 ;  /* 0x0000000600f67308 */ /* 0x000fe20000000800 */
[----:B------:R-:W-:Y:S01]  /*36b0*/  FSETP.NEU.FTZ.AND P0, PT, R247, -INF , PT ;  /* 0xff800000f700780b */ /* 0x000fe20003f1d000 */
[----:B------:R-:W-:Y:S01]  /*36c0*/  FFMA.FTZ R17, R17, UR9, -R136 ;  /* 0x0000000911117c23 */ /* 0x000fe20008010888 */
[----:B------:R-:W-:Y:S07]  /*36d0*/  @P3 FSEL R15, R15, -INF , !P4 ;  /* 0xff8000000f0f3808 */ /* 0x000fee0006000000 */
[----:B------:R-:W3:Y:S01]  /*36e0*/  MUFU.EX2 R245, R7 ;  /* 0x0000000700f57308 */ /* 0x000ee20000000800 */
[----:B------:R-:W-:Y:S01]  /*36f0*/  FSEL R0, R0, RZ, P0 ;  /* 0x000000ff00007208 */ /* 0x000fe20000000000 */
[----:B-1----:R-:W-:Y:S01]  /*3700*/  VIADD R4, R145, 0x13000 ;  /* 0x0001300091047836 */ /* 0x002fe20000000000 */
[----:B------:R-:W-:Y:S07]  /*3710*/  PLOP3.LUT P0, PT, PT, PT, UP1, 0x80, 0x8 ;  /* 0x000000000008781c */ /* 0x000fee0003f0f018 */
[----:B------:R-:W-:Y:S01]  /*3720*/  MUFU.EX2 R230, R16 ;  /* 0x0000001000e67308 */ /* 0x000fe20000000800 */
[----:B------:R-:W-:Y:S01]  /*3730*/  PLOP3.LUT P4, PT, PT, PT, UP1, 0x80, 0x8 ;  /* 0x000000000008781c */ /* 0x000fe20003f8f018 */
[----:B------:R-:W-:Y:S01]  /*3740*/  @P5 VIADD R5, R137, 0x11 ;  /* 0x0000001189055836 */ /* 0x000fe20000000000 */
[----:B------:R-:W-:Y:S01]  /*3750*/  PLOP3.LUT P5, PT, PT, PT, UP1, 0x80, 0x8 ;  /* 0x000000000008781c */ /* 0x000fe20003faf018 */
[----:B------:R-:W-:Y:S01]  /*3760*/  @P2 VIADD R144, R4, 0xffffffe0 ;  /* 0xffffffe004902836 */ /* 0x000fe20000000000 */
[----:B------:R-:W-:Y:S05]  /*3770*/  FSETP.NEU.FTZ.AND P3, PT, R248, -INF , PT ;  /* 0xff800000f800780b */ /* 0x000fea0003f7d000 */
[----:B------:R-:W-:Y:S01]  /*3780*/  MUFU.EX2 R231, R17 ;  /* 0x0000001100e77308 */ /* 0x000fe20000000800 */
[--C-:B------:R-:W-:Y:S01]  /*3790*/  FFMA.FTZ R18, R18, UR9, -R3.reuse ;  /* 0x0000000912127c23 */ /* 0x100fe20008010803 */
[--C-:B------:R-:W-:Y:S01]  /*37a0*/  FFMA.FTZ R19, R19, UR9, -R3.reuse ;  /* 0x0000000913137c23 */ /* 0x100fe20008010803 */
[----:B------:R-:W-:Y:S01]  /*37b0*/  FSEL R2, R2, RZ, P3 ;  /* 0x000000ff02027208 */ /* 0x000fe20001800000 */
[--C-:B------:R-:W-:Y:S01]  /*37c0*/  FFMA.FTZ R10, R10, UR9, -R0.reuse ;  /* 0x000000090a0a7c23 */ /* 0x100fe20008010800 */
[----:B------:R-:W-:Y:S01]  /*37d0*/  PLOP3.LUT P3, PT, PT, PT, UP1, 0x80, 0x8 ;  /* 0x000000000008781c */ /* 0x000fe20003f6f018 */
[----:B------:R-:W-:Y:S01]  /*37e0*/  FFMA.FTZ R11, R11, UR9, -R0 ;  /* 0x000000090b0b7c23 */ /* 0x000fe20008010800 */
[----:B------:R-:W-:Y:S01]  /*37f0*/  @P0 FSEL R22, R22, -INF , !P6 ;  /* 0xff80000016160808 */ /* 0x000fe20007000000 */
[--C-:B------:R-:W-:Y:S01]  /*3800*/  FFMA.FTZ R8, R8, UR9, -R2.reuse ;  /* 0x0000000908087c23 */ /* 0x100fe20008010802 */
[----:B------:R-:W-:Y:S01]  /*3810*/  PLOP3.LUT P0, PT, PT, PT, UP1, 0x80, 0x8 ;  /* 0x000000000008781c */ /* 0x000fe20003f0f018 */
[--C-:B------:R-:W-:Y:S01]  /*3820*/  FFMA.FTZ R9, R9, UR9, -R2.reuse ;  /* 0x0000000909097c23 */ /* 0x100fe20008010802 */
[----:B------:R-:W-:Y:S01]  /*3830*/  @P4 FSEL R20, R20, -INF , !P6 ;  /* 0xff80000014144808 */ /* 0x000fe20007000000 */
[--C-:B------:R-:W-:Y:S01]  /*3840*/  FFMA.FTZ R22, R22, UR9, -R3.reuse ;  /* 0x0000000916167c23 */ /* 0x100fe20008010803 */
[----:B------:R-:W-:Y:S01]  /*3850*/  PLOP3.LUT P4, PT, PT, PT, UP1, 0x80, 0x8 ;  /* 0x000000000008781c */ /* 0x000fe20003f8f018 */
[----:B------:R-:W-:Y:S01]  /*3860*/  MUFU.EX2 R243, R18 ;  /* 0x0000001200f37308 */ /* 0x000fe20000000800 */
[----:B------:R-:W-:Y:S01]  /*3870*/  @P5 FSEL R24, R24, -INF , !P6 ;  /* 0xff80000018185808 */ /* 0x000fe20007000000 */
[--C-:B------:R-:W-:Y:S01]  /*3880*/  FFMA.FTZ R12, R12, UR9, -R2.reuse ;  /* 0x000000090c0c7c23 */ /* 0x100fe20008010802 */
[----:B------:R-:W-:Y:S07]  /*3890*/  PLOP3.LUT P5, PT, PT, PT, UP1, 0x80, 0x8 ;  /* 0x000000000008781c */ /* 0x000fee0003faf018 */
[----:B------:R-:W-:Y:S01]  /*38a0*/  MUFU.EX2 R242, R19 ;  /* 0x0000001300f27308 */ /* 0x000fe20000000800 */
[----:B------:R-:W-:Y:S01]  /*38b0*/  @P3 ISETP.GE.AND P3, PT, R5, UR38, PT ;  /* 0x0000002605003c0c */ /* 0x000fe2000bf66270 */
[--C-:B------:R-:W-:Y:S01]  /*38c0*/  FFMA.FTZ R13, R13, UR9, -R2.reuse ;  /* 0x000000090d0d7c23 */ /* 0x100fe20008010802 */
[----:B--2---:R-:W-:Y:S01]  /*38d0*/  F2FP.F16.F32.PACK_AB R5, R155, R148 ;  /* 0x000000949b05723e */ /* 0x004fe200000000ff */
[----:B------:R-:W-:Y:S01]  /*38e0*/  @P0 VIADD R4, R137, 0x18 ;  /* 0x0000001889040836 */ /* 0x000fe20000000000 */
[----:B------:R-:W-:Y:S01]  /*38f0*/  PLOP3.LUT P0, PT, PT, PT, UP1, 0x80, 0x8 ;  /* 0x000000000008781c */ /* 0x000fe20003f0f018 */
[----:B------:R-:W-:Y:S04]  /*3900*/  FFMA.FTZ R24, R24, UR9, -R2 ;  /* 0x0000000918187c23 */ /* 0x000fe80008010802 */
[----:B------:R-:W-:Y:S01]  /*3910*/  MUFU.EX2 R166, R8 ;  /* 0x0000000800a67308 */ /* 0x000fe20000000800 */
[----:B------:R-:W-:Y:S01]  /*3920*/  @P4 FSEL R26, R26, -INF , !P6 ;  /* 0xff8000001a1a4808 */ /* 0x000fe20007000000 */
[----:B------:R1:W-:Y:S01]  /*3930*/  STS [R145+0x13000], R5 ;  /* 0x0130000591007388 */ /* 0x0003e20000000800 */
[----:B------:R-:W-:Y:S07]  /*3940*/  PLOP3.LUT P4, PT, PT, PT, UP1, 0x80, 0x8 ;  /* 0x000000000008781c */ /* 0x000fee0003f8f018 */
[----:B------:R-:W1:Y:S01]  /*3950*/  MUFU.EX2 R162, R9 ;  /* 0x0000000900a27308 */ /* 0x000e620000000800 */
[----:B------:R-:W-:Y:S01]  /*3960*/  @P5 FSEL R21, R21, -INF , !P3 ;  /* 0xff80000015155808 */ /* 0x000fe20005800000 */
[--C-:B------:R-:W-:Y:S01]  /*3970*/  FFMA.FTZ R14, R14, UR9, -R0.reuse ;  /* 0x000000090e0e7c23 */ /* 0x100fe20008010800 */
[----:B------:R-:W-:Y:S07]  /*3980*/  PLOP3.LUT P5, PT, PT, PT, UP1, 0x80, 0x8 ;  /* 0x000000000008781c */ /* 0x000fee0003faf018 */
[----:B------:R-:W-:Y:S01]  /*3990*/  MUFU.EX2 R168, R10 ;  /* 0x0000000a00a87308 */ /* 0x000fe20000000800 */
[----:B------:R-:W-:Y:S01]  /*39a0*/  PLOP3.LUT P6, PT, PT, PT, UP1, 0x80, 0x8 ;  /* 0x000000000008781c */ /* 0x000fe20003fcf018 */
[----:B------:R-:W-:Y:S01]  /*39b0*/  FFMA.FTZ R15, R15, UR9, -R0 ;  /* 0x000000090f0f7c23 */ /* 0x000fe20008010800 */
[----:B------:R-:W-:Y:S07]  /*39c0*/  @P0 FSEL R27, R27, -INF , !P3 ;  /* 0xff8000001b1b0808 */ /* 0x000fee0005800000 */
[----:B------:R-:W-:Y:S01]  /*39d0*/  MUFU.EX2 R167, R11 ;  /* 0x0000000b00a77308 */ /* 0x000fe20000000800 */
[----:B------:R-:W-:Y:S01]  /*39e0*/  PLOP3.LUT P0, PT, PT, PT, UP1, 0x80, 0x8 ;  /* 0x000000000008781c */ /* 0x000fe20003f0f018 */
[--C-:B------:R-:W-:Y:S01]  /*39f0*/  FFMA.FTZ R20, R20, UR9, -R136.reuse ;  /* 0x0000000914147c23 */ /* 0x100fe20008010888 */
[----:B------:R-:W-:Y:S01]  /*3a00*/  FFMA.FTZ R21, R21, UR9, -R136 ;  /* 0x0000000915157c23 */ /* 0x000fe20008010888 */
[----:B------:R-:W-:Y:S06]  /*3a10*/  @P4 FSEL R23, R23, -INF , !P3 ;  /* 0xff80000017174808 */ /* 0x000fec0005800000 */
[----:B------:R-:W-:Y:S01]  /*3a20*/  MUFU.EX2 R161, R12 ;  /* 0x0000000c00a17308 */ /* 0x000fe20000000800 */
[----:B------:R-:W-:Y:S01]  /*3a30*/  PLOP3.LUT P4, PT, PT, PT, UP1, 0x80, 0x8 ;  /* 0x000000000008781c */ /* 0x000fe20003f8f018 */
[--C-:B------:R-:W-:Y:S01]  /*3a40*/  FFMA.FTZ R26, R26, UR9, -R0.reuse ;  /* 0x000000091a1a7c23 */ /* 0x100fe20008010800 */
[----:B------:R-:W-:Y:S01]  /*3a50*/  @P5 ISETP.GE.AND P5, PT, R4, UR38, PT ;  /* 0x0000002604005c0c */ /* 0x000fe2000bfa6270 */
[--C-:B------:R-:W-:Y:S01]  /*3a60*/  FFMA.FTZ R23, R23, UR9, -R3.reuse ;  /* 0x0000000917177c23 */ /* 0x100fe20008010803 */
[----:B---3--:R-:W-:Y:S05]  /*3a70*/  F2FP.F16.F32.PACK_AB R4, R245, R246 ;  /* 0x000000f6f504723e */ /* 0x008fea00000000ff */
[----:B------:R-:W-:Y:S01]  /*3a80*/  MUFU.EX2 R160, R13 ;  /* 0x0000000d00a07308 */ /* 0x000fe20000000800 */
[----:B------:R-:W-:Y:S01]  /*3a90*/  @P6 FSEL R25, R25, -INF , !P3 ;  /* 0xff80000019196808 */ /* 0x000fe20005800000 */
[----:B------:R-:W-:Y:S01]  /*3aa0*/  FFMA.FTZ R27, R27, UR9, -R0 ;  /* 0x000000091b1b7c23 */ /* 0x000fe20008010800 */
[----:B------:R-:W-:Y:S01]  /*3ab0*/  PLOP3.LUT P6, PT, PT, PT, UP1, 0x80, 0x8 ;  /* 0x000000000008781c */ /* 0x000fe20003fcf018 */
[----:B------:R2:W-:Y:S01]  /*3ac0*/  STS [R145+0x13400], R4 ;  /* 0x0134000491007388 */ /* 0x0005e20000000800 */
[----:B------:R-:W-:Y:S01]  /*3ad0*/  PLOP3.LUT P3, PT, PT, PT, UP1, 0x80, 0x8 ;  /* 0x000000000008781c */ /* 0x000fe20003f6f018 */
[--C-:B------:R-:W-:Y:S01]  /*3ae0*/  FFMA.FTZ R25, R25, UR9, -R2.reuse ;  /* 0x0000000919197c23 */ /* 0x100fe20008010802 */
[----:B------:R-:W-:Y:S01]  /*3af0*/  @P0 FSEL R28, R28, -INF , !P5 ;  /* 0xff8000001c1c0808 */ /* 0x000fe20006800000 */
[----:B------:R-:W-:Y:S01]  /*3b00*/  @P4 VIADD R137, R137, 0x19 ;  /* 0x0000001989894836 */ /* 0x000fe20000000000 */
[----:B------:R-:W-:Y:S01]  /*3b10*/  PLOP3.LUT P0, PT, PT, PT, UP1, 0x80, 0x8 ;  /* 0x000000000008781c */ /* 0x000fe20003f0f018 */
[----:B------:R-:W-:Y:S01]  /*3b20*/  MUFU.EX2 R165, R14 ;  /* 0x0000000e00a57308 */ /* 0x000fe20000000800 */
[----:B------:R-:W-:Y:S01]  /*3b30*/  PLOP3.LUT P4, PT, PT, PT, UP1, 0x80, 0x8 ;  /* 0x000000000008781c */ /* 0x000fe20003f8f018 */
[--C-:B------:R-:W-:Y:S01]  /*3b40*/  FFMA.FTZ R28, R28, UR9, -R2.reuse ;  /* 0x000000091c1c7c23 */ /* 0x100fe20008010802 */
[----:B-1----:R-:W-:Y:S07]  /*3b50*/  F2FP.F16.F32.PACK_AB R5, R162, R166 ;  /* 0x000000a6a205723e */ /* 0x002fee00000000ff */
[----:B------:R-:W1:Y:S01]  /*3b60*/  MUFU.EX2 R164, R15 ;  /* 0x0000000f00a47308 */ /* 0x000e620000000800 */
[----:B------:R-:W-:Y:S09]  /*3b70*/  @P6 ISETP.GE.AND P6, PT, R137, UR38, PT ;  /* 0x0000002689006c0c */ /* 0x000ff2000bfc6270 */
[----:B------:R-:W-:Y:S01]  /*3b80*/  MUFU.EX2 R229, R20 ;  /* 0x0000001400e57308 */ /* 0x000fe20000000800 */
[----:B------:R-:W-:Y:S02]  /*3b90*/  @P3 FSEL R29, R29, -INF , !P6 ;  /* 0xff8000001d1d3808 */ /* 0x000fe40007000000 */
[----:B------:R-:W-:Y:S07]  /*3ba0*/  @P0 FSEL R33, R33, -INF , !P6 ;  /* 0xff80000021210808 */ /* 0x000fee0007000000 */
[----:B------:R-:W-:Y:S01]  /*3bb0*/  MUFU.EX2 R228, R21 ;  /* 0x0000001500e47308 */ /* 0x000fe20000000800 */
[----:B------:R-:W-:Y:S01]  /*3bc0*/  PLOP3.LUT P3, PT, PT, PT, UP1, 0x80, 0x8 ;  /* 0x000000000008781c */ /* 0x000fe20003f6f018 */
[----:B------:R-:W-:Y:S01]  /*3bd0*/  FFMA.FTZ R2, R29, UR9, -R2 ;  /* 0x000000091d027c23 */ /* 0x000fe20008010802 */
[----:B------:R-:W-:Y:S07]  /*3be0*/  PLOP3.LUT P0, PT, PT, PT, UP1, 0x80, 0x8 ;  /* 0x000000000008781c */ /* 0x000fee0003f0f018 */
[----:B------:R-:W-:Y:S01]  /*3bf0*/  MUFU.EX2 R241, R22 ;  /* 0x0000001600f17308 */ /* 0x000fe20000000800 */
[----:B------:R-:W-:Y:S02]  /*3c00*/  @P4 FSEL R32, R32, -INF , !P5 ;  /* 0xff80000020204808 */ /* 0x000fe40006800000 */
[----:B--2---:R-:W-:Y:S07]  /*3c10*/  F2FP.F16.F32.PACK_AB R4, R231, R230 ;  /* 0x000000e6e704723e */ /* 0x004fee00000000ff */
[----:B------:R2:W-:Y:S01]  /*3c20*/  MUFU.EX2 R147, R2 ;  /* 0x0000000200937308 */ /* 0x0005e20000000800 */
[----:B------:R-:W-:Y:S01]  /*3c30*/  PLOP3.LUT P4, PT, PT, PT, UP1, 0x80, 0x8 ;  /* 0x000000000008781c */ /* 0x000fe20003f8f018 */
[--C-:B------:R-:W-:Y:S01]  /*3c40*/  FFMA.FTZ R32, R32, UR9, -R136.reuse ;  /* 0x0000000920207c23 */ /* 0x100fe20008010888 */
[----:B------:R-:W-:Y:S01]  /*3c50*/  FFMA.FTZ R136, R33, UR9, -R136 ;  /* 0x0000000921887c23 */ /* 0x000fe20008010888 */
[----:B------:R3:W-:Y:S06]  /*3c60*/  STS [R146+0x13000], R4 ;  /* 0x0130000492007388 */ /* 0x0007ec0000000800 */
[----:B------:R-:W-:Y:S01]  /*3c70*/  MUFU.EX2 R234, R23 ;  /* 0x0000001700ea7308 */ /* 0x000fe20000000800 */
[----:B------:R-:W-:Y:S02]  /*3c80*/  @P3 FSEL R34, R34, -INF , !P5 ;  /* 0xff80000022223808 */ /* 0x000fe40006800000 */
[----:B------:R-:W-:Y:S07]  /*3c90*/  @P0 FSEL R35, R35, -INF , !P6 ;  /* 0xff80000023230808 */ /* 0x000fee0007000000 */
[----:B------:R-:W-:Y:S01]  /*3ca0*/  MUFU.EX2 R169, R32 ;  /* 0x0000002000a97308 */ /* 0x000fe20000000800 */
[----:B------:R-:W-:Y:S01]  /*3cb0*/  PLOP3.LUT P3, PT, PT, PT, UP1, 0x80, 0x8 ;  /* 0x000000000008781c */ /* 0x000fe20003f6f018 */
[--C-:B------:R-:W-:Y:S01]  /*3cc0*/  FFMA.FTZ R34, R34, UR9, -R3.reuse ;  /* 0x0000000922227c23 */ /* 0x100fe20008010803 */
[----:B-1----:R-:W-:Y:S01]  /*3cd0*/  F2FP.F16.F32.PACK_AB R6, R164, R165 ;  /* 0x000000a5a406723e */ /* 0x002fe200000000ff */
[----:B------:R-:W-:Y:S01]  /*3ce0*/  FFMA.FTZ R3, R35, UR9, -R3 ;  /* 0x0000000923037c23 */ /* 0x000fe20008010803 */
[----:B--2---:R-:W-:Y:S05]  /*3cf0*/  F2FP.F16.F32.PACK_AB R2, R160, R161 ;  /* 0x000000a1a002723e */ /* 0x004fea00000000ff */
[----:B------:R-:W-:Y:S01]  /*3d00*/  MUFU.EX2 R159, R136 ;  /* 0x00000088009f7308 */ /* 0x000fe20000000800 */
[----:B------:R-:W-:Y:S09]  /*3d10*/  @P4 FSEL R30, R30, -INF , !P5 ;  /* 0xff8000001e1e4808 */ /* 0x000ff20006800000 */
[----:B------:R1:W-:Y:S01]  /*3d20*/  MUFU.EX2 R170, R3 ;  /* 0x0000000300aa7308 */ /* 0x0003e20000000800 */
[--C-:B------:R-:W-:Y:S01]  /*3d30*/  FFMA.FTZ R30, R30, UR9, -R0.reuse ;  /* 0x000000091e1e7c23 */ /* 0x100fe20008010800 */
[----:B------:R-:W-:Y:S08]  /*3d40*/  @P3 FSEL R31, R31, -INF , !P6 ;  /* 0xff8000001f1f3808 */ /* 0x000ff00007000000 */
[----:B------:R-:W2:Y:S01]  /*3d50*/  MUFU.EX2 R171, R34 ;  /* 0x0000002200ab7308 */ /* 0x000ea20000000800 */
[----:B------:R-:W-:Y:S01]  /*3d60*/  FFMA.FTZ R0, R31, UR9, -R0 ;  /* 0x000000091f007c23 */ /* 0x000fe20008010800 */
[----:B---3--:R-:W-:Y:S08]  /*3d70*/  F2FP.F16.F32.PACK_AB R4, R167, R168 ;  /* 0x000000a8a704723e */ /* 0x008ff000000000ff */
[----:B------:R-:W-:Y:S01]  /*3d80*/  MUFU.EX2 R154, R24 ;  /* 0x00000018009a7308 */ /* 0x000fe20000000800 */
[----:B-1----:R-:W-:Y:S09]  /*3d90*/  F2FP.F16.F32.PACK_AB R3, R242, R243 ;  /* 0x000000f3f203723e */ /* 0x002ff200000000ff */
[----:B------:R2:W-:Y:S01]  /*3da0*/  MUFU.EX2 R149, R0 ;  /* 0x0000000000957308 */ /* 0x0005e20000000800 */
[----:B------:R1:W-:Y:S09]  /*3db0*/  STS [R146+0x13400], R3 ;  /* 0x0134000392007388 */ /* 0x0003f20000000800 */
[----:B------:R-:W3:Y:S01]  /*3dc0*/  MUFU.EX2 R153, R25 ;  /* 0x0000001900997308 */ /* 0x000ee20000000800 */
[----:B------:R4:W-:Y:S09]  /*3dd0*/  STS [R145+0x14000], R5 ;  /* 0x0140000591007388 */ /* 0x0009f20000000800 */
[----:B------:R-:W-:Y:S01]  /*3de0*/  MUFU.EX2 R157, R26 ;  /* 0x0000001a009d7308 */ /* 0x000fe20000000800 */
[----:B------:R3:W-:Y:S09]  /*3df0*/  STS [R145+0x14400], R4 ;  /* 0x0144000491007388 */ /* 0x0007f20000000800 */
[----:B------:R-:W3:Y:S01]  /*3e00*/  MUFU.EX2 R156, R27 ;  /* 0x0000001b009c7308 */ /* 0x000ee20000000800 */
[----:B--2---:R-:W-:Y:S01]  /*3e10*/  F2FP.F16.F32.PACK_AB R0, R170, R171 ;  /* 0x000000abaa00723e */ /* 0x004fe200000000ff */
[----:B------:R2:W-:Y:S08]  /*3e20*/  STS [R146+0x14000], R2 ;  /* 0x0140000292007388 */ /* 0x0005f00000000800 */
[----:B------:R-:W2:Y:S01]  /*3e30*/  MUFU.EX2 R151, R28 ;  /* 0x0000001c00977308 */ /* 0x000ea20000000800 */
[----:B------:R2:W-:Y:S09]  /*3e40*/  STS [R146+0x14400], R6 ;  /* 0x0144000692007388 */ /* 0x0005f20000000800 */
[----:B------:R-:W2:Y:S01]  /*3e50*/  MUFU.EX2 R152, R30 ;  /* 0x0000001e00987308 */ /* 0x000ea20000000800 */
[----:B-1----:R-:W-:Y:S02]  /*3e60*/  F2FP.F16.F32.PACK_AB R3, R159, R169 ;  /* 0x000000a99f03723e */ /* 0x002fe400000000ff */
[----:B----4-:R-:W-:Y:S02]  /*3e70*/  F2FP.F16.F32.PACK_AB R5, R228, R229 ;  /* 0x000000e5e405723e */ /* 0x010fe400000000ff */
[----:B---3--:R-:W-:Y:S03]  /*3e80*/  F2FP.F16.F32.PACK_AB R4, R234, R241 ;  /* 0x000000f1ea04723e */ /* 0x008fe600000000ff */
[----:B------:R1:W-:Y:S01]  /*3e90*/  STS [R144], R5 ;  /* 0x0000000590007388 */ /* 0x0003e20000000800 */
[----:B--2---:R-:W-:Y:S03]  /*3ea0*/  IMAD.IADD R2, R252, 0x1, R144 ;  /* 0x00000001fc027824 */ /* 0x004fe600078e0290 */
[----:B------:R2:W-:Y:S01]  /*3eb0*/  STS [R144+0x400], R4 ;  /* 0x0004000490007388 */ /* 0x0005e20000000800 */
[----:B------:R-:W-:Y:S03]  /*3ec0*/  F2FP.F16.F32.PACK_AB R6, R153, R154 ;  /* 0x0000009a9906723e */ /* 0x000fe600000000ff */
[----:B------:R3:W-:Y:S04]  /*3ed0*/  STS [R2], R3 ;  /* 0x0000000302007388 */ /* 0x0007e80000000800 */
[----:B------:R4:W-:Y:S04]  /*3ee0*/  STS [R2+0x400], R0 ;  /* 0x0004000002007388 */ /* 0x0009e80000000800 */
[----:B------:R-:W-:Y:S01]  /*3ef0*/  STS [R144+0x1000], R6 ;  /* 0x0010000690007388 */ /* 0x000fe20000000800 */
[----:B-1----:R-:W-:Y:S02]  /*3f00*/  F2FP.F16.F32.PACK_AB R5, R156, R157 ;  /* 0x0000009d9c05723e */ /* 0x002fe400000000ff */
[----:B--2---:R-:W-:Y:S03]  /*3f10*/  F2FP.F16.F32.PACK_AB R4, R147, R151 ;  /* 0x000000979304723e */ /* 0x004fe600000000ff */
[----:B------:R-:W-:Y:S01]  /*3f20*/  STS [R144+0x1400], R5 ;  /* 0x0014000590007388 */ /* 0x000fe20000000800 */
[----:B---3--:R-:W-:Y:S03]  /*3f30*/  F2FP.F16.F32.PACK_AB R3, R149, R152 ;  /* 0x000000989503723e */ /* 0x008fe600000000ff */
[----:B------:R-:W-:Y:S01]  /*3f40*/  STS [R2+0x1000], R4 ;  /* 0x0010000402007388 */ /* 0x000fe20000000800 */
[----:B----4-:R-:W-:Y:S03]  /*3f50*/  LEA R0, R226, UR4, 0x1 ;  /* 0x00000004e2007c11 */ /* 0x010fe6000f8e08ff */
[----:B------:R1:W-:Y:S04]  /*3f60*/  STS [R2+0x1400], R3 ;  /* 0x0014000302007388 */ /* 0x0003e80000000800 */
[----:B------:R-:W2:Y:S08]  /*3f70*/  LDSM.16.M88.4 R32, [R0+0x6000] ;  /* 0x006000000020783b */ /* 0x000eb00000000200 */
[----:B------:R-:W3:Y:S01]  /*3f80*/  LDSM.16.M88.4 R28, [R0+0x6800] ;  /* 0x00680000001c783b */ /* 0x000ee20000000200 */
[C---:B-1----:R-:W-:Y:S02]  /*3f90*/  VIADD R3, R0.reuse, 0x6000 ;  /* 0x0000600000037836 */ /* 0x042fe40000000000 */
[----:B------:R-:W-:Y:S02]  /*3fa0*/  VIADD R2, R0, 0x6020 ;  /* 0x0000602000027836 */ /* 0x000fe40000000000 */
[----:B------:R-:W-:Y:S01]  /*3fb0*/  @P1 VIADD R2, R3, 0xffffffe0 ;  /* 0xffffffe003021836 */ /* 0x000fe20000000000 */
[----:B------:R-:W-:Y:S04]  /*3fc0*/  LOP3.LUT R3, R150, 0x30, RZ, 0xc0, !PT ;  /* 0x0000003096037812 */ /* 0x000fe800078ec0ff */
[----:B------:R-:W1:Y:S01]  /*3fd0*/  LDSM.16.M88.4 R132, [R2] ;  /* 0x000000000284783b */ /* 0x000e620000000200 */
[----:B------:R-:W-:Y:S07]  /*3fe0*/  LOP3.LUT R3, R3, 0x8, R227, 0xf8, !PT ;  /* 0x0000000803037812 */ /* 0x000fee00078ef8e3 */
[----:B------:R-:W4:Y:S01]  /*3ff0*/  LDSM.16.M88.4 R136, [R2+0x800] ;  /* 0x000800000288783b */ /* 0x000f220000000200 */
[-C--:B--2---:R-:W-:Y:S08]  /*4000*/  HMMA.16816.F32 R4, R32, R172.reuse, RZ ;  /* 0x000000ac2004723c */ /* 0x084ff000000018ff */
[C---:B---3--:R-:W-:Y:S08]  /*4010*/  HMMA.16816.F32 R8, R28.reuse, R172, RZ ;  /* 0x000000ac1c08723c */ /* 0x048ff000000018ff */
[-C--:B------:R-:W-:Y:S08]  /*4020*/  HMMA.16816.F32 R12, R28, R174.reuse, RZ ;  /* 0x000000ae1c0c723c */ /* 0x080ff000000018ff */
[C---:B------:R-:W-:Y:S08]  /*4030*/  HMMA.16816.F32 R16, R32.reuse, R174, RZ ;  /* 0x000000ae2010723c */ /* 0x040ff000000018ff */
[-C--:B------:R-:W-:Y:S08]  /*4040*/  HMMA.16816.F32 R20, R32, R176.reuse, RZ ;  /* 0x000000b02014723c */ /* 0x080ff000000018ff */
[C---:B------:R-:W-:Y:S08]  /*4050*/  HMMA.16816.F32 R24, R28.reuse, R176, RZ ;  /* 0x000000b01c18723c */ /* 0x040ff000000018ff */
[-C--:B------:R-:W-:Y:S08]  /*4060*/  HMMA.16816.F32 R28, R28, R178.reuse, RZ ;  /* 0x000000b21c1c723c */ /* 0x080ff000000018ff */
[----:B------:R-:W-:Y:S08]  /*4070*/  HMMA.16816.F32 R32, R32, R178, RZ ;  /* 0x000000b22020723c */ /* 0x000ff000000018ff */
[-C--:B-1----:R-:W-:Y:S08]  /*4080*/  HMMA.16816.F32 R4, R132, R180.reuse, R4 ;  /* 0x000000b48404723c */ /* 0x082ff00000001804 */
[C---:B----4-:R-:W-:Y:S08]  /*4090*/  HMMA.16816.F32 R8, R136.reuse, R180, R8 ;  /* 0x000000b48808723c */ /* 0x050ff00000001808 */
[-C--:B------:R-:W-:Y:S08]  /*40a0*/  HMMA.16816.F32 R12, R136, R182.reuse, R12 ;  /* 0x000000b6880c723c */ /* 0x080ff0000000180c */
[C---:B------:R-:W-:Y:S08]  /*40b0*/  HMMA.16816.F32 R16, R132.reuse, R182, R16 ;  /* 0x000000b68410723c */ /* 0x040ff00000001810 */
[-C--:B------:R-:W-:Y:S08]  /*40c0*/  HMMA.16816.F32 R20, R132, R184.reuse, R20 ;  /* 0x000000b88414723c */ /* 0x080ff00000001814 */
[C---:B------:R-:W-:Y:S08]  /*40d0*/  HMMA.16816.F32 R24, R136.reuse, R184, R24 ;  /* 0x000000b88818723c */ /* 0x040ff00000001818 */
[-C--:B------:R-:W-:Y:S01]  /*40e0*/  HMMA.16816.F32 R28, R136, R186.reuse, R28 ;  /* 0x000000ba881c723c */ /* 0x080fe2000000181c */
[----:B------:R-:W1:Y:S07]  /*40f0*/  LDSM.16.M88.4 R136, [R0+0x7000] ;  /* 0x007000000088783b */ /* 0x000e6e0000000200 */
[----:B------:R-:W-:Y:S01]  /*4100*/  HMMA.16816.F32 R32, R132, R186, R32 ;  /* 0x000000ba8420723c */ /* 0x000fe20000001820 */
[----:B------:R-:W2:Y:S07]  /*4110*/  LDSM.16.M88.4 R132, [R0+0x7800] ;  /* 0x007800000084783b */ /* 0x000eae0000000200 */
[-C--:B-1----:R-:W-:Y:S08]  /*4120*/  HMMA.16816.F32 R4, R136, R188.reuse, R4 ;  /* 0x000000bc8804723c */ /* 0x082ff00000001804 */
[C---:B--2---:R-:W-:Y:S08]  /*4130*/  HMMA.16816.F32 R8, R132.reuse, R188, R8 ;  /* 0x000000bc8408723c */ /* 0x044ff00000001808 */
        /* <DEDUP_REMOVED lines=24> */
[-C--:B------:R-:W-:Y:S03]  /*42c0*/  HMMA.16816.F32 R28, R132, R210.reuse, R28 ;  /* 0x000000d2841c723c */ /* 0x080fe6000000181c */
[C---:B------:R-:W-:Y:S04]  /*42d0*/  LEA R132, P0, R240.reuse, R140, 0x2 ;  /* 0x0000008cf0847211 */ /* 0x040fe800078010ff */
[----:B------:R-:W-:Y:S01]  /*42e0*/  LEA.HI.X R133, R240, R141, RZ, 0x2, P0 ;  /* 0x0000008df0857211 */ /* 0x000fe200000f14ff */
[----:B------:R-:W-:Y:S01]  /*42f0*/  HMMA.16816.F32 R32, R136, R210, R32 ;  /* 0x000000d28820723c */ /* 0x000fe20000001820 */
[----:B------:R-:W-:Y:S08]  /*4300*/  LDSM.16.M88.4 R136, [R2+0x2800] ;  /* 0x002800000288783b */ /* 0x000ff00000000200 */
[----:B------:R-:W2:Y:S04]  /*4310*/  LDG.E R143, desc[UR36][R132.64] ;  /* 0x00000024848f7981 */ /* 0x000ea8000c1e1900 */
[----:B------:R-:W3:Y:S04]  /*4320*/  LDG.E R142, desc[UR36][R132.64+0x20] ;  /* 0x00002024848e7981 */ /* 0x000ee8000c1e1900 */
[----:B------:R-:W5:Y:S04]  /*4330*/  LDG.E R141, desc[UR36][R132.64+0x80] ;  /* 0x00008024848d7981 */ /* 0x000f68000c1e1900 */
[----:B------:R1:W5:Y:S04]  /*4340*/  LDG.E R140, desc[UR36][R132.64+0xa0] ;  /* 0x0000a024848c7981 */ /* 0x000368000c1e1900 */
[----:B-1----:R-:W1:Y:S02]  /*4350*/  LDSM.16.M88.4 R132, [R2+0x2000] ;  /* 0x002000000284783b */ /* 0x002e640000000200 */
[-C--:B-1----:R-:W-:Y:S08]  /*4360*/  HMMA.16816.F32 R4, R132, R212.reuse, R4 ;  /* 0x000000d48404723c */ /* 0x082ff00000001804 */
[C---:B------:R-:W-:Y:S08]  /*4370*/  HMMA.16816.F32 R8, R136.reuse, R212, R8 ;  /* 0x000000d48808723c */ /* 0x040ff00000001808 */
[-C--:B------:R-:W-:Y:S08]  /*4380*/  HMMA.16816.F32 R12, R136, R214.reuse, R12 ;  /* 0x000000d6880c723c */ /* 0x080ff0000000180c */
[C---:B------:R-:W-:Y:S08]  /*4390*/  HMMA.16816.F32 R16, R132.reuse, R214, R16 ;  /* 0x000000d68410723c */ /* 0x040ff00000001810 */
[-C--:B------:R-:W-:Y:S08]  /*43a0*/  HMMA.16816.F32 R20, R132, R216.reuse, R20 ;  /* 0x000000d88414723c */ /* 0x080ff00000001814 */
[C---:B------:R-:W-:Y:S08]  /*43b0*/  HMMA.16816.F32 R24, R136.reuse, R216, R24 ;  /* 0x000000d88818723c */ /* 0x040ff00000001818 */
[-C--:B------:R-:W-:Y:S08]  /*43c0*/  HMMA.16816.F32 R28, R136, R218.reuse, R28 ;  /* 0x000000da881c723c */ /* 0x080ff0000000181c */
[----:B------:R-:W-:Y:S04]  /*43d0*/  HMMA.16816.F32 R32, R132, R218, R32 ;  /* 0x000000da8420723c */ /* 0x000fe80000001820 */
[C---:B--2---:R-:W-:Y:S01]  /*43e0*/  FADD.FTZ R4, -R143.reuse, R4 ;  /* 0x000000048f047221 */ /* 0x044fe20000010100 */
[----:B------:R-:W-:Y:S03]  /*43f0*/  FADD.FTZ R5, -R143, R5 ;  /* 0x000000058f057221 */ /* 0x000fe60000010100 */
[----:B------:R-:W-:Y:S01]  /*4400*/  FMUL.FTZ R158, R148, R4 ;  /* 0x00000004949e7220 */ /* 0x000fe20000410000 */
[----:B------:R-:W-:Y:S02]  /*4410*/  IMAD.SHL.U32 R148, R227, 0x40, RZ ;  /* 0x00000040e3947824 */ /* 0x000fe400078e00ff */
[----:B------:R-:W-:Y:S01]  /*4420*/  FMUL.FTZ R155, R155, R5 ;  /* 0x000000059b9b7220 */ /* 0x000fe20000410000 */
[C---:B------:R-:W-:Y:S01]  /*4430*/  FADD.FTZ R4, -R143.reuse, R16 ;  /* 0x000000108f047221 */ /* 0x040fe20000010100 */
[C---:B------:R-:W-:Y:S01]  /*4440*/  FADD.FTZ R5, -R143.reuse, R17 ;  /* 0x000000118f057221 */ /* 0x040fe20000010100 */
[----:B------:R-:W-:Y:S01]  /*4450*/  FADD.FTZ R16, -R143, R20 ;  /* 0x000000148f107221 */ /* 0x000fe20000010100 */
[----:B------:R-:W-:Y:S01]  /*4460*/  LOP3.LUT R3, R3, 0x1c0, R148, 0xf8, !PT ;  /* 0x000001c003037812 */ /* 0x000fe200078ef894 */
[----:B------:R-:W-:Y:S01]  /*4470*/  FMUL.FTZ R4, R230, R4 ;  /* 0x00000004e6047220 */ /* 0x000fe20000410000 */
[----:B------:R-:W-:Y:S01]  /*4480*/  LOP3.LUT R0, R148, 0x400, RZ, 0xc0, !PT ;  /* 0x0000040094007812 */ /* 0x000fe200078ec0ff */
[----:B------:R-:W-:Y:S01]  /*4490*/  FMUL.FTZ R5, R231, R5 ;  /* 0x00000005e7057220 */ /* 0x000fe20000410000 */
[----:B------:R-:W-:Y:S01]  /*44a0*/  LOP3.LUT R3, R3, 0x38, R163, 0x78, !PT ;  /* 0x0000003803037812 */ /* 0x000fe200078e78a3 */
[C---:B---3--:R-:W-:Y:S01]  /*44b0*/  FADD.FTZ R17, -R142.reuse, R6 ;  /* 0x000000068e117221 */ /* 0x048fe20000010100 */
[----:B------:R-:W-:Y:S01]  /*44c0*/  FADD.FTZ R20, -R143, R21 ;  /* 0x000000158f147221 */ /* 0x000fe20000010100 */
[----:B------:R-:W-:Y:S01]  /*44d0*/  FADD.FTZ R6, -R142, R7 ;  /* 0x000000078e067221 */ /* 0x000fe20000010100 */
[----:B------:R-:W-:Y:S01]  /*44e0*/  F2FP.F16.F32.PACK_AB R5, R5, R4 ;  /* 0x000000040505723e */ /* 0x000fe200000000ff */
[----:B------:R-:W-:Y:S02]  /*44f0*/  IMAD R3, R3, 0x2, R0 ;  /* 0x0000000203037824 */ /* 0x000fe400078e0200 */
[C---:B------:R-:W-:Y:S01]  /*4500*/  FADD.FTZ R4, -R143.reuse, R32 ;  /* 0x000000208f047221 */ /* 0x040fe20000010100 */
[----:B------:R-:W-:Y:S01]  /*4510*/  FADD.FTZ R0, -R143, R33 ;  /* 0x000000218f007221 */ /* 0x000fe20000010100 */
[----:B------:R-:W-:Y:S01]  /*4520*/  FMUL.FTZ R16, R229, R16 ;  /* 0x00000010e5107220 */ /* 0x000fe20000410000 */
[----:B------:R-:W-:Y:S01]  /*4530*/  FMUL.FTZ R20, R228, R20 ;  /* 0x00000014e4147220 */ /* 0x000fe20000410000 */
[----:B------:R-:W-:Y:S01]  /*4540*/  FMUL.FTZ R4, R169, R4 ;  /* 0x00000004a9047220 */ /* 0x000fe20000410000 */
[----:B------:R-:W-:Y:S01]  /*4550*/  FMUL.FTZ R0, R159, R0 ;  /* 0x000000009f007220 */ /* 0x000fe20000410000 */
[----:B------:R-:W-:Y:S01]  /*4560*/  FMUL.FTZ R7, R246, R17 ;  /* 0x00000011f6077220 */ /* 0x000fe20000410000 */
[----:B------:R-:W-:Y:S01]  /*4570*/  FMUL.FTZ R6, R245, R6 ;  /* 0x00000006f5067220 */ /* 0x000fe20000410000 */
[C---:B------:R-:W-:Y:S01]  /*4580*/  FADD.FTZ R19, -R142.reuse, R19 ;  /* 0x000000138e137221 */ /* 0x040fe20000010100 */
[----:B------:R-:W-:Y:S01]  /*4590*/  FADD.FTZ R32, -R142, R18 ;  /* 0x000000128e207221 */ /* 0x000fe20000010100 */
[----:B------:R-:W-:Y:S01]  /*45a0*/  F2FP.F16.F32.PACK_AB R18, R0, R4 ;  /* 0x000000040012723e */ /* 0x000fe200000000ff */
[----:B------:R-:W-:Y:S01]  /*45b0*/  FADD.FTZ R17, -R142, R35 ;  /* 0x000000238e117221 */ /* 0x000fe20000010100 */
[----:B------:R-:W-:Y:S01]  /*45c0*/  F2FP.F16.F32.PACK_AB R20, R20, R16 ;  /* 0x000000101414723e */ /* 0x000fe200000000ff */
[----:B------:R-:W-:Y:S01]  /*45d0*/  FMUL.FTZ R21, R242, R19 ;  /* 0x00000013f2157220 */ /* 0x000fe20000410000 */
[----:B------:R-:W-:Y:S01]  /*45e0*/  F2FP.F16.F32.PACK_AB R4, R6, R7 ;  /* 0x000000070604723e */ /* 0x000fe200000000ff */
[C---:B------:R-:W-:Y:S01]  /*45f0*/  FADD.FTZ R7, -R142.reuse, R22 ;  /* 0x000000168e077221 */ /* 0x040fe20000010100 */
[C---:B------:R-:W-:Y:S01]  /*4600*/  FADD.FTZ R16, -R142.reuse, R23 ;  /* 0x000000178e107221 */ /* 0x040fe20000010100 */
[----:B------:R-:W-:Y:S01]  /*4610*/  FADD.FTZ R19, -R142, R34 ;  /* 0x000000228e137221 */ /* 0x000fe20000010100 */
[----:B------:R-:W-:Y:S01]  /*4620*/  F2FP.F16.F32.PACK_AB R2, R155, R158 ;  /* 0x0000009e9b02723e */ /* 0x000fe200000000ff */
[----:B------:R-:W-:Y:S01]  /*4630*/  FMUL.FTZ R32, R243, R32 ;  /* 0x00000020f3207220 */ /* 0x000fe20000410000 */
[----:B------:R-:W-:Y:S01]  /*4640*/  FMUL.FTZ R7, R241, R7 ;  /* 0x00000007f1077220 */ /* 0x000fe20000410000 */
[----:B------:R-:W-:Y:S01]  /*4650*/  FMUL.FTZ R16, R234, R16 ;  /* 0x00000010ea107220 */ /* 0x000fe20000410000 */
[----:B------:R-:W-:Y:S01]  /*4660*/  FMUL.FTZ R19, R171, R19 ;  /* 0x00000013ab137220 */ /* 0x000fe20000410000 */
[----:B------:R-:W-:Y:S01]  /*4670*/  FMUL.FTZ R17, R170, R17 ;  /* 0x00000011aa117220 */ /* 0x000fe20000410000 */
[----:B------:R-:W-:Y:S06]  /*4680*/  BRA.U !UP2, `(.L_x_24) ;  /* 0x000000010a4c7547 */ /* 0x000fec000b800000 */
[----:B------:R-:W-:Y:S01]  /*4690*/  IADD3 R6, P0, PT, RZ, -UR34, RZ ;  /* 0x80000022ff067c10 */ /* 0x000fe2000ff1e0ff */
[----:B------:R-:W-:Y:S04]  /*46a0*/  ULOP3.LUT UR8, UR45, 0x1, URZ, 0xc0, !UPT ;  /* 0x000000012d087892 */ /* 0x000fe8000f8ec0ff */
[----:B------:R-:W-:Y:S01]  /*46b0*/  IMAD.X R0, RZ, RZ, ~UR10, P0 ;  /* 0x8000000aff007e24 */ /* 0x000fe200080e06ff */
[----:B------:R-:W-:Y:S04]  /*46c0*/  UISETP.NE.U32.AND UP0, UPT, UR8, 0x1, UPT ;  /* 0x000000010800788c */ /* 0x000fe8000bf05070 */
[----:B------:R-:W-:Y:S01]  /*46d0*/  SHF.R.S64 R6, R6, 0x1f, R0 ;  /* 0x0000001f06067819 */ /* 0x000fe20000001000 */
[----:B------:R-:W-:Y:S03]  /*46e0*/  USEL UR8, UR31, 0x3000, !UP0 ;  /* 0x000030001f087887 */ /* 0x000fe6000c000000 */
[----:B------:R-:W-:Y:S03]  /*46f0*/  IADD3 R6, P0, PT, R238, R6, RZ ;  /* 0x00000006ee067210 */ /* 0x000fe60007f1e0ff */
[----:B------:R-:W-:Y:S01]  /*4700*/  VIADD R235, R235, UR8 ;  /* 0x00000008ebeb7c36 */ /* 0x000fe20008000000 */
[----:B------:R-:W-:Y:S02]  /*4710*/  LEA.HI.X.SX32 R0, R0, R239, 0x1, P0 ;  /* 0x000000ef00007211 */ /* 0x000fe400000f0eff */
[----:B------:R-:W-:Y:S02]  /*4720*/  MOV R238, R6 ;  /* 0x0000000600ee7202 */ /* 0x000fe40000000f00 */
[----:B------:R-:W-:Y:S01]  /*4730*/  IADD3 R221, PT, PT, R221, UR8, RZ ;  /* 0x00000008dddd7c10 */ /* 0x000fe2000fffe0ff */
[----:B------:R-:W-:Y:S05]  /*4740*/  IMAD.MOV.U32 R239, RZ, RZ, R0 ;  /* 0x000000ffffef7224 */ /* 0x000fea00078e0000 */
[----:B------:R-:W-:Y:S01]  /*4750*/  @!PT LDS RZ, [RZ] ;  /* 0x00000000fffff984 */ /* 0x000fe20000000800 */
[----:B------:R-:W-:Y:S01]  /*4760*/  @!PT LDS RZ, [RZ] ;  /* 0x00000000fffff984 */ /* 0x000fe20000000800 */
[----:B------:R-:W-:Y:S01]  /*4770*/  @!PT LDS RZ, [RZ] ;  /* 0x00000000fffff984 */ /* 0x000fe20000000800 */
[----:B------:R1:W-:Y:S04]  /*4780*/  LDGSTS.E.BYPASS.LTC128B.128 [R235], desc[UR36][R238.64] ;  /* 0x00000000eeeb7fae */ /* 0x0003e8000b981a24 */
[----:B------:R1:W-:Y:S04]  /*4790*/  LDGSTS.E.BYPASS.LTC128B.128 [R235+0x1000], desc[UR36][R238.64+0x40] ;  /* 0x01000040eeeb7fae */ /* 0x0003e8000b981a24 */
[----:B------:R1:W-:Y:S04]  /*47a0*/  LDGSTS.E.BYPASS.LTC128B.128 [R235+0x2000], desc[UR36][R238.64+0x80] ;  /* 0x02000080eeeb7fae */ /* 0x0003e8000b981a24 */
[----:B------:R-:W0:Y:S02]  /*47b0*/  LDGDEPBAR ;  /* 0x00000000000079af */ /* 0x000e240000000000 */
.L_x_24:
[----:B------:R2:W-:Y:S01]  /*47c0*/  STS [R145+0xf000], R2 ;  /* 0x00f0000291007388 */ /* 0x0005e20000000800 */
[C---:B-----5:R-:W-:Y:S01]  /*47d0*/  FADD.FTZ R10, -R140.reuse, R10 ;  /* 0x0000000a8c0a7221 */ /* 0x060fe20000010100 */
[----:B------:R-:W-:Y:S01]  /*47e0*/  FADD.FTZ R11, -R140, R11 ;  /* 0x0000000b8c0b7221 */ /* 0x000fe20000010100 */
[C---:B------:R-:W-:Y:S02]  /*47f0*/  FADD.FTZ R8, -R141.reuse, R8 ;  /* 0x000000088d087221 */ /* 0x040fe40000010100 */
[----:B------:R3:W-:Y:S01]  /*4800*/  STS [R145+0xf400], R4 ;  /* 0x00f4000491007388 */ /* 0x0007e20000000800 */
[----:B------:R-:W-:Y:S01]  /*4810*/  FMUL.FTZ R10, R168, R10 ;  /* 0x0000000aa80a7220 */ /* 0x000fe20000410000 */
[C---:B------:R-:W-:Y:S01]  /*4820*/  FADD.FTZ R9, -R141.reuse, R9 ;  /* 0x000000098d097221 */ /* 0x040fe20000010100 */
[C---:B------:R-:W-:Y:S02]  /*4830*/  FADD.FTZ R12, -R141.reuse, R12 ;  /* 0x0000000c8d0c7221 */ /* 0x040fe40000010100 */
[----:B------:R4:W-:Y:S01]  /*4840*/  STS [R146+0xf000], R5 ;  /* 0x00f0000592007388 */ /* 0x0009e20000000800 */
[----:B------:R-:W-:Y:S01]  /*4850*/  FADD.FTZ R13, -R141, R13 ;  /* 0x0000000d8d0d7221 */ /* 0x000fe20000010100 */
[----:B------:R-:W-:Y:S01]  /*4860*/  FMUL.FTZ R0, R162, R9 ;  /* 0x00000009a2007220 */ /* 0x000fe20000410000 */
[C---:B------:R-:W-:Y:S01]  /*4870*/  FADD.FTZ R14, -R140.reuse, R14 ;  /* 0x0000000e8c0e7221 */ /* 0x040fe20000010100 */
[----:B------:R-:W-:Y:S01]  /*4880*/  FADD.FTZ R15, -R140, R15 ;  /* 0x0000000f8c0f7221 */ /* 0x000fe20000010100 */
[----:B------:R-:W-:Y:S01]  /*4890*/  F2FP.F16.F32.PACK_AB R16, R16, R7 ;  /* 0x000000071010723e */ /* 0x000fe200000000ff */
[----:B------:R-:W-:Y:S01]  /*48a0*/  FMUL.FTZ R12, R161, R12 ;  /* 0x0000000ca10c7220 */ /* 0x000fe20000410000 */
[----:B------:R-:W-:Y:S01]  /*48b0*/  FMUL.FTZ R7, R160, R13 ;  /* 0x0000000da0077220 */ /* 0x000fe20000410000 */
[----:B------:R-:W-:Y:S01]  /*48c0*/  FMUL.FTZ R14, R165, R14 ;  /* 0x0000000ea50e7220 */ /* 0x000fe20000410000 */
[C---:B------:R-:W-:Y:S01]  /*48d0*/  FADD.FTZ R24, -R141.reuse, R24 ;  /* 0x000000188d187221 */ /* 0x040fe20000010100 */
[----:B------:R-:W-:Y:S01]  /*48e0*/  FADD.FTZ R25, -R141, R25 ;  /* 0x000000198d197221 */ /* 0x000fe20000010100 */
[C---:B------:R-:W-:Y:S01]  /*48f0*/  FADD.FTZ R26, -R140.reuse, R26 ;  /* 0x0000001a8c1a7221 */ /* 0x040fe20000010100 */
[----:B------:R-:W-:Y:S01]  /*4900*/  F2FP.F16.F32.PACK_AB R7, R7, R12 ;  /* 0x0000000c0707723e */ /* 0x000fe200000000ff */
[----:B------:R-:W-:Y:S01]  /*4910*/  FADD.FTZ R27, -R140, R27 ;  /* 0x0000001b8c1b7221 */ /* 0x000fe20000010100 */
[C---:B------:R-:W-:Y:S01]  /*4920*/  FADD.FTZ R28, -R141.reuse, R28 ;  /* 0x0000001c8d1c7221 */ /* 0x040fe20000010100 */
[----:B------:R-:W-:Y:S01]  /*4930*/  FADD.FTZ R29, -R141, R29 ;  /* 0x0000001d8d1d7221 */ /* 0x000fe20000010100 */
[----:B------:R-:W-:Y:S01]  /*4940*/  FMUL.FTZ R24, R154, R24 ;  /* 0x000000189a187220 */ /* 0x000fe20000410000 */
[----:B--2---:R-:W-:Y:S01]  /*4950*/  F2FP.F16.F32.PACK_AB R2, R21, R32 ;  /* 0x000000201502723e */ /* 0x004fe200000000ff */
[C---:B------:R-:W-:Y:S01]  /*4960*/  FADD.FTZ R30, -R140.reuse, R30 ;  /* 0x0000001e8c1e7221 */ /* 0x040fe20000010100 */
[----:B------:R-:W-:Y:S01]  /*4970*/  FADD.FTZ R31, -R140, R31 ;  /* 0x0000001f8c1f7221 */ /* 0x000fe20000010100 */
[----:B------:R-:W-:Y:S01]  /*4980*/  FMUL.FTZ R26, R157, R26 ;  /* 0x0000001a9d1a7220 */ /* 0x000fe20000410000 */
[----:B---3--:R-:W-:Y:S01]  /*4990*/  FMUL.FTZ R4, R166, R8 ;  /* 0x00000008a6047220 */ /* 0x008fe20000410000 */
[----:B------:R2:W-:Y:S01]  /*49a0*/  STS [R146+0xf400], R2 ;  /* 0x00f4000292007388 */ /* 0x0005e20000000800 */
[----:B------:R-:W-:Y:S01]  /*49b0*/  FMUL.FTZ R8, R153, R25 ;  /* 0x0000001999087220 */ /* 0x000fe20000410000 */
[----:B------:R-:W-:Y:S01]  /*49c0*/  FMUL.FTZ R6, R156, R27 ;  /* 0x0000001b9c067220 */ /* 0x000fe20000410000 */
[----:B------:R-:W-:Y:S01]  /*49d0*/  F2FP.F16.F32.PACK_AB R17, R17, R19 ;  /* 0x000000131111723e */ /* 0x000fe200000000ff */
[----:B------:R-:W-:Y:S01]  /*49e0*/  FMUL.FTZ R28, R151, R28 ;  /* 0x0000001c971c7220 */ /* 0x000fe20000410000 */
[----:B------:R-:W-:Y:S01]  /*49f0*/  F2FP.F16.F32.PACK_AB R0, R0, R4 ;  /* 0x000000040000723e */ /* 0x000fe200000000ff */
[----:B------:R-:W-:Y:S01]  /*4a00*/  FMUL.FTZ R4, R164, R15 ;  /* 0x0000000fa4047220 */ /* 0x000fe20000410000 */
[----:B------:R-:W-:Y:S01]  /*4a10*/  FMUL.FTZ R9, R147, R29 ;  /* 0x0000001d93097220 */ /* 0x000fe20000410000 */
[----:B------:R-:W-:Y:S01]  /*4a20*/  FMUL.FTZ R30, R152, R30 ;  /* 0x0000001e981e7220 */ /* 0x000fe20000410000 */
[----:B----4-:R-:W-:Y:S01]  /*4a30*/  FMUL.FTZ R5, R149, R31 ;  /* 0x0000001f95057220 */ /* 0x010fe20000410000 */
[----:B------:R3:W-:Y:S01]  /*4a40*/  STS [R145+0x10000], R0 ;  /* 0x0100000091007388 */ /* 0x0007e20000000800 */
[----:B------:R-:W-:Y:S01]  /*4a50*/  F2FP.F16.F32.PACK_AB R4, R4, R14 ;  /* 0x0000000e0404723e */ /* 0x000fe200000000ff */
[----:B------:R-:W-:Y:S01]  /*4a60*/  IMAD R234, R244, UR5, RZ ;  /* 0x00000005f4ea7c24 */ /* 0x000fe2000f8e02ff */
[----:B------:R-:W-:Y:S02]  /*4a70*/  F2FP.F16.F32.PACK_AB R8, R8, R24 ;  /* 0x000000180808723e */ /* 0x000fe400000000ff */
[----:B------:R-:W-:Y:S02]  /*4a80*/  F2FP.F16.F32.PACK_AB R6, R6, R26 ;  /* 0x0000001a0606723e */ /* 0x000fe400000000ff */
[----:B------:R-:W-:Y:S02]  /*4a90*/  F2FP.F16.F32.PACK_AB R9, R9, R28 ;  /* 0x0000001c0909723e */ /* 0x000fe400000000ff */
[----:B------:R-:W-:Y:S02]  /*4aa0*/  F2FP.F16.F32.PACK_AB R5, R5, R30 ;  /* 0x0000001e0505723e */ /* 0x000fe400000000ff */
[C---:B------:R-:W-:Y:S02]  /*4ab0*/  SHF.L.U32 R149, R227.reuse, 0x5, RZ ;  /* 0x00000005e3957819 */ /* 0x040fe400000006ff */
[----:B------:R-:W-:Y:S01]  /*4ac0*/  SHF.L.U32 R165, R227, 0x2, RZ ;  /* 0x00000002e3a57819 */ /* 0x000fe200000006ff */
[----:B--2---:R-:W-:Y:S05]  /*4ad0*/  FMUL.FTZ R2, R167, R11 ;  /* 0x0000000ba7027220 */ /* 0x004fea0000410000 */
[----:B------:R-:W-:Y:S02]  /*4ae0*/  F2FP.F16.F32.PACK_AB R2, R2, R10 ;  /* 0x0000000a0202723e */ /* 0x000fe400000000ff */
[----:B------:R-:W-:Y:S03]  /*4af0*/  MOV R10, 0x10 ;  /* 0x00000010000a7802 */ /* 0x000fe60000000f00 */
[----:B------:R2:W-:Y:S01]  /*4b00*/  STS [R145+0x10400], R2 ;  /* 0x0104000291007388 */ /* 0x0005e20000000800 */
[--C-:B---3--:R-:W-:Y:S04]  /*4b10*/  SHF.R.U32.HI R0, RZ, 0x4, R227.reuse ;  /* 0x00000004ff007819 */ /* 0x108fe800000116e3 */
[----:B------:R-:W-:Y:S01]  /*4b20*/  STS [R146+0x10000], R7 ;  /* 0x0100000792007388 */ /* 0x000fe20000000800 */
[----:B------:R-:W-:Y:S04]  /*4b30*/  LOP3.LUT R164, R0, 0x8, RZ, 0xc0, !PT ;  /* 0x0000000800a47812 */ /* 0x000fe800078ec0ff */
[----:B------:R-:W-:Y:S01]  /*4b40*/  STS [R146+0x10400], R4 ;  /* 0x0104000492007388 */ /* 0x000fe20000000800 */
[----:B------:R-:W-:Y:S04]  /*4b50*/  LOP3.LUT R0, R164, 0x10, R227, 0xf8, !PT ;  /* 0x00000010a4007812 */ /* 0x000fe800078ef8e3 */
[----:B------:R-:W-:Y:S01]  /*4b60*/  STS [R144+-0x4000], R20 ;  /* 0xffc0001490007388 */ /* 0x000fe20000000800 */
[----:B------:R-:W-:Y:S04]  /*4b70*/  LOP3.LUT R0, R0, 0xc0, R149, 0xf8, !PT ;  /* 0x000000c000007812 */ /* 0x000fe800078ef895 */
[----:B------:R-:W-:Y:S01]  /*4b80*/  STS [R144+-0x3c00], R16 ;  /* 0xffc4001090007388 */ /* 0x000fe20000000800 */
[----:B------:R-:W-:Y:S04]  /*4b90*/  LOP3.LUT R0, R0, 0x18, R165, 0x78, !PT ;  /* 0x0000001800007812 */ /* 0x000fe800078e78a5 */
[----:B------:R-:W-:Y:S02]  /*4ba0*/  LOP3.LUT R0, R0, 0x120, R149, 0xf8, !PT ;  /* 0x0000012000007812 */ /* 0x000fe400078ef895 */
[----:B--2---:R-:W-:Y:S02]  /*4bb0*/  SEL R2, R10, 0xfffffff0, !P1 ;  /* 0xfffffff00a027807 */ /* 0x004fe40004800000 */
[----:B------:R-:W-:Y:S02]  /*4bc0*/  LEA R0, R0, UR4, 0x1 ;  /* 0x0000000400007c11 */ /* 0x000fe4000f8e08ff */
[----:B------:R-:W-:Y:S05]  /*4bd0*/  IADD3 R2, PT, PT, R2, R144, RZ ;  /* 0x0000009002027210 */ /* 0x000fea0007ffe0ff */
[----:B------:R-:W-:Y:S05]  /*4be0*/  STS [R2+-0x4000], R18 ;  /* 0xffc0001202007388 */ /* 0x000fea0000000800 */
[----:B------:R-:W-:Y:S05]  /*4bf0*/  STS [R2+-0x3c00], R17 ;  /* 0xffc4001102007388 */ /* 0x000fea0000000800 */
[----:B------:R-:W-:Y:S05]  /*4c00*/  STS [R144+-0x3000], R8 ;  /* 0xffd0000890007388 */ /* 0x000fea0000000800 */
[----:B------:R-:W-:Y:S05]  /*4c10*/  STS [R144+-0x2c00], R6 ;  /* 0xffd4000690007388 */ /* 0x000fea0000000800 */
[----:B------:R-:W-:Y:S05]  /*4c20*/  STS [R2+-0x3000], R9 ;  /* 0xffd0000902007388 */ /* 0x000fea0000000800 */
[----:B------:R2:W-:Y:S01]  /*4c30*/  STS [R2+-0x2c00], R5 ;  /* 0xffd4000502007388 */ /* 0x0005e20000000800 */
[----:B------:R-:W-:Y:S01]  /*4c40*/  BAR.SYNC.DEFER_BLOCKING 0x0 ;  /* 0x0000000000007b1d */ /* 0x000fe20000010000 */
[----:B--2---:R-:W-:Y:S05]  /*4c50*/  LEA R2, -R234, RZ, 0x6 ;  /* 0x000000ffea027211 */ /* 0x004fea00078e31ff */
[----:B------:R-:W-:Y:S05]  /*4c60*/  LDSM.16.MT88.4 R4, [R3+UR4+0x13000] ;  /* 0x013000040304783b */ /* 0x000fea0008004200 */
[----:B------:R-:W2:Y:S05]  /*4c70*/  LDSM.16.MT88.4 R8, [R0+0x6000] ;  /* 0x006000000008783b */ /* 0x000eaa0000004200 */
[----:B------:R-:W3:Y:S05]  /*4c80*/  LDSM.16.MT88.4 R12, [R3+UR4+0x15000] ;  /* 0x01500004030c783b */ /* 0x000eea0008004200 */
[----:B------:R-:W4:Y:S05]  /*4c90*/  LDSM.16.MT88.4 R16, [R0+0x7000] ;  /* 0x007000000010783b */ /* 0x000f2a0000004200 */
[----:B------:R-:W1:Y:S05]  /*4ca0*/  LDSM.16.MT88.4 R20, [R0+0x8000] ;  /* 0x008000000014783b */ /* 0x000e6a0000004200 */
[----:B------:R-:W-:Y:S05]  /*4cb0*/  LDSM.16.MT88.4 R24, [R3+UR4+0x13800] ;  /* 0x013800040318783b */ /* 0x000fea0008004200 */
[----:B------:R-:W1:Y:S05]  /*4cc0*/  LDSM.16.MT88.4 R28, [R0+0x6400] ;  /* 0x00640000001c783b */ /* 0x000e6a0000004200 */
[----:B------:R-:W1:Y:S05]  /*4cd0*/  LDSM.16.MT88.4 R32, [R3+UR4+0x15800] ;  /* 0x015800040320783b */ /* 0x000e6a0008004200 */
[----:B------:R-:W1:Y:S01]  /*4ce0*/  LDSM.16.MT88.4 R132, [R0+0x7400] ;  /* 0x007400000084783b */ /* 0x000e620000004200 */
[-C--:B--2---:R-:W-:Y:S04]  /*4cf0*/  HMMA.16816.F32 R36, R4, R8.reuse, R36 ;  /* 0x000000080424723c */ /* 0x084fe80000001824 */
[----:B------:R-:W-:Y:S05]  /*4d00*/  LDSM.16.MT88.4 R136, [R0+0x6c00] ;  /* 0x006c00000088783b */ /* 0x000fea0000004200 */
[----:B------:R-:W-:Y:S01]  /*4d10*/  LDSM.16.MT88.4 R140, [R3+UR4+0x16800] ;  /* 0x01680004038c783b */ /* 0x000fe20008004200 */
[C---:B---3--:R-:W-:Y:S04]  /*4d20*/  HMMA.16816.F32 R40, R12.reuse, R8, R40 ;  /* 0x000000080c28723c */ /* 0x048fe80000001828 */
[----:B------:R-:W-:Y:S04]  /*4d30*/  LDSM.16.MT88.4 R144, [R0+0x7c00] ;  /* 0x007c00000090783b */ /* 0x000fe80000004200 */
[-C--:B------:R-:W-:Y:S08]  /*4d40*/  HMMA.16816.F32 R44, R12, R10.reuse, R44 ;  /* 0x0000000a0c2c723c */ /* 0x080ff0000000182c */
[C---:B------:R-:W-:Y:S01]  /*4d50*/  HMMA.16816.F32 R48, R4.reuse, R10, R48 ;  /* 0x0000000a0430723c */ /* 0x040fe20000001830 */
[----:B------:R-:W2:Y:S07]  /*4d60*/  LDSM.16.MT88.4 R8, [R0+0x8400] ;  /* 0x008400000008783b */ /* 0x000eae0000004200 */
[-C--:B----4-:R-:W-:Y:S08]  /*4d70*/  HMMA.16816.F32 R52, R4, R16.reuse, R52 ;  /* 0x000000100434723c */ /* 0x090ff00000001834 */
[C---:B------:R-:W-:Y:S08]  /*4d80*/  HMMA.16816.F32 R56, R12.reuse, R16, R56 ;  /* 0x000000100c38723c */ /* 0x040ff00000001838 */
[-C--:B------:R-:W-:Y:S08]  /*4d90*/  HMMA.16816.F32 R60, R12, R18.reuse, R60 ;  /* 0x000000120c3c723c */ /* 0x080ff0000000183c */
[C---:B------:R-:W-:Y:S01]  /*4da0*/  HMMA.16816.F32 R64, R4.reuse, R18, R64 ;  /* 0x000000120440723c */ /* 0x040fe20000001840 */
[----:B------:R-:W-:Y:S07]  /*4db0*/  LDSM.16.MT88.4 R16, [R3+UR4+0x16000] ;  /* 0x016000040310783b */ /* 0x000fee0008004200 */
[-C--:B-1----:R-:W-:Y:S08]  /*4dc0*/  HMMA.16816.F32 R68, R4, R20.reuse, R68 ;  /* 0x000000140444723c */ /* 0x082ff00000001844 */
[C---:B------:R-:W-:Y:S08]  /*4dd0*/  HMMA.16816.F32 R72, R12.reuse, R20, R72 ;  /* 0x000000140c48723c */ /* 0x040ff00000001848 */
[-C--:B------:R-:W-:Y:S01]  /*4de0*/  HMMA.16816.F32 R76, R12, R22.reuse, R76 ;  /* 0x000000160c4c723c */ /* 0x080fe2000000184c */
[----:B------:R-:W-:Y:S07]  /*4df0*/  LDSM.16.MT88.4 R12, [R0+0x6800] ;  /* 0x00680000000c783b */ /* 0x000fee0000004200 */
[----:B------:R-:W-:Y:S01]  /*4e00*/  HMMA.16816.F32 R80, R4, R22, R80 ;  /* 0x000000160450723c */ /* 0x000fe20000001850 */
[----:B------:R-:W1:Y:S05]  /*4e10*/  LDSM.16.MT88.4 R4, [R3+UR4+0x14000] ;  /* 0x014000040304783b */ /* 0x000e6a0008004200 */
[----:B------:R-:W3:Y:S02]  /*4e20*/  LDSM.16.MT88.4 R20, [R0+0x7800] ;  /* 0x007800000014783b */ /* 0x000ee40000004200 */
[-C--:B------:R-:W-:Y:S08]  /*4e30*/  HMMA.16816.F32 R36, R24, R28.reuse, R36 ;  /* 0x0000001c1824723c */ /* 0x080ff00000001824 */
[C---:B------:R-:W-:Y:S08]  /*4e40*/  HMMA.16816.F32 R40, R32.reuse, R28, R40 ;  /* 0x0000001c2028723c */ /* 0x040ff00000001828 */
[-C--:B------:R-:W-:Y:S08]  /*4e50*/  HMMA.16816.F32 R44, R32, R30.reuse, R44 ;  /* 0x0000001e202c723c */ /* 0x080ff0000000182c */
[C---:B------:R-:W-:Y:S01]  /*4e60*/  HMMA.16816.F32 R48, R24.reuse, R30, R48 ;  /* 0x0000001e1830723c */ /* 0x040fe20000001830 */
[----:B------:R-:W4:Y:S07]  /*4e70*/  LDSM.16.MT88.4 R28, [R0+0x8800] ;  /* 0x00880000001c783b */ /* 0x000f2e0000004200 */
[-C--:B------:R-:W-:Y:S08]  /*4e80*/  HMMA.16816.F32 R52, R24, R132.reuse, R52 ;  /* 0x000000841834723c */ /* 0x080ff00000001834 */
[C---:B------:R-:W-:Y:S08]  /*4e90*/  HMMA.16816.F32 R56, R32.reuse, R132, R56 ;  /* 0x000000842038723c */ /* 0x040ff00000001838 */
[-C--:B------:R-:W-:Y:S08]  /*4ea0*/  HMMA.16816.F32 R60, R32, R134.reuse, R60 ;  /* 0x00000086203c723c */ /* 0x080ff0000000183c */
[C---:B------:R-:W-:Y:S01]  /*4eb0*/  HMMA.16816.F32 R64, R24.reuse, R134, R64 ;  /* 0x000000861840723c */ /* 0x040fe20000001840 */
[----:B------:R-:W4:Y:S07]  /*4ec0*/  LDSM.16.MT88.4 R132, [R3+UR4+0x14800] ;  /* 0x014800040384783b */ /* 0x000f2e0008004200 */
[-C--:B--2---:R-:W-:Y:S08]  /*4ed0*/  HMMA.16816.F32 R68, R24, R8.reuse, R68 ;  /* 0x000000081844723c */ /* 0x084ff00000001844 */
[C---:B------:R-:W-:Y:S08]  /*4ee0*/  HMMA.16816.F32 R72, R32.reuse, R8, R72 ;  /* 0x000000082048723c */ /* 0x040ff00000001848 */
[-C--:B------:R-:W-:Y:S01]  /*4ef0*/  HMMA.16816.F32 R76, R32, R10.reuse, R76 ;  /* 0x0000000a204c723c */ /* 0x080fe2000000184c */
[----:B------:R-:W2:Y:S01]  /*4f00*/  LDSM.16.MT88.4 R32, [R0+0x8c00] ;  /* 0x008c00000020783b */ /* 0x000ea20000004200 */
[----:B------:R-:W-:Y:S06]  /*4f10*/  BAR.SYNC.DEFER_BLOCKING 0x0 ;  /* 0x0000000000007b1d */ /* 0x000fec0000010000 */
[----:B------:R-:W-:Y:S08]  /*4f20*/  HMMA.16816.F32 R80, R24, R10, R80 ;  /* 0x0000000a1850723c */ /* 0x000ff00000001850 */
[-C--:B-1----:R-:W-:Y:S08]  /*4f30*/  HMMA.16816.F32 R36, R4, R12.reuse, R36 ;  /* 0x0000000c0424723c */ /* 0x082ff00000001824 */
[C---:B------:R-:W-:Y:S08]  /*4f40*/  HMMA.16816.F32 R40, R16.reuse, R12, R40 ;  /* 0x0000000c1028723c */ /* 0x040ff00000001828 */
[-C--:B------:R-:W-:Y:S08]  /*4f50*/  HMMA.16816.F32 R44, R16, R14.reuse, R44 ;  /* 0x0000000e102c723c */ /* 0x080ff0000000182c */
[C---:B------:R-:W-:Y:S08]  /*4f60*/  HMMA.16816.F32 R48, R4.reuse, R14, R48 ;  /* 0x0000000e0430723c */ /* 0x040ff00000001830 */
[-C--:B---3--:R-:W-:Y:S08]  /*4f70*/  HMMA.16816.F32 R52, R4, R20.reuse, R52 ;  /* 0x000000140434723c */ /* 0x088ff00000001834 */
[C---:B------:R-:W-:Y:S08]  /*4f80*/  HMMA.16816.F32 R56, R16.reuse, R20, R56 ;  /* 0x000000141038723c */ /* 0x040ff00000001838 */
[-C--:B------:R-:W-:Y:S08]  /*4f90*/  HMMA.16816.F32 R60, R16, R22.reuse, R60 ;  /* 0x00000016103c723c */ /* 0x080ff0000000183c */
[C---:B------:R-:W-:Y:S08]  /*4fa0*/  HMMA.16816.F32 R64, R4.reuse, R22, R64 ;  /* 0x000000160440723c */ /* 0x040ff00000001840 */
[-C--:B----4-:R-:W-:Y:S08]  /*4fb0*/  HMMA.16816.F32 R68, R4, R28.reuse, R68 ;  /* 0x0000001c0444723c */ /* 0x090ff00000001844 */
[C---:B------:R-:W-:Y:S08]  /*4fc0*/  HMMA.16816.F32 R72, R16.reuse, R28, R72 ;  /* 0x0000001c1048723c */ /* 0x040ff00000001848 */
[-C--:B------:R-:W-:Y:S08]  /*4fd0*/  HMMA.16816.F32 R76, R16, R30.reuse, R76 ;  /* 0x0000001e104c723c */ /* 0x080ff0000000184c */
[----:B------:R-:W-:Y:S04]  /*4fe0*/  HMMA.16816.F32 R80, R4, R30, R80 ;  /* 0x0000001e0450723c */ /* 0x000fe80000001850 */
[C---:B------:R-:W-:Y:S04]  /*4ff0*/  LEA R5, P0, R2.reuse, R232, 0x2 ;  /* 0x000000e802057211 */ /* 0x040fe800078010ff */
[-C--:B------:R-:W-:Y:S05]  /*5000*/  HMMA.16816.F32 R36, R132, R136.reuse, R36 ;  /* 0x000000888424723c */ /* 0x080fea0000001824 */
[----:B------:R-:W-:Y:S02]  /*5010*/  LEA.HI.X.SX32 R4, R2, R233, 0x2, P0 ;  /* 0x000000e902047211 */ /* 0x000fe400000f16ff */
[----:B------:R-:W-:Y:S01]  /*5020*/  LOP3.LUT R2, R148, 0x1c0, RZ, 0xc0, !PT ;  /* 0x000001c094027812 */ /* 0x000fe200078ec0ff */
[C---:B------:R-:W-:Y:S04]  /*5030*/  HMMA.16816.F32 R40, R140.reuse, R136, R40 ;  /* 0x000000888c28723c */ /* 0x040fe80000001828 */
[----:B------:R-:W-:Y:S02]  /*5040*/  MOV R232, R5 ;  /* 0x0000000500e87202 */ /* 0x000fe40000000f00 */
[----:B------:R-:W-:Y:S02]  /*5050*/  MOV R233, R4 ;  /* 0x0000000400e97202 */ /* 0x000fe40000000f00 */
[-C--:B------:R-:W-:Y:S08]  /*5060*/  HMMA.16816.F32 R44, R140, R138.reuse, R44 ;  /* 0x0000008a8c2c723c */ /* 0x080ff0000000182c */
[C---:B------:R-:W-:Y:S08]  /*5070*/  HMMA.16816.F32 R48, R132.reuse, R138, R48 ;  /* 0x0000008a8430723c */ /* 0x040ff00000001830 */
[-C--:B------:R-:W-:Y:S08]  /*5080*/  HMMA.16816.F32 R52, R132, R144.reuse, R52 ;  /* 0x000000908434723c */ /* 0x080ff00000001834 */
[C---:B------:R-:W-:Y:S08]  /*5090*/  HMMA.16816.F32 R56, R140.reuse, R144, R56 ;  /* 0x000000908c38723c */ /* 0x040ff00000001838 */
[-C--:B------:R-:W-:Y:S08]  /*50a0*/  HMMA.16816.F32 R60, R140, R146.reuse, R60 ;  /* 0x000000928c3c723c */ /* 0x080ff0000000183c */
[C---:B------:R-:W-:Y:S08]  /*50b0*/  HMMA.16816.F32 R64, R132.reuse, R146, R64 ;  /* 0x000000928440723c */ /* 0x040ff00000001840 */
[-C--:B--2---:R-:W-:Y:S08]  /*50c0*/  HMMA.16816.F32 R68, R132, R32.reuse, R68 ;  /* 0x000000208444723c */ /* 0x084ff00000001844 */
[C---:B------:R-:W-:Y:S08]  /*50d0*/  HMMA.16816.F32 R72, R140.reuse, R32, R72 ;  /* 0x000000208c48723c */ /* 0x040ff00000001848 */
[-C--:B------:R-:W-:Y:S08]  /*50e0*/  HMMA.16816.F32 R76, R140, R34.reuse, R76 ;  /* 0x000000228c4c723c */ /* 0x080ff0000000184c */
[----:B------:R-:W-:Y:S01]  /*50f0*/  HMMA.16816.F32 R80, R132, R34, R80 ;  /* 0x000000228450723c */ /* 0x000fe20000001850 */
[----:B------:R-:W-:Y:S08]  /*5100*/  @!UPT UIADD3 URZ, UPT, UPT, URZ, URZ, URZ ;  /* 0x000000fffffff290 */ /* 0x000ff0000fffe0ff */
[----:B------:R-:W-:Y:S11]  /*5110*/  BRA.U !UP2, `(.L_x_25) ;  /* 0x000000010a487547 */ /* 0x000ff6000b800000 */
[----:B------:R-:W-:Y:S02]  /*5120*/  IADD3 R5, P0, PT, RZ, -UR35, RZ ;  /* 0x80000023ff057c10 */ /* 0x000fe4000ff1e0ff */
[----:B------:R-:W-:Y:S03]  /*5130*/  LOP3.LUT R7, R163, 0xd8, RZ, 0xc0, !PT ;  /* 0x000000d8a3077812 */ /* 0x000fe600078ec0ff */
[----:B------:R-:W-:Y:S05]  /*5140*/  IMAD.X R4, RZ, RZ, ~UR11, P0 ;  /* 0x8000000bff047e24 */ /* 0x000fea00080e06ff */
[----:B------:R-:W-:Y:S02]  /*5150*/  SHF.R.S64 R6, R5, 0x1f, R4 ;  /* 0x0000001f05067819 */ /* 0x000fe40000001004 */
[----:B------:R-:W-:Y:S02]  /*5160*/  LOP3.LUT R5, R7, 0x18, R227, 0x78, !PT ;  /* 0x0000001807057812 */ /* 0x000fe400078e78e3 */
[----:B------:R-:W-:Y:S02]  /*5170*/  IADD3 R7, P0, PT, R236, R6, RZ ;  /* 0x00000006ec077210 */ /* 0x000fe40007f1e0ff */
[----:B------:R-:W-:Y:S02]  /*5180*/  LOP3.LUT R5, R5, 0x1f20, R163, 0xf8, !PT ;  /* 0x00001f2005057812 */ /* 0x000fe400078ef8a3 */
[----:B------:R-:W-:Y:S01]  /*5190*/  LEA.HI.X.SX32 R6, R4, R237, 0x1, P0 ;  /* 0x000000ed04067211 */ /* 0x000fe200000f0eff */
[----:B------:R-:W-:Y:S01]  /*51a0*/  IMAD.MOV.U32 R236, RZ, RZ, R7 ;  /* 0x000000ffffec7224 */ /* 0x000fe200078e0007 */
[----:B------:R-:W-:Y:S03]  /*51b0*/  LEA R4, R5, UR4, 0x1 ;  /* 0x0000000405047c11 */ /* 0x000fe6000f8e08ff */
[----:B------:R-:W-:Y:S05]  /*51c0*/  IMAD.MOV.U32 R237, RZ, RZ, R6 ;  /* 0x000000ffffed7224 */ /* 0x000fea00078e0006 */
[----:B------:R-:W-:Y:S01]  /*51d0*/  @!PT LDS RZ, [RZ] ;  /* 0x00000000fffff984 */ /* 0x000fe20000000800 */
[----:B------:R-:W-:Y:S01]  /*51e0*/  @!PT LDS RZ, [RZ] ;  /* 0x00000000fffff984 */ /* 0x000fe20000000800 */
[----:B------:R-:W-:Y:S01]  /*51f0*/  @!PT LDS RZ, [RZ] ;  /* 0x00000000fffff984 */ /* 0x000fe20000000800 */
[----:B------:R1:W-:Y:S04]  /*5200*/  LDGSTS.E.BYPASS.LTC128B.128 [R4+0x6000], desc[UR36][R236.64] ;  /* 0x06000000ec047fae */ /* 0x0003e8000b981a24 */
[----:B------:R1:W-:Y:S04]  /*5210*/  LDGSTS.E.BYPASS.LTC128B.128 [R4+0x7000], desc[UR36][R236.64+0x40] ;  /* 0x07000040ec047fae */ /* 0x0003e8000b981a24 */
[----:B------:R1:W-:Y:S04]  /*5220*/  LDGSTS.E.BYPASS.LTC128B.128 [R4+0x8000], desc[UR36][R236.64+0x80] ;  /* 0x08000080ec047fae */ /* 0x0003e8000b981a24 */
[----:B------:R-:W0:Y:S02]  /*5230*/  LDGDEPBAR ;  /* 0x00000000000079af */ /* 0x000e240000000000 */
.L_x_25:
[----:B------:R-:W-:Y:S01]  /*5240*/  PLOP3.LUT P4, PT, PT, PT, UP2, 0x80, 0x8 ;  /* 0x000000000008781c */ /* 0x000fe20003f8f028 */
[----:B------:R-:W-:Y:S01]  /*5250*/  LDSM.16.MT88.4 R8, [R0+0x9000] ;  /* 0x009000000008783b */ /* 0x000fe20000004200 */
[----:B------:R-:W-:Y:S01]  /*5260*/  LOP3.LUT R2, R2, 0x38, R163, 0xf8, !PT ;  /* 0x0000003802027812 */ /* 0x000fe200078ef8a3 */
[----:B------:R-:W-:Y:S01]  /*5270*/  IMAD.MOV.U32 R6, RZ, RZ, 0x4 ;  /* 0x00000004ff067424 */ /* 0x000fe200078e00ff */
[----:B------:R-:W-:Y:S01]  /*5280*/  @UP2 UIADD3 UR15, UP0, UPT, UR58, -0x100, URZ ;  /* 0xffffff003a0f2890 */ /* 0x000fe2000ff1e0ff */
[----:B------:R-:W-:Y:S01]  /*5290*/  LDSM.16.MT88.4 R16, [R0+0xb000] ;  /* 0x00b000000010783b */ /* 0x000fe20000004200 */
[----:B------:R-:W-:Y:S01]  /*52a0*/  LOP3.LUT R2, R2, 0x8, R150, 0x78, !PT ;  /* 0x0000000802027812 */ /* 0x000fe200078e7896 */
[----:B------:R-:W-:Y:S01]  /*52b0*/  IMAD.U32 R170, RZ, RZ, UR47 ;  /* 0x0000002fffaa7e24 */ /* 0x000fe2000f8e00ff */
[----:B------:R-:W-:Y:S01]  /*52c0*/  @UP2 UIADD3.X UR14, UPT, UPT, UR59, -0x1, URZ, UP0, !UPT ;  /* 0xffffffff3b0e2890 */ /* 0x000fe200087fe4ff */
[----:B------:R-:W-:Y:S01]  /*52d0*/  LDSM.16.MT88.4 R28, [R0+0xd000] ;  /* 0x00d00000001c783b */ /* 0x000fe20000004200 */
[----:B------:R-:W-:Y:S02]  /*52e0*/  @UP2 UIADD3 UR56, UP0, UPT, UR56, -0x100, URZ ;  /* 0xffffff0038382890 */ /* 0x000fe4000ff1e0ff */
[----:B------:R-:W-:Y:S01]  /*52f0*/  LEA R170, P0, R170, R232, 0x2 ;  /* 0x000000e8aaaa7211 */ /* 0x000fe200078010ff */
[----:B------:R-:W-:Y:S01]  /*5300*/  LDSM.16.MT88.4 R132, [R0+0x9400] ;  /* 0x009400000084783b */ /* 0x000fe20000004200 */
[----:B-1----:R-:W-:Y:S01]  /*5310*/  @P4 LOP3.LUT R4, R150, 0x10, RZ, 0xc0, !PT ;  /* 0x0000001096044812 */ /* 0x002fe200078ec0ff */
[----:B------:R-:W-:Y:S01]  /*5320*/  ULOP3.LUT UR8, UR45, 0x1, URZ, 0xc0, !UPT ;  /* 0x000000012d087892 */ /* 0x000fe2000f8ec0ff */
[----:B------:R-:W-:Y:S01]  /*5330*/  @P4 SHF.R.U32.HI R5, RZ, 0x2, R227 ;  /* 0x00000002ff054819 */ /* 0x000fe200000116e3 */
[----:B------:R-:W-:Y:S01]  /*5340*/  LDSM.16.MT88.4 R136, [R0+0xb400] ;  /* 0x00b400000088783b */ /* 0x000fe20000004200 */
[----:B------:R-:W-:Y:S02]  /*5350*/  @UP2 UIADD3.X UR57, UPT, UPT, UR57, -0x1, URZ, UP0, !UPT ;  /* 0xffffffff39392890 */ /* 0x000fe400087fe4ff */
[----:B------:R-:W-:Y:S01]  /*5360*/  @P4 LOP3.LUT R240, R4, 0x7, R5, 0xf8, !PT ;  /* 0x0000000704f04812 */ /* 0x000fe200078ef805 */
[----:B------:R-:W-:Y:S01]  /*5370*/  LDSM.16.MT88.4 R140, [R0+0xd400] ;  /* 0x00d40000008c783b */ /* 0x000fe20000004200 */
[----:B------:R-:W-:Y:S01]  /*5380*/  LOP3.LUT R4, R148, 0x200, RZ, 0xc0, !PT ;  /* 0x0000020094047812 */ /* 0x000fe200078ec0ff */
[----:B------:R-:W-:Y:S02]  /*5390*/  UISETP.NE.U32.AND UP0, UPT, UR8, 0x1, UPT ;  /* 0x000000010800788c */ /* 0x000fe4000bf05070 */
[----:B------:R-:W-:Y:S01]  /*53a0*/  @P4 IMAD.WIDE.U32 R230, R240, R6, UR58 ;  /* 0x0000003af0e64e25 */ /* 0x000fe2000f8e0006 */
[----:B------:R-:W-:Y:S01]  /*53b0*/  LOP3.LUT R4, R4, 0xc00, R149, 0xf8, !PT ;  /* 0x00000c0004047812 */ /* 0x000fe200078ef895 */
[----:B------:R-:W-:Y:S01]  /*53c0*/  LDSM.16.MT88.4 R144, [R0+0x9800] ;  /* 0x009800000090783b */ /* 0x000fe20000004200 */
[----:B------:R-:W-:Y:S01]  /*53d0*/  UIADD3 UR8, UPT, UPT, UR45, -0x1, URZ ;  /* 0xffffffff2d087890 */ /* 0x000fe2000fffe0ff */
[----:B------:R-:W-:Y:S01]  /*53e0*/  PLOP3.LUT P3, PT, PT, PT, UP0, 0x80, 0x8 ;  /* 0x000000000008781c */ /* 0x000fe20003f6f008 */
[----:B------:R-:W-:Y:S01]  /*53f0*/  UISETP.GT.AND UP0, UPT, UR45, URZ, UPT ;  /* 0x000000ff2d00728c */ /* 0x000fe2000bf04270 */
[----:B------:R-:W-:Y:S01]  /*5400*/  LOP3.LUT R2, R4, R2, RZ, 0xfc, !PT ;  /* 0x0000000204027212 */ /* 0x000fe200078efcff */
[----:B------:R-:W-:Y:S01]  /*5410*/  LDSM.16.MT88.4 R148, [R0+0xb800] ;  /* 0x00b800000094783b */ /* 0x000fe20000004200 */
[----:B------:R-:W-:Y:S01]  /*5420*/  @UP2 UMOV UR58, UR15 ;  /* 0x0000000f003a2c82 */ /* 0x000fe20008000000 */
[----:B------:R-:W-:Y:S01]  /*5430*/  @UP2 UMOV UR59, UR14 ;  /* 0x0000000e003b2c82 */ /* 0x000fe20008000000 */
[----:B------:R-:W-:Y:S01]  /*5440*/  LEA R2, R2, UR4, 0x1 ;  /* 0x0000000402027c11 */ /* 0x000fe2000f8e08ff */
[----:B------:R-:W-:Y:S01]  /*5450*/  LDSM.16.MT88.4 R152, [R0+0x9c00] ;  /* 0x009c00000098783b */ /* 0x000fe20000004200 */
[----:B------:R-:W-:Y:S03]  /*5460*/  UMOV UR45, UR8 ;  /* 0x00000008002d7c82 */ /* 0x000fe60008000000 */
[----:B------:R-:W1:Y:S01]  /*5470*/  LDSM.16.M88.4 R24, [R2+0xf000] ;  /* 0x00f000000218783b */ /* 0x000e620000000200 */
[C---:B------:R-:W-:Y:S02]  /*5480*/  IMAD.IADD R161, R2.reuse, 0x1, R224 ;  /* 0x0000000102a17824 */ /* 0x040fe400078e02e0 */
[C---:B------:R-:W-:Y:S01]  /*5490*/  VIADD R160, R2.reuse, 0xf040 ;  /* 0x0000f04002a07836 */ /* 0x040fe20000000000 */
[----:B------:R-:W-:Y:S04]  /*54a0*/  LDSM.16.MT88.4 R156, [R0+0xc000] ;  /* 0x00c00000009c783b */ /* 0x000fe80000004200 */
[----:B------:R-:W2:Y:S04]  /*54b0*/  LDSM.16.M88.4 R32, [R161+0xf000] ;  /* 0x00f00000a120783b */ /* 0x000ea80000000200 */
[----:B------:R3:W5:Y:S04]  /*54c0*/  @P4 LDG.E R250, desc[UR36][R230.64+-0x100] ;  /* 0xffff0024e6fa4981 */ /* 0x000768000c1e1900 */
[----:B------:R3:W5:Y:S04]  /*54d0*/  @P4 LDG.E R249, desc[UR36][R230.64+-0xe0] ;  /* 0xffff2024e6f94981 */ /* 0x000768000c1e1900 */
[----:B------:R3:W5:Y:S04]  /*54e0*/  @P4 LDG.E R248, desc[UR36][R230.64+-0x80] ;  /* 0xffff8024e6f84981 */ /* 0x000768000c1e1900 */
[----:B------:R3:W5:Y:S01]  /*54f0*/  @P4 LDG.E R247, desc[UR36][R230.64+-0x60] ;  /* 0xffffa024e6f74981 */ /* 0x000762000c1e1900 */
[C---:B-1----:R-:W-:Y:S08]  /*5500*/  HMMA.16816.F32 R4, R24.reuse, R8, RZ ;  /* 0x000000081804723c */ /* 0x042ff000000018ff */
[C---:B------:R-:W-:Y:S08]  /*5510*/  HMMA.16816.F32 R8, R24.reuse, R10, RZ ;  /* 0x0000000a1808723c */ /* 0x040ff000000018ff */
[C---:B------:R-:W-:Y:S08]  /*5520*/  HMMA.16816.F32 R12, R24.reuse, R16, RZ ;  /* 0x00000010180c723c */ /* 0x040ff000000018ff */
[C---:B------:R-:W-:Y:S08]  /*5530*/  HMMA.16816.F32 R16, R24.reuse, R18, RZ ;  /* 0x000000121810723c */ /* 0x040ff000000018ff */
[C---:B------:R-:W-:Y:S01]  /*5540*/  HMMA.16816.F32 R20, R24.reuse, R28, RZ ;  /* 0x0000001c1814723c */ /* 0x040fe200000018ff */
[----:B------:R-:W-:Y:S04]  /*5550*/  VIADD R28, R2, 0xf000 ;  /* 0x0000f000021c7836 */ /* 0x000fe80000000000 */
[----:B------:R-:W-:Y:S03]  /*5560*/  @P1 VIADD R160, R28, 0xffffffc0 ;  /* 0xffffffc01ca01836 */ /* 0x000fe60000000000 */
[----:B------:R-:W-:Y:S01]  /*5570*/  HMMA.16816.F32 R24, R24, R30, RZ ;  /* 0x0000001e1818723c */ /* 0x000fe200000018ff */
[----:B------:R-:W-:Y:S01]  /*5580*/  IMAD.IADD R162, R224, 0x1, R160 ;  /* 0x00000001e0a27824 */ /* 0x000fe200078e02a0 */
[----:B------:R-:W1:Y:S06]  /*5590*/  LDSM.16.M88.4 R28, [R160] ;  /* 0x00000000a01c783b */ /* 0x000e6c0000000200 */
[C---:B--2---:R-:W-:Y:S08]  /*55a0*/  HMMA.16816.F32 R4, R32.reuse, R132, R4 ;  /* 0x000000842004723c */ /* 0x044ff00000001804 */
[C---:B------:R-:W-:Y:S01]  /*55b0*/  HMMA.16816.F32 R8, R32.reuse, R134, R8 ;  /* 0x000000862008723c */ /* 0x040fe20000001808 */
[----:B------:R-:W2:Y:S07]  /*55c0*/  LDSM.16.MT88.4 R132, [R0+0xd800] ;  /* 0x00d800000084783b */ /* 0x000eae0000004200 */
[C---:B------:R-:W-:Y:S08]  /*55d0*/  HMMA.16816.F32 R12, R32.reuse, R136, R12 ;  /* 0x00000088200c723c */ /* 0x040ff0000000180c */
[C---:B------:R-:W-:Y:S01]  /*55e0*/  HMMA.16816.F32 R16, R32.reuse, R138, R16 ;  /* 0x0000008a2010723c */ /* 0x040fe20000001810 */
[----:B------:R-:W4:Y:S07]  /*55f0*/  LDSM.16.M88.4 R136, [R162] ;  /* 0x00000000a288783b */ /* 0x000f2e0000000200 */
[C---:B------:R-:W-:Y:S08]  /*5600*/  HMMA.16816.F32 R20, R32.reuse, R140, R20 ;  /* 0x0000008c2014723c */ /* 0x040ff00000001814 */
[----:B------:R-:W-:Y:S01]  /*5610*/  HMMA.16816.F32 R24, R32, R142, R24 ;  /* 0x0000008e2018723c */ /* 0x000fe20000001818 */
[----:B------:R-:W3:Y:S04]  /*5620*/  LDSM.16.MT88.4 R32, [R0+0xbc00] ;  /* 0x00bc00000020783b */ /* 0x000ee80000004200 */
[----:B------:R-:W3:Y:S03]  /*5630*/  LDSM.16.MT88.4 R140, [R0+0xdc00] ;  /* 0x00dc0000008c783b */ /* 0x000ee60000004200 */
[C---:B-1----:R-:W-:Y:S08]  /*5640*/  HMMA.16816.F32 R4, R28.reuse, R144, R4 ;  /* 0x000000901c04723c */ /* 0x042ff00000001804 */
[C---:B------:R-:W-:Y:S01]  /*5650*/  HMMA.16816.F32 R8, R28.reuse, R146, R8 ;  /* 0x000000921c08723c */ /* 0x040fe20000001808 */
[----:B------:R1:W-:Y:S07]  /*5660*/  LDSM.16.M88.4 R144, [R2+0x11000] ;  /* 0x011000000290783b */ /* 0x0003ee0000000200 */
[C---:B------:R-:W-:Y:S08]  /*5670*/  HMMA.16816.F32 R12, R28.reuse, R148, R12 ;  /* 0x000000941c0c723c */ /* 0x040ff0000000180c */
[C---:B------:R-:W-:Y:S01]  /*5680*/  HMMA.16816.F32 R16, R28.reuse, R150, R16 ;  /* 0x000000961c10723c */ /* 0x040fe20000001810 */
[----:B------:R-:W3:Y:S07]  /*5690*/  LDSM.16.MT88.4 R148, [R0+0xa000] ;  /* 0x00a000000094783b */ /* 0x000eee0000004200 */
[C---:B--2---:R-:W-:Y:S01]  /*56a0*/  HMMA.16816.F32 R20, R28.reuse, R132, R20 ;  /* 0x000000841c14723c */ /* 0x044fe20000001814 */
[----:B-1----:R-:W-:Y:S05]  /*56b0*/  IMAD.U32 R2, RZ, RZ, UR47 ;  /* 0x0000002fff027e24 */ /* 0x002fea000f8e00ff */
[----:B------:R-:W-:Y:S02]  /*56c0*/  LEA.HI.X.SX32 R171, R2, R233, 0x2, P0 ;  /* 0x000000e902ab7211 */ /* 0x000fe400000f16ff */
[----:B------:R-:W-:Y:S01]  /*56d0*/  HMMA.16816.F32 R24, R28, R134, R24 ;  /* 0x000000861c18723c */ /* 0x000fe20000001818 */
[----:B------:R-:W1:Y:S02]  /*56e0*/  LDSM.16.MT88.4 R28, [R0+0xe000] ;  /* 0x00e00000001c783b */ /* 0x000e640000004200 */
[C---:B------:R-:W-:Y:S02]  /*56f0*/  LEA R168, P0, R234.reuse, R170, 0x5 ;  /* 0x000000aaeaa87211 */ /* 0x040fe400078028ff */
[----:B------:R-:W-:Y:S02]  /*5700*/  LDSM.16.MT88.4 R132, [R0+0xa400] ;  /* 0x00a400000084783b */ /* 0x000fe40000004200 */
[C---:B------:R-:W-:Y:S01]  /*5710*/  LEA.HI.X.SX32 R169, R234.reuse, R171, 0x5, P0 ;  /* 0x000000abeaa97211 */ /* 0x040fe200000f2eff */
[C---:B----4-:R-:W-:Y:S05]  /*5720*/  HMMA.16816.F32 R4, R136.reuse, R152, R4 ;  /* 0x000000988804723c */ /* 0x050fea0000001804 */
[C---:B------:R-:W-:Y:S03]  /*5730*/  LEA R166, P0, R234.reuse, R168, 0x5 ;  /* 0x000000a8eaa67211 */ /* 0x040fe600078028ff */
[C---:B------:R-:W-:Y:S03]  /*5740*/  HMMA.16816.F32 R8, R136.reuse, R154, R8 ;  /* 0x0000009a8808723c */ /* 0x040fe60000001808 */
[C---:B------:R-:W-:Y:S05]  /*5750*/  LEA.HI.X.SX32 R167, R234.reuse, R169, 0x5, P0 ;  /* 0x000000a9eaa77211 */ /* 0x040fea00000f2eff */
[C---:B---3--:R-:W-:Y:S08]  /*5760*/  HMMA.16816.F32 R12, R136.reuse, R32, R12 ;  /* 0x00000020880c723c */ /* 0x048ff0000000180c */
[C---:B------:R-:W-:Y:S01]  /*5770*/  HMMA.16816.F32 R16, R136.reuse, R34, R16 ;  /* 0x000000228810723c */ /* 0x040fe20000001810 */
[----:B------:R-:W2:Y:S07]  /*5780*/  LDSM.16.M88.4 R32, [R161+0x11000] ;  /* 0x01100000a120783b */ /* 0x000eae0000000200 */
[C---:B------:R-:W-:Y:S08]  /*5790*/  HMMA.16816.F32 R20, R136.reuse, R140, R20 ;  /* 0x0000008c8814723c */ /* 0x040ff00000001814 */
[----:B------:R-:W-:Y:S01]  /*57a0*/  HMMA.16816.F32 R24, R136, R142, R24 ;  /* 0x0000008e8818723c */ /* 0x000fe20000001818 */
[----:B------:R-:W3:Y:S04]  /*57b0*/  LDSM.16.MT88.4 R136, [R0+0xc400] ;  /* 0x00c400000088783b */ /* 0x000ee80000004200 */
[----:B------:R-:W-:Y:S03]  /*57c0*/  LDSM.16.MT88.4 R140, [R0+0xa800] ;  /* 0x00a80000008c783b */ /* 0x000fe60000004200 */
[C---:B------:R-:W-:Y:S08]  /*57d0*/  HMMA.16816.F32 R4, R144.reuse, R148, R4 ;  /* 0x000000949004723c */ /* 0x040ff00000001804 */
[C---:B------:R-:W-:Y:S08]  /*57e0*/  HMMA.16816.F32 R8, R144.reuse, R150, R8 ;  /* 0x000000969008723c */ /* 0x040ff00000001808 */
[C---:B------:R-:W-:Y:S08]  /*57f0*/  HMMA.16816.F32 R12, R144.reuse, R156, R12 ;  /* 0x0000009c900c723c */ /* 0x040ff0000000180c */
[C---:B------:R-:W-:Y:S03]  /*5800*/  HMMA.16816.F32 R16, R144.reuse, R158, R16 ;  /* 0x0000009e9010723c */ /* 0x040fe60000001810 */
[C---:B------:R-:W-:Y:S04]  /*5810*/  LEA R158, P0, R234.reuse, R166, 0x5 ;  /* 0x000000a6ea9e7211 */ /* 0x040fe800078028ff */
[C---:B------:R-:W-:Y:S01]  /*5820*/  LEA.HI.X.SX32 R159, R234.reuse, R167, 0x5, P0 ;  /* 0x000000a7ea9f7211 */ /* 0x040fe200000f2eff */
[C---:B-1----:R-:W-:Y:S03]  /*5830*/  HMMA.16816.F32 R20, R144.reuse, R28, R20 ;  /* 0x0000001c9014723c */ /* 0x042fe60000001814 */
[C---:B------:R-:W-:Y:S04]  /*5840*/  LEA R156, P0, R234.reuse, R158, 0x5 ;  /* 0x0000009eea9c7211 */ /* 0x040fe800078028ff */
[C---:B------:R-:W-:Y:S01]  /*5850*/  LEA.HI.X.SX32 R157, R234.reuse, R159, 0x5, P0 ;  /* 0x0000009fea9d7211 */ /* 0x040fe200000f2eff */
[----:B------:R-:W-:Y:S01]  /*5860*/  HMMA.16816.F32 R24, R144, R30, R24 ;  /* 0x0000001e9018723c */ /* 0x000fe20000001818 */
[----:B------:R-:W1:Y:S02]  /*5870*/  LDSM.16.MT88.4 R28, [R0+0xe400] ;  /* 0x00e40000001c783b */ /* 0x000e640000004200 */
[C---:B------:R-:W-:Y:S04]  /*5880*/  LEA R154, P0, R234.reuse, R156, 0x5 ;  /* 0x0000009cea9a7211 */ /* 0x040fe800078028ff */
[C---:B------:R-:W-:Y:S01]  /*5890*/  LEA.HI.X.SX32 R155, R234.reuse, R157, 0x5, P0 ;  /* 0x0000009dea9b7211 */ /* 0x040fe200000f2eff */
[C---:B--2---:R-:W-:Y:S08]  /*58a0*/  HMMA.16816.F32 R4, R32.reuse, R132, R4 ;  /* 0x000000842004723c */ /* 0x044ff00000001804 */
[C---:B------:R-:W-:Y:S01]  /*58b0*/  HMMA.16816.F32 R8, R32.reuse, R134, R8 ;  /* 0x000000862008723c */ /* 0x040fe20000001808 */
[----:B------:R2:W4:Y:S07]  /*58c0*/  LDSM.16.M88.4 R132, [R160+0x2000] ;  /* 0x00200000a084783b */ /* 0x00052e0000000200 */
[C---:B---3--:R-:W-:Y:S08]  /*58d0*/  HMMA.16816.F32 R12, R32.reuse, R136, R12 ;  /* 0x00000088200c723c */ /* 0x048ff0000000180c */
[C---:B------:R-:W-:Y:S01]  /*58e0*/  HMMA.16816.F32 R16, R32.reuse, R138, R16 ;  /* 0x0000008a2010723c */ /* 0x040fe20000001810 */
[----:B------:R-:W3:Y:S02]  /*58f0*/  LDSM.16.MT88.4 R136, [R0+0xc800] ;  /* 0x00c800000088783b */ /* 0x000ee40000004200 */
[C---:B--2---:R-:W-:Y:S05]  /*5900*/  LEA R160, P0, R234.reuse, R154, 0x5 ;  /* 0x0000009aeaa07211 */ /* 0x044fea00078028ff */
[C---:B-1----:R-:W-:Y:S03]  /*5910*/  HMMA.16816.F32 R20, R32.reuse, R28, R20 ;  /* 0x0000001c2014723c */ /* 0x042fe60000001814 */
[C---:B------:R-:W-:Y:S05]  /*5920*/  LEA.HI.X.SX32 R161, R234.reuse, R155, 0x5, P0 ;  /* 0x0000009beaa17211 */ /* 0x040fea00000f2eff */
[----:B------:R-:W-:Y:S01]  /*5930*/  HMMA.16816.F32 R24, R32, R30, R24 ;  /* 0x0000001e2018723c */ /* 0x000fe20000001818 */
[----:B------:R-:W1:Y:S02]  /*5940*/  LDSM.16.MT88.4 R28, [R0+0xe800] ;  /* 0x00e80000001c783b */ /* 0x000e640000004200 */
[C---:B------:R-:W-:Y:S02]  /*5950*/  IMAD.WIDE R228, R234.reuse, -0xc0, R160 ;  /* 0xffffff40eae47825 */ /* 0x040fe400078e02a0 */
[----:B------:R-:W-:Y:S03]  /*5960*/  LDSM.16.M88.4 R32, [R162+0x2000] ;  /* 0x00200000a220783b */ /* 0x000fe60000000200 */
[C---:B----4-:R-:W-:Y:S05]  /*5970*/  HMMA.16816.F32 R4, R132.reuse, R140, R4 ;  /* 0x0000008c8404723c */ /* 0x050fea0000001804 */
[C---:B------:R-:W-:Y:S03]  /*5980*/  LEA R152, P0, R234.reuse, R228, 0x5 ;  /* 0x000000e4ea987211 */ /* 0x040fe600078028ff */
[C---:B------:R-:W-:Y:S01]  /*5990*/  HMMA.16816.F32 R8, R132.reuse, R142, R8 ;  /* 0x0000008e8408723c */ /* 0x040fe20000001808 */
[----:B------:R-:W2:Y:S02]  /*59a0*/  LDSM.16.MT88.4 R140, [R0+0xac00] ;  /* 0x00ac0000008c783b */ /* 0x000ea40000004200 */
[C---:B------:R-:W-:Y:S02]  /*59b0*/  LEA.HI.X.SX32 R153, R234.reuse, R229, 0x5, P0 ;  /* 0x000000e5ea997211 */ /* 0x040fe400000f2eff */
[C---:B------:R-:W-:Y:S03]  /*59c0*/  LEA R150, P0, R234.reuse, R152, 0x5 ;  /* 0x00000098ea967211 */ /* 0x040fe600078028ff */
[C---:B---3--:R-:W-:Y:S03]  /*59d0*/  HMMA.16816.F32 R12, R132.reuse, R136, R12 ;  /* 0x00000088840c723c */ /* 0x048fe6000000180c */
[C---:B------:R-:W-:Y:S02]  /*59e0*/  LEA.HI.X.SX32 R151, R234.reuse, R153, 0x5, P0 ;  /* 0x00000099ea977211 */ /* 0x040fe400000f2eff */
[C---:B------:R-:W-:Y:S03]  /*59f0*/  LEA R148, P0, R234.reuse, R150, 0x5 ;  /* 0x00000096ea947211 */ /* 0x040fe600078028ff */
[C---:B------:R-:W-:Y:S01]  /*5a00*/  HMMA.16816.F32 R16, R132.reuse, R138, R16 ;  /* 0x0000008a8410723c */ /* 0x040fe20000001810 */
[----:B------:R-:W3:Y:S02]  /*5a10*/  LDSM.16.MT88.4 R136, [R0+0xcc00] ;  /* 0x00cc00000088783b */ /* 0x000ee40000004200 */
[C---:B------:R-:W-:Y:S02]  /*5a20*/  LEA.HI.X.SX32 R149, R234.reuse, R151, 0x5, P0 ;  /* 0x00000097ea957211 */ /* 0x040fe400000f2eff */
[C---:B------:R-:W-:Y:S03]  /*5a30*/  LEA R146, P0, R234.reuse, R148, 0x5 ;  /* 0x00000094ea927211 */ /* 0x040fe600078028ff */
[C---:B-1----:R-:W-:Y:S03]  /*5a40*/  HMMA.16816.F32 R20, R132.reuse, R28, R20 ;  /* 0x0000001c8414723c */ /* 0x042fe60000001814 */
[C---:B------:R-:W-:Y:S02]  /*5a50*/  LEA.HI.X.SX32 R147, R234.reuse, R149, 0x5, P0 ;  /* 0x00000095ea937211 */ /* 0x040fe400000f2eff */
[C---:B------:R-:W-:Y:S03]  /*5a60*/  LEA R144, P0, R234.reuse, R146, 0x5 ;  /* 0x00000092ea907211 */ /* 0x040fe600078028ff */
[----:B------:R-:W-:Y:S01]  /*5a70*/  HMMA.16816.F32 R24, R132, R30, R24 ;  /* 0x0000001e8418723c */ /* 0x000fe20000001818 */
[----:B------:R1:W4:Y:S02]  /*5a80*/  LDSM.16.MT88.4 R28, [R0+0xec00] ;  /* 0x00ec0000001c783b */ /* 0x0003240000004200 */
[C---:B------:R-:W-:Y:S05]  /*5a90*/  LEA.HI.X.SX32 R145, R234.reuse, R147, 0x5, P0 ;  /* 0x00000093ea917211 */ /* 0x040fea00000f2eff */
[C---:B--2---:R-:W-:Y:S05]  /*5aa0*/  HMMA.16816.F32 R4, R32.reuse, R140, R4 ;  /* 0x0000008c2004723c */ /* 0x044fea0000001804 */
[C---:B------:R-:W-:Y:S03]  /*5ab0*/  LEA R140, P0, R234.reuse, R144, 0x5 ;  /* 0x00000090ea8c7211 */ /* 0x040fe600078028ff */
[C---:B------:R-:W-:Y:S03]  /*5ac0*/  HMMA.16816.F32 R8, R32.reuse, R142, R8 ;  /* 0x0000008e2008723c */ /* 0x040fe60000001808 */
[C---:B------:R-:W-:Y:S05]  /*5ad0*/  LEA.HI.X.SX32 R141, R234.reuse, R145, 0x5, P0 ;  /* 0x00000091ea8d7211 */ /* 0x040fea00000f2eff */
[C---:B---3--:R-:W-:Y:S03]  /*5ae0*/  HMMA.16816.F32 R12, R32.reuse, R136, R12 ;  /* 0x00000088200c723c */ /* 0x048fe6000000180c */
[----:B------:R2:W-:Y:S01]  /*5af0*/  REDG.E.ADD.F32.FTZ.RN.STRONG.GPU desc[UR36][R232.64], R4 ;  /* 0x00000004e80079a6 */ /* 0x0005e2000c12f324 */
[C---:B------:R-:W-:Y:S03]  /*5b00*/  IMAD.WIDE R142, R234.reuse, -0xc0, R140 ;  /* 0xffffff40ea8e7825 */ /* 0x040fe600078e028c */
[----:B------:R3:W-:Y:S01]  /*5b10*/  REDG.E.ADD.F32.FTZ.RN.STRONG.GPU desc[UR36][R170.64], R5 ;  /* 0x00000005aa0079a6 */ /* 0x0007e2000c12f324 */
[C---:B------:R-:W-:Y:S03]  /*5b20*/  HMMA.16816.F32 R16, R32.reuse, R138, R16 ;  /* 0x0000008a2010723c */ /* 0x040fe60000001810 */
[----:B------:R3:W-:Y:S01]  /*5b30*/  REDG.E.ADD.F32.FTZ.RN.STRONG.GPU desc[UR36][R168.64], R6 ;  /* 0x00000006a80079a6 */ /* 0x0007e2000c12f324 */
[----:B------:R-:W-:Y:S01]  /*5b40*/  LEA R136, P0, R234, R142, 0x5 ;  /* 0x0000008eea887211 */ /* 0x000fe200078028ff */
[----:B-1----:R-:W-:Y:S02]  /*5b50*/  VIADD R0, R220, 0xffffd000 ;  /* 0xffffd000dc007836 */ /* 0x002fe40000000000 */
[----:B------:R1:W-:Y:S01]  /*5b60*/  REDG.E.ADD.F32.FTZ.RN.STRONG.GPU desc[UR36][R166.64], R7 ;  /* 0x00000007a60079a6 */ /* 0x0003e2000c12f324 */
[C---:B------:R-:W-:Y:S01]  /*5b70*/  LEA.HI.X.SX32 R137, R234.reuse, R143, 0x5, P0 ;  /* 0x0000008fea897211 */ /* 0x040fe200000f2eff */
[C---:B----4-:R-:W-:Y:S02]  /*5b80*/  HMMA.16816.F32 R20, R32.reuse, R28, R20 ;  /* 0x0000001c2014723c */ /* 0x050fe40000001814 */
[----:B------:R-:W-:Y:S01]  /*5b90*/  REDG.E.ADD.F32.FTZ.RN.STRONG.GPU desc[UR36][R158.64], R8 ;  /* 0x000000089e0079a6 */ /* 0x000fe2000c12f324 */
[----:B------:R-:W-:Y:S01]  /*5ba0*/  LEA R134, P0, R234, R136, 0x5 ;  /* 0x00000088ea867211 */ /* 0x000fe200078028ff */
[----:B------:R-:W-:Y:S02]  /*5bb0*/  @P3 VIADD R0, R220, 0x3000 ;  /* 0x00003000dc003836 */ /* 0x000fe40000000000 */
[----:B------:R-:W-:Y:S01]  /*5bc0*/  REDG.E.ADD.F32.FTZ.RN.STRONG.GPU desc[UR36][R156.64], R9 ;  /* 0x000000099c0079a6 */ /* 0x000fe2000c12f324 */
[C---:B------:R-:W-:Y:S01]  /*5bd0*/  LEA.HI.X.SX32 R135, R234.reuse, R137, 0x5, P0 ;  /* 0x00000089ea877211 */ /* 0x040fe200000f2eff */
[----:B------:R-:W-:Y:S02]  /*5be0*/  HMMA.16816.F32 R24, R32, R30, R24 ;  /* 0x0000001e2018723c */ /* 0x000fe40000001818 */
[----:B------:R-:W-:Y:S01]  /*5bf0*/  REDG.E.ADD.F32.FTZ.RN.STRONG.GPU desc[UR36][R154.64], R10 ;  /* 0x0000000a9a0079a6 */ /* 0x000fe2000c12f324 */
[C---:B------:R-:W-:Y:S03]  /*5c00*/  LEA R132, P0, R234.reuse, R134, 0x5 ;  /* 0x00000086ea847211 */ /* 0x040fe600078028ff */
[----:B------:R-:W-:Y:S01]  /*5c10*/  REDG.E.ADD.F32.FTZ.RN.STRONG.GPU desc[UR36][R160.64], R11 ;  /* 0x0000000ba00079a6 */ /* 0x000fe2000c12f324 */
[C---:B------:R-:W-:Y:S02]  /*5c20*/  LEA.HI.X.SX32 R133, R234.reuse, R135, 0x5, P0 ;  /* 0x00000087ea857211 */ /* 0x040fe400000f2eff */
[C---:B------:R-:W-:Y:S01]  /*5c30*/  LEA R28, P0, R234.reuse, R132, 0x5 ;  /* 0x00000084ea1c7211 */ /* 0x040fe200078028ff */
[----:B------:R-:W-:Y:S03]  /*5c40*/  REDG.E.ADD.F32.FTZ.RN.STRONG.GPU desc[UR36][R232.64+0x80], R12 ;  /* 0x0000800ce80079a6 */ /* 0x000fe6000c12f324 */
[C---:B------:R-:W-:Y:S01]  /*5c50*/  LEA.HI.X.SX32 R29, R234.reuse, R133, 0x5, P0 ;  /* 0x00000085ea1d7211 */ /* 0x040fe200000f2eff */
[----:B------:R-:W-:Y:S01]  /*5c60*/  REDG.E.ADD.F32.FTZ.RN.STRONG.GPU desc[UR36][R228.64+0x80], R13 ;  /* 0x0000800de40079a6 */ /* 0x000fe2000c12f324 */
[C---:B--2---:R-:W-:Y:S03]  /*5c70*/  LEA R4, P0, R234.reuse, R28, 0x5 ;  /* 0x0000001cea047211 */ /* 0x044fe600078028ff */
[----:B------:R-:W-:Y:S01]  /*5c80*/  REDG.E.ADD.F32.FTZ.RN.STRONG.GPU desc[UR36][R152.64+0x80], R14 ;  /* 0x0000800e980079a6 */ /* 0x000fe2000c12f324 */
[C---:B---3--:R-:W-:Y:S02]  /*5c90*/  LEA.HI.X.SX32 R5, R234.reuse, R29, 0x5, P0 ;  /* 0x0000001dea057211 */ /* 0x048fe400000f2eff */
[C---:B------:R-:W-:Y:S01]  /*5ca0*/  LEA R6, P0, R234.reuse, R4, 0x5 ;  /* 0x00000004ea067211 */ /* 0x040fe200078028ff */
[----:B------:R-:W-:Y:S03]  /*5cb0*/  REDG.E.ADD.F32.FTZ.RN.STRONG.GPU desc[UR36][R150.64+0x80], R15 ;  /* 0x0000800f960079a6 */ /* 0x000fe6000c12f324 */
[----:B-1----:R-:W-:Y:S01]  /*5cc0*/  LEA.HI.X.SX32 R7, R234, R5, 0x5, P0 ;  /* 0x00000005ea077211 */ /* 0x002fe200000f2eff */
[----:B------:R-:W-:Y:S04]  /*5cd0*/  REDG.E.ADD.F32.FTZ.RN.STRONG.GPU desc[UR36][R148.64+0x80], R16 ;  /* 0x00008010940079a6 */ /* 0x000fe8000c12f324 */
        /* <DEDUP_REMOVED lines=11> */
[----:B------:R-:W-:Y:S04]  /*5d90*/  LDSM.16.MT88.4 R4, [R3+UR4+0xf000] ;  /* 0x00f000040304783b */ /* 0x000fe80008004200 */
[----:B------:R-:W1:Y:S04]  /*5da0*/  LDSM.16.MT88.4 R8, [R220] ;  /* 0x00000000dc08783b */ /* 0x000e680000004200 */
[----:B------:R-:W2:Y:S04]  /*5db0*/  LDSM.16.MT88.4 R12, [R3+UR4+0x11000] ;  /* 0x01100004030c783b */ /* 0x000ea80008004200 */
[----:B------:R-:W3:Y:S04]  /*5dc0*/  LDSM.16.MT88.4 R16, [R220+0x1000] ;  /* 0x00100000dc10783b */ /* 0x000ee80000004200 */
[----:B------:R-:W4:Y:S04]  /*5dd0*/  LDSM.16.MT88.4 R28, [R220+0x2000] ;  /* 0x00200000dc1c783b */ /* 0x000f280000004200 */
[----:B------:R-:W-:Y:S04]  /*5de0*/  LDSM.16.MT88.4 R32, [R3+UR4+0xf800] ;  /* 0x00f800040320783b */ /* 0x000fe80008004200 */
[----:B------:R-:W4:Y:S04]  /*5df0*/  LDSM.16.MT88.4 R20, [R220+0x400] ;  /* 0x00040000dc14783b */ /* 0x000f280000004200 */
[----:B------:R-:W4:Y:S04]  /*5e00*/  LDSM.16.MT88.4 R132, [R3+UR4+0x11800] ;  /* 0x011800040384783b */ /* 0x000f280008004200 */
[----:B------:R-:W4:Y:S04]  /*5e10*/  LDSM.16.MT88.4 R24, [R220+0x1400] ;  /* 0x00140000dc18783b */ /* 0x000f280000004200 */
[----:B------:R-:W-:Y:S04]  /*5e20*/  LDSM.16.MT88.4 R136, [R220+0xc00] ;  /* 0x000c0000dc88783b */ /* 0x000fe80000004200 */
[----:B------:R-:W-:Y:S01]  /*5e30*/  LDSM.16.MT88.4 R140, [R3+UR4+0x12800] ;  /* 0x01280004038c783b */ /* 0x000fe20008004200 */
[-C--:B-1----:R-:W-:Y:S03]  /*5e40*/  HMMA.16816.F32 R84, R4, R8.reuse, R84 ;  /* 0x000000080454723c */ /* 0x082fe60000001854 */
[----:B------:R-:W-:Y:S05]  /*5e50*/  LDSM.16.MT88.4 R144, [R220+0x2c00] ;  /* 0x002c0000dc90783b */ /* 0x000fea0000004200 */
[C---:B--2---:R-:W-:Y:S08]  /*5e60*/  HMMA.16816.F32 R88, R12.reuse, R8, R88 ;  /* 0x000000080c58723c */ /* 0x044ff00000001858 */
[-C--:B------:R-:W-:Y:S08]  /*5e70*/  HMMA.16816.F32 R92, R12, R10.reuse, R92 ;  /* 0x0000000a0c5c723c */ /* 0x080ff0000000185c */
[C---:B------:R-:W-:Y:S01]  /*5e80*/  HMMA.16816.F32 R96, R4.reuse, R10, R96 ;  /* 0x0000000a0460723c */ /* 0x040fe20000001860 */
[----:B------:R-:W1:Y:S07]  /*5e90*/  LDSM.16.MT88.4 R8, [R220+0x2400] ;  /* 0x00240000dc08783b */ /* 0x000e6e0000004200 */
[-C--:B---3--:R-:W-:Y:S08]  /*5ea0*/  HMMA.16816.F32 R100, R4, R16.reuse, R100 ;  /* 0x000000100464723c */ /* 0x088ff00000001864 */
[C---:B------:R-:W-:Y:S08]  /*5eb0*/  HMMA.16816.F32 R104, R12.reuse, R16, R104 ;  /* 0x000000100c68723c */ /* 0x040ff00000001868 */
[-C--:B------:R-:W-:Y:S08]  /*5ec0*/  HMMA.16816.F32 R108, R12, R18.reuse, R108 ;  /* 0x000000120c6c723c */ /* 0x080ff0000000186c */
[C---:B------:R-:W-:Y:S01]  /*5ed0*/  HMMA.16816.F32 R112, R4.reuse, R18, R112 ;  /* 0x000000120470723c */ /* 0x040fe20000001870 */
[----:B------:R-:W-:Y:S07]  /*5ee0*/  LDSM.16.MT88.4 R16, [R3+UR4+0x12000] ;  /* 0x012000040310783b */ /* 0x000fee0008004200 */
[-C--:B----4-:R-:W-:Y:S08]  /*5ef0*/  HMMA.16816.F32 R116, R4, R28.reuse, R116 ;  /* 0x0000001c0474723c */ /* 0x090ff00000001874 */
[C---:B------:R-:W-:Y:S08]  /*5f00*/  HMMA.16816.F32 R120, R12.reuse, R28, R120 ;  /* 0x0000001c0c78723c */ /* 0x040ff00000001878 */
[-C--:B------:R-:W-:Y:S01]  /*5f10*/  HMMA.16816.F32 R124, R12, R30.reuse, R124 ;  /* 0x0000001e0c7c723c */ /* 0x080fe2000000187c */
[----:B------:R-:W-:Y:S07]  /*5f20*/  LDSM.16.MT88.4 R12, [R220+0x800] ;  /* 0x00080000dc0c783b */ /* 0x000fee0000004200 */
[----:B------:R-:W-:Y:S01]  /*5f30*/  HMMA.16816.F32 R128, R4, R30, R128 ;  /* 0x0000001e0480723c */ /* 0x000fe20000001880 */
[----:B------:R-:W2:Y:S04]  /*5f40*/  LDSM.16.MT88.4 R4, [R3+UR4+0x10000] ;  /* 0x010000040304783b */ /* 0x000ea80008004200 */
[----:B------:R-:W-:Y:S03]  /*5f50*/  LDSM.16.MT88.4 R28, [R220+0x2800] ;  /* 0x00280000dc1c783b */ /* 0x000fe60000004200 */
[-C--:B------:R-:W-:Y:S08]  /*5f60*/  HMMA.16816.F32 R84, R32, R20.reuse, R84 ;  /* 0x000000142054723c */ /* 0x080ff00000001854 */
[C---:B------:R-:W-:Y:S08]  /*5f70*/  HMMA.16816.F32 R88, R132.reuse, R20, R88 ;  /* 0x000000148458723c */ /* 0x040ff00000001858 */
[-C--:B------:R-:W-:Y:S08]  /*5f80*/  HMMA.16816.F32 R92, R132, R22.reuse, R92 ;  /* 0x00000016845c723c */ /* 0x080ff0000000185c */
[C---:B------:R-:W-:Y:S01]  /*5f90*/  HMMA.16816.F32 R96, R32.reuse, R22, R96 ;  /* 0x000000162060723c */ /* 0x040fe20000001860 */
[----:B------:R-:W3:Y:S07]  /*5fa0*/  LDSM.16.MT88.4 R20, [R220+0x1800] ;  /* 0x00180000dc14783b */ /* 0x000eee0000004200 */
[-C--:B------:R-:W-:Y:S08]  /*5fb0*/  HMMA.16816.F32 R100, R32, R24.reuse, R100 ;  /* 0x000000182064723c */ /* 0x080ff00000001864 */
[C---:B------:R-:W-:Y:S08]  /*5fc0*/  HMMA.16816.F32 R104, R132.reuse, R24, R104 ;  /* 0x000000188468723c */ /* 0x040ff00000001868 */
[-C--:B------:R-:W-:Y:S08]  /*5fd0*/  HMMA.16816.F32 R108, R132, R26.reuse, R108 ;  /* 0x0000001a846c723c */ /* 0x080ff0000000186c */
[C---:B------:R-:W-:Y:S01]  /*5fe0*/  HMMA.16816.F32 R112, R32.reuse, R26, R112 ;  /* 0x0000001a2070723c */ /* 0x040fe20000001870 */
[----:B------:R-:W4:Y:S07]  /*5ff0*/  LDSM.16.MT88.4 R24, [R3+UR4+0x10800] ;  /* 0x010800040318783b */ /* 0x000f2e0008004200 */
[-C--:B-1----:R-:W-:Y:S08]  /*6000*/  HMMA.16816.F32 R116, R32, R8.reuse, R116 ;  /* 0x000000082074723c */ /* 0x082ff00000001874 */
[C---:B------:R-:W-:Y:S08]  /*6010*/  HMMA.16816.F32 R120, R132.reuse, R8, R120 ;  /* 0x000000088478723c */ /* 0x040ff00000001878 */
[-C--:B------:R-:W-:Y:S01]  /*6020*/  HMMA.16816.F32 R124, R132, R10.reuse, R124 ;  /* 0x0000000a847c723c */ /* 0x080fe2000000187c */
[----:B------:R1:W4:Y:S07]  /*6030*/  LDSM.16.MT88.4 R132, [R220+0x1c00] ;  /* 0x001c0000dc84783b */ /* 0x00032e0000004200 */
[----:B------:R-:W-:Y:S08]  /*6040*/  HMMA.16816.F32 R128, R32, R10, R128 ;  /* 0x0000000a2080723c */ /* 0x000ff00000001880 */
[-C--:B--2---:R-:W-:Y:S08]  /*6050*/  HMMA.16816.F32 R84, R4, R12.reuse, R84 ;  /* 0x0000000c0454723c */ /* 0x084ff00000001854 */
[C---:B------:R-:W-:Y:S04]  /*6060*/  HMMA.16816.F32 R88, R16.reuse, R12, R88 ;  /* 0x0000000c1058723c */ /* 0x040fe80000001858 */
[----:B-1----:R-:W-:Y:S04]  /*6070*/  IMAD.MOV.U32 R220, RZ, RZ, R0 ;  /* 0x000000ffffdc7224 */ /* 0x002fe800078e0000 */
[-C--:B------:R-:W-:Y:S08]  /*6080*/  HMMA.16816.F32 R92, R16, R14.reuse, R92 ;  /* 0x0000000e105c723c */ /* 0x080ff0000000185c */
[C---:B------:R-:W-:Y:S08]  /*6090*/  HMMA.16816.F32 R96, R4.reuse, R14, R96 ;  /* 0x0000000e0460723c */ /* 0x040ff00000001860 */
[-C--:B---3--:R-:W-:Y:S08]  /*60a0*/  HMMA.16816.F32 R100, R4, R20.reuse, R100 ;  /* 0x000000140464723c */ /* 0x088ff00000001864 */
[C---:B------:R-:W-:Y:S08]  /*60b0*/  HMMA.16816.F32 R104, R16.reuse, R20, R104 ;  /* 0x000000141068723c */ /* 0x040ff00000001868 */
[-C--:B------:R-:W-:Y:S08]  /*60c0*/  HMMA.16816.F32 R108, R16, R22.reuse, R108 ;  /* 0x00000016106c723c */ /* 0x080ff0000000186c */
[C---:B------:R-:W-:Y:S08]  /*60d0*/  HMMA.16816.F32 R112, R4.reuse, R22, R112 ;  /* 0x000000160470723c */ /* 0x040ff00000001870 */
[-C--:B------:R-:W-:Y:S08]  /*60e0*/  HMMA.16816.F32 R116, R4, R28.reuse, R116 ;  /* 0x0000001c0474723c */ /* 0x080ff00000001874 */
[C---:B------:R-:W-:Y:S08]  /*60f0*/  HMMA.16816.F32 R120, R16.reuse, R28, R120 ;  /* 0x0000001c1078723c */ /* 0x040ff00000001878 */
[-C--:B------:R-:W-:Y:S08]  /*6100*/  HMMA.16816.F32 R124, R16, R30.reuse, R124 ;  /* 0x0000001e107c723c */ /* 0x080ff0000000187c */
[----:B------:R-:W-:Y:S08]  /*6110*/  HMMA.16816.F32 R128, R4, R30, R128 ;  /* 0x0000001e0480723c */ /* 0x000ff00000001880 */
[-C--:B----4-:R-:W-:Y:S08]  /*6120*/  HMMA.16816.F32 R84, R24, R136.reuse, R84 ;  /* 0x000000881854723c */ /* 0x090ff00000001854 */
[C---:B------:R-:W-:Y:S08]  /*6130*/  HMMA.16816.F32 R88, R140.reuse, R136, R88 ;  /* 0x000000888c58723c */ /* 0x040ff00000001858 */
[-C--:B------:R-:W-:Y:S08]  /*6140*/  HMMA.16816.F32 R92, R140, R138.reuse, R92 ;  /* 0x0000008a8c5c723c */ /* 0x080ff0000000185c */
        /* <DEDUP_REMOVED lines=8> */
[----:B------:R-:W-:Y:S01]  /*61d0*/  HMMA.16816.F32 R128, R24, R146, R128 ;  /* 0x000000921880723c */ /* 0x000fe20000001880 */
[----:B------:R-:W-:Y:S08]  /*61e0*/  @!UPT UIADD3 URZ, UPT, UPT, URZ, URZ, URZ ;  /* 0x000000fffffff290 */ /* 0x000ff0000fffe0ff */
[----:B------:R-:W-:Y:S11]  /*61f0*/  BRA.U UP0, `(.L_x_26) ;  /* 0xffffffc900b07547 */ /* 0x000ff6000b83ffff */
[C---:B------:R-:W-:Y:S01]  /*6200*/  IMAD.SHL.U32 R0, R227.reuse, 0x10, RZ ;  /* 0x00000010e3007824 */ /* 0x040fe200078e00ff */
[----:B------:R-:W1:Y:S01]  /*6210*/  LDCU UR5, c[0x0][0x500] ;  /* 0x0000a000ff0577ac */ /* 0x000e620008000800 */
[----:B------:R-:W-:Y:S01]  /*6220*/  IMAD.SHL.U32 R27, R227, 0x2, RZ ;  /* 0x00000002e31b7824 */ /* 0x000fe200078e00ff */
[----:B------:R-:W-:Y:S02]  /*6230*/  LOP3.LUT R2, R163, 0xc0, RZ, 0xc0, !PT ;  /* 0x000000c0a3027812 */ /* 0x000fe400078ec0ff */
[----:B------:R-:W-:Y:S01]  /*6240*/  LOP3.LUT R0, R0, 0x600, RZ, 0xc0, !PT ;  /* 0x0000060000007812 */ /* 0x000fe200078ec0ff */
[----:B------:R-:W-:Y:S01]  /*6250*/  UISETP.NE.AND UP0, UPT, UR43, -0x1, UPT ;  /* 0xffffffff2b00788c */ /* 0x000fe2000bf05270 */
[----:B------:R-:W-:Y:S01]  /*6260*/  LOP3.LUT R2, R2, 0x18, R227, 0xf8, !PT ;  /* 0x0000001802027812 */ /* 0x000fe200078ef8e3 */
[----:B------:R-:W-:Y:S01]  /*6270*/  UMOV UR41, UR7 ;  /* 0x0000000700297c82 */ /* 0x000fe20008000000 */
[----:B------:R-:W-:Y:S02]  /*6280*/  LOP3.LUT R0, R0, 0x6, R27, 0xf8, !PT ;  /* 0x0000000600007812 */ /* 0x000fe400078ef81b */
[----:B------:R-:W-:-:S02]  /*6290*/  F2FP.F16.F32.PACK_AB R36, R37, R36 ;  /* 0x000000242524723e */ /* 0x000fc400000000ff */
[----:B------:R-:W-:Y:S02]  /*62a0*/  LOP3.LUT R0, R0, 0x20, R163, 0xf8, !PT ;  /* 0x0000002000007812 */ /* 0x000fe400078ef8a3 */
[----:B------:R-:W-:Y:S02]  /*62b0*/  F2FP.F16.F32.PACK_AB R38, R39, R38 ;  /* 0x000000262726723e */ /* 0x000fe400000000ff */
[----:B------:R-:W-:Y:S01]  /*62c0*/  LOP3.LUT R0, R0, R2, R164, 0xf6, !PT ;  /* 0x0000000200007212 */ /* 0x000fe200078ef6a4 */
[----:B-1----:R-:W-:Y:S01]  /*62d0*/  FMUL.FTZ R84, R84, UR5 ;  /* 0x0000000554547c20 */ /* 0x002fe20008410000 */
[----:B------:R-:W-:Y:S01]  /*62e0*/  FMUL.FTZ R26, R85, UR5 ;  /* 0x00000005551a7c20 */ /* 0x000fe20008410000 */
        /* <DEDUP_REMOVED lines=10> */
[----:B------:R-:W-:Y:S01]  /*6390*/  LOP3.LUT R2, R165, 0x40, RZ, 0xc0, !PT ;  /* 0x00000040a5027812 */ /* 0x000fe200078ec0ff */
[----:B------:R-:W-:Y:S01]  /*63a0*/  FMUL.FTZ R92, R92, UR5 ;  /* 0x000000055c5c7c20 */ /* 0x000fe20008410000 */
[----:B------:R-:W-:Y:S01]  /*63b0*/  LEA R0, R0, UR4, 0x1 ;  /* 0x0000000400007c11 */ /* 0x000fe2000f8e08ff */
        /* <DEDUP_REMOVED lines=11> */
[----:B------:R-:W-:Y:S01]  /*6470*/  F2FP.F16.F32.PACK_AB R26, R26, R84 ;  /* 0x000000541a1a723e */ /* 0x000fe200000000ff */
[----:B------:R-:W-:Y:S01]  /*6480*/  BAR.SYNC.DEFER_BLOCKING 0x0 ;  /* 0x0000000000007b1d */ /* 0x000fe20000010000 */
[----:B------:R-:W-:Y:S01]  /*6490*/  F2FP.F16.F32.PACK_AB R25, R25, R86 ;  /* 0x000000561919723e */ /* 0x000fe200000000ff */
[----:B------:R-:W-:Y:S01]  /*64a0*/  FMUL.FTZ R104, R104, UR5 ;  /* 0x0000000568687c20 */ /* 0x000fe20008410000 */
[----:B------:R-:W-:Y:S01]  /*64b0*/  FMUL.FTZ R16, R105, UR5 ;  /* 0x0000000569107c20 */ /* 0x000fe20008410000 */
[----:B------:R-:W-:Y:S01]  /*64c0*/  FMUL.FTZ R106, R106, UR5 ;  /* 0x000000056a6a7c20 */ /* 0x000fe20008410000 */
[----:B------:R-:W-:Y:S01]  /*64d0*/  FMUL.FTZ R15, R107, UR5 ;  /* 0x000000056b0f7c20 */ /* 0x000fe20008410000 */
[----:B------:R-:W-:Y:S01]  /*64e0*/  F2FP.F16.F32.PACK_AB R22, R22, R96 ;  /* 0x000000601616723e */ /* 0x000fe200000000ff */
[----:B------:R-:W-:Y:S01]  /*64f0*/  FMUL.FTZ R108, R108, UR5 ;  /* 0x000000056c6c7c20 */ /* 0x000fe20008410000 */
[----:B------:R-:W-:Y:S01]  /*6500*/  F2FP.F16.F32.PACK_AB R21, R21, R98 ;  /* 0x000000621515723e */ /* 0x000fe200000000ff */
[----:B------:R-:W-:Y:S01]  /*6510*/  FMUL.FTZ R12, R109, UR5 ;  /* 0x000000056d0c7c20 */ /* 0x000fe20008410000 */
[----:B------:R-:W-:Y:S01]  /*6520*/  IADD3 R2, PT, PT, -R2, 0x9000, R0 ;  /* 0x0000900002027810 */ /* 0x000fe20007ffe100 */
[----:B------:R-:W-:Y:S01]  /*6530*/  FMUL.FTZ R110, R110, UR5 ;  /* 0x000000056e6e7c20 */ /* 0x000fe20008410000 */
[----:B------:R-:W-:Y:S01]  /*6540*/  FMUL.FTZ R11, R111, UR5 ;  /* 0x000000056f0b7c20 */ /* 0x000fe20008410000 */
[----:B------:R-:W-:Y:S01]  /*6550*/  F2FP.F16.F32.PACK_AB R24, R24, R88 ;  /* 0x000000581818723e */ /* 0x000fe200000000ff */
[----:B------:R-:W-:Y:S01]  /*6560*/  FMUL.FTZ R116, R116, UR5 ;  /* 0x0000000574747c20 */ /* 0x000fe20008410000 */
[----:B------:R-:W-:Y:S01]  /*6570*/  F2FP.F16.F32.PACK_AB R23, R23, R90 ;  /* 0x0000005a1717723e */ /* 0x000fe200000000ff */
[----:B------:R-:W-:Y:S01]  /*6580*/  FMUL.FTZ R10, R117, UR5 ;  /* 0x00000005750a7c20 */ /* 0x000fe20008410000 */
        /* <DEDUP_REMOVED lines=15> */
[----:B------:R1:W-:Y:S01]  /*6680*/  STS [R0+0x9000], R26 ;  /* 0x0090001a00007388 */ /* 0x0003e20000000800 */
[----:B------:R-:W-:Y:S01]  /*6690*/  F2FP.F16.F32.PACK_AB R13, R13, R114 ;  /* 0x000000720d0d723e */ /* 0x000fe200000000ff */
[----:B------:R-:W-:Y:S01]  /*66a0*/  FMUL.FTZ R124, R124, UR5 ;  /* 0x000000057c7c7c20 */ /* 0x000fe20008410000 */
[----:B------:R-:W-:Y:S01]  /*66b0*/  FMUL.FTZ R4, R125, UR5 ;  /* 0x000000057d047c20 */ /* 0x000fe20008410000 */
[----:B------:R1:W-:Y:S01]  /*66c0*/  STS [R0+0x9200], R25 ;  /* 0x0092001900007388 */ /* 0x0003e20000000800 */
[----:B------:R-:W-:Y:S01]  /*66d0*/  FMUL.FTZ R126, R126, UR5 ;  /* 0x000000057e7e7c20 */ /* 0x000fe20008410000 */
[----:B------:R-:W-:Y:S01]  /*66e0*/  FMUL.FTZ R3, R127, UR5 ;  /* 0x000000057f037c20 */ /* 0x000fe20008410000 */
[----:B------:R-:W-:Y:S01]  /*66f0*/  F2FP.F16.F32.PACK_AB R16, R16, R104 ;  /* 0x000000681010723e */ /* 0x000fe200000000ff */
[----:B------:R1:W-:Y:S01]  /*6700*/  STS [R2+0x20], R22 ;  /* 0x0000201602007388 */ /* 0x0003e20000000800 */
[----:B------:R-:W-:-:S02]  /*6710*/  F2FP.F16.F32.PACK_AB R15, R15, R106 ;  /* 0x0000006a0f0f723e */ /* 0x000fc400000000ff */
[----:B------:R-:W-:Y:S01]  /*6720*/  F2FP.F16.F32.PACK_AB R12, R12, R108 ;  /* 0x0000006c0c0c723e */ /* 0x000fe200000000ff */
[----:B------:R1:W-:Y:S01]  /*6730*/  STS [R2+0x220], R21 ;  /* 0x0002201502007388 */ /* 0x0003e20000000800 */
[----:B------:R-:W-:Y:S02]  /*6740*/  F2FP.F16.F32.PACK_AB R11, R11, R110 ;  /* 0x0000006e0b0b723e */ /* 0x000fe400000000ff */
[----:B------:R-:W-:Y:S01]  /*6750*/  F2FP.F16.F32.PACK_AB R10, R10, R116 ;  /* 0x000000740a0a723e */ /* 0x000fe200000000ff */
[----:B------:R1:W-:Y:S01]  /*6760*/  STS [R0+0xa000], R24 ;  /* 0x00a0001800007388 */ /* 0x0003e20000000800 */
[----:B------:R-:W-:Y:S02]  /*6770*/  F2FP.F16.F32.PACK_AB R9, R9, R118 ;  /* 0x000000760909723e */ /* 0x000fe400000000ff */
        /* <DEDUP_REMOVED lines=41> */
[----:B------:R-:W-:-:S03]  /*6a10*/  F2FP.F16.F32.PACK_AB R78, R79, R78 ;  /* 0x0000004e4f4e723e */ /* 0x000fc600000000ff */
[----:B------:R1:W-:Y:S04]  /*6a20*/  STS [R2+0x4220], R5 ;  /* 0x0042200502007388 */ /* 0x0003e80000000800 */
        /* <DEDUP_REMOVED lines=27> */
[----:B------:R1:W-:Y:S01]  /*6be0*/  STS [R2+0xb220], R78 ;  /* 0x00b2204e02007388 */ /* 0x0003e20000000800 */
[----:B------:R-:W-:Y:S05]  /*6bf0*/  BRA.U UP0, `(.L_x_27) ;  /* 0x00000001002c7547 */ /* 0x000fea000b800000 */
[----:B------:R-:W2:Y:S01]  /*6c00*/  LDCU.64 UR10, c[0x0][0x5c0] ;  /* 0x0000b800ff0a77ac */ /* 0x000ea20008000a00 */
[----:B------:R-:W3:Y:S01]  /*6c10*/  LDCU.64 UR8, c[0x0][0x5a8] ;  /* 0x0000b500ff0877ac */ /* 0x000ee20008000a00 */
[----:B------:R-:W-:-:S04]  /*6c20*/  USHF.R.S32.HI UR5, URZ, 0x1f, UR42 ;  /* 0x0000001fff057899 */ /* 0x000fc8000801142a */
[----:B--2---:R-:W-:Y:S02]  /*6c30*/  UIMAD UR5, UR5, UR10, URZ ;  /* 0x0000000a050572a4 */ /* 0x004fe4000f8e02ff */
[----:B------:R-:W-:Y:S02]  /*6c40*/  UIMAD.WIDE.U32 UR14, UR42, UR10, URZ ;  /* 0x0000000a2a0e72a5 */ /* 0x000fe4000f8e00ff */
[----:B------:R-:W-:-:S04]  /*6c50*/  UIMAD UR5, UR42, UR11, UR5 ;  /* 0x0000000b2a0572a4 */ /* 0x000fc8000f8e0205 */
[----:B------:R-:W-:-:S04]  /*6c60*/  UIADD3 UR15, UPT, UPT, UR15, UR5, URZ ;  /* 0x000000050f0f7290 */ /* 0x000fc8000fffe0ff */
[----:B---3--:R-:W-:-:S04]  /*6c70*/  UIMAD.WIDE.U32 UR18, UR41, UR8, UR14 ;  /* 0x00000008291272a5 */ /* 0x008fc8000f8e000e */
[----:B------:R-:W-:-:S06]  /*6c80*/  UIMAD UR9, UR41, UR9, UR19 ;  /* 0x00000009290972a4 */ /* 0x000fcc000f8e0213 */
[----:B-1----:R-:W-:Y:S01]  /*6c90*/  MOV R4, UR9 ;  /* 0x0000000900047c02 */ /* 0x002fe20008000f00 */
[----:B------:R-:W-:Y:S05]  /*6ca0*/  BRA `(.L_x_28) ;  /* 0x0000000000187947 */ /* 0x000fea0003800000 */
.L_x_27:
[----:B------:R-:W2:Y:S01]  /*6cb0*/  LDCU.64 UR10, c[0x0][0x5c0] ;  /* 0x0000b800ff0a77ac */ /* 0x000ea20008000a00 */
[----:B------:R-:W-:-:S04]  /*6cc0*/  UIADD3 UR5, UPT, UPT, UR42, UR43, URZ ;  /* 0x0000002b2a057290 */ /* 0x000fc8000fffe0ff */
[----:B--2---:R-:W-:Y:S02]  /*6cd0*/  UIMAD.WIDE.U32 UR18, UR5, UR10, URZ ;  /* 0x0000000a051272a5 */ /* 0x004fe4000f8e00ff */
[----:B------:R-:W-:-:S04]  /*6ce0*/  UIMAD UR5, UR5, UR11, URZ ;  /* 0x0000000b050572a4 */ /* 0x000fc8000f8e02ff */
[----:B------:R-:W-:-:S06]  /*6cf0*/  UIADD3 UR5, UPT, UPT, UR19, UR5, URZ ;  /* 0x0000000513057290 */ /* 0x000fcc000fffe0ff */
[----:B-1----:R-:W-:Y:S02]  /*6d00*/  MOV R4, UR5 ;  /* 0x0000000500047c02 */ /* 0x002fe40008000f00 */
.L_x_28:
[----:B------:R-:W-:Y:S05]  /*6d10*/  BRA.U UP0, `(.L_x_29) ;  /* 0x00000001002c7547 */ /* 0x000fea000b800000 */
[----:B------:R-:W1:Y:S01]  /*6d20*/  LDCU.64 UR8, c[0x0][0x5c8] ;  /* 0x0000b900ff0877ac */ /* 0x000e620008000a00 */
[----:B------:R-:W2:Y:S01]  /*6d30*/  LDCU.64 UR14, c[0x0][0x5b0] ;  /* 0x0000b600ff0e77ac */ /* 0x000ea20008000a00 */
[----:B------:R-:W-:-:S04]  /*6d40*/  USHF.R.S32.HI UR5, URZ, 0x1f, UR42 ;  /* 0x0000001fff057899 */ /* 0x000fc8000801142a */
[----:B-1----:R-:W-:Y:S02]  /*6d50*/  UIMAD UR5, UR5, UR8, URZ ;  /* 0x00000008050572a4 */ /* 0x002fe4000f8e02ff */
[----:B------:R-:W-:Y:S02]  /*6d60*/  UIMAD.WIDE.U32 UR16, UR42, UR8, URZ ;  /* 0x000000082a1072a5 */ /* 0x000fe4000f8e00ff */
[----:B------:R-:W-:-:S04]  /*6d70*/  UIMAD UR5, UR42, UR9, UR5 ;  /* 0x000000092a0572a4 */ /* 0x000fc8000f8e0205 */
[----:B------:R-:W-:-:S04]  /*6d80*/  UIADD3 UR17, UPT, UPT, UR17, UR5, URZ ;  /* 0x0000000511117290 */ /* 0x000fc8000fffe0ff */
[----:B--2---:R-:W-:-:S04]  /*6d90*/  UIMAD.WIDE.U32 UR20, UR41, UR14, UR16 ;  /* 0x0000000e291472a5 */ /* 0x004fc8000f8e0010 */
[----:B------:R-:W-:-:S06]  /*6da0*/  UIMAD UR15, UR41, UR15, UR21 ;  /* 0x0000000f290f72a4 */ /* 0x000fcc000f8e0215 */
[----:B------:R-:W-:Y:S01]  /*6db0*/  MOV R23, UR15 ;  /* 0x0000000f00177c02 */ /* 0x000fe20008000f00 */
[----:B------:R-:W-:Y:S06]  /*6dc0*/  BRA `(.L_x_30) ;  /* 0x0000000000187947 */ /* 0x000fec0003800000 */
.L_x_29:
[----:B------:R-:W1:Y:S01]  /*6dd0*/  LDCU.64 UR8, c[0x0][0x5c8] ;  /* 0x0000b900ff0877ac */ /* 0x000e620008000a00 */
[----:B------:R-:W-:-:S04]  /*6de0*/  UIADD3 UR5, UPT, UPT, UR42, UR43, URZ ;  /* 0x0000002b2a057290 */ /* 0x000fc8000fffe0ff */
[----:B-1----:R-:W-:Y:S02]  /*6df0*/  UIMAD.WIDE.U32 UR20, UR5, UR8, URZ ;  /* 0x00000008051472a5 */ /* 0x002fe4000f8e00ff */
[----:B------:R-:W-:-:S04]  /*6e00*/  UIMAD UR5, UR5, UR9, URZ ;  /* 0x00000009050572a4 */ /* 0x000fc8000f8e02ff */
[----:B------:R-:W-:-:S06]  /*6e10*/  UIADD3 UR5, UPT, UPT, UR21, UR5, URZ ;  /* 0x0000000515057290 */ /* 0x000fcc000fffe0ff */
[----:B------:R-:W-:-:S07]  /*6e20*/  MOV R23, UR5 ;  /* 0x0000000500177c02 */ /* 0x000fce0008000f00 */
.L_x_30:
[----:B------:R-:W-:Y:S01]  /*6e30*/  BAR.SYNC.DEFER_BLOCKING 0x0 ;  /* 0x0000000000007b1d */ /* 0x000fe20000010000 */
[----:B------:R-:W-:Y:S01]  /*6e40*/  LOP3.LUT R0, R163, 0xd8, RZ, 0xc0, !PT ;  /* 0x000000d8a3007812 */ /* 0x000fe200078ec0ff */
[----:B------:R-:W-:Y:S01]  /*6e50*/  USHF.L.U32 UR5, UR39, 0x7, URZ ;  /* 0x0000000727057899 */ /* 0x000fe200080006ff */
[----:B------:R-:W-:Y:S01]  /*6e60*/  IMAD.U32 R56, RZ, RZ, UR8 ;  /* 0x00000008ff387e24 */ /* 0x000fe2000f8e00ff */
[----:B------:R-:W-:Y:S01]  /*6e70*/  USHF.L.U32 UR15, UR39, 0x7, URZ ;  /* 0x00000007270f7899 */ /* 0x000fe200080006ff */
[----:B------:R-:W-:Y:S01]  /*6e80*/  LOP3.LUT R0, R0, 0x18, R227, 0x78, !PT ;  /* 0x0000001800007812 */ /* 0x000fe200078e78e3 */
[----:B------:R-:W-:Y:S02]  /*6e90*/  UIMAD.WIDE.U32 UR22, UR5, UR10, URZ ;  /* 0x0000000a051672a5 */ /* 0x000fe4000f8e00ff */
[----:B------:R-:W1:Y:S01]  /*6ea0*/  LDC.64 R8, c[0x0][0x5d8] ;  /* 0x00017600ff087b82 */ /* 0x000e620000000a00 */
[----:B------:R-:W-:Y:S01]  /*6eb0*/  USHF.R.S32.HI UR16, URZ, 0x1f, UR5 ;  /* 0x0000001fff107899 */ /* 0x000fe20008011405 */
[----:B------:R-:W-:Y:S01]  /*6ec0*/  LOP3.LUT R0, R0, 0x1f20, R163, 0xf8, !PT ;  /* 0x00001f2000007812 */ /* 0x000fe200078ef8a3 */
[----:B------:R-:W-:Y:S01]  /*6ed0*/  UIADD3 UR38, UPT, UPT, -UR15, UR38, URZ ;  /* 0x000000260f267290 */ /* 0x000fe2000fffe1ff */
[----:B------:R-:W-:Y:S01]  /*6ee0*/  SHF.R.U32.HI R227, RZ, 0x2, R227 ;  /* 0x00000002ffe37819 */ /* 0x000fe200000116e3 */
[----:B------:R-:W-:Y:S01]  /*6ef0*/  UIMAD UR14, UR16, UR10, URZ ;  /* 0x0000000a100e72a4 */ /* 0x000fe2000f8e02ff */
[----:B------:R-:W-:Y:S01]  /*6f00*/  LEA R0, R0, UR4, 0x1 ;  /* 0x0000000400007c11 */ /* 0x000fe2000f8e08ff */
[----:B------:R-:W-:Y:S01]  /*6f10*/  IMAD.U32 R2, RZ, RZ, UR22 ;  /* 0x00000016ff027e24 */ /* 0x000fe2000f8e00ff */
[----:B------:R-:W2:Y:S01]  /*6f20*/  LDC.64 R58, c[0x0][0x5e0] ;  /* 0x00017800ff3a7b82 */ /* 0x000ea20000000a00 */
[----:B------:R-:W-:Y:S01]  /*6f30*/  UIMAD UR14, UR5, UR11, UR14 ;  /* 0x0000000b050e72a4 */ /* 0x000fe2000f8e020e */
[----:B------:R-:W-:Y:S01]  /*6f40*/  IMAD.U32 R3, RZ, RZ, UR23 ;  /* 0x00000017ff037e24 */ /* 0x000fe2000f8e00ff */
[C---:B------:R-:W-:Y:S01]  /*6f50*/  ISETP.GE.AND P1, PT, R227.reuse, UR38, PT ;  /* 0x00000026e3007c0c */ /* 0x040fe2000bf26270 */
[----:B------:R-:W-:Y:S01]  /*6f60*/  VIADD R5, R227, 0x40 ;  /* 0x00000040e3057836 */ /* 0x000fe20000000000 */
[----:B------:R-:W-:Y:S01]  /*6f70*/  LOP3.LUT R2, R2, 0x18, R163, 0xf8, !PT ;  /* 0x0000001802027812 */ /* 0x000fe200078ef8a3 */
[----:B------:R-:W-:Y:S01]  /*6f80*/  BSSY.RECONVERGENT B0, `(.L_x_31) ;  /* 0x0000020000007945 */ /* 0x000fe20003800200 */
[----:B------:R-:W-:Y:S01]  /*6f90*/  IMAD.U32 R3, RZ, RZ, UR14 ;  /* 0x0000000eff037e24 */ /* 0x000fe2000f8e00ff */
[----:B------:R-:W-:Y:S01]  /*6fa0*/  LOP3.LUT R163, R163, 0x18, RZ, 0xc0, !PT ;  /* 0x00000018a3a37812 */ /* 0x000fe200078ec0ff */
[----:B------:R3:W4:Y:S01]  /*6fb0*/  LDS.128 R28, [R0+0xa000] ;  /* 0x00a00000001c7984 */ /* 0x0007220000000c00 */
[----:B------:R-:W-:-:S02]  /*6fc0*/  IADD3 R2, P0, PT, R2, UR18, RZ ;  /* 0x0000001202027c10 */ /* 0x000fc4000ff1e0ff */
[----:B------:R-:W-:Y:S01]  /*6fd0*/  ISETP.GE.AND P2, PT, R5, UR38, PT ;  /* 0x0000002605007c0c */ /* 0x000fe2000bf46270 */
[----:B------:R3:W2:Y:S01]  /*6fe0*/  LDS.128 R24, [R0+0xc000] ;  /* 0x00c0000000187984 */ /* 0x0006a20000000c00 */
[----:B------:R-:W-:Y:S02]  /*6ff0*/  IADD3.X R3, PT, PT, R4, UR23, R3, P0, !PT ;  /* 0x0000001704037c10 */ /* 0x000fe400087fe403 */
[----:B------:R-:W-:Y:S01]  /*7000*/  IADD3 R21, P0, PT, R227, 0x40, RZ ;  /* 0x00000040e3157810 */ /* 0x000fe20007f1e0ff */
[----:B------:R3:W2:Y:S01]  /*7010*/  LDS.128 R40, [R0+0xf000] ;  /* 0x00f0000000287984 */ /* 0x0006a20000000c00 */
[----:B-1----:R-:W-:-:S03]  /*7020*/  IMAD.WIDE.U32 R6, R8, UR25, R2 ;  /* 0x0000001908067c25 */ /* 0x002fc6000f8e0002 */
[----:B------:R3:W1:Y:S01]  /*7030*/  LDS.128 R52, [R0+0x10000] ;  /* 0x0100000000347984 */ /* 0x0006620000000c00 */
[----:B------:R-:W-:-:S03]  /*7040*/  IMAD.X R22, RZ, RZ, RZ, P0 ;  /* 0x000000ffff167224 */ /* 0x000fc600000e06ff */
[----:B------:R3:W1:Y:S01]  /*7050*/  LDS.128 R36, [R0+0x11000] ;  /* 0x0110000000247984 */ /* 0x0006620000000c00 */
[----:B------:R-:W-:-:S03]  /*7060*/  IMAD R20, R9, UR25, R7 ;  /* 0x0000001909147c24 */ /* 0x000fc6000f8e0207 */
[----:B------:R3:W1:Y:S04]  /*7070*/  LDS.128 R48, [R0+0x12000] ;  /* 0x0120000000307984 */ /* 0x0006680000000c00 */
[----:B------:R3:W1:Y:S04]  /*7080*/  LDS.128 R32, [R0+0x13000] ;  /* 0x0130000000207984 */ /* 0x0006680000000c00 */
[----:B------:R3:W1:Y:S01]  /*7090*/  LDS.128 R44, [R0+0x14000] ;  /* 0x01400000002c7984 */ /* 0x0006620000000c00 */
[----:B--2-4-:R-:W-:Y:S05]  /*70a0*/  @P1 BRA `(.L_x_32) ;  /* 0x0000000000341947 */ /* 0x014fea0003800000 */
[----:B------:R-:W2:Y:S01]  /*70b0*/  LDS.128 R12, [R0+0xb000] ;  /* 0x00b00000000c7984 */ /* 0x000ea20000000c00 */
[----:B------:R-:W4:Y:S01]  /*70c0*/  LDCU.64 UR14, c[0x0][0x560] ;  /* 0x0000ac00ff0e77ac */ /* 0x000f220008000a00 */
[----:B------:R-:W-:Y:S02]  /*70d0*/  MOV R2, R6 ;  /* 0x0000000600027202 */ /* 0x000fe40000000f00 */
[----:B------:R-:W3:Y:S01]  /*70e0*/  LDS.128 R8, [R0+0x9000] ;  /* 0x0090000000087984 */ /* 0x000ee20000000c00 */
[----:B------:R-:W-:-:S03]  /*70f0*/  MOV R3, R20 ;  /* 0x0000001400037202 */ /* 0x000fc60000000f00 */
[----:B------:R-:W1:Y:S01]  /*7100*/  LDS.128 R16, [R0+0xd000] ;  /* 0x00d0000000107984 */ /* 0x000e620000000c00 */
[----:B------:R-:W-:-:S04]  /*7110*/  IMAD.WIDE.U32 R4, R227, UR10, R2 ;  /* 0x0000000ae3047c25 */ /* 0x000fc8000f8e0002 */
[----:B------:R-:W-:Y:S01]  /*7120*/  IMAD R3, R227, UR11, R5 ;  /* 0x0000000be3037c24 */ /* 0x000fe2000f8e0205 */
[----:B----4-:R-:W-:-:S04]  /*7130*/  LEA R2, P0, R4, UR14, 0x1 ;  /* 0x0000000e04027c11 */ /* 0x010fc8000f8008ff */
[----:B------:R-:W-:-:S05]  /*7140*/  LEA.HI.X R3, R4, UR15, R3, 0x1, P0 ;  /* 0x0000000f04037c11 */ /* 0x000fca00080f0c03 */
[----:B--2---:R2:W-:Y:S04]  /*7150*/  STG.E.128 desc[UR36][R2.64+0x40], R12 ;  /* 0x0000400c02007986 */ /* 0x0045e8000c101d24 */
[----:B---3--:R2:W-:Y:S04]  /*7160*/  STG.E.128 desc[UR36][R2.64], R8 ;  /* 0x0000000802007986 */ /* 0x0085e8000c101d24 */
[----:B-1----:R2:W-:Y:S02]  /*7170*/  STG.E.128 desc[UR36][R2.64+0x80], R16 ;  /* 0x0000801002007986 */ /* 0x0025e4000c101d24 */
.L_x_32:
[----:B------:R-:W-:Y:S05]  /*7180*/  BSYNC.RECONVERGENT B0 ;  /* 0x0000000000007941 */ /* 0x000fea0003800200 */
.L_x_31:
[----:B--2---:R2:W4:Y:S01]  /*7190*/  LDS.128 R8, [R0+0xe000] ;  /* 0x00e0000000087984 */ /* 0x0045220000000c00 */
[----:B------:R-:W-:Y:S04]  /*71a0*/  BSSY.RECONVERGENT B0, `(.L_x_33) ;  /* 0x000000e000007945 */ /* 0x000fe80003800200 */
[----:B------:R-:W-:Y:S05]  /*71b0*/  @P2 BRA `(.L_x_34) ;  /* 0x0000000000302947 */ /* 0x000fea0003800000 */
[----:B------:R-:W1:Y:S01]  /*71c0*/  LDCU.64 UR14, c[0x0][0x560] ;  /* 0x0000ac00ff0e77ac */ /* 0x000e620008000a00 */
[----:B------:R-:W-:Y:S01]  /*71d0*/  MOV R2, R6 ;  /* 0x0000000600027202 */ /* 0x000fe20000000f00 */
[----:B--23--:R-:W-:Y:S01]  /*71e0*/  IMAD R0, R22, UR10, RZ ;  /* 0x0000000a16007c24 */ /* 0x00cfe2000f8e02ff */
[----:B------:R-:W-:-:S03]  /*71f0*/  MOV R3, R20 ;  /* 0x0000001400037202 */ /* 0x000fc60000000f00 */
[C---:B------:R-:W-:Y:S02]  /*7200*/  IMAD R0, R21.reuse, UR11, R0 ;  /* 0x0000000b15007c24 */ /* 0x040fe4000f8e0200 */
[----:B------:R-:W-:-:S05]  /*7210*/  IMAD.WIDE.U32 R4, R21, UR10, R2 ;  /* 0x0000000a15047c25 */ /* 0x000fca000f8e0002 */
[----:B------:R-:W-:Y:S02]  /*7220*/  IADD3 R0, PT, PT, R0, R5, RZ ;  /* 0x0000000500007210 */ /* 0x000fe40007ffe0ff */
[----:B-1----:R-:W-:-:S04]  /*7230*/  LEA R2, P0, R4, UR14, 0x1 ;  /* 0x0000000e04027c11 */ /* 0x002fc8000f8008ff */
[----:B------:R-:W-:-:S05]  /*7240*/  LEA.HI.X R3, R4, UR15, R0, 0x1, P0 ;  /* 0x0000000f04037c11 */ /* 0x000fca00080f0c00 */
[----:B------:R1:W-:Y:S04]  /*7250*/  STG.E.128 desc[UR36][R2.64], R28 ;  /* 0x0000001c02007986 */ /* 0x0003e8000c101d24 */
[----:B------:R1:W-:Y:S04]  /*7260*/  STG.E.128 desc[UR36][R2.64+0x40], R24 ;  /* 0x0000401802007986 */ /* 0x0003e8000c101d24 */
[----:B----4-:R1:W-:Y:S02]  /*7270*/  STG.E.128 desc[UR36][R2.64+0x80], R8 ;  /* 0x0000800802007986 */ /* 0x0103e4000c101d24 */
.L_x_34:
[----:B------:R-:W-:Y:S05]  /*7280*/  BSYNC.RECONVERGENT B0 ;  /* 0x0000000000007941 */ /* 0x000fea0003800200 */
.L_x_33:
[----:B-1----:R-:W-:Y:S01]  /*7290*/  MOV R2, R163 ;  /* 0x000000a300027202 */ /* 0x002fe20000000f00 */
[----:B------:R-:W-:Y:S01]  /*72a0*/  UIMAD UR16, UR16, UR8, URZ ;  /* 0x00000008101072a4 */ /* 0x000fe2000f8e02ff */
[----:B------:R-:W-:Y:S01]  /*72b0*/  MOV R3, RZ ;  /* 0x000000ff00037202 */ /* 0x000fe20000000f00 */
[----:B------:R-:W-:Y:S02]  /*72c0*/  BSSY.RECONVERGENT B0, `(.L_x_35) ;  /* 0x0000012000007945 */ /* 0x000fe40003800200 */
[----:B------:R-:W-:Y:S01]  /*72d0*/  UIMAD UR16, UR5, UR9, UR16 ;  /* 0x00000009051072a4 */ /* 0x000fe2000f8e0210 */
[----:B------:R-:W-:-:S03]  /*72e0*/  IMAD.WIDE.U32 R2, R56, UR5, R2 ;  /* 0x0000000538027c25 */ /* 0x000fc6000f8e0002 */
[----:B------:R-:W-:-:S04]  /*72f0*/  IADD3 R2, P0, PT, R2, UR20, RZ ;  /* 0x0000001402027c10 */ /* 0x000fc8000ff1e0ff */
[----:B------:R-:W-:-:S03]  /*7300*/  IADD3.X R3, PT, PT, R23, UR16, R3, P0, !PT ;  /* 0x0000001017037c10 */ /* 0x000fc600087fe403 */
[----:B------:R-:W-:-:S04]  /*7310*/  IMAD.WIDE.U32 R4, R58, UR25, R2 ;  /* 0x000000193a047c25 */ /* 0x000fc8000f8e0002 */
[----:B--23--:R-:W-:Y:S01]  /*7320*/  IMAD R0, R59, UR25, R5 ;  /* 0x000000193b007c24 */ /* 0x00cfe2000f8e0205 */
        /* <DEDUP_REMOVED lines=8> */
[----:B------:R1:W-:Y:S04]  /*73b0*/  STG.E.128 desc[UR36][R2.64], R40 ;  /* 0x0000002802007986 */ /* 0x0003e8000c101d24 */
[----:B------:R1:W-:Y:S04]  /*73c0*/  STG.E.128 desc[UR36][R2.64+0x40], R36 ;  /* 0x0000402402007986 */ /* 0x0003e8000c101d24 */
[----:B------:R1:W-:Y:S02]  /*73d0*/  STG.E.128 desc[UR36][R2.64+0x80], R32 ;  /* 0x0000802002007986 */ /* 0x0003e4000c101d24 */
.L_x_36:
[----:B------:R-:W-:Y:S05]  /*73e0*/  BSYNC.RECONVERGENT B0 ;  /* 0x0000000000007941 */ /* 0x000fea0003800200 */
.L_x_35:
[----:B------:R-:W-:Y:S05]  /*73f0*/  @P2 BRA `(.L_x_23) ;  /* 0x0000000000302947 */ /* 0x000fea0003800000 */
[----:B------:R-:W2:Y:S01]  /*7400*/  LDCU.64 UR10, c[0x0][0x568] ;  /* 0x0000ad00ff0a77ac */ /* 0x000ea20008000a00 */
[----:B-1----:R-:W-:Y:S01]  /*7410*/  MOV R2, R4 ;  /* 0x0000000400027202 */ /* 0x002fe20000000f00 */
[----:B------:R-:W-:Y:S01]  /*7420*/  IMAD R6, R22, UR8, RZ ;  /* 0x0000000816067c24 */ /* 0x000fe2000f8e02ff */
[----:B------:R-:W-:-:S03]  /*7430*/  MOV R3, R0 ;  /* 0x0000000000037202 */ /* 0x000fc60000000f00 */
[C---:B------:R-:W-:Y:S02]  /*7440*/  IMAD R0, R21.reuse, UR9, R6 ;  /* 0x0000000915007c24 */ /* 0x040fe4000f8e0206 */
[----:B------:R-:W-:-:S05]  /*7450*/  IMAD.WIDE.U32 R4, R21, UR8, R2 ;  /* 0x0000000815047c25 */ /* 0x000fca000f8e0002 */
[----:B------:R-:W-:Y:S02]  /*7460*/  IADD3 R0, PT, PT, R0, R5, RZ ;  /* 0x0000000500007210 */ /* 0x000fe40007ffe0ff */
[----:B--2---:R-:W-:-:S04]  /*7470*/  LEA R2, P0, R4, UR10, 0x1 ;  /* 0x0000000a04027c11 */ /* 0x004fc8000f8008ff */
[----:B------:R-:W-:-:S05]  /*7480*/  LEA.HI.X R3, R4, UR11, R0, 0x1, P0 ;  /* 0x0000000b04037c11 */ /* 0x000fca00080f0c00 */
[----:B------:R2:W-:Y:S04]  /*7490*/  STG.E.128 desc[UR36][R2.64], R52 ;  /* 0x0000003402007986 */ /* 0x0005e8000c101d24 */
[----:B------:R2:W-:Y:S04]  /*74a0*/  STG.E.128 desc[UR36][R2.64+0x40], R48 ;  /* 0x0000403002007986 */ /* 0x0005e8000c101d24 */
[----:B------:R2:W-:Y:S02]  /*74b0*/  STG.E.128 desc[UR36][R2.64+0x80], R44 ;  /* 0x0000802c02007986 */ /* 0x0005e4000c101d24 */
.L_x_23:
[----:B------:R-:W-:Y:S05]  /*74c0*/  BSYNC.RECONVERGENT B1 ;  /* 0x0000000000017941 */ /* 0x000fea0003800200 */
.L_x_1:
[----:B------:R-:W4:Y:S01]  /*74d0*/  LDCU UR8, c[0x0][0x438] ;  /* 0x00008700ff0877ac */ /* 0x000f220008000800 */
[----:B------:R-:W3:Y:S01]  /*74e0*/  LDCU UR9, c[0x0][0x370] ;  /* 0x00006e00ff0977ac */ /* 0x000ee20008000800 */
[----:B------:R-:W-:Y:S01]  /*74f0*/  UMOV UR10, UR24 ;  /* 0x00000018000a7c82 */ /* 0x000fe20008000000 */
[----:B----4-:R-:W-:-:S04]  /*7500*/  UIADD3 UR8, UPT, UPT, UR8, 0x7f, URZ ;  /* 0x0000007f08087890 */ /* 0x010fc8000fffe0ff */
[----:B------:R-:W-:Y:S02]  /*7510*/  USHF.R.S32.HI UR5, URZ, 0x1f, UR8 ;  /* 0x0000001fff057899 */ /* 0x000fe40008011408 */
[----:B---3--:R-:W-:Y:S02]  /*7520*/  UIADD3 UR39, UPT, UPT, UR9, UR39, URZ ;  /* 0x0000002709277290 */ /* 0x008fe4000fffe0ff */
[----:B------:R-:W-:-:S04]  /*7530*/  ULEA.HI UR5, UR5, UR8, URZ, 0x7 ;  /* 0x0000000805057291 */ /* 0x000fc8000f8f38ff */
[----:B------:R-:W-:-:S04]  /*7540*/  USHF.R.S32.HI UR5, URZ, 0x7, UR5 ;  /* 0x00000007ff057899 */ /* 0x000fc80008011405 */
[----:B------:R-:W-:-:S09]  /*7550*/  UISETP.GE.AND UP0, UPT, UR39, UR5, UPT ;  /* 0x000000052700728c */ /* 0x000fd2000bf06270 */
[----:B------:R-:W-:Y:S05]  /*7560*/  BRA.U !UP0, `(.L_x_37) ;  /* 0xffffff8d08747547 */ /* 0x000fea000b83ffff */
[----:B------:R-:W-:Y:S05]  /*7570*/  EXIT ;  /* 0x000000000000794d */ /* 0x000fea0003800000 */
.L_x_38:
[----:B------:R-:W-:-:S00]  /*7580*/  BRA `(.L_x_38) ;  /* 0xfffffffc00fc7947 */ /* 0x000fc0000383ffff */
[----:B------:R-:W-:-:S00]  /*7590*/  NOP ;  /* 0x0000000000007918 */ /* 0x000fc00000000000 */
        /* <DEDUP_REMOVED lines=14> */
.L_x_1708:


//--------------------- .text._ZN5flash44flash_bwd_dq_dk_dv_loop_seqk_parallel_kernelI23Flash_bwd_kernel_traitsILi96ELi64ELi128ELi8ELi2ELi4ELi4ELb1ELb0EN7cutlass6half_tE19Flash_kernel_traitsILi96ELi64ELi128ELi8ES3_EELb0ELb0ELb0ELb0ELb0ELb0ELb0EEEvNS_16Flash_bwd_paramsE --------------------------
	.section	.text._ZN5flash44flash_bwd_dq_dk_dv_loop_seqk_parallel_kernelI23Flash_bwd_kernel_traitsILi96ELi64ELi128ELi8ELi2ELi4ELi4ELb1ELb0EN7cutlass6half_tE19Flash_kernel_traitsILi96ELi64ELi128ELi8ES3_EELb0ELb0ELb0ELb0ELb0ELb0ELb0EEEvNS_16Flash_bwd_paramsE,"ax",@progbits
	.align	128
        .global         _ZN5flash44flash_bwd_dq_dk_dv_loop_seqk_parallel_kernelI23Flash_bwd_kernel_traitsILi96ELi64ELi128ELi8ELi2ELi4ELi4ELb1ELb0EN7cutlass6half_tE19Flash_kernel_traitsILi96ELi64ELi128ELi8ES3_EELb0ELb0ELb0ELb0ELb0ELb0ELb0EEEvNS_16Flash_bwd_paramsE
        .type           _ZN5flash44flash_bwd_dq_dk_dv_loop_seqk_parallel_kernelI23Flash_bwd_kernel_traitsILi96ELi64ELi128ELi8ELi2ELi4ELi4ELb1ELb0EN7cutlass6half_tE19Flash_kernel_traitsILi96ELi64ELi128ELi8ES3_EELb0ELb0ELb0ELb0ELb0ELb0ELb0EEEvNS_16Flash_bwd_paramsE,@function
        .size           _ZN5flash44flash_bwd_dq_dk_dv_loop_seqk_parallel_kernelI23Flash_bwd_kernel_traitsILi96ELi64ELi128ELi8ELi2ELi4ELi4ELb1ELb0EN7cutlass6half_tE19Flash_kernel_traitsILi96ELi64ELi128ELi8ES3_EELb0ELb0ELb0ELb0ELb0ELb0ELb0EEEvNS_16Flash_bwd_paramsE,(.L_x_1709 - _ZN5flash44flash_bwd_dq_dk_dv_loop_seqk_parallel_kernelI23Flash_bwd_kernel_traitsILi96ELi64ELi128ELi8ELi2ELi4ELi4ELb1ELb0EN7cutlass6half_tE19Flash_kernel_traitsILi96ELi64ELi128ELi8ES3_EELb0ELb0ELb0ELb0ELb0ELb0ELb0EEEvNS_16Flash_bwd_paramsE)
        .other          _ZN5flash44flash_bwd_dq_dk_dv_loop_seqk_parallel_kernelI23Flash_bwd_kernel_traitsILi96ELi64ELi128ELi8ELi2ELi4ELi4ELb1ELb0EN7cutlass6half_tE19Flash_kernel_traitsILi96ELi64ELi128ELi8ES3_EELb0ELb0ELb0ELb0ELb0ELb0ELb0EEEvNS_16Flash_bwd_paramsE,@"STO_CUDA_ENTRY STV_DEFAULT"
_ZN5flash44flash_bwd_dq_dk_dv_loop_seqk_parallel_kernelI23Flash_bwd_kernel_traitsILi96ELi64ELi128ELi8ELi2ELi4ELi4ELb1ELb0EN7cutlass6half_tE19Flash_kernel_traitsILi96ELi64ELi128ELi8ES3_EELb0ELb0ELb0ELb0ELb0ELb0ELb0EEEvNS_16Flash_bwd_paramsE:
.text._ZN5flash44flash_bwd_dq_dk_dv_loop_seqk_parallel_kernelI23Flash_bwd_kernel_traitsILi96ELi64ELi128ELi8ELi2ELi4ELi4ELb1ELb0EN7cutlass6half_tE19Flash_kernel_traitsILi96ELi64ELi128ELi8ES3_EELb0ELb0ELb0ELb0ELb0ELb0ELb0EEEvNS_16Flash_bwd_paramsE:
        /* <DEDUP_REMOVED lines=31> */
[----:B------:R2:W-:Y:S01]  /*01f0*/  STL.64 [R1+0x8], R2 ;  /* 0x0000080201007387 */ /* 0x0005e20000100a00 */
        /* <DEDUP_REMOVED lines=20> */
.L_x_98:
[----:B------:R-:W3:Y:S01]  /*0340*/  LDL.64 R8, [R1+0x8] ;  /* 0x0000080001087983 */ /* 0x000ee20000100a00 */
        /* <DEDUP_REMOVED lines=23> */
[----:B--2---:R-:W-:-:S04]  /*04c0*/  @!UP0 UISETP.NE.U32.AND UP1, UPT, UR8, URZ, UPT ;  /* 0x000000ff0800828c */ /* 0x004fc8000bf25070 */
[----:B------:R-:W-:Y:S01]  /*04d0*/  @!UP0 UISETP.NE.AND.EX UP1, UPT, UR9, URZ, UPT, UP1 ;  /* 0x000000ff0900828c */ /* 0x000fe2000bf25310 */
[----:B------:R-:W-:-:S03]  /*04e0*/  UMOV UR42, 0xffffffff ;  /* 0xffffffff002a7882 */ /* 0x000fc60000000000 */
        /* <DEDUP_REMOVED lines=22> */
.L_x_39:
        /* <DEDUP_REMOVED lines=17> */
[----:B------:R-:W-:-:S03]  /*0760*/  @!UP1 UIMAD UR23, UR43, UR11, UR19 ;  /* 0x0000000b2b1792a4 */ /* 0x000fc6000f8e0213 */
[----:B------:R-:W-:Y:S01]  /*0770*/  @!UP1 UMOV UR46, UR18 ;  /* 0x00000012002e9c82 */ /* 0x000fe20008000000 */
[----:B------:R-:W-:Y:S01]  /*0780*/  @UP1 UIMAD UR23, UR14, UR9, UR17 ;  /* 0x000000090e1712a4 */ /* 0x000fe2000f8e0211 */
[----:B------:R-:W-:Y:S01]  /*0790*/  @UP1 UMOV UR46, UR16 ;  /* 0x00000010002e1c82 */ /* 0x000fe20008000000 */
[----:B------:R-:W-:Y:S10]  /*07a0*/  BRA.U UP2, `(.L_x_41) ;  /* 0x0000000102307547 */ /* 0x000ff4000b800000 */
        /* <DEDUP_REMOVED lines=8> */
[----:B------:R-:W-:-:S03]  /*0830*/  UIMAD UR9, UR43, UR9, UR11 ;  /* 0x000000092b0972a4 */ /* 0x000fc6000f8e020b */
[----:B------:R-:W-:-:S03]  /*0840*/  UMOV UR44, UR10 ;  /* 0x0000000a002c7c82 */ /* 0x000fc60008000000 */
[----:B------:R-:W-:Y:S01]  /*0850*/  MOV R18, UR9 ;  /* 0x0000000900127c02 */ /* 0x000fe20008000f00 */
[----:B------:R-:W-:Y:S06]  /*0860*/  BRA `(.L_x_42) ;  /* 0x00000000001c7947 */ /* 0x000fec0003800000 */
.L_x_41:
[----:B------:R-:W1:Y:S01]  /*0870*/  LDCU.64 UR18, c[0x0][0x3b8] ;  /* 0x00007700ff1277ac */ /* 0x000e620008000a00 */
[----:B------:R-:W-:-:S04]  /*0880*/  UIADD3 UR5, UPT, UPT, UR40, UR42, URZ ;  /* 0x0000002a28057290 */ /* 0x000fc8000fffe0ff */
[----:B-1----:R-:W-:Y:S02]  /*0890*/  UIMAD.WIDE.U32 UR8, UR5, UR18, URZ ;  /* 0x00000012050872a5 */ /* 0x002fe4000f8e00ff */
[----:B------:R-:W-:-:S04]  /*08a0*/  UIMAD UR5, UR5, UR19, URZ ;  /* 0x00000013050572a4 */ /* 0x000fc8000f8e02ff */
[----:B------:R-:W-:Y:S01]  /*08b0*/  UIADD3 UR5, UPT, UPT, UR9, UR5, URZ ;  /* 0x0000000509057290 */ /* 0x000fe2000fffe0ff */
[----:B------:R-:W-:-:S05]  /*08c0*/  UMOV UR44, UR8 ;  /* 0x00000008002c7c82 */ /* 0x000fca0008000000 */
[----:B------:R-:W-:-:S07]  /*08d0*/  MOV R18, UR5 ;  /* 0x0000000500127c02 */ /* 0x000fce0008000f00 */
.L_x_42:
        /* <DEDUP_REMOVED lines=44> */
.L_x_43:
[----:B------:R-:W1:Y:S01]  /*0ba0*/  LDCU.64 UR16, c[0x0][0x3c0] ;  /* 0x00007800ff1077ac */ /* 0x000e620008000a00 */
[----:B------:R-:W-:-:S04]  /*0bb0*/  UIADD3 UR8, UPT, UPT, UR40, UR42, URZ ;  /* 0x0000002a28087290 */ /* 0x000fc8000fffe0ff */
[----:B-1----:R-:W-:Y:S02]  /*0bc0*/  UIMAD.WIDE.U32 UR10, UR8, UR16, URZ ;  /* 0x00000010080a72a5 */ /* 0x002fe4000f8e00ff */
[----:B------:R-:W-:-:S04]  /*0bd0*/  UIMAD UR8, UR8, UR17, URZ ;  /* 0x00000011080872a4 */ /* 0x000fc8000f8e02ff */
[----:B------:R-:W-:Y:S01]  /*0be0*/  UIADD3 UR8, UPT, UPT, UR11, UR8, URZ ;  /* 0x000000080b087290 */ /* 0x000fe2000fffe0ff */
[----:B------:R-:W-:-:S05]  /*0bf0*/  UMOV UR48, UR10 ;  /* 0x0000000a00307c82 */ /* 0x000fca0008000000 */
[----:B------:R-:W-:-:S07]  /*0c00*/  MOV R16, UR8 ;  /* 0x0000000800107c02 */ /* 0x000fce0008000f00 */
.L_x_44:
        /* <DEDUP_REMOVED lines=17> */
[----:B------:R-:W-:-:S04]  /*0d20*/  UIADD3 UR8, UPT, UPT, UR21, UR8, URZ ;  /* 0x0000000815087290 */ /* 0x000fc8000fffe0ff */
[----:B------:R-:W-:-:S04]  /*0d30*/  UIMAD UR8, UR8, UR56, URZ ;  /* 0x00000038080872a4 */ /* 0x000fc8000f8e02ff */
[----:B------:R-:W-:Y:S02]  /*0d40*/  UIMAD UR8, UR9, UR20, UR8 ;  /* 0x00000014090872a4 */ /* 0x000fe4000f8e0208 */
[----:B------:R-:W-:Y:S02]  /*0d50*/  USHF.R.S32.HI UR9, URZ, 0x1f, UR55 ;  /* 0x0000001fff097899 */ /* 0x000fe40008011437 */
[----:B------:R-:W-:Y:S02]  /*0d60*/  UIADD3 UR8, UPT, UPT, UR11, UR8, URZ ;  /* 0x000000080b087290 */ /* 0x000fe4000fffe0ff */
[----:B------:R-:W-:Y:S02]  /*0d70*/  UIMAD.WIDE.U32 UR20, UR10, UR55, URZ ;  /* 0x000000370a1472a5 */ /* 0x000fe4000f8e00ff */
[----:B------:R-:W-:-:S04]  /*0d80*/  UIMAD UR8, UR8, UR55, URZ ;  /* 0x00000037080872a4 */ /* 0x000fc8000f8e02ff */
[----:B------:R-:W-:-:S03]  /*0d90*/  UIMAD UR8, UR9, UR10, UR8 ;  /* 0x0000000a090872a4 */ /* 0x000fc6000f8e0208 */
[----:B------:R-:W-:Y:S01]  /*0da0*/  UMOV UR10, UR20 ;  /* 0x00000014000a7c82 */ /* 0x000fe20008000000 */
[----:B------:R-:W-:Y:S01]  /*0db0*/  UIADD3 UR8, UPT, UPT, UR21, UR8, URZ ;  /* 0x0000000815087290 */ /* 0x000fe2000fffe0ff */
[----:B------:R-:W-:Y:S11]  /*0dc0*/  BRA `(.L_x_46) ;  /* 0x00000000000c7947 */ /* 0x000ff60003800000 */
.L_x_45:
[----:B------:R-:W-:Y:S02]  /*0dd0*/  UIMAD.WIDE.U32 UR10, UR52, UR14, URZ ;  /* 0x0000000e340a72a5 */ /* 0x000fe4000f8e00ff */
[----:B------:R-:W-:-:S04]  /*0de0*/  UIMAD UR8, UR53, UR14, URZ ;  /* 0x0000000e350872a4 */ /* 0x000fc8000f8e02ff */
[----:B------:R-:W-:-:S12]  /*0df0*/  UIADD3 UR8, UPT, UPT, UR11, UR8, URZ ;  /* 0x000000080b087290 */ /* 0x000fd8000fffe0ff */
.L_x_46:
[----:B------:R-:W1:Y:S01]  /*0e00*/  LDCU.U8 UR11, c[0x0][0x548] ;  /* 0x0000a900ff0b77ac */ /* 0x000e620008000000 */
[----:B------:R-:W-:Y:S01]  /*0e10*/  USHF.L.U32 UR9, UR43, 0x7, URZ ;  /* 0x000000072b097899 */ /* 0x000fe200080006ff */
[----:B------:R-:W2:Y:S03]  /*0e20*/  LDCU.U8 UR54, c[0x0][0x5f0] ;  /* 0x0000be00ff3677ac */ /* 0x000ea60008000000 */
[----:B------:R-:W-:Y:S02]  /*0e30*/  USEL UR15, UR9, URZ, UP5 ;  /* 0x000000ff090f7287 */ /* 0x000fe4000a800000 */
[----:B------:R-:W-:Y:S02]  /*0e40*/  UIMAD UR51, UR28, UR55, URZ ;  /* 0x000000371c3372a4 */ /* 0x000fe4000f8e02ff */
[----:B------:R-:W-:Y:S02]  /*0e50*/  UIADD3 UR15, UP0, UPT, UR22, UR15, URZ ;  /* 0x0000000f160f7290 */ /* 0x000fe4000ff1e0ff */
[----:B-1----:R-:W-:-:S02]  /*0e60*/  UISETP.NE.AND UP1, UPT, UR11, URZ, UPT ;  /* 0x000000ff0b00728c */ /* 0x002fc4000bf25270 */
[----:B------:R-:W-:Y:S02]  /*0e70*/  UIADD3.X UR50, UPT, UPT, URZ, UR49, URZ, UP0, !UPT ;  /* 0x00000031ff327290 */ /* 0x000fe400087fe4ff */
[----:B------:R-:W-:Y:S02]  /*0e80*/  UIMAD.WIDE.U32 UR20, UR15, UR52, URZ ;  /* 0x000000340f1472a5 */ /* 0x000fe4000f8e00ff */
[----:B------:R-:W-:-:S04]  /*0e90*/  UIMAD UR50, UR50, UR52, URZ ;  /* 0x00000034323272a4 */ /* 0x000fc8000f8e02ff */
[----:B------:R-:W-:-:S04]  /*0ea0*/  UIMAD UR50, UR53, UR15, UR50 ;  /* 0x0000000f353272a4 */ /* 0x000fc8000f8e0232 */
        /* <DEDUP_REMOVED lines=9> */
.L_x_47:
[----:B------:R-:W1:Y:S01]  /*0f40*/  LDCU UR53, c[0x0][0x434] ;  /* 0x00008680ff3577ac */ /* 0x000e620008000800 */
[----:B------:R-:W-:-:S04]  /*0f50*/  UIMAD UR11, UR43, UR56, UR28 ;  /* 0x000000382b0b72a4 */ /* 0x000fc8000f8e021c */
[----:B-1----:R-:W-:Y:S02]  /*0f60*/  UIMAD UR53, UR11, UR53, URZ ;  /* 0x000000350b3572a4 */ /* 0x002fe4000f8e02ff */
.L_x_48:
        /* <DEDUP_REMOVED lines=11> */
.L_x_49:
[----:B------:R-:W1:Y:S01]  /*1020*/  LDCU UR52, c[0x0][0x444] ;  /* 0x00008880ff3477ac */ /* 0x000e620008000800 */
[----:B------:R-:W-:-:S04]  /*1030*/  UIMAD UR9, UR43, UR56, UR28 ;  /* 0x000000382b0972a4 */ /* 0x000fc8000f8e021c */
[----:B-1----:R-:W-:-:S12]  /*1040*/  UIMAD UR52, UR9, UR52, URZ ;  /* 0x00000034093472a4 */ /* 0x002fd8000f8e02ff */
.L_x_50:
        /* <DEDUP_REMOVED lines=11> */
[----:B------:R-:W-:-:S02]  /*1100*/  UISETP.GT.AND UP0, UPT, UR45, URZ, UPT ;  /* 0x000000ff2d00728c */ /* 0x000fc4000bf04270 */
[----:B--2---:R-:W-:Y:S01]  /*1110*/  UIMAD UR59, UR49, UR14, URZ ;  /* 0x0000000e313b72a4 */ /* 0x004fe2000f8e02ff */
[----:B------:R-:W-:Y:S01]  /*1120*/  IMAD.U32 R4, RZ, RZ, UR14 ;  /* 0x0000000eff047e24 */ /* 0x000fe2000f8e00ff */
[----:B------:R-:W-:Y:S02]  /*1130*/  ULEA UR52, UR47, UR52, 0x6 ;  /* 0x000000342f347291 */ /* 0x000fe4000f8e30ff */
[----:B------:R-:W-:Y:S01]  /*1140*/  UIMAD UR59, UR22, UR15, UR59 ;  /* 0x0000000f163b72a4 */ /* 0x000fe2000f8e023b */
[----:B----4-:R-:W-:Y:S01]  /*1150*/  IMAD.U32 R6, RZ, RZ, UR20 ;  /* 0x00000014ff067e24 */ /* 0x010fe2000f8e00ff */
[----:B------:R-:W-:-:S04]  /*1160*/  ULEA UR53, UR47, UR53, 0x6 ;  /* 0x000000352f357291 */ /* 0x000fc8000f8e30ff */
[----:B------:R-:W-:Y:S01]  /*1170*/  IMAD.U32 R0, RZ, RZ, UR59 ;  /* 0x0000003bff007e24 */ /* 0x000fe2000f8e00ff */
[C---:B-1----:R-:W-:Y:S01]  /*1180*/  LOP3.LUT R11, R21.reuse, 0x1f, RZ, 0xc0, !PT ;  /* 0x0000001f150b7812 */ /* 0x042fe200078ec0ff */
[----:B------:R-:W-:Y:S01]  /*1190*/  IMAD.SHL.U32 R22, R21, 0x8, RZ ;  /* 0x0000000815167824 */ /* 0x000fe200078e00ff */
[----:B-----5:R-:W-:Y:S01]  /*11a0*/  MOV R7, UR8 ;  /* 0x0000000800077c02 */ /* 0x020fe20008000f00 */
[----:B------:R-:W-:Y:S01]  /*11b0*/  UIMAD UR49, UR49, UR8, URZ ;  /* 0x00000008313172a4 */ /* 0x000fe2000f8e02ff */
[----:B------:R-:W-:Y:S02]  /*11c0*/  SHF.R.U32.HI R19, RZ, 0x2, R21 ;  /* 0x00000002ff137819 */ /* 0x000fe40000011615 */
[----:B------:R-:W-:Y:S02]  /*11d0*/  LOP3.LUT R8, R22, 0x18, RZ, 0xc0, !PT ;  /* 0x0000001816087812 */ /* 0x000fe400078ec0ff */
[----:B------:R-:W-:Y:S02]  /*11e0*/  IADD3 R20, PT, PT, R19, 0x40, RZ ;  /* 0x0000004013147810 */ /* 0x000fe40007ffe0ff */
[----:B------:R-:W-:Y:S01]  /*11f0*/  IADD3 R2, P0, PT, R8, UR58, RZ ;  /* 0x0000003a08027c10 */ /* 0x000fe2000ff1e0ff */
[----:B------:R-:W-:-:S04]  /*1200*/  IMAD.WIDE.U32 R4, R4, UR22, R8 ;  /* 0x0000001604047c25 */ /* 0x000fc8000f8e0008 */
[----:B------:R-:W-:Y:S01]  /*1210*/  IMAD.X R3, RZ, RZ, UR57, P0 ;  /* 0x00000039ff037e24 */ /* 0x000fe200080e06ff */
[----:B------:R-:W-:Y:S01]  /*1220*/  IADD3 R4, P1, PT, R4, UR46, RZ ;  /* 0x0000002e04047c10 */ /* 0x000fe2000ff3e0ff */
[----:B------:R-:W-:Y:S01]  /*1230*/  UIMAD UR46, UR56, UR55, URZ ;  /* 0x00000037382e72a4 */ /* 0x000fe2000f8e02ff */
[----:B------:R-:W-:Y:S02]  /*1240*/  IMAD.WIDE.U32 R2, R7, UR22, R2 ;  /* 0x0000001607027c25 */ /* 0x000fe4000f8e0002 */
[----:B------:R-:W-:Y:S01]  /*1250*/  IADD3.X R5, PT, PT, R5, UR23, R0, P1, !PT ;  /* 0x0000001705057c10 */ /* 0x000fe20008ffe400 */
[----:B------:R-:W-:Y:S01]  /*1260*/  UIMAD UR22, UR22, UR9, UR49 ;  /* 0x00000009161672a4 */ /* 0x000fe2000f8e0231 */
[----:B------:R-:W-:Y:S01]  /*1270*/  IMAD.U32 R0, RZ, RZ, UR21 ;  /* 0x00000015ff007e24 */ /* 0x000fe2000f8e00ff */
[----:B------:R-:W1:Y:S01]  /*1280*/  LDCU.64 UR56, c[0x0][0x5e8] ;  /* 0x0000bd00ff3877ac */ /* 0x000e620008000a00 */
[----:B------:R-:W-:Y:S01]  /*1290*/  IMAD.WIDE.U32 R6, R6, UR28, R4 ;  /* 0x0000001c06067c25 */ /* 0x000fe2000f8e0004 */
[----:B------:R-:W-:-:S02]  /*12a0*/  SHF.R.U32.HI R5, RZ, 0x5, R21 ;  /* 0x00000005ff057819 */ /* 0x000fc40000011615 */
[----:B------:R-:W-:Y:S01]  /*12b0*/  MOV R4, UR10 ;  /* 0x0000000a00047c02 */ /* 0x000fe20008000f00 */
[----:B------:R-:W-:Y:S01]  /*12c0*/  VIADD R3, R3, UR22 ;  /* 0x0000001603037c36 */ /* 0x000fe20008000000 */
[----:B------:R-:W2:Y:S01]  /*12d0*/  LDCU.64 UR20, c[0x0][0x550] ;  /* 0x0000aa00ff1477ac */ /* 0x000ea20008000a00 */
[----:B------:R-:W-:Y:S02]  /*12e0*/  IMAD R11, R5, UR46, R11 ;  /* 0x0000002e050b7c24 */ /* 0x000fe4000f8e020b */
[----:B------:R-:W-:Y:S01]  /*12f0*/  IMAD.WIDE.U32 R4, R4, UR28, R2 ;  /* 0x0000001c04047c25 */ /* 0x000fe2000f8e0002 */
[----:B------:R-:W4:Y:S03]  /*1300*/  LDCU.64 UR22, c[0x0][0x380] ;  /* 0x00007000ff1677ac */ /* 0x000f260008000a00 */
[----:B---3--:R-:W-:Y:S01]  /*1310*/  IMAD.WIDE.U32 R2, R14, UR26, RZ ;  /* 0x0000001a0e027c25 */ /* 0x008fe2000f8e00ff */
[----:B------:R-:W-:Y:S01]  /*1320*/  USHF.L.U32 UR49, UR46, 0x6, URZ ;  /* 0x000000062e317899 */ /* 0x000fe200080006ff */
[----:B------:R-:W3:Y:S02]  /*1330*/  LDCU.64 UR54, c[0x0][0x420] ;  /* 0x00008400ff3677ac */ /* 0x000ee40008000a00 */
[----:B------:R-:W-:Y:S01]  /*1340*/  IMAD R7, R0, UR28, R7 ;  /* 0x0000001c00077c24 */ /* 0x000fe2000f8e0207 */
[----:B------:R-:W-:Y:S01]  /*1350*/  SEL R10, R2, RZ, P3 ;  /* 0x000000ff020a7207 */ /* 0x000fe20001800000 */
[----:B------:R-:W-:Y:S01]  /*1360*/  IMAD.U32 R0, RZ, RZ, UR11 ;  /* 0x0000000bff007e24 */ /* 0x000fe2000f8e00ff */
[----:B------:R-:W5:Y:S01]  /*1370*/  LDCU.64 UR10, c[0x0][0x570] ;  /* 0x0000ae00ff0a77ac */ /* 0x000f620008000a00 */
[----:B------:R-:W-:Y:S01]  /*1380*/  IMAD R2, R15, UR26, R3 ;  /* 0x0000001a0f027c24 */ /* 0x000fe2000f8e0203 */
[----:B------:R-:W-:Y:S01]  /*1390*/  IADD3 R12, P1, P0, R11, UR51, R10 ;  /* 0x000000330b0c7c10 */ /* 0x000fe2000f83e00a */
[----:B------:R-:W-:Y:S01]  /*13a0*/  IMAD R3, R0, UR28, R5 ;  /* 0x0000001c00037c24 */ /* 0x000fe2000f8e0205 */
[----:B------:R-:W-:Y:S01]  /*13b0*/  SHF.R.S32.HI R5, RZ, 0x1f, R11 ;  /* 0x0000001fff057819 */ /* 0x000fe2000001140b */
[----:B------:R-:W-:Y:S01]  /*13c0*/  IMAD.U32 R10, RZ, RZ, UR49 ;  /* 0x00000031ff0a7e24 */ /* 0x000fe2000f8e00ff */
[----:B------:R-:W-:Y:S01]  /*13d0*/  SEL R0, R2, RZ, P3 ;  /* 0x000000ff02007207 */ /* 0x000fe20001800000 */
[----:B------:R-:W-:Y:S01]  /*13e0*/  IMAD.MOV.U32 R2, RZ, RZ, R4 ;  /* 0x000000ffff027224 */ /* 0x000fe200078e0004 */
[----:B-1----:R-:W-:-:S02]  /*13f0*/  UIMAD.WIDE UR56, UR52, 0x4, UR56 ;  /* 0x00000004343878a5 */ /* 0x002fc4000f8e0238 */
[----:B------:R-:W-:Y:S01]  /*1400*/  IADD3.X R11, PT, PT, R5, UR50, R0, P1, P0 ;  /* 0x00000032050b7c10 */ /* 0x000fe20008fe0400 */
[C---:B------:R-:W-:Y:S01]  /*1410*/  IMAD.WIDE.U32 R4, R19.reuse, UR14, R6 ;  /* 0x0000000e13047c25 */ /* 0x040fe2000f8e0006 */
[----:B------:R-:W-:Y:S02]  /*1420*/  IADD3 R0, P0, PT, R12, UR49, RZ ;  /* 0x000000310c007c10 */ /* 0x000fe4000ff1e0ff */
[----:B------:R-:W-:Y:S01]  /*1430*/  LOP3.LUT R12, R8, 0x40, RZ, 0xfc, !PT ;  /* 0x00000040080c7812 */ /* 0x000fe200078efcff */
[C---:B------:R-:W-:Y:S01]  /*1440*/  IMAD.WIDE.U32 R2, R19.reuse, UR8, R2 ;  /* 0x0000000813027c25 */ /* 0x040fe2000f8e0002 */
[----:B------:R-:W-:Y:S01]  /*1450*/  LEA.HI.X.SX32 R7, R10, R11, 0x1, P0 ;  /* 0x0000000b0a077211 */ /* 0x000fe200000f0eff */
[----:B---3--:R-:W-:Y:S01]  /*1460*/  UIMAD.WIDE UR54, UR53, 0x4, UR54 ;  /* 0x00000004353678a5 */ /* 0x008fe2000f8e0236 */
[----:B-----5:R-:W-:Y:S01]  /*1470*/  LEA R234, P0, R0, UR10, 0x2 ;  /* 0x0000000a00ea7c11 */ /* 0x020fe2000f8010ff */
[C---:B------:R-:W-:Y:S01]  /*1480*/  IMAD R6, R19.reuse, UR9, R3 ;  /* 0x0000000913067c24 */ /* 0x040fe2000f8e0203 */
[----:B----4-:R-:W-:Y:S01]  /*1490*/  LEA R238, P2, R4, UR22, 0x1 ;  /* 0x0000001604ee7c11 */ /* 0x010fe2000f8408ff */
[C---:B------:R-:W-:Y:S01]  /*14a0*/  IMAD R3, R19.reuse, UR15, R5 ;  /* 0x0000000f13037c24 */ /* 0x040fe2000f8e0205 */
[----:B------:R-:W-:Y:S01]  /*14b0*/  LEA.HI.X R235, R0, UR11, R7, 0x2, P0 ;  /* 0x0000000b00eb7c11 */ /* 0x000fe200080f1407 */
[----:B------:R-:W-:Y:S01]  /*14c0*/  UMOV UR10, UR56 ;  /* 0x00000038000a7c82 */ /* 0x000fe20008000000 */
[----:B------:R-:W-:Y:S01]  /*14d0*/  IADD3 R14, P0, PT, R19, 0x40, RZ ;  /* 0x00000040130e7810 */ /* 0x000fe20007f1e0ff */
[----:B------:R-:W-:Y:S01]  /*14e0*/  UMOV UR11, UR57 ;  /* 0x00000039000b7c82 */ /* 0x000fe20008000000 */
[----:B--2---:R-:W-:-:S02]  /*14f0*/  LEA R236, P1, R2, UR20, 0x1 ;  /* 0x0000001402ec7c11 */ /* 0x004fc4000f8208ff */
[----:B------:R-:W-:Y:S01]  /*1500*/  LEA.HI.X R239, R4, UR23, R3, 0x1, P2 ;  /* 0x0000001704ef7c11 */ /* 0x000fe200090f0c03 */
[----:B------:R-:W-:Y:S01]  /*1510*/  IMAD.X R15, RZ, RZ, RZ, P0 ;  /* 0x000000ffff0f7224 */ /* 0x000fe200000e06ff */
[----:B------:R-:W-:Y:S02]  /*1520*/  LEA.HI.X R237, R2, UR21, R6, 0x1, P1 ;  /* 0x0000001502ed7c11 */ /* 0x000fe400088f0c06 */
[----:B------:R-:W-:Y:S01]  /*1530*/  LOP3.LUT R11, R8, 0x20, RZ, 0xfc, !PT ;  /* 0x00000020080b7812 */ /* 0x000fe200078efcff */
        /* <DEDUP_REMOVED lines=14> */
.L_x_52:
[----:B------:R-:W1:Y:S01]  /*1620*/  LDCU.64 UR14, c[0x0][0x5c0] ;  /* 0x0000b800ff0e77ac */ /* 0x000e620008000a00 */
[----:B------:R-:W-:-:S04]  /*1630*/  UIADD3 UR8, UPT, UPT, UR40, UR42, URZ ;  /* 0x0000002a28087290 */ /* 0x000fc8000fffe0ff */
[----:B-1----:R-:W-:Y:S02]  /*1640*/  UIMAD.WIDE.U32 UR18, UR8, UR14, URZ ;  /* 0x0000000e081272a5 */ /* 0x002fe4000f8e00ff */
[----:B------:R-:W-:-:S04]  /*1650*/  UIMAD UR8, UR8, UR15, URZ ;  /* 0x0000000f080872a4 */ /* 0x000fc8000f8e02ff */
[----:B------:R-:W-:-:S06]  /*1660*/  UIADD3 UR8, UPT, UPT, UR19, UR8, URZ ;  /* 0x0000000813087290 */ /* 0x000fcc000fffe0ff */
[----:B------:R-:W-:Y:S02]  /*1670*/  MOV R0, UR8 ;  /* 0x0000000800007c02 */ /* 0x000fe40008000f00 */
.L_x_53:
        /* <DEDUP_REMOVED lines=13> */
.L_x_54:
[----:B------:R-:W1:Y:S01]  /*1750*/  LDCU.64 UR10, c[0x0][0x5c8] ;  /* 0x0000b900ff0a77ac */ /* 0x000e620008000a00 */
[----:B------:R-:W-:-:S04]  /*1760*/  UIADD3 UR40, UPT, UPT, UR40, UR42, URZ ;  /* 0x0000002a28287290 */ /* 0x000fc8000fffe0ff */
[----:B-1----:R-:W-:Y:S02]  /*1770*/  UIMAD.WIDE.U32 UR16, UR40, UR10, URZ ;  /* 0x0000000a281072a5 */ /* 0x002fe4000f8e00ff */
[----:B------:R-:W-:-:S04]  /*1780*/  UIMAD UR40, UR40, UR11, URZ ;  /* 0x0000000b282872a4 */ /* 0x000fc8000f8e02ff */
[----:B------:R-:W-:-:S06]  /*1790*/  UIADD3 UR40, UPT, UPT, UR17, UR40, URZ ;  /* 0x0000002811287290 */ /* 0x000fcc000fffe0ff */
[----:B------:R-:W-:-:S07]  /*17a0*/  MOV R10, UR40 ;  /* 0x00000028000a7c02 */ /* 0x000fce0008000f00 */
.L_x_55:
        /* <DEDUP_REMOVED lines=16> */
[----:B------:R-:W1:Y:S01]  /*18b0*/  LDCU UR17, c[0x0][0x440] ;  /* 0x00008800ff1177ac */ /* 0x000e620008000800 */
[----:B------:R-:W-:Y:S02]  /*18c0*/  IMAD.MOV.U32 R2, RZ, RZ, R4 ;  /* 0x000000ffff027224 */ /* 0x000fe400078e0004 */
[----:B------:R-:W-:Y:S01]  /*18d0*/  IMAD.MOV.U32 R3, RZ, RZ, R0 ;  /* 0x000000ffff037224 */ /* 0x000fe200078e0000 */
[----:B------:R-:W2:Y:S01]  /*18e0*/  LDCU.64 UR8, c[0x0][0x560] ;  /* 0x0000ac00ff0877ac */ /* 0x000ea20008000a00 */
[----:B------:R-:W-:-:S04]  /*18f0*/  IMAD.WIDE.U32 R6, R19, UR14, R2 ;  /* 0x0000000e13067c25 */ /* 0x000fc8000f8e0002 */
[----:B------:R-:W-:Y:S01]  /*1900*/  IMAD R3, R19, UR15, R7 ;  /* 0x0000000f13037c24 */ /* 0x000fe2000f8e0207 */
[----:B-1----:R-:W-:Y:S02]  /*1910*/  ISETP.GE.AND P3, PT, R8, UR17, PT ;  /* 0x0000001108007c0c */ /* 0x002fe4000bf66270 */
[----:B------:R-:W-:Y:S02]  /*1920*/  ISETP.GE.AND P2, PT, R11, UR17, PT ;  /* 0x000000110b007c0c */ /* 0x000fe4000bf46270 */
[----:B------:R-:W-:Y:S02]  /*1930*/  ISETP.GE.AND P1, PT, R12, UR17, PT ;  /* 0x000000110c007c0c */ /* 0x000fe4000bf26270 */
[----:B--2---:R-:W-:-:S04]  /*1940*/  LEA R2, P0, R6, UR8, 0x1 ;  /* 0x0000000806027c11 */ /* 0x004fc8000f8008ff */
[----:B------:R-:W-:-:S05]  /*1950*/  LEA.HI.X R3, R6, UR9, R3, 0x1, P0 ;  /* 0x0000000906037c11 */ /* 0x000fca00080f0c03 */
[----:B------:R1:W-:Y:S04]  /*1960*/  @!P3 STG.E.128 desc[UR38][R2.64], RZ ;  /* 0x000000ff0200b986 */ /* 0x0003e8000c101d26 */
[----:B------:R1:W-:Y:S04]  /*1970*/  @!P2 STG.E.128 desc[UR38][R2.64+0x40], RZ ;  /* 0x000040ff0200a986 */ /* 0x0003e8000c101d26 */
[----:B------:R1:W-:Y:S02]  /*1980*/  @!P1 STG.E.128 desc[UR38][R2.64+0x80], RZ ;  /* 0x000080ff02009986 */ /* 0x0003e4000c101d26 */
.L_x_57:
[----:B------:R-:W-:Y:S05]  /*1990*/  BSYNC.RECONVERGENT B0 ;  /* 0x0000000000007941 */ /* 0x000fea0003800200 */
.L_x_56:
[----:B------:R-:W-:Y:S04]  /*19a0*/  BSSY.RECONVERGENT B0, `(.L_x_58) ;  /* 0x0000011000007945 */ /* 0x000fe80003800200 */
[----:B------:R-:W-:Y:S05]  /*19b0*/  @P4 BRA `(.L_x_59) ;  /* 0x00000000003c4947 */ /* 0x000fea0003800000 */
[----:B------:R-:W2:Y:S01]  /*19c0*/  LDCU UR17, c[0x0][0x440] ;  /* 0x00008800ff1177ac */ /* 0x000ea20008000800 */
[----:B-1----:R-:W-:Y:S02]  /*19d0*/  IMAD R2, R15, UR14, RZ ;  /* 0x0000000e0f027c24 */ /* 0x002fe4000f8e02ff */
[----:B------:R-:W-:Y:S01]  /*19e0*/  IMAD.MOV.U32 R5, RZ, RZ, R0 ;  /* 0x000000ffff057224 */ /* 0x000fe200078e0000 */
[----:B------:R-:W1:Y:S01]  /*19f0*/  LDCU.64 UR8, c[0x0][0x560] ;  /* 0x0000ac00ff0877ac */ /* 0x000e620008000a00 */
[C---:B------:R-:W-:Y:S02]  /*1a00*/  IMAD R0, R14.reuse, UR15, R2 ;  /* 0x0000000f0e007c24 */ /* 0x040fe4000f8e0202 */
[----:B------:R-:W-:-:S04]  /*1a10*/  IMAD.WIDE.U32 R4, R14, UR14, R4 ;  /* 0x0000000e0e047c25 */ /* 0x000fc8000f8e0004 */
[----:B------:R-:W-:Y:S01]  /*1a20*/  IMAD.IADD R0, R5, 0x1, R0 ;  /* 0x0000000105007824 */ /* 0x000fe200078e0200 */
[----:B--2---:R-:W-:Y:S02]  /*1a30*/  ISETP.GE.AND P2, PT, R8, UR17, PT ;  /* 0x0000001108007c0c */ /* 0x004fe4000bf46270 */
[----:B------:R-:W-:Y:S02]  /*1a40*/  ISETP.GE.AND P1, PT, R11, UR17, PT ;  /* 0x000000110b007c0c */ /* 0x000fe4000bf26270 */
[----:B------:R-:W-:Y:S02]  /*1a50*/  ISETP.GE.AND P0, PT, R12, UR17, PT ;  /* 0x000000110c007c0c */ /* 0x000fe4000bf06270 */
[----:B-1----:R-:W-:-:S04]  /*1a60*/  LEA R2, P3, R4, UR8, 0x1 ;  /* 0x0000000804027c11 */ /* 0x002fc8000f8608ff */
[----:B------:R-:W-:-:S05]  /*1a70*/  LEA.HI.X R3, R4, UR9, R0, 0x1, P3 ;  /* 0x0000000904037c11 */ /* 0x000fca00098f0c00 */
[----:B------:R2:W-:Y:S04]  /*1a80*/  @!P2 STG.E.128 desc[UR38][R2.64], RZ ;  /* 0x000000ff0200a986 */ /* 0x0005e8000c101d26 */
[----:B------:R2:W-:Y:S04]  /*1a90*/  @!P1 STG.E.128 desc[UR38][R2.64+0x40], RZ ;  /* 0x000040ff02009986 */ /* 0x0005e8000c101d26 */
[----:B------:R2:W-:Y:S02]  /*1aa0*/  @!P0 STG.E.128 desc[UR38][R2.64+0x80], RZ ;  /* 0x000080ff02008986 */ /* 0x0005e4000c101d26 */
.L_x_59:
[----:B------:R-:W-:Y:S05]  /*1ab0*/  BSYNC.RECONVERGENT B0 ;  /* 0x0000000000007941 */ /* 0x000fea0003800200 */
.L_x_58:
        /* <DEDUP_REMOVED lines=27> */
.L_x_61:
[----:B------:R-:W-:Y:S05]  /*1c70*/  BSYNC.RECONVERGENT B0 ;  /* 0x0000000000007941 */ /* 0x000fea0003800200 */
.L_x_60:
        /* <DEDUP_REMOVED lines=10> */
[----:B-1----:R-:W-:-:S04]  /*1d20*/  LEA R2, P2, R4, UR8, 0x1 ;  /* 0x0000000804027c11 */ /* 0x002fc8000f8408ff */
[----:B------:R-:W-:-:S05]  /*1d30*/  LEA.HI.X R3, R4, UR9, R0, 0x1, P2 ;  /* 0x0000000904037c11 */ /* 0x000fca00090f0c00 */
[----:B------:R3:W-:Y:S04]  /*1d40*/  @!P1 STG.E.128 desc[UR38][R2.64], RZ ;  /* 0x000000ff02009986 */ /* 0x0007e8000c101d26 */
[----:B------:R3:W-:Y:S01]  /*1d50*/  @!P0 STG.E.128 desc[UR38][R2.64+0x40], RZ ;  /* 0x000040ff02008986 */ /* 0x0007e2000c101d26 */
[----:B------:R-:W-:-:S13]  /*1d60*/  ISETP.GE.AND P0, PT, R12, UR5, PT ;  /* 0x000000050c007c0c */ /* 0x000fda000bf06270 */
[----:B------:R-:W-:Y:S05]  /*1d70*/  @P0 BRA `(.L_x_62) ;  /* 0x0000006000f00947 */ /* 0x000fea0003800000 */
[----:B------:R1:W-:Y:S01]  /*1d80*/  STG.E.128 desc[UR38][R2.64+0x80], RZ ;  /* 0x000080ff02007986 */ /* 0x0003e2000c101d26 */
[----:B------:R-:W-:Y:S05]  /*1d90*/  BRA `(.L_x_62) ;  /* 0x0000006000e87947 */ /* 0x000fea0003800000 */
.L_x_51:
[----:B------:R-:W1:Y:S01]  /*1da0*/  LDCU.64 UR8, c[0x0][0x3d8] ;  /* 0x00007b00ff0877ac */ /* 0x000e620008000a00 */
[----:B------:R-:W-:Y:S01]  /*1db0*/  IMAD.U32 R2, RZ, RZ, UR16 ;  /* 0x00000010ff027e24 */ /* 0x000fe2000f8e00ff */
[----:B------:R-:W-:Y:S01]  /*1dc0*/  LOP3.LUT R4, R22, 0xd8, RZ, 0xc0, !PT ;  /* 0x000000d816047812 */ /* 0x000fe200078ec0ff */
[----:B------:R-:W-:Y:S01]  /*1dd0*/  BSSY.RECONVERGENT B0, `(.L_x_63) ;  /* 0x0000034000007945 */ /* 0x000fe20003800200 */
[----:B------:R-:W-:Y:S01]  /*1de0*/  UIMAD UR14, UR5, UR16, URZ ;  /* 0x00000010050e72a4 */ /* 0x000fe2000f8e02ff */
[----:B------:R-:W-:Y:S01]  /*1df0*/  IMAD.WIDE.U32 R2, R2, UR31, R8 ;  /* 0x0000001f02027c25 */ /* 0x000fe2000f8e0008 */
[----:B------:R-:W-:Y:S01]  /*1e00*/  UIADD3 UR15, UPT, UPT, -UR31, UR37, URZ ;  /* 0x000000251f0f7290 */ /* 0x000fe2000fffe1ff */
[----:B------:R-:W-:Y:S01]  /*1e10*/  LOP3.LUT R4, R4, 0x18, R21, 0x78, !PT ;  /* 0x0000001804047812 */ /* 0x000fe200078e7815 */
[----:B------:R-:W-:Y:S01]  /*1e20*/  UIMAD UR14, UR31, UR17, UR14 ;  /* 0x000000111f0e72a4 */ /* 0x000fe2000f8e020e */
[----:B------:R-:W-:Y:S01]  /*1e30*/  @P3 BAR.SYNC.DEFER_BLOCKING 0x0 ;  /* 0x0000000000003b1d */ /* 0x000fe20000010000 */
[----:B------:R-:W-:-:S02]  /*1e40*/  IADD3 R2, P0, PT, R2, UR48, RZ ;  /* 0x0000003002027c10 */ /* 0x000fc4000ff1e0ff */
[----:B------:R-:W-:Y:S02]  /*1e50*/  ISETP.GE.AND P5, PT, R19, UR15, PT ;  /* 0x0000000f13007c0c */ /* 0x000fe4000bfa6270 */
[----:B------:R-:W-:Y:S01]  /*1e60*/  IADD3.X R3, PT, PT, R16, UR14, R3, P0, !PT ;  /* 0x0000000e10037c10 */ /* 0x000fe200087fe403 */
[----:B------:R-:W-:Y:S01]  /*1e70*/  ULOP3.LUT UR14, UR47, 0x80000001, URZ, 0xc0, !UPT ;  /* 0x800000012f0e7892 */ /* 0x000fe2000f8ec0ff */
[----:B------:R-:W-:Y:S01]  /*1e80*/  LOP3.LUT R6, R4, 0x1f20, R22, 0xf8, !PT ;  /* 0x00001f2004067812 */ /* 0x000fe200078ef816 */
[----:B-1----:R-:W-:Y:S02]  /*1e90*/  IMAD R0, R17, UR8, RZ ;  /* 0x0000000811007c24 */ /* 0x002fe4000f8e02ff */
[----:B------:R-:W-:Y:S01]  /*1ea0*/  UISETP.NE.AND UP0, UPT, UR14, 0x1, UPT ;  /* 0x000000010e00788c */ /* 0x000fe2000bf05270 */
[----:B------:R-:W-:-:S03]  /*1eb0*/  IMAD.WIDE.U32 R4, R13, UR8, R2 ;  /* 0x000000080d047c25 */ /* 0x000fc6000f8e0002 */
[----:B------:R-:W-:Y:S01]  /*1ec0*/  USEL UR14, URZ, 0x3000, UP0 ;  /* 0x00003000ff0e7887 */ /* 0x000fe20008000000 */
[----:B------:R-:W-:Y:S01]  /*1ed0*/  IMAD R10, R13, UR9, R0 ;  /* 0x000000090d0a7c24 */ /* 0x000fe2000f8e0200 */
[----:B------:R-:W-:-:S03]  /*1ee0*/  LEA R0, R6, UR6, 0x1 ;  /* 0x0000000606007c11 */ /* 0x000fc6000f8e08ff */
[----:B------:R-:W-:Y:S01]  /*1ef0*/  IMAD.IADD R10, R5, 0x1, R10 ;  /* 0x00000001050a7824 */ /* 0x000fe200078e020a */
        /* <DEDUP_REMOVED lines=9> */
[----:B--2---:R-:W-:-:S04]  /*1f90*/  LEA R2, P2, R6, UR8, 0x1 ;  /* 0x0000000806027c11 */ /* 0x004fc8000f8408ff */
[----:B------:R-:W-:-:S05]  /*1fa0*/  LEA.HI.X R3, R6, UR9, R3, 0x1, P2 ;  /* 0x0000000906037c11 */ /* 0x000fca00090f0c03 */
[----:B------:R-:W-:Y:S01]  /*1fb0*/  @!PT LDS RZ, [RZ] ;  /* 0x00000000fffff984 */ /* 0x000fe20000000800 */
[----:B------:R-:W-:Y:S01]  /*1fc0*/  @!PT LDS RZ, [RZ] ;  /* 0x00000000fffff984 */ /* 0x000fe20000000800 */
[----:B------:R-:W-:Y:S01]  /*1fd0*/  @!PT LDS RZ, [RZ] ;  /* 0x00000000fffff984 */ /* 0x000fe20000000800 */
[----:B------:R1:W-:Y:S04]  /*1fe0*/  @!P1 LDGSTS.E.BYPASS.LTC128B.128 [R0+0xf000], desc[UR38][R2.64] ;  /* 0x0f00000002009fae */ /* 0x0003e8000b981a26 */
[----:B------:R1:W-:Y:S04]  /*1ff0*/  @P1 STS.128 [R0+0xf000], RZ ;  /* 0x00f000ff00001388 */ /* 0x0003e80000000c00 */
[----:B------:R-:W-:Y:S01]  /*2000*/  @!PT LDS RZ, [RZ] ;  /* 0x00000000fffff984 */ /* 0x000fe20000000800 */
[----:B------:R-:W-:Y:S01]  /*2010*/  @!PT LDS RZ, [RZ] ;  /* 0x00000000fffff984 */ /* 0x000fe20000000800 */
[----:B------:R-:W-:Y:S01]  /*2020*/  @!PT LDS RZ, [RZ] ;  /* 0x00000000fffff984 */ /* 0x000fe20000000800 */
[----:B------:R1:W-:Y:S04]  /*2030*/  @!P0 LDGSTS.E.BYPASS.LTC128B.128 [R0+0x11000], desc[UR38][R2.64+0x40] ;  /* 0x1100004002008fae */ /* 0x0003e8000b981a26 */
[----:B------:R1:W-:Y:S01]  /*2040*/  @P0 STS.128 [R0+0x11000], RZ ;  /* 0x011000ff00000388 */ /* 0x0003e20000000c00 */
[----:B------:R-:W-:-:S13]  /*2050*/  ISETP.GE.AND P0, PT, R12, UR20, PT ;  /* 0x000000140c007c0c */ /* 0x000fda000bf06270 */
[----:B------:R-:W-:Y:S05]  /*2060*/  @P0 BRA `(.L_x_65) ;  /* 0x0000000000140947 */ /* 0x000fea0003800000 */
[----:B------:R-:W-:Y:S01]  /*2070*/  @!PT LDS RZ, [RZ] ;  /* 0x00000000fffff984 */ /* 0x000fe20000000800 */
[----:B------:R-:W-:Y:S01]  /*2080*/  @!PT LDS RZ, [RZ] ;  /* 0x00000000fffff984 */ /* 0x000fe20000000800 */
[----:B------:R-:W-:Y:S01]  /*2090*/  @!PT LDS RZ, [RZ] ;  /* 0x00000000fffff984 */ /* 0x000fe20000000800 */
[----:B------:R3:W-:Y:S01]  /*20a0*/  LDGSTS.E.BYPASS.LTC128B.128 [R0+0x13000], desc[UR38][R2.64+0x80] ;  /* 0x1300008002007fae */ /* 0x0007e2000b981a26 */
[----:B------:R-:W-:Y:S05]  /*20b0*/  BRA `(.L_x_66) ;  /* 0x0000000000147947 */ /* 0x000fea0003800000 */
.L_x_65:
[----:B------:R2:W-:Y:S01]  /*20c0*/  STS.128 [R0+0x13000], RZ ;  /* 0x013000ff00007388 */ /* 0x0005e20000000c00 */
[----:B------:R-:W-:Y:S05]  /*20d0*/  BRA `(.L_x_66) ;  /* 0x00000000000c7947 */ /* 0x000fea0003800000 */
.L_x_64:
[----:B------:R1:W-:Y:S04]  /*20e0*/  STS.128 [R0+0xf000], RZ ;  /* 0x00f000ff00007388 */ /* 0x0003e80000000c00 */
[----:B------:R1:W-:Y:S04]  /*20f0*/  STS.128 [R0+0x11000], RZ ;  /* 0x011000ff00007388 */ /* 0x0003e80000000c00 */
[----:B------:R1:W-:Y:S02]  /*2100*/  STS.128 [R0+0x13000], RZ ;  /* 0x013000ff00007388 */ /* 0x0003e40000000c00 */
.L_x_66:
[----:B------:R-:W-:Y:S05]  /*2110*/  BSYNC.RECONVERGENT B0 ;  /* 0x0000000000007941 */ /* 0x000fea0003800200 */
.L_x_63:
[----:B------:R-:W-:Y:S01]  /*2120*/  ISETP.GE.AND P4, PT, R20, UR15, PT ;  /* 0x0000000f14007c0c */ /* 0x000fe2000bf86270 */
[----:B------:R-:W-:-:S12]  /*2130*/  BSSY.RECONVERGENT B0, `(.L_x_67) ;  /* 0x0000022000007945 */ /* 0x000fd80003800200 */
[----:B------:R4:W-:Y:S04]  /*2140*/  @P4 STS.128 [R0+0x10000], RZ ;  /* 0x010000ff00004388 */ /* 0x0009e80000000c00 */
[----:B------:R4:W-:Y:S04]  /*2150*/  @P4 STS.128 [R0+0x12000], RZ ;  /* 0x012000ff00004388 */ /* 0x0009e80000000c00 */
[----:B------:R4:W-:Y:S01]  /*2160*/  @P4 STS.128 [R0+0x14000], RZ ;  /* 0x014000ff00004388 */ /* 0x0009e20000000c00 */
[----:B------:R-:W-:Y:S05]  /*2170*/  @P4 BRA `(.L_x_68) ;  /* 0x0000000000744947 */ /* 0x000fea0003800000 */
[----:B------:R-:W5:Y:S01]  /*2180*/  LDCU UR15, c[0x0][0x440] ;  /* 0x00008800ff0f77ac */ /* 0x000f620008000800 */
[----:B-1-3--:R-:W-:Y:S02]  /*2190*/  IMAD R2, R15, UR16, RZ ;  /* 0x000000100f027c24 */ /* 0x00afe4000f8e02ff */
[----:B------:R-:W-:Y:S01]  /*21a0*/  IMAD.MOV.U32 R5, RZ, RZ, R10 ;  /* 0x000000ffff057224 */ /* 0x000fe200078e000a */
[----:B------:R-:W1:Y:S01]  /*21b0*/  LDCU.64 UR8, c[0x0][0x390] ;  /* 0x00007200ff0877ac */ /* 0x000e620008000a00 */
[C---:B------:R-:W-:Y:S02]  /*21c0*/  IMAD R2, R14.reuse, UR17, R2 ;  /* 0x000000110e027c24 */ /* 0x040fe4000f8e0202 */
[----:B------:R-:W-:-:S04]  /*21d0*/  IMAD.WIDE.U32 R4, R14, UR16, R4 ;  /* 0x000000100e047c25 */ /* 0x000fc8000f8e0004 */
[----:B------:R-:W-:Y:S01]  /*21e0*/  IMAD.IADD R3, R5, 0x1, R2 ;  /* 0x0000000105037824 */ /* 0x000fe200078e0202 */
[----:B-----5:R-:W-:Y:S02]  /*21f0*/  ISETP.GE.AND P1, PT, R8, UR15, PT ;  /* 0x0000000f08007c0c */ /* 0x020fe4000bf26270 */
[----:B------:R-:W-:Y:S02]  /*2200*/  ISETP.GE.AND P0, PT, R11, UR15, PT ;  /* 0x0000000f0b007c0c */ /* 0x000fe4000bf06270 */
[----:B-1----:R-:W-:-:S04]  /*2210*/  LEA R2, P2, R4, UR8, 0x1 ;  /* 0x0000000804027c11 */ /* 0x002fc8000f8408ff */
        /* <DEDUP_REMOVED lines=18> */
.L_x_69:
[----:B------:R3:W-:Y:S02]  /*2340*/  STS.128 [R0+0x14000], RZ ;  /* 0x014000ff00007388 */ /* 0x0007e40000000c00 */
.L_x_68:
[----:B------:R-:W-:Y:S05]  /*2350*/  BSYNC.RECONVERGENT B0 ;  /* 0x0000000000007941 */ /* 0x000fea0003800200 */
.L_x_67:
[----:B------:R-:W-:Y:S01]  /*2360*/  UIMAD UR9, UR47, -0x40, UR45 ;  /* 0xffffffc02f0978a4 */ /* 0x000fe2000f8e022d */
[----:B------:R-:W0:Y:S01]  /*2370*/  LDGDEPBAR ;  /* 0x00000000000079af */ /* 0x000e220000000000 */
[----:B------:R-:W-:Y:S04]  /*2380*/  BSSY.RECONVERGENT B0, `(.L_x_70) ;  /* 0x000001c000007945 */ /* 0x000fe80003800200 */
[----:B------:R-:W-:-:S13]  /*2390*/  ISETP.GE.AND P2, PT, R19, UR9, PT ;  /* 0x0000000913007c0c */ /* 0x000fda000bf46270 */
[----:B------:R-:W-:Y:S05]  /*23a0*/  @P2 BRA `(.L_x_71) ;  /* 0x0000000000582947 */ /* 0x000fea0003800000 */
[----:B------:R-:W5:Y:S02]  /*23b0*/  LDCU UR8, c[0x0][0x440] ;  /* 0x00008800ff0877ac */ /* 0x000f640008000800 */
[----:B-----5:R-:W-:Y:S02]  /*23c0*/  ISETP.GE.AND P1, PT, R8, UR8, PT ;  /* 0x0000000808007c0c */ /* 0x020fe4000bf26270 */
[----:B------:R-:W-:-:S11]  /*23d0*/  ISETP.GE.AND P0, PT, R11, UR8, PT ;  /* 0x000000080b007c0c */ /* 0x000fd6000bf06270 */
        /* <DEDUP_REMOVED lines=17> */
.L_x_72:
[----:B------:R1:W-:Y:S01]  /*24f0*/  STS.128 [R0+0x8000], RZ ;  /* 0x008000ff00007388 */ /* 0x0003e20000000c00 */
[----:B------:R-:W-:Y:S05]  /*2500*/  BRA `(.L_x_73) ;  /* 0x00000000000c7947 */ /* 0x000fea0003800000 */
.L_x_71:
[----:B------:R1:W-:Y:S04]  /*2510*/  STS.128 [R0+0x6000], RZ ;  /* 0x006000ff00007388 */ /* 0x0003e80000000c00 */
[----:B------:R1:W-:Y:S04]  /*2520*/  STS.128 [R0+0x7000], RZ ;  /* 0x007000ff00007388 */ /* 0x0003e80000000c00 */
[----:B------:R1:W-:Y:S02]  /*2530*/  STS.128 [R0+0x8000], RZ ;  /* 0x008000ff00007388 */ /* 0x0003e40000000c00 */
.L_x_73:
[----:B------:R-:W-:Y:S05]  /*2540*/  BSYNC.RECONVERGENT B0 ;  /* 0x0000000000007941 */ /* 0x000fea0003800200 */
.L_x_70:
[----:B------:R-:W-:Y:S01]  /*2550*/  BSSY.RECONVERGENT B0, `(.L_x_74) ;  /* 0x000001c000007945 */ /* 0x000fe20003800200 */
[----:B------:R-:W-:-:S03]  /*2560*/  IADD3 R229, PT, PT, R0, UR14, RZ ;  /* 0x0000000e00e57c10 */ /* 0x000fc6000fffe0ff */
[----:B------:R-:W-:Y:S05]  /*2570*/  @P2 BRA `(.L_x_75) ;  /* 0x0000000000582947 */ /* 0x000fea0003800000 */
[----:B------:R-:W5:Y:S02]  /*2580*/  LDCU UR8, c[0x0][0x440] ;  /* 0x00008800ff0877ac */ /* 0x000f640008000800 */
[----:B-----5:R-:W-:Y:S02]  /*2590*/  ISETP.GE.AND P1, PT, R8, UR8, PT ;  /* 0x0000000808007c0c */ /* 0x020fe4000bf26270 */
[----:B------:R-:W-:-:S11]  /*25a0*/  ISETP.GE.AND P0, PT, R11, UR8, PT ;  /* 0x000000080b007c0c */ /* 0x000fd6000bf06270 */
[----:B------:R-:W-:Y:S01]  /*25b0*/  @!PT LDS RZ, [RZ] ;  /* 0x00000000fffff984 */ /* 0x000fe20000000800 */
[----:B------:R-:W-:Y:S01]  /*25c0*/  @!PT LDS RZ, [RZ] ;  /* 0x00000000fffff984 */ /* 0x000fe20000000800 */
[----:B------:R-:W-:Y:S01]  /*25d0*/  @!PT LDS RZ, [RZ] ;  /* 0x00000000fffff984 */ /* 0x000fe20000000800 */
[----:B------:R1:W-:Y:S04]  /*25e0*/  @!P1 LDGSTS.E.BYPASS.LTC128B.128 [R229], desc[UR38][R238.64] ;  /* 0x00000000eee59fae */ /* 0x0003e8000b981a26 */
[----:B------:R1:W-:Y:S04]  /*25f0*/  @P1 STS.128 [R229], RZ ;  /* 0x000000ffe5001388 */ /* 0x0003e80000000c00 */
        /* <DEDUP_REMOVED lines=12> */
.L_x_76:
[----:B------:R1:W-:Y:S01]  /*26c0*/  STS.128 [R229+0x2000], RZ ;  /* 0x002000ffe5007388 */ /* 0x0003e20000000c00 */
[----:B------:R-:W-:Y:S05]  /*26d0*/  BRA `(.L_x_77) ;  /* 0x00000000000c7947 */ /* 0x000fea0003800000 */
.L_x_75:
[----:B------:R1:W-:Y:S04]  /*26e0*/  STS.128 [R229], RZ ;  /* 0x000000ffe5007388 */ /* 0x0003e80000000c00 */
[----:B------:R1:W-:Y:S04]  /*26f0*/  STS.128 [R229+0x1000], RZ ;  /* 0x001000ffe5007388 */ /* 0x0003e80000000c00 */
[----:B------:R1:W-:Y:S02]  /*2700*/  STS.128 [R229+0x2000], RZ ;  /* 0x002000ffe5007388 */ /* 0x0003e40000000c00 */
.L_x_77:
[----:B------:R-:W-:Y:S05]  /*2710*/  BSYNC.RECONVERGENT B0 ;  /* 0x0000000000007941 */ /* 0x000fea0003800200 */
.L_x_74:
[----:B------:R-:W-:Y:S01]  /*2720*/  SHF.R.U32.HI R16, RZ, 0x1, R21 ;  /* 0x00000001ff107819 */ /* 0x000fe20000011615 */
[----:B------:R-:W-:Y:S01]  /*2730*/  IMAD.MOV.U32 R251, RZ, RZ, 0x7f800000 ;  /* 0x7f800000fffb7424 */ /* 0x000fe200078e00ff */
[----:B------:R-:W-:Y:S01]  /*2740*/  MOV R252, 0x7f800000 ;  /* 0x7f80000000fc7802 */ /* 0x000fe20000000f00 */
[----:B------:R-:W-:Y:S01]  /*2750*/  IMAD.MOV.U32 R250, RZ, RZ, 0x7f800000 ;  /* 0x7f800000fffa7424 */ /* 0x000fe200078e00ff */
[----:B------:R-:W-:Y:S02]  /*2760*/  LOP3.LUT R241, R16, 0x10, RZ, 0xc0, !PT ;  /* 0x0000001010f17812 */ /* 0x000fe400078ec0ff */
[----:B------:R-:W-:Y:S02]  /*2770*/  MOV R249, 0x7f800000 ;  /* 0x7f80000000f97802 */ /* 0x000fe40000000f00 */
[----:B------:R-:W-:-:S04]  /*2780*/  LOP3.LUT R241, R241, 0x7, R19, 0xf8, !PT ;  /* 0x00000007f1f17812 */ /* 0x000fc800078ef813 */
[C---:B-1-3--:R-:W-:Y:S01]  /*2790*/  LOP3.LUT R3, R241.reuse, 0x20, RZ, 0xfc, !PT ;  /* 0x00000020f1037812 */ /* 0x04afe200078efcff */
[C---:B------:R-:W-:Y:S01]  /*27a0*/  VIADD R4, R241.reuse, 0x8 ;  /* 0x00000008f1047836 */ /* 0x040fe20000000000 */
[C---:B------:R-:W-:Y:S01]  /*27b0*/  ISETP.GE.AND P3, PT, R241.reuse, UR9, PT ;  /* 0x00000009f1007c0c */ /* 0x040fe2000bf66270 */
[----:B------:R-:W-:Y:S01]  /*27c0*/  VIADD R2, R241, 0x28 ;  /* 0x00000028f1027836 */ /* 0x000fe20000000000 */
[----:B------:R-:W-:Y:S02]  /*27d0*/  ISETP.GE.AND P1, PT, R3, UR9, PT ;  /* 0x0000000903007c0c */ /* 0x000fe4000bf26270 */
[----:B------:R-:W-:Y:S02]  /*27e0*/  ISETP.GE.AND P2, PT, R4, UR9, PT ;  /* 0x0000000904007c0c */ /* 0x000fe4000bf46270 */
[----:B------:R-:W-:Y:S01]  /*27f0*/  ISETP.GE.AND P0, PT, R2, UR9, PT ;  /* 0x0000000902007c0c */ /* 0x000fe2000bf06270 */
[----:B------:R-:W-:Y:S01]  /*2800*/  IMAD.MOV.U32 R2, RZ, RZ, 0x4 ;  /* 0x00000004ff027424 */ /* 0x000fe200078e00ff */
[----:B------:R-:W1:Y:S03]  /*2810*/  LDCU.64 UR8, c[0x0][0x3d0] ;  /* 0x00007a00ff0877ac */ /* 0x000e660008000a00 */
[----:B------:R-:W-:Y:S01]  /*2820*/  IMAD.WIDE.U32 R2, R241, R2, UR54 ;  /* 0x00000036f1027e25 */ /* 0x000fe2000f8e0002 */
[----:B------:R-:W-:-:S04]  /*2830*/  UIMAD UR5, UR5, UR18, URZ ;  /* 0x00000012050572a4 */ /* 0x000fc8000f8e02ff */
[----:B------:R-:W5:Y:S04]  /*2840*/  @!P3 LDG.E R252, desc[UR38][R2.64] ;  /* 0x0000002602fcb981 */ /* 0x000f68000c1e1900 */
[----:B------:R-:W5:Y:S04]  /*2850*/  @!P2 LDG.E R251, desc[UR38][R2.64+0x20] ;  /* 0x0000202602fba981 */ /* 0x000f68000c1e1900 */
[----:B------:R-:W5:Y:S04]  /*2860*/  @!P1 LDG.E R250, desc[UR38][R2.64+0x80] ;  /* 0x0000802602fa9981 */ /* 0x000f68000c1e1900 */
[----:B------:R3:W5:Y:S01]  /*2870*/  @!P0 LDG.E R249, desc[UR38][R2.64+0xa0] ;  /* 0x0000a02602f98981 */ /* 0x000762000c1e1900 */
[----:B------:R-:W-:Y:S01]  /*2880*/  UIMAD UR5, UR31, UR19, UR5 ;  /* 0x000000131f0572a4 */ /* 0x000fe2000f8e0205 */
[----:B-1----:R-:W-:Y:S01]  /*2890*/  IMAD R4, R17, UR8, RZ ;  /* 0x0000000811047c24 */ /* 0x002fe2000f8e02ff */
[----:B------:R-:W-:Y:S03]  /*28a0*/  BSSY.RECONVERGENT B0, `(.L_x_78) ;  /* 0x0000029000007945 */ /* 0x000fe60003800200 */
[----:B------:R-:W-:-:S02]  /*28b0*/  IMAD R10, R13, UR9, R4 ;  /* 0x000000090d0a7c24 */ /* 0x000fc4000f8e0204 */
[----:B---3--:R-:W-:-:S04]  /*28c0*/  IMAD.U32 R2, RZ, RZ, UR18 ;  /* 0x00000012ff027e24 */ /* 0x008fc8000f8e00ff */
[----:B------:R-:W-:-:S03]  /*28d0*/  IMAD.WIDE.U32 R2, R2, UR31, R8 ;  /* 0x0000001f02027c25 */ /* 0x000fc6000f8e0008 */
[----:B------:R-:W-:-:S04]  /*28e0*/  IADD3 R2, P0, PT, R2, UR44, RZ ;  /* 0x0000002c02027c10 */ /* 0x000fc8000ff1e0ff */
[----:B------:R-:W-:-:S03]  /*28f0*/  IADD3.X R3, PT, PT, R18, UR5, R3, P0, !PT ;  /* 0x0000000512037c10 */ /* 0x000fc600087fe403 */
[----:B------:R-:W-:-:S05]  /*2900*/  IMAD.WIDE.U32 R4, R13, UR8, R2 ;  /* 0x000000080d047c25 */ /* 0x000fca000f8e0002 */
[----:B------:R-:W-:Y:S01]  /*2910*/  IADD3 R10, PT, PT, R5, R10, RZ ;  /* 0x0000000a050a7210 */ /* 0x000fe20007ffe0ff */
[----:B------:R-:W-:Y:S06]  /*2920*/  @P5 BRA `(.L_x_79) ;  /* 0x0000000000745947 */ /* 0x000fec0003800000 */
[----:B------:R-:W1:Y:S01]  /*2930*/  LDCU UR5, c[0x0][0x440] ;  /* 0x00008800ff0577ac */ /* 0x000e620008000800 */
[----:B------:R-:W-:Y:S02]  /*2940*/  IMAD.MOV.U32 R2, RZ, RZ, R4 ;  /* 0x000000ffff027224 */ /* 0x000fe400078e0004 */
[----:B------:R-:W-:Y:S01]  /*2950*/  IMAD.MOV.U32 R3, RZ, RZ, R10 ;  /* 0x000000ffff037224 */ /* 0x000fe200078e000a */
[----:B------:R-:W3:Y:S01]  /*2960*/  LDCU.64 UR8, c[0x0][0x388] ;  /* 0x00007100ff0877ac */ /* 0x000ee20008000a00 */
[----:B------:R-:W-:-:S04]  /*2970*/  IMAD.WIDE.U32 R6, R19, UR18, R2 ;  /* 0x0000001213067c25 */ /* 0x000fc8000f8e0002 */
[----:B------:R-:W-:Y:S01]  /*2980*/  IMAD R3, R19, UR19, R7 ;  /* 0x0000001313037c24 */ /* 0x000fe2000f8e0207 */
[----:B-1----:R-:W-:Y:S02]  /*2990*/  ISETP.GE.AND P1, PT, R8, UR5, PT ;  /* 0x0000000508007c0c */ /* 0x002fe4000bf26270 */
[----:B------:R-:W-:Y:S02]  /*29a0*/  ISETP.GE.AND P0, PT, R11, UR5, PT ;  /* 0x000000050b007c0c */ /* 0x000fe4000bf06270 */
[----:B---3--:R-:W-:-:S04]  /*29b0*/  LEA R2, P2, R6, UR8, 0x1 ;  /* 0x0000000806027c11 */ /* 0x008fc8000f8408ff */
        /* <DEDUP_REMOVED lines=18> */
.L_x_80:
[----:B------:R3:W-:Y:S01]  /*2ae0*/  STS.128 [R0+0xd000], RZ ;  /* 0x00d000ff00007388 */ /* 0x0007e20000000c00 */
[----:B------:R-:W-:Y:S05]  /*2af0*/  BRA `(.L_x_81) ;  /* 0x00000000000c7947 */ /* 0x000fea0003800000 */
.L_x_79:
[----:B------:R1:W-:Y:S04]  /*2b00*/  STS.128 [R0+0x9000], RZ ;  /* 0x009000ff00007388 */ /* 0x0003e80000000c00 */
[----:B------:R1:W-:Y:S04]  /*2b10*/  STS.128 [R0+0xb000], RZ ;  /* 0x00b000ff00007388 */ /* 0x0003e80000000c00 */
[----:B------:R1:W-:Y:S02]  /*2b20*/  STS.128 [R0+0xd000], RZ ;  /* 0x00d000ff00007388 */ /* 0x0003e40000000c00 */
.L_x_81:
[----:B------:R-:W-:Y:S05]  /*2b30*/  BSYNC.RECONVERGENT B0 ;  /* 0x0000000000007941 */ /* 0x000fea0003800200 */
.L_x_78:
[----:B------:R1:W-:Y:S01]  /*2b40*/  @P4 STS.128 [R0+0xa000], RZ ;  /* 0x00a000ff00004388 */ /* 0x0003e20000000c00 */
[----:B------:R-:W-:Y:S03]  /*2b50*/  BSSY.RECONVERGENT B0, `(.L_x_82) ;  /* 0x0000021000007945 */ /* 0x000fe60003800200 */
[----:B------:R1:W-:Y:S04]  /*2b60*/  @P4 STS.128 [R0+0xc000], RZ ;  /* 0x00c000ff00004388 */ /* 0x0003e80000000c00 */
[----:B------:R1:W-:Y:S01]  /*2b70*/  @P4 STS.128 [R0+0xe000], RZ ;  /* 0x00e000ff00004388 */ /* 0x0003e20000000c00 */
[----:B------:R-:W-:Y:S05]  /*2b80*/  @P4 BRA `(.L_x_83) ;  /* 0x0000000000744947 */ /* 0x000fea0003800000 */
[----:B------:R-:W2:Y:S01]  /*2b90*/  LDCU UR5, c[0x0][0x440] ;  /* 0x00008800ff0577ac */ /* 0x000ea20008000800 */
[----:B-1-3--:R-:W-:Y:S02]  /*2ba0*/  IMAD R2, R15, UR18, RZ ;  /* 0x000000120f027c24 */ /* 0x00afe4000f8e02ff */
        /* <DEDUP_REMOVED lines=26> */
.L_x_84:
[----:B------:R2:W-:Y:S02]  /*2d50*/  STS.128 [R0+0xe000], RZ ;  /* 0x00e000ff00007388 */ /* 0x0005e40000000c00 */
.L_x_83:
[----:B------:R-:W-:Y:S05]  /*2d60*/  BSYNC.RECONVERGENT B0 ;  /* 0x0000000000007941 */ /* 0x000fea0003800200 */
.L_x_82:
[----:B------:R-:W1:Y:S01]  /*2d70*/  S2R R228, SR_TID.X ;  /* 0x0000000000e47919 */ /* 0x000e620000002100 */
[C---:B------:R-:W-:Y:S01]  /*2d80*/  IMAD.SHL.U32 R8, R21.reuse, 0x20, RZ ;  /* 0x0000002015087824 */ /* 0x040fe200078e00ff */
[C---:B------:R-:W-:Y:S01]  /*2d90*/  LOP3.LUT P0, RZ, R21.reuse, 0x4, RZ, 0xc0, !PT ;  /* 0x0000000415ff7812 */ /* 0x040fe2000780c0ff */
[C---:B------:R-:W-:Y:S01]  /*2da0*/  IMAD.SHL.U32 R4, R21.reuse, 0x10, RZ ;  /* 0x0000001015047824 */ /* 0x040fe200078e00ff */
[----:B------:R-:W0:Y:S01]  /*2db0*/  LDGDEPBAR ;  /* 0x00000000000079af */ /* 0x000e220000000000 */
[----:B------:R-:W-:Y:S01]  /*2dc0*/  IMAD.SHL.U32 R9, R21, 0x4, RZ ;  /* 0x0000000415097824 */ /* 0x000fe200078e00ff */
[C---:B-1234-:R-:W-:Y:S01]  /*2dd0*/  LOP3.LUT R0, R8.reuse, 0x20, RZ, 0xc0, !PT ;  /* 0x0000002008007812 */ /* 0x05efe200078ec0ff */
[----:B------:R-:W1:Y:S01]  /*2de0*/  LDC R246, c[0x0][0x44c] ;  /* 0x00011300fff67b82 */ /* 0x000e620000000800 */
[----:B------:R-:W-:Y:S01]  /*2df0*/  LOP3.LUT R6, R8, 0x120, RZ, 0xc0, !PT ;  /* 0x0000012008067812 */ /* 0x000fe200078ec0ff */
[----:B------:R-:W2:Y:S01]  /*2e00*/  LDCU UR15, c[0x0][0x3b0] ;  /* 0x00007600ff0f77ac */ /* 0x000ea20008000800 */
[--C-:B------:R-:W-:Y:S01]  /*2e10*/  LOP3.LUT R0, R0, 0x3c00, R4.reuse, 0xf8, !PT ;  /* 0x00003c0000007812 */ /* 0x100fe200078ef804 */
[----:B------:R-:W-:Y:S01]  /*2e20*/  IMAD.MOV.U32 R225, RZ, RZ, 0x20 ;  /* 0x00000020ffe17424 */ /* 0x000fe200078e00ff */
[--C-:B------:R-:W-:Y:S01]  /*2e30*/  LOP3.LUT R6, R6, 0x200, R4.reuse, 0xf8, !PT ;  /* 0x0000020006067812 */ /* 0x100fe200078ef804 */
[----:B------:R-:W3:Y:S01]  /*2e40*/  LDCU UR16, c[0x0][0x590] ;  /* 0x0000b200ff1077ac */ /* 0x000ee20008000800 */
[----:B------:R-:W-:Y:S01]  /*2e50*/  LOP3.LUT R4, R0, 0x100, R4, 0xf8, !PT ;  /* 0x0000010000047812 */ /* 0x000fe200078ef804 */
[----:B------:R-:W-:Y:S01]  /*2e60*/  IMAD.MOV.U32 R224, RZ, RZ, 0x20 ;  /* 0x00000020ffe07424 */ /* 0x000fe200078e00ff */
[----:B------:R-:W-:Y:S01]  /*2e70*/  SHF.R.U32.HI R0, RZ, 0x4, R21 ;  /* 0x00000004ff007819 */ /* 0x000fe20000011615 */
[----:B------:R-:W-:Y:S01]  /*2e80*/  UIADD3 UR31, UPT, UPT, UR31, 0x80, URZ ;  /* 0x000000801f1f7890 */ /* 0x000fe2000fffe0ff */
[----:B------:R-:W-:Y:S01]  /*2e90*/  LOP3.LUT R9, R9, 0x18, RZ, 0xc0, !PT ;  /* 0x0000001809097812 */ /* 0x000fe200078ec0ff */
[----:B------:R-:W-:Y:S01]  /*2ea0*/  IMAD.MOV.U32 R240, RZ, RZ, R229 ;  /* 0x000000fffff07224 */ /* 0x000fe200078e00e5 */
[----:B------:R-:W-:-:S02]  /*2eb0*/  LOP3.LUT R0, R0, 0x8, RZ, 0xc0, !PT ;  /* 0x0000000800007812 */ /* 0x000fc400078ec0ff */
[----:B------:R-:W-:Y:S02]  /*2ec0*/  CS2R R126, SRZ ;  /* 0x00000000007e7805 */ /* 0x000fe4000001ff00 */
[----:B------:R-:W-:Y:S02]  /*2ed0*/  LOP3.LUT R5, R9, 0xc0, R8, 0xf8, !PT ;  /* 0x000000c009057812 */ /* 0x000fe400078ef808 */
[----:B------:R-:W-:Y:S02]  /*2ee0*/  CS2R R124, SRZ ;  /* 0x00000000007c7805 */ /* 0x000fe4000001ff00 */
[--C-:B------:R-:W-:Y:S02]  /*2ef0*/  LOP3.LUT R0, R0, 0x10, R21.reuse, 0xf8, !PT ;  /* 0x0000001000007812 */ /* 0x100fe400078ef815 */
[----:B------:R-:W-:Y:S02]  /*2f00*/  CS2R R130, SRZ ;  /* 0x0000000000827805 */ /* 0x000fe4000001ff00 */
[----:B------:R-:W-:-:S02]  /*2f10*/  LOP3.LUT R3, R5, 0x8, R21, 0x78, !PT ;  /* 0x0000000805037812 */ /* 0x000fc400078e7815 */
[----:B------:R-:W-:Y:S01]  /*2f20*/  CS2R R128, SRZ ;  /* 0x0000000000807805 */ /* 0x000fe2000001ff00 */
[----:B------:R-:W-:-:S04]  /*2f30*/  DEPBAR.LE SB0, 0x1 ;  /* 0x000080400000791a */ /* 0x000fc80000000000 */
[C---:B------:R-:W-:Y:S01]  /*2f40*/  IMAD.SHL.U32 R10, R228.reuse, 0x20, RZ ;  /* 0x00000020e40a7824 */ /* 0x040fe200078e00ff */
[----:B------:R-:W-:Y:S01]  /*2f50*/  LOP3.LUT R5, R5, 0x8, R16, 0x78, !PT ;  /* 0x0000000805057812 */ /* 0x000fe200078e7810 */
[C---:B------:R-:W-:Y:S01]  /*2f60*/  IMAD.SHL.U32 R2, R228.reuse, 0x4, RZ ;  /* 0x00000004e4027824 */ /* 0x040fe200078e00ff */
[----:B------:R-:W-:Y:S01]  /*2f70*/  SHF.R.U32.HI R11, RZ, 0x1, R228 ;  /* 0x00000001ff0b7819 */ /* 0x000fe200000116e4 */
[----:B------:R-:W-:Y:S01]  /*2f80*/  IMAD.SHL.U32 R12, R228, 0x2, RZ ;  /* 0x00000002e40c7824 */ /* 0x000fe200078e00ff */
[----:B------:R-:W-:Y:S01]  /*2f90*/  LOP3.LUT R7, R10, 0xc0, RZ, 0xc0, !PT ;  /* 0x000000c00a077812 */ /* 0x000fe200078ec0ff */
[----:B------:R-:W-:Y:S01]  /*2fa0*/  IMAD.SHL.U32 R227, R228, 0x8, RZ ;  /* 0x00000008e4e37824 */ /* 0x000fe200078e00ff */
[----:B------:R-:W-:Y:S02]  /*2fb0*/  LOP3.LUT R6, R6, R5, RZ, 0xfc, !PT ;  /* 0x0000000506067212 */ /* 0x000fe400078efcff */
[----:B------:R-:W-:Y:S02]  /*2fc0*/  CS2R R122, SRZ ;  /* 0x00000000007a7805 */ /* 0x000fe4000001ff00 */
[----:B------:R-:W-:-:S02]  /*2fd0*/  LOP3.LUT R7, R7, 0x18, R2, 0xf8, !PT ;  /* 0x0000001807077812 */ /* 0x000fc400078ef802 */
[----:B------:R-:W-:Y:S02]  /*2fe0*/  CS2R R120, SRZ ;  /* 0x0000000000787805 */ /* 0x000fe4000001ff00 */
[----:B------:R-:W-:Y:S02]  /*2ff0*/  LOP3.LUT R2, R0, 0xc0, R8, 0xf8, !PT ;  /* 0x000000c000027812 */ /* 0x000fe400078ef808 */
[----:B------:R-:W-:Y:S02]  /*3000*/  CS2R R118, SRZ ;  /* 0x0000000000767805 */ /* 0x000fe4000001ff00 */
[----:B------:R-:W-:Y:S01]  /*3010*/  LOP3.LUT R0, R4, R3, RZ, 0xfc, !PT ;  /* 0x0000000304007212 */ /* 0x000fe200078efcff */
[----:B------:R-:W-:Y:S01]  /*3020*/  IMAD.SHL.U32 R3, R228, 0x10, RZ ;  /* 0x00000010e4037824 */ /* 0x000fe200078e00ff */
[----:B------:R-:W-:Y:S02]  /*3030*/  LOP3.LUT R2, R2, R9, RZ, 0x3c, !PT ;  /* 0x0000000902027212 */ /* 0x000fe400078e3cff */
[----:B------:R-:W-:-:S02]  /*3040*/  CS2R R116, SRZ ;  /* 0x0000000000747805 */ /* 0x000fc4000001ff00 */
[----:B------:R-:W-:Y:S02]  /*3050*/  LOP3.LUT R4, R10, 0x120, RZ, 0xc0, !PT ;  /* 0x000001200a047812 */ /* 0x000fe400078ec0ff */
[----:B------:R-:W-:Y:S02]  /*3060*/  CS2R R110, SRZ ;  /* 0x00000000006e7805 */ /* 0x000fe4000001ff00 */
[----:B------:R-:W-:Y:S01]  /*3070*/  LEA R222, R0, UR6, 0x1 ;  /* 0x0000000600de7c11 */ /* 0x000fe2000f8e08ff */
[----:B------:R-:W-:Y:S01]  /*3080*/  BAR.SYNC.DEFER_BLOCKING 0x0 ;  /* 0x0000000000007b1d */ /* 0x000fe20000010000 */
[----:B------:R-:W-:Y:S02]  /*3090*/  LOP3.LUT R220, R2, 0x120, R8, 0xf8, !PT ;  /* 0x0000012002dc7812 */ /* 0x000fe400078ef808 */
[----:B------:R-:W-:Y:S02]  /*30a0*/  CS2R R108, SRZ ;  /* 0x00000000006c7805 */ /* 0x000fe4000001ff00 */
[----:B------:R-:W-:Y:S01]  /*30b0*/  LOP3.LUT R2, R4, 0x200, R3, 0xf8, !PT ;  /* 0x0000020004027812 */ /* 0x000fe200078ef803 */
[C---:B------:R-:W-:Y:S01]  /*30c0*/  VIADD R4, R222.reuse, 0xf000 ;  /* 0x0000f000de047836 */ /* 0x040fe20000000000 */
[----:B------:R-:W-:Y:S01]  /*30d0*/  LOP3.LUT R3, R3, 0x1c0, RZ, 0xc0, !PT ;  /* 0x000001c003037812 */ /* 0x000fe200078ec0ff */
[----:B------:R-:W-:Y:S01]  /*30e0*/  VIADD R216, R222, 0xf020 ;  /* 0x0000f020ded87836 */ /* 0x000fe20000000000 */
[----:B------:R-:W-:Y:S01]  /*30f0*/  LOP3.LUT R5, R10, 0x7400, RZ, 0xc0, !PT ;  /* 0x000074000a057812 */ /* 0x000fe200078ec0ff */
[----:B------:R-:W-:Y:S01]  /*3100*/  @P0 VIADD R216, R4, 0xffffffe0 ;  /* 0xffffffe004d80836 */ /* 0x000fe20000000000 */
[----:B------:R-:W-:-:S02]  /*3110*/  LOP3.LUT R3, R3, 0x38, R12, 0xf8, !PT ;  /* 0x0000003803037812 */ /* 0x000fc400078ef80c */
[----:B------:R-:W-:Y:S02]  /*3120*/  CS2R R114, SRZ ;  /* 0x0000000000727805 */ /* 0x000fe4000001ff00 */
[--C-:B------:R-:W-:Y:S02]  /*3130*/  LOP3.LUT R0, R7, 0x8, R11.reuse, 0x78, !PT ;  /* 0x0000000807007812 */ /* 0x100fe400078e780b */
[----:B------:R-:W-:Y:S02]  /*3140*/  CS2R R112, SRZ ;  /* 0x0000000000707805 */ /* 0x000fe4000001ff00 */
[----:B------:R-:W-:Y:S02]  /*3150*/  LOP3.LUT R5, R5, 0x6, R12, 0xf8, !PT ;  /* 0x0000000605057812 */ /* 0x000fe400078ef80c */
[----:B------:R-:W-:Y:S02]  /*3160*/  CS2R R106, SRZ ;  /* 0x00000000006a7805 */ /* 0x000fe4000001ff00 */
[----:B------:R-:W-:-:S02]  /*3170*/  LOP3.LUT R3, R3, 0x20, R11, 0x78, !PT ;  /* 0x0000002003037812 */ /* 0x000fc400078e780b */
[----:B------:R-:W-:Y:S02]  /*3180*/  CS2R R104, SRZ ;  /* 0x0000000000687805 */ /* 0x000fe4000001ff00 */
[----:B------:R-:W-:Y:S02]  /*3190*/  LOP3.LUT R226, R2, R0, RZ, 0xfc, !PT ;  /* 0x0000000002e27212 */ /* 0x000fe400078efcff */
[----:B------:R-:W-:Y:S02]  /*31a0*/  CS2R R102, SRZ ;  /* 0x0000000000667805 */ /* 0x000fe4000001ff00 */
[----:B------:R-:W-:Y:S02]  /*31b0*/  LOP3.LUT R0, R5, R3, RZ, 0xfc, !PT ;  /* 0x0000000305007212 */ /* 0x000fe400078efcff */
[----:B------:R-:W-:Y:S02]  /*31c0*/  CS2R R100, SRZ ;  /* 0x0000000000647805 */ /* 0x000fe4000001ff00 */
[----:B------:R-:W-:-:S02]  /*31d0*/  SEL R225, R225, 0xffffffe0, !P0 ;  /* 0xffffffe0e1e17807 */ /* 0x000fc40004000000 */
[----:B------:R-:W-:Y:S02]  /*31e0*/  CS2R R94, SRZ ;  /* 0x00000000005e7805 */ /* 0x000fe4000001ff00 */
[----:B------:R-:W-:Y:S01]  /*31f0*/  LOP3.LUT P1, RZ, R228, 0x4, RZ, 0xc0, !PT ;  /* 0x00000004e4ff7812 */ /* 0x000fe2000782c0ff */
[----:B------:R-:W4:Y:S01]  /*3200*/  LDSM.16.M88.4 R180, [R216] ;  /* 0x00000000d8b4783b */ /* 0x000f220000000200 */
[----:B------:R-:W-:Y:S02]  /*3210*/  LEA R221, R6, UR6, 0x1 ;  /* 0x0000000606dd7c11 */ /* 0x000fe4000f8e08ff */
[----:B------:R-:W-:Y:S02]  /*3220*/  CS2R R92, SRZ ;  /* 0x00000000005c7805 */ /* 0x000fe4000001ff00 */
[----:B------:R-:W-:Y:S01]  /*3230*/  LEA R220, R220, UR6, 0x1 ;  /* 0x00000006dcdc7c11 */ /* 0x000fe2000f8e08ff */
[----:B------:R-:W1:Y:S01]  /*3240*/  LDSM.16.M88.4 R184, [R216+0x400] ;  /* 0x00040000d8b8783b */ /* 0x000e620000000200 */
[----:B------:R-:W-:-:S02]  /*3250*/  LOP3.LUT P0, RZ, R228, 0x2, RZ, 0xc0, !PT ;  /* 0x00000002e4ff7812 */ /* 0x000fc4000780c0ff */
[----:B------:R-:W-:Y:S02]  /*3260*/  CS2R R98, SRZ ;  /* 0x0000000000627805 */ /* 0x000fe4000001ff00 */
[----:B------:R-:W-:Y:S01]  /*3270*/  LOP3.LUT R2, R227, 0x18, RZ, 0xc0, !PT ;  /* 0x00000018e3027812 */ /* 0x000fe200078ec0ff */
[----:B------:R-:W1:Y:S01]  /*3280*/  LDSM.16.M88.4 R196, [R216+0x2000] ;  /* 0x00200000d8c4783b */ /* 0x000e620000000200 */
[----:B------:R-:W-:Y:S02]  /*3290*/  CS2R R96, SRZ ;  /* 0x0000000000607805 */ /* 0x000fe4000001ff00 */
[----:B------:R-:W-:Y:S02]  /*32a0*/  CS2R R90, SRZ ;  /* 0x00000000005a7805 */ /* 0x000fe4000001ff00 */
[----:B------:R-:W-:Y:S01]  /*32b0*/  CS2R R88, SRZ ;  /* 0x0000000000587805 */ /* 0x000fe2000001ff00 */
[----:B------:R-:W1:Y:S01]  /*32c0*/  LDSM.16.M88.4 R200, [R216+0x2400] ;  /* 0x00240000d8c8783b */ /* 0x000e620000000200 */
[----:B------:R-:W-:-:S02]  /*32d0*/  CS2R R86, SRZ ;  /* 0x0000000000567805 */ /* 0x000fc4000001ff00 */
[----:B------:R-:W-:Y:S02]  /*32e0*/  CS2R R84, SRZ ;  /* 0x0000000000547805 */ /* 0x000fe4000001ff00 */
[----:B------:R-:W-:Y:S01]  /*32f0*/  CS2R R78, SRZ ;  /* 0x00000000004e7805 */ /* 0x000fe2000001ff00 */
        /* <DEDUP_REMOVED lines=31> */
[----:B------:R-:W-:Y:S01]  /*34f0*/  LOP3.LUT P2, RZ, R228, 0x8, RZ, 0xc0, !PT ;  /* 0x00000008e4ff7812 */ /* 0x000fe2000784c0ff */
[----:B------:R4:W-:Y:S01]  /*3500*/  STL [R1], R0 ;  /* 0x0000000001007387 */ /* 0x0009e20000100800 */
[----:B------:R-:W-:Y:S01]  /*3510*/  SEL R224, R224, 0xffffffe0, !P0 ;  /* 0xffffffe0e0e07807 */ /* 0x000fe20004000000 */
[----:B------:R-:W-:Y:S01]  /*3520*/  VIADD R221, R221, UR14 ;  /* 0x0000000edddd7c36 */ /* 0x000fe20008000000 */
[----:B------:R-:W-:Y:S01]  /*3530*/  USHF.L.U32 UR46, UR46, 0x3, URZ ;  /* 0x000000032e2e7899 */ /* 0x000fe200080006ff */
[----:B------:R-:W-:Y:S01]  /*3540*/  VIADD R220, R220, UR14 ;  /* 0x0000000edcdc7c36 */ /* 0x000fe20008000000 */
[----:B------:R-:W1:Y:S01]  /*3550*/  LDCU UR5, c[0x0][0x440] ;  /* 0x00008800ff0577ac */ /* 0x000e620008000800 */
[----:B------:R-:W-:Y:S01]  /*3560*/  IMAD.IADD R223, R222, 0x1, R225 ;  /* 0x00000001dedf7824 */ /* 0x000fe200078e02e1 */
[----:B------:R-:W1:Y:S01]  /*3570*/  LDCU UR8, c[0x0][0x3e0] ;  /* 0x00007c00ff0877ac */ /* 0x000e620008000800 */
[----:B------:R-:W1:Y:S01]  /*3580*/  LDCU UR9, c[0x0][0x45c] ;  /* 0x00008b80ff0977ac */ /* 0x000e620008000800 */
[----:B------:R-:W-:-:S02]  /*3590*/  UISETP.GE.AND UP1, UPT, UR31, UR37, UPT ;  /* 0x000000251f00728c */ /* 0x000fc4000bf26270 */
[----:B--2---:R-:W-:Y:S02]  /*35a0*/  USHF.L.U32 UR15, UR15, 0x6, URZ ;  /* 0x000000060f0f7899 */ /* 0x004fe400080006ff */
[----:B---3--:R-:W-:Y:S01]  /*35b0*/  USHF.L.U32 UR16, UR16, 0x6, URZ ;  /* 0x0000000610107899 */ /* 0x008fe200080006ff */
[----:B----4-:R-:W-:-:S05]  /*35c0*/  IMAD.MOV.U32 R0, RZ, RZ, 0x10 ;  /* 0x00000010ff007424 */ /* 0x010fca00078e00ff */
[----:B------:R-:W-:Y:S02]  /*35d0*/  SEL R0, R0, 0xfffffff0, !P1 ;  /* 0xfffffff000007807 */ /* 0x000fe40004800000 */
[----:B------:R-:W-:-:S07]  /*35e0*/  LOP3.LUT R0, R2, 0x20, RZ, 0xfc, !PT ;  /* 0x0000002002007812 */ /* 0x000fce00078efcff */
.L_x_87:
        /* <DEDUP_REMOVED lines=64> */
[----:B------:R-:W2:Y:S01]  /*39f0*/  LDL R137, [R1] ;  /* 0x0000000001897983 */ /* 0x000ea20000100800 */
[----:B------:R-:W-:Y:S06]  /*3a00*/  IMAD.U32 R136, RZ, RZ, UR41 ;  /* 0x00000029ff887e24 */ /* 0x000fec000f8e00ff */
[-C--:B------:R-:W-:Y:S01]  /*3a10*/  HMMA.16816.F32 R28, R140, R138.reuse, R28 ;  /* 0x0000008a8c1c723c */ /* 0x080fe2000000181c */
[----:B------:R1:W4:Y:S07]  /*3a20*/  LDSM.16.M88.4 R140, [R0+0x2800] ;  /* 0x00280000008c783b */ /* 0x00032e0000000200 */
[----:B------:R-:W-:Y:S08]  /*3a30*/  HMMA.16816.F32 R32, R164, R138, R32 ;  /* 0x0000008aa420723c */ /* 0x000ff00000001820 */
[-C--:B---3--:R-:W-:Y:S08]  /*3a40*/  HMMA.16816.F32 R4, R132, R144.reuse, R4 ;  /* 0x000000908404723c */ /* 0x088ff00000001804 */
[C---:B------:R-:W-:Y:S04]  /*3a50*/  HMMA.16816.F32 R8, R148.reuse, R144, R8 ;  /* 0x000000909408723c */ /* 0x040fe80000001808 */
[----:B-1----:R-:W-:Y:S02]  /*3a60*/  @P0 LOP3.LUT R0, R2, 0x6, RZ, 0xc0, !PT ;  /* 0x0000000602000812 */ /* 0x002fe400078ec0ff */
[----:B------:R-:W-:Y:S02]  /*3a70*/  PLOP3.LUT P0, PT, PT, PT, UP1, 0x80, 0x8 ;  /* 0x000000000008781c */ /* 0x000fe40003f0f018 */
[-C--:B------:R-:W-:Y:S03]  /*3a80*/  HMMA.16816.F32 R12, R148, R146.reuse, R12 ;  /* 0x00000092940c723c */ /* 0x080fe6000000180c */
[----:B------:R-:W-:Y:S04]  /*3a90*/  SHF.R.U32.HI R2, RZ, 0x1, R228 ;  /* 0x00000001ff027819 */ /* 0x000fe800000116e4 */
[----:B------:R-:W-:Y:S01]  /*3aa0*/  @P3 LOP3.LUT R0, R0, 0x1e0, R2, 0xf8, !PT ;  /* 0x000001e000003812 */ /* 0x000fe200078ef802 */
[C---:B------:R-:W-:Y:S01]  /*3ab0*/  HMMA.16816.F32 R16, R132.reuse, R146, R16 ;  /* 0x000000928410723c */ /* 0x040fe20000001810 */
[----:B------:R-:W-:Y:S03]  /*3ac0*/  PLOP3.LUT P3, PT, PT, PT, UP1, 0x80, 0x8 ;  /* 0x000000000008781c */ /* 0x000fe60003f6f018 */
[----:B------:R-:W-:Y:S02]  /*3ad0*/  @P5 IMAD R136, R136, 0x80, R0 ;  /* 0x0000008088885824 */ /* 0x000fe400078e0200 */
[----:B------:R-:W-:Y:S01]  /*3ae0*/  FMUL.FTZ R2, R250, 1.4426950216293334961 ;  /* 0x3fb8aa3bfa027820 */ /* 0x000fe20000410000 */
[----:B------:R-:W-:Y:S01]  /*3af0*/  PLOP3.LUT P5, PT, PT, PT, UP1, 0x80, 0x8 ;  /* 0x000000000008781c */ /* 0x000fe20003faf018 */
[-C--:B------:R-:W-:Y:S03]  /*3b00*/  HMMA.16816.F32 R20, R132, R152.reuse, R20 ;  /* 0x000000988414723c */ /* 0x080fe60000001814 */
[C---:B------:R-:W-:Y:S01]  /*3b10*/  @P4 ISETP.GE.AND P4, PT, R136.reuse, UR37, PT ;  /* 0x0000002588004c0c */ /* 0x040fe2000bf86270 */
[----:B------:R-:W-:Y:S01]  /*3b20*/  @P0 VIADD R0, R136, 0x1 ;  /* 0x0000000188000836 */ /* 0x000fe20000000000 */
[----:B------:R-:W-:Y:S03]  /*3b30*/  PLOP3.LUT P0, PT, PT, PT, UP1, 0x80, 0x8 ;  /* 0x000000000008781c */ /* 0x000fe60003f0f018 */
[C---:B------:R-:W-:Y:S08]  /*3b40*/  HMMA.16816.F32 R24, R148.reuse, R152, R24 ;  /* 0x000000989418723c */ /* 0x040ff00000001818 */
[-C--:B------:R-:W-:Y:S03]  /*3b50*/  HMMA.16816.F32 R28, R148, R154.reuse, R28 ;  /* 0x0000009a941c723c */ /* 0x080fe6000000181c */
[----:B------:R-:W-:Y:S05]  /*3b60*/  SHF.R.U32.HI R150, RZ, 0x1, R228 ;  /* 0x00000001ff967819 */ /* 0x000fea00000116e4 */
[----:B------:R-:W-:Y:S01]  /*3b70*/  HMMA.16816.F32 R32, R132, R154, R32 ;  /* 0x0000009a8420723c */ /* 0x000fe20000001820 */
[----:B------:R-:W1:Y:S07]  /*3b80*/  LDSM.16.M88.4 R132, [R223+0xd400] ;  /* 0x00d40000df84783b */ /* 0x000e6e0000000200 */
[-C--:B----4-:R-:W-:Y:S08]  /*3b90*/  HMMA.16816.F32 R4, R156, R160.reuse, R4 ;  /* 0x000000a09c04723c */ /* 0x090ff00000001804 */
[C---:B------:R-:W-:Y:S08]  /*3ba0*/  HMMA.16816.F32 R8, R140.reuse, R160, R8 ;  /* 0x000000a08c08723c */ /* 0x040ff00000001808 */
[-C--:B------:R-:W-:Y:S03]  /*3bb0*/  HMMA.16816.F32 R12, R140, R162.reuse, R12 ;  /* 0x000000a28c0c723c */ /* 0x080fe6000000180c */
[----:B------:R-:W-:Y:S02]  /*3bc0*/  @P6 FSEL R4, R4, -INF , !P4 ;  /* 0xff80000004046808 */ /* 0x000fe40006000000 */
[----:B------:R-:W-:Y:S02]  /*3bd0*/  PLOP3.LUT P6, PT, PT, PT, UP1, 0x80, 0x8 ;  /* 0x000000000008781c */ /* 0x000fe40003fcf018 */
[----:B------:R-:W-:Y:S01]  /*3be0*/  @P3 FSEL R6, R6, -INF , !P4 ;  /* 0xff80000006063808 */ /* 0x000fe20006000000 */
[C---:B------:R-:W-:Y:S01]  /*3bf0*/  HMMA.16816.F32 R16, R156.reuse, R162, R16 ;  /* 0x000000a29c10723c */ /* 0x040fe20000001810 */
[----:B------:R-:W-:Y:S03]  /*3c00*/  PLOP3.LUT P3, PT, PT, PT, UP1, 0x80, 0x8 ;  /* 0x000000000008781c */ /* 0x000fe60003f6f018 */
[----:B------:R-:W-:Y:S02]  /*3c10*/  @P5 FSEL R8, R8, -INF , !P4 ;  /* 0xff80000008085808 */ /* 0x000fe40006000000 */
        /* <DEDUP_REMOVED lines=9> */
[----:B------:R-:W-:Y:S01]  /*3cb0*/  @P5 FSEL R7, R7, -INF , !P6 ;  /* 0xff80000007075808 */ /* 0x000fe20007000000 */
[----:B------:R-:W-:Y:S01]  /*3cc0*/  FMUL.FTZ R132, R252, 1.4426950216293334961 ;  /* 0x3fb8aa3bfc847820 */ /* 0x000fe20000410000 */
[----:B------:R-:W-:Y:S02]  /*3cd0*/  PLOP3.LUT P5, PT, PT, PT, UP1, 0x80, 0x8 ;  /* 0x000000000008781c */ /* 0x000fe40003faf018 */
[-C--:B------:R-:W-:Y:S01]  /*3ce0*/  HMMA.16816.F32 R28, R140, R134.reuse, R28 ;  /* 0x000000868c1c723c */ /* 0x080fe2000000181c */
[----:B------:R-:W-:Y:S02]  /*3cf0*/  IMAD.U32 R140, RZ, RZ, UR10 ;  /* 0x0000000aff8c7e24 */ /* 0x000fe4000f8e00ff */
[----:B------:R-:W-:Y:S01]  /*3d00*/  @P4 FSEL R9, R9, -INF , !P6 ;  /* 0xff80000009094808 */ /* 0x000fe20007000000 */
[----:B------:R-:W-:Y:S01]  /*3d10*/  IMAD.U32 R141, RZ, RZ, UR11 ;  /* 0x0000000bff8d7e24 */ /* 0x000fe2000f8e00ff */
[----:B------:R-:W-:Y:S01]  /*3d20*/  @P0 FSEL R11, R11, -INF , !P6 ;  /* 0xff8000000b0b0808 */ /* 0x000fe20007000000 */
[----:B------:R-:W-:Y:S01]  /*3d30*/  @P3 VIADD R0, R136, 0x8 ;  /* 0x0000000888003836 */ /* 0x000fe20000000000 */
[----:B------:R-:W-:Y:S01]  /*3d40*/  PLOP3.LUT P6, PT, PT, PT, UP1, 0x80, 0x8 ;  /* 0x000000000008781c */ /* 0x000fe20003fcf018 */
[----:B------:R-:W-:Y:S01]  /*3d50*/  HMMA.16816.F32 R32, R156, R134, R32 ;  /* 0x000000869c20723c */ /* 0x000fe20000001820 */
[----:B------:R-:W-:Y:S02]  /*3d60*/  PLOP3.LUT P0, PT, PT, PT, UP1, 0x80, 0x8 ;  /* 0x000000000008781c */ /* 0x000fe40003f0f018 */
[----:B------:R-:W-:Y:S02]  /*3d70*/  PLOP3.LUT P4, PT, PT, PT, UP1, 0x80, 0x8 ;  /* 0x000000000008781c */ /* 0x000fe40003f8f018 */
[----:B------:R-:W-:Y:S02]  /*3d80*/  PLOP3.LUT P3, PT, PT, PT, UP1, 0x80, 0x8 ;  /* 0x000000000008781c */ /* 0x000fe40003f6f018 */
[----:B------:R-:W-:Y:S05]  /*3d90*/  @P5 ISETP.GE.AND P5, PT, R0, UR37, PT ;  /* 0x0000002500005c0c */ /* 0x000fea000bfa6270 */
[----:B------:R-:W-:Y:S02]  /*3da0*/  @P6 FSEL R12, R12, -INF , !P5 ;  /* 0xff8000000c0c6808 */ /* 0x000fe40006800000 */
[----:B------:R-:W-:Y:S02]  /*3db0*/  @P0 FSEL R14, R14, -INF , !P5 ;  /* 0xff8000000e0e0808 */ /* 0x000fe40006800000 */
[----:B------:R-:W-:Y:S01]  /*3dc0*/  PLOP3.LUT P6, PT, PT, PT, UP1, 0x80, 0x8 ;  /* 0x000000000008781c */ /* 0x000fe20003fcf018 */
[----:B------:R-:W-:Y:S01]  /*3dd0*/  @P4 VIADD R0, R136, 0x9 ;  /* 0x0000000988004836 */ /* 0x000fe20000000000 */
[----:B------:R-:W-:Y:S02]  /*3de0*/  PLOP3.LUT P0, PT, PT, PT, UP1, 0x80, 0x8 ;  /* 0x000000000008781c */ /* 0x000fe40003f0f018 */
[----:B------:R-:W-:Y:S02]  /*3df0*/  @P3 FSEL R16, R16, -INF , !P5 ;  /* 0xff80000010103808 */ /* 0x000fe40006800000 */
[----:B------:R-:W-:Y:S02]  /*3e00*/  PLOP3.LUT P4, PT, PT, PT, UP1, 0x80, 0x8 ;  /* 0x000000000008781c */ /* 0x000fe40003f8f018 */
[----:B------:R-:W-:Y:S05]  /*3e10*/  PLOP3.LUT P3, PT, PT, PT, UP1, 0x80, 0x8 ;  /* 0x000000000008781c */ /* 0x000fea0003f6f018 */
[----:B------:R-:W-:Y:S02]  /*3e20*/  @P6 ISETP.GE.AND P6, PT, R0, UR37, PT ;  /* 0x0000002500006c0c */ /* 0x000fe4000bfc6270 */
[----:B------:R-:W-:Y:S01]  /*3e30*/  @P0 VIADD R0, R136, 0x10 ;  /* 0x0000001088000836 */ /* 0x000fe20000000000 */
[----:B------:R-:W-:Y:S03]  /*3e40*/  PLOP3.LUT P0, PT, PT, PT, UP1, 0x80, 0x8 ;  /* 0x000000000008781c */ /* 0x000fe60003f0f018 */
[----:B------:R-:W-:Y:S02]  /*3e50*/  @P4 FSEL R18, R18, -INF , !P5 ;  /* 0xff80000012124808 */ /* 0x000fe40006800000 */
[----:B------:R-:W-:Y:S02]  /*3e60*/  @P3 FSEL R13, R13, -INF , !P6 ;  /* 0xff8000000d0d3808 */ /* 0x000fe40007000000 */
[----:B------:R-:W-:Y:S02]  /*3e70*/  PLOP3.LUT P5, PT, PT, PT, UP1, 0x80, 0x8 ;  /* 0x000000000008781c */ /* 0x000fe40003faf018 */
[----:B------:R-:W-:Y:S02]  /*3e80*/  PLOP3.LUT P4, PT, PT, PT, UP1, 0x80, 0x8 ;  /* 0x000000000008781c */ /* 0x000fe40003f8f018 */
[----:B------:R-:W-:Y:S02]  /*3e90*/  PLOP3.LUT P3, PT, PT, PT, UP1, 0x80, 0x8 ;  /* 0x000000000008781c */ /* 0x000fe40003f6f018 */
[----:B------:R-:W-:Y:S02]  /*3ea0*/  @P0 FSEL R17, R17, -INF , !P6 ;  /* 0xff80000011110808 */ /* 0x000fe40007000000 */
[----:B------:R-:W-:Y:S04]  /*3eb0*/  FSETP.NEU.FTZ.AND P0, PT, R251, -INF , PT ;  /* 0xff800000fb00780b */ /* 0x000fe80003f1d000 */
[----:B------:R-:W-:Y:S02]  /*3ec0*/  FSEL R3, R3, RZ, P0 ;  /* 0x000000ff03037208 */ /* 0x000fe40000000000 */
[----:B------:R-:W-:Y:S01]  /*3ed0*/  @P5 ISETP.GE.AND P5, PT, R0, UR37, PT ;  /* 0x0000002500005c0c */ /* 0x000fe2000bfa6270 */
[----:B------:R-:W-:Y:S01]  /*3ee0*/  FMUL.FTZ R0, R249, 1.4426950216293334961 ;  /* 0x3fb8aa3bf9007820 */ /* 0x000fe20000410000 */
[----:B------:R-:W-:Y:S01]  /*3ef0*/  @P4 FSEL R15, R15, -INF , !P6 ;  /* 0xff8000000f0f4808 */ /* 0x000fe20007000000 */
[--C-:B------:R-:W-:Y:S01]  /*3f00*/  FFMA.FTZ R6, R6, UR9, -R3.reuse ;  /* 0x0000000906067c23 */ /* 0x100fe20008010803 */
[----:B------:R-:W-:Y:S01]  /*3f10*/  @P3 FSEL R19, R19, -INF , !P6 ;  /* 0xff80000013133808 */ /* 0x000fe20007000000 */
[--C-:B------:R-:W-:Y:S01]  /*3f20*/  FFMA.FTZ R7, R7, UR9, -R3.reuse ;  /* 0x0000000907077c23 */ /* 0x100fe20008010803 */
[----:B------:R-:W-:Y:S01]  /*3f30*/  FSETP.NEU.FTZ.AND P4, PT, R252, -INF , PT ;  /* 0xff800000fc00780b */ /* 0x000fe20003f9d000 */
[----:B------:R1:W-:Y:S01]  /*3f40*/  MUFU.EX2 R248, R6 ;  /* 0x0000000600f87308 */ /* 0x0003e20000000800 */
[----:B------:R-:W-:Y:S01]  /*3f50*/  FSETP.NEU.FTZ.AND P6, PT, R250, -INF , PT ;  /* 0xff800000fa00780b */ /* 0x000fe20003fdd000 */
[--C-:B------:R-:W-:Y:S01]  /*3f60*/  FFMA.FTZ R18, R18, UR9, -R3.reuse ;  /* 0x0000000912127c23 */ /* 0x100fe20008010803 */
[----:B------:R-:W-:Y:S07]  /*3f70*/  FSETP.NEU.FTZ.AND P3, PT, R249, -INF , PT ;  /* 0xff800000f900780b */ /* 0x000fee0003f7d000 */
[----:B------:R-:W-:Y:S01]  /*3f80*/  MUFU.EX2 R247, R7 ;  /* 0x0000000700f77308 */ /* 0x000fe20000000800 */
[----:B------:R-:W-:Y:S01]  /*3f90*/  PLOP3.LUT P0, PT, PT, PT, UP1, 0x80, 0x8 ;  /* 0x000000000008781c */ /* 0x000fe20003f0f018 */
[--C-:B------:R-:W-:Y:S01]  /*3fa0*/  FFMA.FTZ R19, R19, UR9, -R3.reuse ;  /* 0x0000000913137c23 */ /* 0x100fe20008010803 */
[----:B------:R-:W-:Y:S07]  /*3fb0*/  FSEL R132, R132, RZ, P4 ;  /* 0x000000ff84847208 */ /* 0x000fee0002000000 */
[----:B------:R-:W-:Y:S01]  /*3fc0*/  MUFU.EX2 R244, R18 ;  /* 0x0000001200f47308 */ /* 0x000fe20000000800 */
[----:B------:R-:W-:Y:S02]  /*3fd0*/  FSEL R2, R2, RZ, P6 ;  /* 0x000000ff02027208 */ /* 0x000fe40003000000 */
[----:B------:R-:W-:Y:S01]  /*3fe0*/  FSEL R0, R0, RZ, P3 ;  /* 0x000000ff00007208 */ /* 0x000fe20001800000 */
[--C-:B------:R-:W-:Y:S01]  /*3ff0*/  FFMA.FTZ R4, R4, UR9, -R132.reuse ;  /* 0x0000000904047c23 */ /* 0x100fe20008010884 */
[----:B------:R-:W-:Y:S01]  /*4000*/  PLOP3.LUT P6, PT, PT, PT, UP1, 0x80, 0x8 ;  /* 0x000000000008781c */ /* 0x000fe20003fcf018 */
[--C-:B------:R-:W-:Y:S01]  /*4010*/  FFMA.FTZ R5, R5, UR9, -R132.reuse ;  /* 0x0000000905057c23 */ /* 0x100fe20008010884 */
[----:B------:R-:W-:Y:S03]  /*4020*/  PLOP3.LUT P4, PT, PT, PT, UP1, 0x80, 0x8 ;  /* 0x000000000008781c */ /* 0x000fe60003f8f018 */
[----:B------:R3:W-:Y:S01]  /*4030*/  MUFU.EX2 R148, R4 ;  /* 0x0000000400947308 */ /* 0x0007e20000000800 */
[----:B------:R-:W-:Y:S01]  /*4040*/  PLOP3.LUT P3, PT, PT, PT, UP1, 0x80, 0x8 ;  /* 0x000000000008781c */ /* 0x000fe20003f6f018 */
[--C-:B------:R-:W-:Y:S01]  /*4050*/  FFMA.FTZ R16, R16, UR9, -R132.reuse ;  /* 0x0000000910107c23 */ /* 0x100fe20008010884 */
[----:B------:R-:W-:Y:S07]  /*4060*/  @P0 FSEL R22, R22, -INF , !P5 ;  /* 0xff80000016160808 */ /* 0x000fee0006800000 */
[----:B------:R-:W4:Y:S01]  /*4070*/  MUFU.EX2 R245, R5 ;  /* 0x0000000500f57308 */ /* 0x000f220000000800 */
[----:B------:R-:W-:Y:S01]  /*4080*/  PLOP3.LUT P0, PT, PT, PT, UP1, 0x80, 0x8 ;  /* 0x000000000008781c */ /* 0x000fe20003f0f018 */
[----:B------:R-:W-:Y:S01]  /*4090*/  FFMA.FTZ R17, R17, UR9, -R132 ;  /* 0x0000000911117c23 */ /* 0x000fe20008010884 */
[----:B-1----:R-:W-:Y:S07]  /*40a0*/  IMAD.MOV.U32 R6, RZ, RZ, 0x10 ;  /* 0x00000010ff067424 */ /* 0x002fee00078e00ff */
[----:B------:R-:W-:Y:S01]  /*40b0*/  MUFU.EX2 R242, R16 ;  /* 0x0000001000f27308 */ /* 0x000fe20000000800 */
[--C-:B------:R-:W-:Y:S01]  /*40c0*/  FFMA.FTZ R8, R8, UR9, -R2.reuse ;  /* 0x0000000908087c23 */ /* 0x100fe20008010802 */
[----:B------:R-:W-:Y:S01]  /*40d0*/  @P6 FSEL R24, R24, -INF , !P5 ;  /* 0xff80000018186808 */ /* 0x000fe20006800000 */
[----:B------:R-:W-:Y:S01]  /*40e0*/  FFMA.FTZ R9, R9, UR9, -R2 ;  /* 0x0000000909097c23 */ /* 0x000fe20008010802 */
[----:B------:R-:W-:Y:S06]  /*40f0*/  @P4 FSEL R20, R20, -INF , !P5 ;  /* 0xff80000014144808 */ /* 0x000fec0006800000 */
[----:B------:R-:W-:Y:S01]  /*4100*/  MUFU.EX2 R231, R17 ;  /* 0x0000001100e77308 */ /* 0x000fe20000000800 */
[----:B------:R-:W-:Y:S01]  /*4110*/  @P3 FSEL R26, R26, -INF , !P5 ;  /* 0xff8000001a1a3808 */ /* 0x000fe20006800000 */
[--C-:B------:R-:W-:Y:S01]  /*4120*/  FFMA.FTZ R10, R10, UR9, -R0.reuse ;  /* 0x000000090a0a7c23 */ /* 0x100fe20008010800 */
[----:B------:R-:W-:Y:S01]  /*4130*/  PLOP3.LUT P5, PT, PT, PT, UP1, 0x80, 0x8 ;  /* 0x000000000008781c */ /* 0x000fe20003faf018 */
[----:B------:R-:W-:Y:S01]  /*4140*/  FFMA.FTZ R11, R11, UR9, -R0 ;  /* 0x000000090b0b7c23 */ /* 0x000fe20008010800 */
[----:B------:R-:W-:Y:S01]  /*4150*/  PLOP3.LUT P4, PT, PT, PT, UP1, 0x80, 0x8 ;  /* 0x000000000008781c */ /* 0x000fe20003f8f018 */
[----:B---3--:R-:W-:Y:S01]  /*4160*/  @P0 VIADD R4, R136, 0x18 ;  /* 0x0000001888040836 */ /* 0x008fe20000000000 */
[----:B------:R-:W-:Y:S03]  /*4170*/  PLOP3.LUT P3, PT, PT, PT, UP1, 0x80, 0x8 ;  /* 0x000000000008781c */ /* 0x000fe60003f6f018 */
[----:B------:R-:W-:Y:S01]  /*4180*/  MUFU.EX2 R243, R19 ;  /* 0x0000001300f37308 */ /* 0x000fe20000000800 */
[----:B------:R-:W-:Y:S01]  /*4190*/  PLOP3.LUT P0, PT, PT, PT, UP1, 0x80, 0x8 ;  /* 0x000000000008781c */ /* 0x000fe20003f0f018 */
[--C-:B------:R-:W-:Y:S01]  /*41a0*/  FFMA.FTZ R22, R22, UR9, -R3.reuse ;  /* 0x0000000916167c23 */ /* 0x100fe20008010803 */
[----:B------:R-:W-:Y:S07]  /*41b0*/  PLOP3.LUT P6, PT, PT, PT, UP1, 0x80, 0x8 ;  /* 0x000000000008781c */ /* 0x000fee0003fcf018 */
[----:B------:R-:W-:Y:S01]  /*41c0*/  MUFU.EX2 R163, R8 ;  /* 0x0000000800a37308 */ /* 0x000fe20000000800 */
[----:B------:R-:W-:Y:S01]  /*41d0*/  SEL R6, R6, 0xfffffff0, !P1 ;  /* 0xfffffff006067807 */ /* 0x000fe20004800000 */
[--C-:B------:R-:W-:Y:S01]  /*41e0*/  FFMA.FTZ R12, R12, UR9, -R2.reuse ;  /* 0x000000090c0c7c23 */ /* 0x100fe20008010802 */
[--C-:B------:R-:W-:Y:S01]  /*41f0*/  FFMA.FTZ R13, R13, UR9, -R2.reuse ;  /* 0x000000090d0d7c23 */ /* 0x100fe20008010802 */
[----:B------:R-:W-:Y:S06]  /*4200*/  @P5 ISETP.GE.AND P5, PT, R4, UR37, PT ;  /* 0x0000002504005c0c */ /* 0x000fec000bfa6270 */
[----:B------:R-:W1:Y:S01]  /*4210*/  MUFU.EX2 R162, R9 ;  /* 0x0000000900a27308 */ /* 0x000e620000000800 */
[----:B----4-:R-:W-:Y:S01]  /*4220*/  F2FP.F16.F32.PACK_AB R4, R245, R148 ;  /* 0x00000094f504723e */ /* 0x010fe200000000ff */
[----:B------:R-:W-:Y:S01]  /*4230*/  @P4 VIADD R5, R136, 0x11 ;  /* 0x0000001188054836 */ /* 0x000fe20000000000 */
[----:B------:R-:W-:Y:S07]  /*4240*/  PLOP3.LUT P4, PT, PT, PT, UP1, 0x80, 0x8 ;  /* 0x000000000008781c */ /* 0x000fee0003f8f018 */
[----:B------:R-:W-:Y:S01]  /*4250*/  MUFU.EX2 R167, R10 ;  /* 0x0000000a00a77308 */ /* 0x000fe20000000800 */
[----:B------:R-:W-:Y:S01]  /*4260*/  FFMA.FTZ R24, R24, UR9, -R2 ;  /* 0x0000000918187c23 */ /* 0x000fe20008010802 */
[--C-:B------:R-:W-:Y:S01]  /*4270*/  FFMA.FTZ R14, R14, UR9, -R0.reuse ;  /* 0x000000090e0e7c23 */ /* 0x100fe20008010800 */
[----:B------:R-:W-:Y:S01]  /*4280*/  @P3 ISETP.GE.AND P3, PT, R5, UR37, PT ;  /* 0x0000002505003c0c */ /* 0x000fe2000bf66270 */
[----:B------:R-:W-:Y:S01]  /*4290*/  @P6 VIADD R136, R136, 0x19 ;  /* 0x0000001988886836 */ /* 0x000fe20000000000 */
[----:B------:R-:W-:Y:S05]  /*42a0*/  PLOP3.LUT P6, PT, PT, PT, UP1, 0x80, 0x8 ;  /* 0x000000000008781c */ /* 0x000fea0003fcf018 */
[----:B------:R-:W-:Y:S01]  /*42b0*/  MUFU.EX2 R166, R11 ;  /* 0x0000000b00a67308 */ /* 0x000fe20000000800 */
[----:B------:R-:W-:Y:S01]  /*42c0*/  @P0 FSEL R23, R23, -INF , !P3 ;  /* 0xff80000017170808 */ /* 0x000fe20005800000 */
[----:B------:R-:W-:Y:S01]  /*42d0*/  FFMA.FTZ R15, R15, UR9, -R0 ;  /* 0x000000090f0f7c23 */ /* 0x000fe20008010800 */
[----:B------:R-:W-:Y:S07]  /*42e0*/  PLOP3.LUT P0, PT, PT, PT, UP1, 0x80, 0x8 ;  /* 0x000000000008781c */ /* 0x000fee0003f0f018 */
[----:B------:R-:W-:Y:S01]  /*42f0*/  MUFU.EX2 R161, R12 ;  /* 0x0000000c00a17308 */ /* 0x000fe20000000800 */
[----:B-1----:R-:W-:Y:S01]  /*4300*/  F2FP.F16.F32.PACK_AB R5, R162, R163 ;  /* 0x000000a3a205723e */ /* 0x002fe200000000ff */
[--C-:B------:R-:W-:Y:S01]  /*4310*/  FFMA.FTZ R23, R23, UR9, -R3.reuse ;  /* 0x0000000917177c23 */ /* 0x100fe20008010803 */
[----:B------:R-:W-:Y:S07]  /*4320*/  @P4 FSEL R21, R21, -INF , !P3 ;  /* 0xff80000015154808 */ /* 0x000fee0005800000 */
[----:B------:R-:W-:Y:S01]  /*4330*/  MUFU.EX2 R160, R13 ;  /* 0x0000000d00a07308 */ /* 0x000fe20000000800 */
[----:B------:R-:W-:Y:S01]  /*4340*/  PLOP3.LUT P4, PT, PT, PT, UP1, 0x80, 0x8 ;  /* 0x000000000008781c */ /* 0x000fe20003f8f018 */
[----:B------:R-:W-:Y:S01]  /*4350*/  FFMA.FTZ R20, R20, UR9, -R132 ;  /* 0x0000000914147c23 */ /* 0x000fe20008010884 */
[----:B------:R-:W-:Y:S01]  /*4360*/  FFMA.FTZ R26, R26, UR9, -R0 ;  /* 0x000000091a1a7c23 */ /* 0x000fe20008010800 */
[----:B------:R-:W-:Y:S06]  /*4370*/  @P6 ISETP.GE.AND P6, PT, R136, UR37, PT ;  /* 0x0000002588006c0c */ /* 0x000fec000bfc6270 */
[----:B------:R-:W-:Y:S01]  /*4380*/  MUFU.EX2 R165, R14 ;  /* 0x0000000e00a57308 */ /* 0x000fe20000000800 */
[----:B------:R-:W-:Y:S01]  /*4390*/  FFMA.FTZ R21, R21, UR9, -R132 ;  /* 0x0000000915157c23 */ /* 0x000fe20008010884 */
[----:B------:R-:W-:Y:S08]  /*43a0*/  @P0 FSEL R27, R27, -INF , !P3 ;  /* 0xff8000001b1b0808 */ /* 0x000ff00005800000 */
[----:B------:R-:W1:Y:S01]  /*43b0*/  MUFU.EX2 R164, R15 ;  /* 0x0000000f00a47308 */ /* 0x000e620000000800 */
[----:B------:R-:W-:Y:S09]  /*43c0*/  PLOP3.LUT P0, PT, PT, PT, UP1, 0x80, 0x8 ;  /* 0x000000000008781c */ /* 0x000ff20003f0f018 */
[----:B------:R-:W-:Y:S01]  /*43d0*/  MUFU.EX2 R230, R20 ;  /* 0x0000001400e67308 */ /* 0x000fe20000000800 */
[----:B------:R-:W-:Y:S01]  /*43e0*/  @P4 FSEL R25, R25, -INF , !P3 ;  /* 0xff80000019194808 */ /* 0x000fe20005800000 */
[----:B------:R-:W-:Y:S01]  /*43f0*/  FFMA.FTZ R27, R27, UR9, -R0 ;  /* 0x000000091b1b7c23 */ /* 0x000fe20008010800 */
[----:B------:R-:W-:Y:S07]  /*4400*/  PLOP3.LUT P4, PT, PT, PT, UP1, 0x80, 0x8 ;  /* 0x000000000008781c */ /* 0x000fee0003f8f018 */
[----:B------:R-:W-:Y:S01]  /*4410*/  MUFU.EX2 R171, R21 ;  /* 0x0000001500ab7308 */ /* 0x000fe20000000800 */
[----:B------:R-:W-:Y:S01]  /*4420*/  PLOP3.LUT P3, PT, PT, PT, UP1, 0x80, 0x8 ;  /* 0x000000000008781c */ /* 0x000fe20003f6f018 */
[--C-:B------:R-:W-:Y:S08]  /*4430*/  FFMA.FTZ R25, R25, UR9, -R2.reuse ;  /* 0x0000000919197c23 */ /* 0x100ff00008010802 */
[----:B------:R-:W-:Y:S01]  /*4440*/  MUFU.EX2 R233, R22 ;  /* 0x0000001600e97308 */ /* 0x000fe20000000800 */
[----:B------:R-:W-:Y:S02]  /*4450*/  @P0 FSEL R29, R29, -INF , !P6 ;  /* 0xff8000001d1d0808 */ /* 0x000fe40007000000 */
[----:B------:R-:W-:Y:S07]  /*4460*/  PLOP3.LUT P0, PT, PT, PT, UP1, 0x80, 0x8 ;  /* 0x000000000008781c */ /* 0x000fee0003f0f018 */
[----:B------:R-:W-:Y:S01]  /*4470*/  MUFU.EX2 R232, R23 ;  /* 0x0000001700e87308 */ /* 0x000fe20000000800 */
[----:B-1----:R-:W-:Y:S01]  /*4480*/  F2FP.F16.F32.PACK_AB R7, R164, R165 ;  /* 0x000000a5a407723e */ /* 0x002fe200000000ff */
[--C-:B------:R-:W-:Y:S01]  /*4490*/  FFMA.FTZ R29, R29, UR9, -R2.reuse ;  /* 0x000000091d1d7c23 */ /* 0x100fe20008010802 */
[----:B------:R-:W-:Y:S07]  /*44a0*/  @P4 FSEL R28, R28, -INF , !P5 ;  /* 0xff8000001c1c4808 */ /* 0x000fee0006800000 */
[----:B------:R-:W-:Y:S01]  /*44b0*/  MUFU.EX2 R155, R24 ;  /* 0x00000018009b7308 */ /* 0x000fe20000000800 */
[----:B------:R-:W-:Y:S02]  /*44c0*/  PLOP3.LUT P4, PT, PT, PT, UP1, 0x80, 0x8 ;  /* 0x000000000008781c */ /* 0x000fe40003f8f018 */
[----:B--2---:R-:W-:Y:S01]  /*44d0*/  LEA R144, R137, UR4, 0x1 ;  /* 0x0000000489907c11 */ /* 0x004fe2000f8e08ff */
[----:B------:R-:W-:Y:S01]  /*44e0*/  FFMA.FTZ R28, R28, UR9, -R2 ;  /* 0x000000091c1c7c23 */ /* 0x000fe20008010802 */
[----:B------:R-:W-:Y:S05]  /*44f0*/  F2FP.F16.F32.PACK_AB R2, R243, R244 ;  /* 0x000000f4f302723e */ /* 0x000fea00000000ff */
[----:B------:R-:W-:Y:S01]  /*4500*/  MUFU.EX2 R154, R25 ;  /* 0x00000019009a7308 */ /* 0x000fe20000000800 */
[----:B------:R-:W-:Y:S01]  /*4510*/  @P3 FSEL R30, R30, -INF , !P5 ;  /* 0xff8000001e1e3808 */ /* 0x000fe20006800000 */
[----:B------:R1:W-:Y:S01]  /*4520*/  STS [R144+0x13000], R4 ;  /* 0x0130000490007388 */ /* 0x0003e20000000800 */
[----:B------:R-:W-:Y:S01]  /*4530*/  @P0 FSEL R33, R33, -INF , !P6 ;  /* 0xff80000021210808 */ /* 0x000fe20007000000 */
[----:B------:R-:W-:Y:S01]  /*4540*/  IMAD.IADD R145, R6, 0x1, R144 ;  /* 0x0000000106917824 */ /* 0x000fe200078e0290 */
[----:B------:R-:W-:Y:S01]  /*4550*/  PLOP3.LUT P0, PT, PT, PT, UP1, 0x80, 0x8 ;  /* 0x000000000008781c */ /* 0x000fe20003f0f018 */
[----:B------:R-:W-:Y:S01]  /*4560*/  FFMA.FTZ R30, R30, UR9, -R0 ;  /* 0x000000091e1e7c23 */ /* 0x000fe20008010800 */
[----:B------:R-:W-:Y:S01]  /*4570*/  PLOP3.LUT P3, PT, PT, PT, UP1, 0x80, 0x8 ;  /* 0x000000000008781c */ /* 0x000fe20003f6f018 */
[----:B------:R-:W-:Y:S01]  /*4580*/  VIADD R146, R144, 0x13020 ;  /* 0x0001302090927836 */ /* 0x000fe20000000000 */
[----:B------:R-:W-:Y:S01]  /*4590*/  @P4 FSEL R32, R32, -INF , !P5 ;  /* 0xff80000020204808 */ /* 0x000fe20006800000 */
[----:B------:R-:W-:Y:S01]  /*45a0*/  VIADD R147, R144, 0x13000 ;  /* 0x0001300090937836 */ /* 0x000fe20000000000 */
[----:B------:R-:W-:Y:S01]  /*45b0*/  PLOP3.LUT P4, PT, PT, PT, UP1, 0x80, 0x8 ;  /* 0x000000000008781c */ /* 0x000fe20003f8f018 */
[----:B------:R-:W-:Y:S02]  /*45c0*/  MUFU.EX2 R157, R26 ;  /* 0x0000001a009d7308 */ /* 0x000fe40000000800 */
[--C-:B------:R-:W-:Y:S01]  /*45d0*/  FFMA.FTZ R32, R32, UR9, -R132.reuse ;  /* 0x0000000920207c23 */ /* 0x100fe20008010884 */
[----:B------:R-:W-:Y:S07]  /*45e0*/  FFMA.FTZ R132, R33, UR9, -R132 ;  /* 0x0000000921847c23 */ /* 0x000fee0008010884 */
[----:B------:R-:W-:Y:S01]  /*45f0*/  MUFU.EX2 R156, R27 ;  /* 0x0000001b009c7308 */ /* 0x000fe20000000800 */
[----:B------:R-:W-:Y:S02]  /*4600*/  @P0 FSEL R35, R35, -INF , !P6 ;  /* 0xff80000023230808 */ /* 0x000fe40007000000 */
[----:B------:R-:W-:Y:S07]  /*4610*/  @P3 FSEL R31, R31, -INF , !P6 ;  /* 0xff8000001f1f3808 */ /* 0x000fee0007000000 */
[----:B------:R-:W-:Y:S01]  /*4620*/  MUFU.EX2 R168, R32 ;  /* 0x0000002000a87308 */ /* 0x000fe20000000800 */
[----:B------:R-:W-:Y:S09]  /*4630*/  @P4 FSEL R34, R34, -INF , !P5 ;  /* 0xff80000022224808 */ /* 0x000ff20006800000 */
[----:B------:R-:W-:Y:S01]  /*4640*/  MUFU.EX2 R159, R132 ;  /* 0x00000084009f7308 */ /* 0x000fe20000000800 */
[----:B------:R-:W-:Y:S01]  /*4650*/  FFMA.FTZ R0, R31, UR9, -R0 ;  /* 0x000000091f007c23 */ /* 0x000fe20008010800 */
[----:B-1----:R-:W-:Y:S01]  /*4660*/  F2FP.F16.F32.PACK_AB R4, R247, R248 ;  /* 0x000000f8f704723e */ /* 0x002fe200000000ff */
[--C-:B------:R-:W-:Y:S01]  /*4670*/  FFMA.FTZ R34, R34, UR9, -R3.reuse ;  /* 0x0000000922227c23 */ /* 0x100fe20008010803 */
[----:B------:R-:W-:Y:S06]  /*4680*/  FFMA.FTZ R3, R35, UR9, -R3 ;  /* 0x0000000923037c23 */ /* 0x000fec0008010803 */
[----:B------:R-:W-:Y:S01]  /*4690*/  MUFU.EX2 R152, R0 ;  /* 0x0000000000987308 */ /* 0x000fe20000000800 */
[----:B------:R1:W-:Y:S09]  /*46a0*/  STS [R144+0x13400], R4 ;  /* 0x0134000490007388 */ /* 0x0003f20000000800 */
[----:B------:R2:W-:Y:S01]  /*46b0*/  MUFU.EX2 R169, R3 ;  /* 0x0000000300a97308 */ /* 0x0005e20000000800 */
[----:B------:R3:W-:Y:S09]  /*46c0*/  STS [R145+0x13400], R2 ;  /* 0x0134000291007388 */ /* 0x0007f20000000800 */
[----:B------:R-:W4:Y:S10]  /*46d0*/  MUFU.EX2 R170, R34 ;  /* 0x0000002200aa7308 */ /* 0x000f340000000800 */
[----:B------:R-:W-:Y:S10]  /*46e0*/  MUFU.EX2 R151, R28 ;  /* 0x0000001c00977308 */ /* 0x000ff40000000800 */
[----:B------:R-:W3:Y:S01]  /*46f0*/  MUFU.EX2 R149, R29 ;  /* 0x0000001d00957308 */ /* 0x000ee20000000800 */
[----:B--2---:R-:W-:Y:S09]  /*4700*/  F2FP.F16.F32.PACK_AB R3, R160, R161 ;  /* 0x000000a1a003723e */ /* 0x004ff200000000ff */
[----:B------:R-:W2:Y:S01]  /*4710*/  MUFU.EX2 R153, R30 ;  /* 0x0000001e00997308 */ /* 0x000ea20000000800 */
[----:B----4-:R-:W-:Y:S02]  /*4720*/  F2FP.F16.F32.PACK_AB R0, R169, R170 ;  /* 0x000000aaa900723e */ /* 0x010fe400000000ff */
[----:B-1----:R-:W-:Y:S01]  /*4730*/  F2FP.F16.F32.PACK_AB R4, R231, R242 ;  /* 0x000000f2e704723e */ /* 0x002fe200000000ff */
[----:B---3--:R-:W-:Y:S04]  /*4740*/  IMAD.MOV.U32 R2, RZ, RZ, R146 ;  /* 0x000000ffff027224 */ /* 0x008fe800078e0092 */
[----:B------:R1:W-:Y:S01]  /*4750*/  STS [R145+0x13000], R4 ;  /* 0x0130000491007388 */ /* 0x0003e20000000800 */
[----:B------:R-:W-:Y:S03]  /*4760*/  @P2 VIADD R2, R147, 0xffffffe0 ;  /* 0xffffffe093022836 */ /* 0x000fe60000000000 */
[----:B------:R3:W-:Y:S01]  /*4770*/  STS [R144+0x14000], R5 ;  /* 0x0140000590007388 */ /* 0x0007e20000000800 */
[----:B-1----:R-:W-:Y:S02]  /*4780*/  F2FP.F16.F32.PACK_AB R4, R166, R167 ;  /* 0x000000a7a604723e */ /* 0x002fe400000000ff */
[----:B---3--:R-:W-:Y:S03]  /*4790*/  F2FP.F16.F32.PACK_AB R5, R232, R233 ;  /* 0x000000e9e805723e */ /* 0x008fe600000000ff */
[----:B------:R1:W-:Y:S04]  /*47a0*/  STS [R144+0x14400], R4 ;  /* 0x0144000490007388 */ /* 0x0003e80000000800 */
[----:B------:R3:W-:Y:S04]  /*47b0*/  STS [R145+0x14000], R3 ;  /* 0x0140000391007388 */ /* 0x0007e80000000800 */
[----:B------:R4:W-:Y:S04]  /*47c0*/  STS [R145+0x14400], R7 ;  /* 0x0144000791007388 */ /* 0x0009e80000000800 */
[----:B------:R2:W-:Y:S01]  /*47d0*/  STS [R2+0x400], R5 ;  /* 0x0004000502007388 */ /* 0x0005e20000000800 */
[----:B-1----:R-:W-:Y:S01]  /*47e0*/  F2FP.F16.F32.PACK_AB R4, R159, R168 ;  /* 0x000000a89f04723e */ /* 0x002fe200000000ff */
[----:B---3--:R-:W-:Y:S01]  /*47f0*/  IMAD.IADD R3, R6, 0x1, R2 ;  /* 0x0000000106037824 */ /* 0x008fe200078e0202 */
[----:B------:R-:W-:Y:S02]  /*4800*/  F2FP.F16.F32.PACK_AB R6, R171, R230 ;  /* 0x000000e6ab06723e */ /* 0x000fe400000000ff */
[----:B----4-:R-:W-:Y:S03]  /*4810*/  F2FP.F16.F32.PACK_AB R7, R154, R155 ;  /* 0x0000009b9a07723e */ /* 0x010fe600000000ff */
[----:B------:R1:W-:Y:S01]  /*4820*/  STS [R2], R6 ;  /* 0x0000000602007388 */ /* 0x0003e20000000800 */
[----:B--2---:R-:W-:Y:S03]  /*4830*/  F2FP.F16.F32.PACK_AB R5, R149, R151 ;  /* 0x000000979505723e */ /* 0x004fe600000000ff */
[----:B------:R2:W-:Y:S04]  /*4840*/  STS [R3], R4 ;  /* 0x0000000403007388 */ /* 0x0005e80000000800 */
[----:B------:R3:W-:Y:S04]  /*4850*/  STS [R3+0x400], R0 ;  /* 0x0004000003007388 */ /* 0x0007e80000000800 */
[----:B------:R-:W-:Y:S01]  /*4860*/  STS [R2+0x1000], R7 ;  /* 0x0010000702007388 */ /* 0x000fe20000000800 */
[----:B-1----:R-:W-:Y:S02]  /*4870*/  F2FP.F16.F32.PACK_AB R6, R156, R157 ;  /* 0x0000009d9c06723e */ /* 0x002fe400000000ff */
[----:B--2---:R-:W-:Y:S03]  /*4880*/  F2FP.F16.F32.PACK_AB R4, R152, R153 ;  /* 0x000000999804723e */ /* 0x004fe600000000ff */
[----:B------:R1:W-:Y:S01]  /*4890*/  STS [R2+0x1400], R6 ;  /* 0x0014000602007388 */ /* 0x0003e20000000800 */
[----:B---3--:R-:W-:Y:S03]  /*48a0*/  LEA R0, R226, UR4, 0x1 ;  /* 0x00000004e2007c11 */ /* 0x008fe6000f8e08ff */
[----:B------:R-:W-:Y:S04]  /*48b0*/  STS [R3+0x1000], R5 ;  /* 0x0010000503007388 */ /* 0x000fe80000000800 */
[----:B------:R2:W-:Y:S04]  /*48c0*/  STS [R3+0x1400], R4 ;  /* 0x0014000403007388 */ /* 0x0005e80000000800 */
[----:B------:R-:W3:Y:S08]  /*48d0*/  LDSM.16.M88.4 R32, [R0+0x6000] ;  /* 0x006000000020783b */ /* 0x000ef00000000200 */
[----:B------:R-:W4:Y:S01]  /*48e0*/  LDSM.16.M88.4 R28, [R0+0x6800] ;  /* 0x00680000001c783b */ /* 0x000f220000000200 */
[C---:B-1----:R-:W-:Y:S02]  /*48f0*/  VIADD R2, R0.reuse, 0x6020 ;  /* 0x0000602000027836 */ /* 0x042fe40000000000 */
[----:B--2---:R-:W-:Y:S04]  /*4900*/  VIADD R3, R0, 0x6000 ;  /* 0x0000600000037836 */ /* 0x004fe80000000000 */
[----:B------:R-:W-:Y:S01]  /*4910*/  @P1 VIADD R2, R3, 0xffffffe0 ;  /* 0xffffffe003021836 */ /* 0x000fe20000000000 */
[----:B------:R-:W-:Y:S04]  /*4920*/  LOP3.LUT R3, R150, 0x30, RZ, 0xc0, !PT ;  /* 0x0000003096037812 */ /* 0x000fe800078ec0ff */
[----:B------:R-:W1:Y:S01]  /*4930*/  LDSM.16.M88.4 R132, [R2] ;  /* 0x000000000284783b */ /* 0x000e620000000200 */
[----:B------:R-:W-:Y:S07]  /*4940*/  LOP3.LUT R3, R3, 0x8, R228, 0xf8, !PT ;  /* 0x0000000803037812 */ /* 0x000fee00078ef8e4 */
[----:B------:R-:W2:Y:S01]  /*4950*/  LDSM.16.M88.4 R136, [R2+0x800] ;  /* 0x000800000288783b */ /* 0x000ea20000000200 */
[-C--:B---3--:R-:W-:Y:S08]  /*4960*/  HMMA.16816.F32 R4, R32, R172.reuse, RZ ;  /* 0x000000ac2004723c */ /* 0x088ff000000018ff */
[C---:B----4-:R-:W-:Y:S08]  /*4970*/  HMMA.16816.F32 R8, R28.reuse, R172, RZ ;  /* 0x000000ac1c08723c */ /* 0x050ff000000018ff */
[-C--:B------:R-:W-:Y:S08]  /*4980*/  HMMA.16816.F32 R12, R28, R174.reuse, RZ ;  /* 0x000000ae1c0c723c */ /* 0x080ff000000018ff */
[C---:B------:R-:W-:Y:S08]  /*4990*/  HMMA.16816.F32 R16, R32.reuse, R174, RZ ;  /* 0x000000ae2010723c */ /* 0x040ff000000018ff */
[-C--:B------:R-:W-:Y:S08]  /*49a0*/  HMMA.16816.F32 R20, R32, R176.reuse, RZ ;  /* 0x000000b02014723c */ /* 0x080ff000000018ff */
[C---:B------:R-:W-:Y:S08]  /*49b0*/  HMMA.16816.F32 R24, R28.reuse, R176, RZ ;  /* 0x000000b01c18723c */ /* 0x040ff000000018ff */
[-C--:B------:R-:W-:Y:S08]  /*49c0*/  HMMA.16816.F32 R28, R28, R178.reuse, RZ ;  /* 0x000000b21c1c723c */ /* 0x080ff000000018ff */
[----:B------:R-:W-:Y:S08]  /*49d0*/  HMMA.16816.F32 R32, R32, R178, RZ ;  /* 0x000000b22020723c */ /* 0x000ff000000018ff */
        /* <DEDUP_REMOVED lines=45> */
[----:B-1----:R1:W4:Y:S02]  /*4cb0*/  LDSM.16.M88.4 R132, [R2+0x2000] ;  /* 0x002000000284783b */ /* 0x0023240000000200 */
[----:B-1----:R-:W-:Y:S02]  /*4cc0*/  IMAD.MOV.U32 R2, RZ, RZ, R146 ;  /* 0x000000ffff027224 */ /* 0x002fe400078e0092 */
[----:B------:R-:W-:Y:S01]  /*4cd0*/  @P2 VIADD R2, R147, 0xffffffe0 ;  /* 0xffffffe093022836 */ /* 0x000fe20000000000 */
[-C--:B----4-:R-:W-:Y:S08]  /*4ce0*/  HMMA.16816.F32 R4, R132, R212.reuse, R4 ;  /* 0x000000d48404723c */ /* 0x090ff00000001804 */
[C---:B------:R-:W-:Y:S08]  /*4cf0*/  HMMA.16816.F32 R8, R136.reuse, R212, R8 ;  /* 0x000000d48808723c */ /* 0x040ff00000001808 */
[-C--:B------:R-:W-:Y:S08]  /*4d00*/  HMMA.16816.F32 R12, R136, R214.reuse, R12 ;  /* 0x000000d6880c723c */ /* 0x080ff0000000180c */
[C---:B------:R-:W-:Y:S08]  /*4d10*/  HMMA.16816.F32 R16, R132.reuse, R214, R16 ;  /* 0x000000d68410723c */ /* 0x040ff00000001810 */
[-C--:B------:R-:W-:Y:S08]  /*4d20*/  HMMA.16816.F32 R20, R132, R216.reuse, R20 ;  /* 0x000000d88414723c */ /* 0x080ff00000001814 */
[C---:B------:R-:W-:Y:S08]  /*4d30*/  HMMA.16816.F32 R24, R136.reuse, R216, R24 ;  /* 0x000000d88818723c */ /* 0x040ff00000001818 */
[-C--:B------:R-:W-:Y:S08]  /*4d40*/  HMMA.16816.F32 R28, R136, R218.reuse, R28 ;  /* 0x000000da881c723c */ /* 0x080ff0000000181c */
[----:B------:R-:W-:Y:S04]  /*4d50*/  HMMA.16816.F32 R32, R132, R218, R32 ;  /* 0x000000da8420723c */ /* 0x000fe80000001820 */
[C---:B--2---:R-:W-:Y:S04]  /*4d60*/  FADD.FTZ R4, -R143.reuse, R4 ;  /* 0x000000048f047221 */ /* 0x044fe80000010100 */
[----:B------:R-:W-:Y:S01]  /*4d70*/  FMUL.FTZ R158, R148, R4 ;  /* 0x00000004949e7220 */ /* 0x000fe20000410000 */
[----:B------:R-:W-:Y:S02]  /*4d80*/  IMAD.SHL.U32 R148, R228, 0x40, RZ ;  /* 0x00000040e4947824 */ /* 0x000fe400078e00ff */
[C---:B------:R-:W-:Y:S01]  /*4d90*/  FADD.FTZ R4, -R143.reuse, R5 ;  /* 0x000000058f047221 */ /* 0x040fe20000010100 */
        /* <DEDUP_REMOVED lines=8> */
[----:B------:R-:W-:Y:S01]  /*4e20*/  FADD.FTZ R20, -R143, R21 ;  /* 0x000000158f147221 */ /* 0x000fe20000010100 */
[C---:B---3--:R-:W-:Y:S01]  /*4e30*/  FADD.FTZ R21, -R142.reuse, R6 ;  /* 0x000000068e157221 */ /* 0x048fe20000010100 */
        /* <DEDUP_REMOVED lines=14> */
[----:B------:R-:W-:Y:S01]  /*4f20*/  FMUL.FTZ R4, R245, R4 ;  /* 0x00000004f5047220 */ /* 0x000fe20000410000 */
[----:B------:R-:W-:Y:S01]  /*4f30*/  F2FP.F16.F32.PACK_AB R20, R20, R17 ;  /* 0x000000111414723e */ /* 0x000fe200000000ff */
[----:B------:R-:W-:Y:S01]  /*4f40*/  FMUL.FTZ R33, R244, R18 ;  /* 0x00000012f4217220 */ /* 0x000fe20000410000 */
[----:B------:R-:W-:Y:S01]  /*4f50*/  F2FP.F16.F32.PACK_AB R5, R6, R7 ;  /* 0x000000070605723e */ /* 0x000fe200000000ff */
[C---:B------:R-:W-:Y:S01]  /*4f60*/  FADD.FTZ R7, -R142.reuse, R22 ;  /* 0x000000168e077221 */ /* 0x040fe20000010100 */
[C---:B------:R-:W-:Y:S01]  /*4f70*/  FADD.FTZ R17, -R142.reuse, R23 ;  /* 0x000000178e117221 */ /* 0x040fe20000010100 */
[C---:B------:R-:W-:Y:S01]  /*4f80*/  FADD.FTZ R21, -R142.reuse, R34 ;  /* 0x000000228e157221 */ /* 0x040fe20000010100 */
[----:B------:R-:W-:Y:S01]  /*4f90*/  FADD.FTZ R18, -R142, R35 ;  /* 0x000000238e127221 */ /* 0x000fe20000010100 */
[----:B------:R-:W-:Y:S01]  /*4fa0*/  LOP3.LUT R242, R227, 0x18, RZ, 0xc0, !PT ;  /* 0x00000018e3f27812 */ /* 0x000fe200078ec0ff */
[----:B------:R-:W-:Y:S01]  /*4fb0*/  FMUL.FTZ R32, R243, R32 ;  /* 0x00000020f3207220 */ /* 0x000fe20000410000 */
[----:B------:R-:W-:Y:S01]  /*4fc0*/  F2FP.F16.F32.PACK_AB R4, R4, R158 ;  /* 0x0000009e0404723e */ /* 0x000fe200000000ff */
[----:B------:R-:W-:Y:S01]  /*4fd0*/  FMUL.FTZ R7, R233, R7 ;  /* 0x00000007e9077220 */ /* 0x000fe20000410000 */
[----:B------:R-:W-:Y:S01]  /*4fe0*/  FMUL.FTZ R17, R232, R17 ;  /* 0x00000011e8117220 */ /* 0x000fe20000410000 */
[----:B------:R-:W-:Y:S01]  /*4ff0*/  FMUL.FTZ R21, R170, R21 ;  /* 0x00000015aa157220 */ /* 0x000fe20000410000 */
[----:B------:R-:W-:Y:S01]  /*5000*/  LOP3.LUT R245, R242, 0x20, RZ, 0xfc, !PT ;  /* 0x00000020f2f57812 */ /* 0x000fe200078efcff */
[----:B------:R-:W-:Y:S01]  /*5010*/  FMUL.FTZ R18, R169, R18 ;  /* 0x00000012a9127220 */ /* 0x000fe20000410000 */
[----:B------:R-:W-:Y:S06]  /*5020*/  BRA.U !UP2, `(.L_x_85) ;  /* 0x000000010a907547 */ /* 0x000fec000b800000 */
[----:B------:R-:W-:Y:S01]  /*5030*/  IADD3 R6, P0, PT, RZ, -UR35, RZ ;  /* 0x80000023ff067c10 */ /* 0x000fe2000ff1e0ff */
[----:B------:R-:W-:Y:S01]  /*5040*/  ULOP3.LUT UR14, UR47, 0x1, URZ, 0xc0, !UPT ;  /* 0x000000012f0e7892 */ /* 0x000fe2000f8ec0ff */
[C---:B------:R-:W-:Y:S02]  /*5050*/  ISETP.GE.AND P4, PT, R242.reuse, UR5, PT ;  /* 0x00000005f2007c0c */ /* 0x040fe4000bf86270 */
[----:B------:R-:W-:Y:S01]  /*5060*/  ISETP.GE.AND P3, PT, R245, UR5, PT ;  /* 0x00000005f5007c0c */ /* 0x000fe2000bf66270 */
[----:B------:R-:W-:Y:S01]  /*5070*/  IMAD.X R0, RZ, RZ, ~UR15, P0 ;  /* 0x8000000fff007e24 */ /* 0x000fe200080e06ff */
[----:B------:R-:W-:Y:S01]  /*5080*/  UISETP.NE.U32.AND UP0, UPT, UR14, 0x1, UPT ;  /* 0x000000010e00788c */ /* 0x000fe2000bf05070 */
[----:B------:R-:W-:Y:S03]  /*5090*/  LOP3.LUT R22, R242, 0x40, RZ, 0xfc, !PT ;  /* 0x00000040f2167812 */ /* 0x000fe600078efcff */
[----:B------:R-:W-:Y:S01]  /*50a0*/  SHF.R.S64 R6, R6, 0x1f, R0 ;  /* 0x0000001f06067819 */ /* 0x000fe20000001000 */
[----:B------:R-:W-:Y:S01]  /*50b0*/  USEL UR14, UR34, 0x3000, !UP0 ;  /* 0x00003000220e7887 */ /* 0x000fe2000c000000 */
[----:B------:R-:W-:Y:S02]  /*50c0*/  ISETP.GE.AND P0, PT, R22, UR5, PT ;  /* 0x0000000516007c0c */ /* 0x000fe4000bf06270 */
[----:B------:R-:W-:Y:S03]  /*50d0*/  IADD3 R6, P5, PT, R238, R6, RZ ;  /* 0x00000006ee067210 */ /* 0x000fe60007fbe0ff */
[----:B------:R-:W-:Y:S01]  /*50e0*/  VIADD R240, R240, UR14 ;  /* 0x0000000ef0f07c36 */ /* 0x000fe20008000000 */
[----:B------:R-:W-:Y:S01]  /*50f0*/  LEA.HI.X.SX32 R0, R0, R239, 0x1, P5 ;  /* 0x000000ef00007211 */ /* 0x000fe200028f0eff */
[----:B------:R-:W-:Y:S02]  /*5100*/  IMAD.MOV.U32 R238, RZ, RZ, R6 ;  /* 0x000000ffffee7224 */ /* 0x000fe400078e0006 */
[----:B------:R-:W-:Y:S02]  /*5110*/  VIADD R229, R229, UR14 ;  /* 0x0000000ee5e57c36 */ /* 0x000fe40008000000 */
[----:B------:R-:W-:Y:S02]  /*5120*/  IMAD.MOV.U32 R239, RZ, RZ, R0 ;  /* 0x000000ffffef7224 */ /* 0x000fe400078e0000 */
[----:B------:R-:W-:Y:S03]  /*5130*/  VIADD R221, R221, UR14 ;  /* 0x0000000edddd7c36 */ /* 0x000fe60008000000 */
[----:B------:R-:W-:Y:S01]  /*5140*/  @!PT LDS RZ, [RZ] ;  /* 0x00000000fffff984 */ /* 0x000fe20000000800 */
[----:B------:R-:W-:Y:S01]  /*5150*/  @!PT LDS RZ, [RZ] ;  /* 0x00000000fffff984 */ /* 0x000fe20000000800 */
[----:B------:R-:W-:Y:S01]  /*5160*/  @!PT LDS RZ, [RZ] ;  /* 0x00000000fffff984 */ /* 0x000fe20000000800 */
[----:B------:R1:W-:Y:S04]  /*5170*/  @!P4 LDGSTS.E.BYPASS.LTC128B.128 [R240], desc[UR38][R238.64] ;  /* 0x00000000eef0cfae */ /* 0x0003e8000b981a26 */
[----:B------:R1:W-:Y:S04]  /*5180*/  @P4 STS.64 [R229], RZ ;  /* 0x000000ffe5004388 */ /* 0x0003e80000000a00 */
[----:B------:R1:W-:Y:S04]  /*5190*/  @P4 STS.64 [R229+0x8], RZ ;  /* 0x000008ffe5004388 */ /* 0x0003e80000000a00 */
[----:B------:R-:W-:Y:S01]  /*51a0*/  @!PT LDS RZ, [RZ] ;  /* 0x00000000fffff984 */ /* 0x000fe20000000800 */
[----:B------:R-:W-:Y:S01]  /*51b0*/  @!PT LDS RZ, [RZ] ;  /* 0x00000000fffff984 */ /* 0x000fe20000000800 */
[----:B------:R-:W-:Y:S01]  /*51c0*/  @!PT LDS RZ, [RZ] ;  /* 0x00000000fffff984 */ /* 0x000fe20000000800 */
[----:B------:R1:W-:Y:S04]  /*51d0*/  @!P3 LDGSTS.E.BYPASS.LTC128B.128 [R240+0x1000], desc[UR38][R238.64+0x40] ;  /* 0x01000040eef0bfae */ /* 0x0003e8000b981a26 */
[----:B------:R1:W-:Y:S04]  /*51e0*/  @P3 STS.64 [R229+0x1000], RZ ;  /* 0x001000ffe5003388 */ /* 0x0003e80000000a00 */
[----:B------:R1:W-:Y:S04]  /*51f0*/  @P3 STS.64 [R229+0x1008], RZ ;  /* 0x001008ffe5003388 */ /* 0x0003e80000000a00 */
[----:B------:R-:W-:Y:S01]  /*5200*/  @!PT LDS RZ, [RZ] ;  /* 0x00000000fffff984 */ /* 0x000fe20000000800 */
[----:B------:R-:W-:Y:S01]  /*5210*/  @!PT LDS RZ, [RZ] ;  /* 0x00000000fffff984 */ /* 0x000fe20000000800 */
[----:B------:R-:W-:Y:S01]  /*5220*/  @!PT LDS RZ, [RZ] ;  /* 0x00000000fffff984 */ /* 0x000fe20000000800 */
[----:B------:R1:W-:Y:S04]  /*5230*/  @!P0 LDGSTS.E.BYPASS.LTC128B.128 [R240+0x2000], desc[UR38][R238.64+0x80] ;  /* 0x02000080eef08fae */ /* 0x0003e8000b981a26 */
[----:B------:R1:W-:Y:S04]  /*5240*/  @P0 STS.64 [R229+0x2000], RZ ;  /* 0x002000ffe5000388 */ /* 0x0003e80000000a00 */
[----:B------:R1:W-:Y:S04]  /*5250*/  @P0 STS.64 [R229+0x2008], RZ ;  /* 0x002008ffe5000388 */ /* 0x0003e80000000a00 */
[----:B------:R-:W0:Y:S02]  /*5260*/  LDGDEPBAR ;  /* 0x00000000000079af */ /* 0x000e240000000000 */
.L_x_85:
[----:B------:R2:W-:Y:S01]  /*5270*/  STS [R144+0xf000], R4 ;  /* 0x00f0000490007388 */ /* 0x0005e20000000800 */
[C---:B-----5:R-:W-:Y:S01]  /*5280*/  FADD.FTZ R10, -R140.reuse, R10 ;  /* 0x0000000a8c0a7221 */ /* 0x060fe20000010100 */
[----:B------:R-:W-:Y:S01]  /*5290*/  FADD.FTZ R11, -R140, R11 ;  /* 0x0000000b8c0b7221 */ /* 0x000fe20000010100 */
[----:B------:R-:W-:Y:S02]  /*52a0*/  FADD.FTZ R8, -R141, R8 ;  /* 0x000000088d087221 */ /* 0x000fe40000010100 */
[----:B------:R3:W-:Y:S01]  /*52b0*/  STS [R144+0xf400], R5 ;  /* 0x00f4000590007388 */ /* 0x0007e20000000800 */
[----:B------:R-:W-:Y:S01]  /*52c0*/  FMUL.FTZ R10, R167, R10 ;  /* 0x0000000aa70a7220 */ /* 0x000fe20000410000 */
[C---:B------:R-:W-:Y:S01]  /*52d0*/  FADD.FTZ R9, -R141.reuse, R9 ;  /* 0x000000098d097221 */ /* 0x040fe20000010100 */
[C---:B------:R-:W-:Y:S02]  /*52e0*/  FADD.FTZ R12, -R141.reuse, R12 ;  /* 0x0000000c8d0c7221 */ /* 0x040fe40000010100 */
[----:B------:R-:W-:Y:S01]  /*52f0*/  STS [R145+0xf000], R16 ;  /* 0x00f0001091007388 */ /* 0x000fe20000000800 */
[----:B------:R-:W-:Y:S01]  /*5300*/  FADD.FTZ R13, -R141, R13 ;  /* 0x0000000d8d0d7221 */ /* 0x000fe20000010100 */
[----:B------:R-:W-:Y:S01]  /*5310*/  FMUL.FTZ R6, R163, R8 ;  /* 0x00000008a3067220 */ /* 0x000fe20000410000 */
[----:B------:R-:W-:Y:S01]  /*5320*/  FMUL.FTZ R0, R162, R9 ;  /* 0x00000009a2007220 */ /* 0x000fe20000410000 */
[----:B------:R-:W-:Y:S01]  /*5330*/  FADD.FTZ R14, -R140, R14 ;  /* 0x0000000e8c0e7221 */ /* 0x000fe20000010100 */
[----:B------:R-:W-:Y:S01]  /*5340*/  FMUL.FTZ R8, R160, R13 ;  /* 0x0000000da0087220 */ /* 0x000fe20000410000 */
[----:B------:R-:W-:Y:S01]  /*5350*/  FADD.FTZ R15, -R140, R15 ;  /* 0x0000000f8c0f7221 */ /* 0x000fe20000010100 */
[----:B------:R-:W-:Y:S01]  /*5360*/  FADD.FTZ R24, -R141, R24 ;  /* 0x000000188d187221 */ /* 0x000fe20000010100 */
[----:B------:R-:W-:Y:S01]  /*5370*/  F2FP.F16.F32.PACK_AB R0, R0, R6 ;  /* 0x000000060000723e */ /* 0x000fe200000000ff */
[----:B------:R-:W-:Y:S01]  /*5380*/  FMUL.FTZ R14, R165, R14 ;  /* 0x0000000ea50e7220 */ /* 0x000fe20000410000 */
[----:B------:R-:W-:Y:S01]  /*5390*/  FADD.FTZ R25, -R141, R25 ;  /* 0x000000198d197221 */ /* 0x000fe20000010100 */
[C---:B------:R-:W-:Y:S01]  /*53a0*/  FADD.FTZ R26, -R140.reuse, R26 ;  /* 0x0000001a8c1a7221 */ /* 0x040fe20000010100 */
[----:B------:R-:W-:Y:S01]  /*53b0*/  FADD.FTZ R27, -R140, R27 ;  /* 0x0000001b8c1b7221 */ /* 0x000fe20000010100 */
[----:B------:R-:W-:Y:S01]  /*53c0*/  F2FP.F16.F32.PACK_AB R17, R17, R7 ;  /* 0x000000071111723e */ /* 0x000fe200000000ff */
[C---:B------:R-:W-:Y:S01]  /*53d0*/  FADD.FTZ R28, -R141.reuse, R28 ;  /* 0x0000001c8d1c7221 */ /* 0x040fe20000010100 */
[----:B------:R-:W-:Y:S01]  /*53e0*/  FADD.FTZ R29, -R141, R29 ;  /* 0x0000001d8d1d7221 */ /* 0x000fe20000010100 */
[----:B------:R-:W-:Y:S01]  /*53f0*/  FMUL.FTZ R24, R155, R24 ;  /* 0x000000189b187220 */ /* 0x000fe20000410000 */
[----:B--2---:R-:W-:Y:S01]  /*5400*/  F2FP.F16.F32.PACK_AB R4, R32, R33 ;  /* 0x000000212004723e */ /* 0x004fe200000000ff */
[----:B------:R-:W-:Y:S01]  /*5410*/  FMUL.FTZ R9, R154, R25 ;  /* 0x000000199a097220 */ /* 0x000fe20000410000 */
[C---:B------:R-:W-:Y:S01]  /*5420*/  FADD.FTZ R30, -R140.reuse, R30 ;  /* 0x0000001e8c1e7221 */ /* 0x040fe20000010100 */
[----:B------:R-:W-:Y:S01]  /*5430*/  FADD.FTZ R31, -R140, R31 ;  /* 0x0000001f8c1f7221 */ /* 0x000fe20000010100 */
[----:B---3--:R-:W-:Y:S01]  /*5440*/  FMUL.FTZ R5, R161, R12 ;  /* 0x0000000ca1057220 */ /* 0x008fe20000410000 */
[----:B------:R2:W-:Y:S01]  /*5450*/  STS [R145+0xf400], R4 ;  /* 0x00f4000491007388 */ /* 0x0005e20000000800 */
[----:B------:R-:W-:Y:S01]  /*5460*/  FMUL.FTZ R26, R157, R26 ;  /* 0x0000001a9d1a7220 */ /* 0x000fe20000410000 */
[----:B------:R-:W-:Y:S01]  /*5470*/  FMUL.FTZ R7, R156, R27 ;  /* 0x0000001b9c077220 */ /* 0x000fe20000410000 */
[----:B------:R-:W-:Y:S02]  /*5480*/  F2FP.F16.F32.PACK_AB R18, R18, R21 ;  /* 0x000000151212723e */ /* 0x000fe400000000ff */
[----:B------:R3:W-:Y:S01]  /*5490*/  STS [R144+0x10000], R0 ;  /* 0x0100000090007388 */ /* 0x0007e20000000800 */
[----:B------:R-:W-:Y:S01]  /*54a0*/  F2FP.F16.F32.PACK_AB R8, R8, R5 ;  /* 0x000000050808723e */ /* 0x000fe200000000ff */
[----:B------:R-:W-:Y:S01]  /*54b0*/  FMUL.FTZ R5, R164, R15 ;  /* 0x0000000fa4057220 */ /* 0x000fe20000410000 */
[----:B------:R-:W-:Y:S01]  /*54c0*/  FMUL.FTZ R28, R151, R28 ;  /* 0x0000001c971c7220 */ /* 0x000fe20000410000 */
[----:B------:R-:W-:Y:S01]  /*54d0*/  FMUL.FTZ R12, R149, R29 ;  /* 0x0000001d950c7220 */ /* 0x000fe20000410000 */
[----:B------:R-:W-:Y:S01]  /*54e0*/  FMUL.FTZ R30, R153, R30 ;  /* 0x0000001e991e7220 */ /* 0x000fe20000410000 */
[----:B------:R-:W-:Y:S01]  /*54f0*/  FMUL.FTZ R6, R152, R31 ;  /* 0x0000001f98067220 */ /* 0x000fe20000410000 */
        /* <DEDUP_REMOVED lines=8> */
[----:B--2---:R-:W-:Y:S01]  /*5580*/  FMUL.FTZ R4, R166, R11 ;  /* 0x0000000ba6047220 */ /* 0x004fe20000410000 */
[--C-:B---3--:R-:W-:Y:S04]  /*5590*/  SHF.R.U32.HI R0, RZ, 0x4, R228.reuse ;  /* 0x00000004ff007819 */ /* 0x108fe800000116e4 */
[----:B------:R-:W-:Y:S02]  /*55a0*/  F2FP.F16.F32.PACK_AB R4, R4, R10 ;  /* 0x0000000a0404723e */ /* 0x000fe400000000ff */
[----:B------:R-:W-:Y:S02]  /*55b0*/  MOV R10, 0x10 ;  /* 0x00000010000a7802 */ /* 0x000fe40000000f00 */
[----:B------:R-:W-:Y:S01]  /*55c0*/  LOP3.LUT R163, R0, 0x8, RZ, 0xc0, !PT ;  /* 0x0000000800a37812 */ /* 0x000fe200078ec0ff */
[----:B------:R2:W-:Y:S03]  /*55d0*/  STS [R144+0x10400], R4 ;  /* 0x0104000490007388 */ /* 0x0005e60000000800 */
[----:B------:R-:W-:Y:S02]  /*55e0*/  LOP3.LUT R0, R163, 0x10, R228, 0xf8, !PT ;  /* 0x00000010a3007812 */ /* 0x000fe400078ef8e4 */
[----:B------:R-:W-:Y:S02]  /*55f0*/  STS [R145+0x10000], R8 ;  /* 0x0100000891007388 */ /* 0x000fe40000000800 */
[--C-:B------:R-:W-:Y:S03]  /*5600*/  LOP3.LUT R0, R0, 0xc0, R149.reuse, 0xf8, !PT ;  /* 0x000000c000007812 */ /* 0x100fe600078ef895 */
[----:B------:R-:W-:Y:S01]  /*5610*/  STS [R145+0x10400], R5 ;  /* 0x0104000591007388 */ /* 0x000fe20000000800 */
[----:B------:R-:W-:Y:S04]  /*5620*/  LOP3.LUT R0, R0, 0x18, R164, 0x78, !PT ;  /* 0x0000001800007812 */ /* 0x000fe800078e78a4 */
[----:B------:R-:W-:Y:S01]  /*5630*/  STS [R2+-0x4000], R20 ;  /* 0xffc0001402007388 */ /* 0x000fe20000000800 */
[----:B------:R-:W-:Y:S04]  /*5640*/  LOP3.LUT R0, R0, 0x120, R149, 0xf8, !PT ;  /* 0x0000012000007812 */ /* 0x000fe800078ef895 */
[----:B------:R-:W-:Y:S01]  /*5650*/  STS [R2+-0x3c00], R17 ;  /* 0xffc4001102007388 */ /* 0x000fe20000000800 */
[----:B------:R-:W-:Y:S02]  /*5660*/  LEA R0, R0, UR4, 0x1 ;  /* 0x0000000400007c11 */ /* 0x000fe4000f8e08ff */
[----:B--2---:R-:W-:Y:S04]  /*5670*/  SEL R4, R10, 0xfffffff0, !P1 ;  /* 0xfffffff00a047807 */ /* 0x004fe80004800000 */
[----:B------:R-:W-:Y:S05]  /*5680*/  IADD3 R4, PT, PT, R4, R2, RZ ;  /* 0x0000000204047210 */ /* 0x000fea0007ffe0ff */
[----:B------:R-:W-:Y:S05]  /*5690*/  STS [R4+-0x4000], R19 ;  /* 0xffc0001304007388 */ /* 0x000fea0000000800 */
[----:B------:R-:W-:Y:S05]  /*56a0*/  STS [R4+-0x3c00], R18 ;  /* 0xffc4001204007388 */ /* 0x000fea0000000800 */
[----:B------:R-:W-:Y:S05]  /*56b0*/  STS [R2+-0x3000], R9 ;  /* 0xffd0000902007388 */ /* 0x000fea0000000800 */
[----:B------:R2:W-:Y:S05]  /*56c0*/  STS [R2+-0x2c00], R7 ;  /* 0xffd4000702007388 */ /* 0x0005ea0000000800 */
[----:B------:R-:W-:Y:S05]  /*56d0*/  STS [R4+-0x3000], R12 ;  /* 0xffd0000c04007388 */ /* 0x000fea0000000800 */
[----:B------:R-:W-:Y:S01]  /*56e0*/  STS [R4+-0x2c00], R6 ;  /* 0xffd4000604007388 */ /* 0x000fe20000000800 */
        /* <DEDUP_REMOVED lines=79> */
[C---:B------:R-:W-:Y:S02]  /*5be0*/  LOP3.LUT R7, R242.reuse, 0x40, RZ, 0xfc, !PT ;  /* 0x00000040f2077812 */ /* 0x040fe400078efcff */
[----:B------:R-:W-:Y:S01]  /*5bf0*/  LOP3.LUT R8, R227, 0xd8, RZ, 0xc0, !PT ;  /* 0x000000d8e3087812 */ /* 0x000fe200078ec0ff */
[----:B------:R-:W-:Y:S01]  /*5c00*/  IMAD.X R4, RZ, RZ, ~UR16, P0 ;  /* 0x80000010ff047e24 */ /* 0x000fe200080e06ff */
[----:B------:R-:W-:Y:S02]  /*5c10*/  ISETP.GE.AND P0, PT, R7, UR5, PT ;  /* 0x0000000507007c0c */ /* 0x000fe4000bf06270 */
[----:B------:R-:W-:Y:S02]  /*5c20*/  ISETP.GE.AND P4, PT, R242, UR5, PT ;  /* 0x00000005f2007c0c */ /* 0x000fe4000bf86270 */
[----:B------:R-:W-:Y:S02]  /*5c30*/  SHF.R.S64 R6, R5, 0x1f, R4 ;  /* 0x0000001f05067819 */ /* 0x000fe40000001004 */
[----:B------:R-:W-:Y:S02]  /*5c40*/  LOP3.LUT R5, R8, 0x18, R228, 0x78, !PT ;  /* 0x0000001808057812 */ /* 0x000fe400078e78e4 */
[----:B------:R-:W-:Y:S02]  /*5c50*/  IADD3 R7, P5, PT, R236, R6, RZ ;  /* 0x00000006ec077210 */ /* 0x000fe40007fbe0ff */
[----:B------:R-:W-:Y:S02]  /*5c60*/  LOP3.LUT R5, R5, 0x1f20, R227, 0xf8, !PT ;  /* 0x00001f2005057812 */ /* 0x000fe400078ef8e3 */
[----:B------:R-:W-:Y:S01]  /*5c70*/  LEA.HI.X.SX32 R6, R4, R237, 0x1, P5 ;  /* 0x000000ed04067211 */ /* 0x000fe200028f0eff */
[----:B------:R-:W-:Y:S01]  /*5c80*/  IMAD.MOV.U32 R236, RZ, RZ, R7 ;  /* 0x000000ffffec7224 */ /* 0x000fe200078e0007 */
[----:B------:R-:W-:Y:S02]  /*5c90*/  ISETP.GE.AND P3, PT, R245, UR5, PT ;  /* 0x00000005f5007c0c */ /* 0x000fe4000bf66270 */
[----:B------:R-:W-:Y:S01]  /*5ca0*/  LEA R4, R5, UR4, 0x1 ;  /* 0x0000000405047c11 */ /* 0x000fe2000f8e08ff */
[----:B------:R-:W-:Y:S05]  /*5cb0*/  IMAD.MOV.U32 R237, RZ, RZ, R6 ;  /* 0x000000ffffed7224 */ /* 0x000fea00078e0006 */
        /* <DEDUP_REMOVED lines=15> */
[----:B------:R-:W0:Y:S02]  /*5db0*/  LDGDEPBAR ;  /* 0x00000000000079af */ /* 0x000e240000000000 */
.L_x_86:
        /* <DEDUP_REMOVED lines=144> */
[C---:B------:R-:W-:Y:S01]  /*66c0*/  LEA R136, P0, R165.reuse, R142, 0x5 ;  /* 0x0000008ea5887211 */ /* 0x040fe200078028ff */
[C---:B-1----:R-:W-:Y:S02]  /*66d0*/  VIADD R0, R220.reuse, 0xffffd000 ;  /* 0xffffd000dc007836 */ /* 0x042fe40000000000 */
[----:B------:R1:W-:Y:S01]  /*66e0*/  REDG.E.ADD.F32.FTZ.RN.STRONG.GPU desc[UR38][R166.64], R7 ;  /* 0x00000007a60079a6 */ /* 0x0003e2000c12f326 */
[C---:B------:R-:W-:Y:S01]  /*66f0*/  LEA.HI.X.SX32 R137, R165.reuse, R143, 0x5, P0 ;  /* 0x0000008fa5897211 */ /* 0x040fe200000f2eff */
[C---:B----4-:R-:W-:Y:S02]  /*6700*/  HMMA.16816.F32 R20, R32.reuse, R28, R20 ;  /* 0x0000001c2014723c */ /* 0x050fe40000001814 */
[----:B------:R-:W-:Y:S01]  /*6710*/  REDG.E.ADD.F32.FTZ.RN.STRONG.GPU desc[UR38][R158.64], R8 ;  /* 0x000000089e0079a6 */ /* 0x000fe2000c12f326 */
[C---:B------:R-:W-:Y:S01]  /*6720*/  LEA R134, P0, R165.reuse, R136, 0x5 ;  /* 0x00000088a5867211 */ /* 0x040fe200078028ff */
        /* <DEDUP_REMOVED lines=272> */
.L_x_88:
[----:B------:R-:W2:Y:S01]  /*7830*/  LDCU.64 UR10, c[0x0][0x5c0] ;  /* 0x0000b800ff0a77ac */ /* 0x000ea20008000a00 */
[----:B------:R-:W-:-:S04]  /*7840*/  UIADD3 UR5, UPT, UPT, UR40, UR42, URZ ;  /* 0x0000002a28057290 */ /* 0x000fc8000fffe0ff */
[----:B--2---:R-:W-:Y:S02]  /*7850*/  UIMAD.WIDE.U32 UR18, UR5, UR10, URZ ;  /* 0x0000000a051272a5 */ /* 0x004fe4000f8e00ff */
[----:B------:R-:W-:-:S04]  /*7860*/  UIMAD UR5, UR5, UR11, URZ ;  /* 0x0000000b050572a4 */ /* 0x000fc8000f8e02ff */
[----:B------:R-:W-:-:S06]  /*7870*/  UIADD3 UR5, UPT, UPT, UR19, UR5, URZ ;  /* 0x0000000513057290 */ /* 0x000fcc000fffe0ff */
[----:B-1----:R-:W-:Y:S02]  /*7880*/  MOV R4, UR5 ;  /* 0x0000000500047c02 */ /* 0x002fe40008000f00 */
.L_x_89:
        /* <DEDUP_REMOVED lines=12> */
.L_x_90:
[----:B------:R-:W1:Y:S01]  /*7950*/  LDCU.64 UR8, c[0x0][0x5c8] ;  /* 0x0000b900ff0877ac */ /* 0x000e620008000a00 */
[----:B------:R-:W-:-:S04]  /*7960*/  UIADD3 UR5, UPT, UPT, UR40, UR42, URZ ;  /* 0x0000002a28057290 */ /* 0x000fc8000fffe0ff */
[----:B-1----:R-:W-:Y:S02]  /*7970*/  UIMAD.WIDE.U32 UR20, UR5, UR8, URZ ;  /* 0x00000008051472a5 */ /* 0x002fe4000f8e00ff */
[----:B------:R-:W-:-:S04]  /*7980*/  UIMAD UR5, UR5, UR9, URZ ;  /* 0x00000009050572a4 */ /* 0x000fc8000f8e02ff */
[----:B------:R-:W-:-:S06]  /*7990*/  UIADD3 UR5, UPT, UPT, UR21, UR5, URZ ;  /* 0x0000000515057290 */ /* 0x000fcc000fffe0ff */
[----:B------:R-:W-:-:S07]  /*79a0*/  MOV R23, UR5 ;  /* 0x0000000500177c02 */ /* 0x000fce0008000f00 */
.L_x_91:
[----:B------:R-:W-:Y:S01]  /*79b0*/  BAR.SYNC.DEFER_BLOCKING 0x0 ;  /* 0x0000000000007b1d */ /* 0x000fe20000010000 */
[----:B------:R-:W-:Y:S01]  /*79c0*/  LOP3.LUT R0, R227, 0xd8, RZ, 0xc0, !PT ;  /* 0x000000d8e3007812 */ /* 0x000fe200078ec0ff */
[----:B------:R-:W-:Y:S01]  /*79d0*/  USHF.L.U32 UR5, UR41, 0x7, URZ ;  /* 0x0000000729057899 */ /* 0x000fe200080006ff */
[----:B------:R-:W-:Y:S01]  /*79e0*/  IMAD.U32 R56, RZ, RZ, UR8 ;  /* 0x00000008ff387e24 */ /* 0x000fe2000f8e00ff */
[----:B------:R-:W-:Y:S01]  /*79f0*/  USHF.L.U32 UR14, UR41, 0x7, URZ ;  /* 0x00000007290e7899 */ /* 0x000fe200080006ff */
[--C-:B------:R-:W-:Y:S01]  /*7a00*/  LOP3.LUT R0, R0, 0x18, R228.reuse, 0x78, !PT ;  /* 0x0000001800007812 */ /* 0x100fe200078e78e4 */
[----:B------:R-:W-:Y:S02]  /*7a10*/  UIMAD.WIDE.U32 UR22, UR5, UR10, URZ ;  /* 0x0000000a051672a5 */ /* 0x000fe4000f8e00ff */
[----:B------:R-:W1:Y:S01]  /*7a20*/  LDC.64 R6, c[0x0][0x5d8] ;  /* 0x00017600ff067b82 */ /* 0x000e620000000a00 */
[----:B------:R-:W-:Y:S01]  /*7a30*/  USHF.R.S32.HI UR16, URZ, 0x1f, UR5 ;  /* 0x0000001fff107899 */ /* 0x000fe20008011405 */
[--C-:B------:R-:W-:Y:S01]  /*7a40*/  LOP3.LUT R0, R0, 0x1f20, R227.reuse, 0xf8, !PT ;  /* 0x00001f2000007812 */ /* 0x100fe200078ef8e3 */
        /* <DEDUP_REMOVED lines=23> */
[----:B------:R-:W-:-:S03]  /*7bc0*/  IMAD R20, R7, UR25, R5 ;  /* 0x0000001907147c24 */ /* 0x000fc6000f8e0205 */
[----:B------:R3:W1:Y:S01]  /*7bd0*/  LDS.128 R36, [R0+0x11000] ;  /* 0x0110000000247984 */ /* 0x0006620000000c00 */
[----:B------:R-:W-:-:S03]  /*7be0*/  IMAD.X R22, RZ, RZ, RZ, P0 ;  /* 0x000000ffff167224 */ /* 0x000fc600000e06ff */
[----:B------:R3:W1:Y:S04]  /*7bf0*/  LDS.128 R48, [R0+0x12000] ;  /* 0x0120000000307984 */ /* 0x0006680000000c00 */
[----:B------:R3:W1:Y:S04]  /*7c00*/  LDS.128 R32, [R0+0x13000] ;  /* 0x0130000000207984 */ /* 0x0006680000000c00 */
[----:B------:R3:W1:Y:S01]  /*7c10*/  LDS.128 R44, [R0+0x14000] ;  /* 0x01400000002c7984 */ /* 0x0006620000000c00 */
[----:B--2-4-:R-:W-:Y:S05]  /*7c20*/  @P3 BRA `(.L_x_93) ;  /* 0x0000000000443947 */ /* 0x014fea0003800000 */
[----:B------:R-:W2:Y:S01]  /*7c30*/  LDCU UR17, c[0x0][0x440] ;  /* 0x00008800ff1177ac */ /* 0x000ea20008000800 */
[----:B------:R-:W4:Y:S01]  /*7c40*/  LDS.128 R16, [R0+0xb000] ;  /* 0x00b0000000107984 */ /* 0x000f220000000c00 */
[----:B------:R-:W-:Y:S01]  /*7c50*/  IMAD.MOV.U32 R2, RZ, RZ, R4 ;  /* 0x000000ffff027224 */ /* 0x000fe200078e0004 */
[----:B------:R-:W3:Y:S02]  /*7c60*/  LDCU.64 UR14, c[0x0][0x560] ;  /* 0x0000ac00ff0e77ac */ /* 0x000ee40008000a00 */
[----:B------:R-:W1:Y:S01]  /*7c70*/  LDS.128 R12, [R0+0xd000] ;  /* 0x00d00000000c7984 */ /* 0x000e620000000c00 */
[----:B------:R-:W-:Y:S02]  /*7c80*/  IMAD.MOV.U32 R3, RZ, RZ, R20 ;  /* 0x000000ffff037224 */ /* 0x000fe400078e0014 */
[----:B------:R-:W-:-:S04]  /*7c90*/  IMAD.WIDE.U32 R6, R228, UR10, R2 ;  /* 0x0000000ae4067c25 */ /* 0x000fc8000f8e0002 */
[----:B------:R-:W-:Y:S01]  /*7ca0*/  IMAD R3, R228, UR11, R7 ;  /* 0x0000000be4037c24 */ /* 0x000fe2000f8e0207 */
[----:B--2---:R-:W-:Y:S02]  /*7cb0*/  ISETP.GE.AND P2, PT, R242, UR17, PT ;  /* 0x00000011f2007c0c */ /* 0x004fe4000bf46270 */
[----:B------:R-:W-:Y:S02]  /*7cc0*/  ISETP.GE.AND P1, PT, R245, UR17, PT ;  /* 0x00000011f5007c0c */ /* 0x000fe4000bf26270 */
[----:B------:R-:W-:Y:S02]  /*7cd0*/  ISETP.GE.AND P0, PT, R57, UR17, PT ;  /* 0x0000001139007c0c */ /* 0x000fe4000bf06270 */
[----:B---3--:R-:W-:-:S04]  /*7ce0*/  LEA R2, P4, R6, UR14, 0x1 ;  /* 0x0000000e06027c11 */ /* 0x008fc8000f8808ff */
[----:B------:R-:W-:-:S03]  /*7cf0*/  LEA.HI.X R3, R6, UR15, R3, 0x1, P4 ;  /* 0x0000000f06037c11 */ /* 0x000fc6000a0f0c03 */
[----:B------:R-:W2:Y:S04]  /*7d00*/  @!P2 LDS.128 R8, [R0+0x9000] ;  /* 0x009000000008a984 */ /* 0x000ea80000000c00 */
[----:B----4-:R4:W-:Y:S04]  /*7d10*/  @!P1 STG.E.128 desc[UR38][R2.64+0x40], R16 ;  /* 0x0000401002009986 */ /* 0x0109e8000c101d26 */
[----:B-1----:R4:W-:Y:S04]  /*7d20*/  @!P0 STG.E.128 desc[UR38][R2.64+0x80], R12 ;  /* 0x0000800c02008986 */ /* 0x0029e8000c101d26 */
[----:B--2---:R4:W-:Y:S02]  /*7d30*/  @!P2 STG.E.128 desc[UR38][R2.64], R8 ;  /* 0x000000080200a986 */ /* 0x0049e4000c101d26 */
.L_x_93:
[----:B------:R-:W-:Y:S05]  /*7d40*/  BSYNC.RECONVERGENT B0 ;  /* 0x0000000000007941 */ /* 0x000fea0003800200 */
.L_x_92:
[----:B----4-:R2:W4:Y:S01]  /*7d50*/  LDS.128 R8, [R0+0xe000] ;  /* 0x00e0000000087984 */ /* 0x0105220000000c00 */
[----:B------:R-:W-:Y:S04]  /*7d60*/  BSSY.RECONVERGENT B0, `(.L_x_94) ;  /* 0x0000012000007945 */ /* 0x000fe80003800200 */
[----:B------:R-:W-:Y:S05]  /*7d70*/  @P5 BRA `(.L_x_95) ;  /* 0x0000000000405947 */ /* 0x000fea0003800000 */
[----:B------:R-:W1:Y:S01]  /*7d80*/  LDCU UR17, c[0x0][0x440] ;  /* 0x00008800ff1177ac */ /* 0x000e620008000800 */
[----:B------:R-:W-:Y:S01]  /*7d90*/  MOV R3, R20 ;  /* 0x0000001400037202 */ /* 0x000fe20000000f00 */
[----:B--23--:R-:W-:Y:S01]  /*7da0*/  IMAD R0, R22, UR10, RZ ;  /* 0x0000000a16007c24 */ /* 0x00cfe2000f8e02ff */
[----:B------:R-:W2:Y:S01]  /*7db0*/  LDCU.64 UR14, c[0x0][0x560] ;  /* 0x0000ac00ff0e77ac */ /* 0x000ea20008000a00 */
[----:B------:R-:W-:Y:S02]  /*7dc0*/  IMAD.MOV.U32 R2, RZ, RZ, R4 ;  /* 0x000000ffff027224 */ /* 0x000fe400078e0004 */
[C---:B------:R-:W-:Y:S02]  /*7dd0*/  IMAD R0, R21.reuse, UR11, R0 ;  /* 0x0000000b15007c24 */ /* 0x040fe4000f8e0200 */
[----:B------:R-:W-:-:S04]  /*7de0*/  IMAD.WIDE.U32 R4, R21, UR10, R2 ;  /* 0x0000000a15047c25 */ /* 0x000fc8000f8e0002 */
[----:B------:R-:W-:Y:S01]  /*7df0*/  IMAD.IADD R0, R0, 0x1, R5 ;  /* 0x0000000100007824 */ /* 0x000fe200078e0205 */
[----:B-1----:R-:W-:Y:S02]  /*7e00*/  ISETP.GE.AND P2, PT, R242, UR17, PT ;  /* 0x00000011f2007c0c */ /* 0x002fe4000bf46270 */
[----:B------:R-:W-:Y:S02]  /*7e10*/  ISETP.GE.AND P1, PT, R245, UR17, PT ;  /* 0x00000011f5007c0c */ /* 0x000fe4000bf26270 */
[----:B------:R-:W-:Y:S02]  /*7e20*/  ISETP.GE.AND P0, PT, R57, UR17, PT ;  /* 0x0000001139007c0c */ /* 0x000fe4000bf06270 */
[----:B--2---:R-:W-:-:S04]  /*7e30*/  LEA R2, P4, R4, UR14, 0x1 ;  /* 0x0000000e04027c11 */ /* 0x004fc8000f8808ff */
[----:B------:R-:W-:-:S05]  /*7e40*/  LEA.HI.X R3, R4, UR15, R0, 0x1, P4 ;  /* 0x0000000f04037c11 */ /* 0x000fca000a0f0c00 */
[----:B------:R1:W-:Y:S04]  /*7e50*/  @!P2 STG.E.128 desc[UR38][R2.64], R28 ;  /* 0x0000001c0200a986 */ /* 0x0003e8000c101d26 */
[----:B------:R1:W-:Y:S04]  /*7e60*/  @!P1 STG.E.128 desc[UR38][R2.64+0x40], R24 ;  /* 0x0000401802009986 */ /* 0x0003e8000c101d26 */
[----:B----4-:R1:W-:Y:S02]  /*7e70*/  @!P0 STG.E.128 desc[UR38][R2.64+0x80], R8 ;  /* 0x0000800802008986 */ /* 0x0103e4000c101d26 */
.L_x_95:
[----:B------:R-:W-:Y:S05]  /*7e80*/  BSYNC.RECONVERGENT B0 ;  /* 0x0000000000007941 */ /* 0x000fea0003800200 */
.L_x_94:
        /* <DEDUP_REMOVED lines=22> */
[----:B------:R1:W-:Y:S04]  /*7ff0*/  @!P2 STG.E.128 desc[UR38][R2.64], R40 ;  /* 0x000000280200a986 */ /* 0x0003e8000c101d26 */
[----:B------:R1:W-:Y:S04]  /*8000*/  @!P1 STG.E.128 desc[UR38][R2.64+0x40], R36 ;  /* 0x0000402402009986 */ /* 0x0003e8000c101d26 */
[----:B------:R1:W-:Y:S02]  /*8010*/  @!P0 STG.E.128 desc[UR38][R2.64+0x80], R32 ;  /* 0x0000802002008986 */ /* 0x0003e4000c101d26 */
.L_x_97:
[----:B------:R-:W-:Y:S05]  /*8020*/  BSYNC.RECONVERGENT B0 ;  /* 0x0000000000007941 */ /* 0x000fea0003800200 */
.L_x_96:
[----:B------:R-:W-:Y:S05]  /*8030*/  @P5 BRA `(.L_x_62) ;  /* 0x0000000000405947 */ /* 0x000fea0003800000 */
[----:B------:R-:W2:Y:S01]  /*8040*/  LDCU UR5, c[0x0][0x440] ;  /* 0x00008800ff0577ac */ /* 0x000ea20008000800 */
[----:B-1----:R-:W-:Y:S01]  /*8050*/  MOV R3, R0 ;  /* 0x0000000000037202 */ /* 0x002fe20000000f00 */
[----:B------:R-:W-:Y:S01]  /*8060*/  IMAD R6, R22, UR8, RZ ;  /* 0x0000000816067c24 */ /* 0x000fe2000f8e02ff */
[----:B------:R-:W1:Y:S01]  /*8070*/  LDCU.64 UR10, c[0x0][0x568] ;  /* 0x0000ad00ff0a77ac */ /* 0x000e620008000a00 */
[----:B------:R-:W-:Y:S02]  /*8080*/  IMAD.MOV.U32 R2, RZ, RZ, R4 ;  /* 0x000000ffff027224 */ /* 0x000fe400078e0004 */
        /* <DEDUP_REMOVED lines=8> */
[----:B------:R2:W-:Y:S04]  /*8110*/  @!P2 STG.E.128 desc[UR38][R2.64], R52 ;  /* 0x000000340200a986 */ /* 0x0005e8000c101d26 */
[----:B------:R2:W-:Y:S04]  /*8120*/  @!P1 STG.E.128 desc[UR38][R2.64+0x40], R48 ;  /* 0x0000403002009986 */ /* 0x0005e8000c101d26 */
[----:B------:R2:W-:Y:S02]  /*8130*/  @!P0 STG.E.128 desc[UR38][R2.64+0x80], R44 ;  /* 0x0000802c02008986 */ /* 0x0005e4000c101d26 */
.L_x_62:
[----:B------:R-:W-:Y:S05]  /*8140*/  BSYNC.RECONVERGENT B1 ;  /* 0x0000000000017941 */ /* 0x000fea0003800200 */
.L_x_40:
        /* <DEDUP_REMOVED lines=11> */
.L_x_99:
        /* <DEDUP_REMOVED lines=16> */
.L_x_1709:


//--------------------- .text._ZN5flash44flash_bwd_dq_dk_dv_loop_seqk_parallel_kernelI23Flash_bwd_kernel_traitsILi96ELi64ELi128ELi8ELi2ELi4ELi4ELb1ELb0EN7cutlass6half_tE19Flash_kernel_traitsILi96ELi64ELi128ELi8ES3_EELb0ELb0ELb1ELb0ELb0ELb0ELb0EEEvNS_16Flash_bwd_paramsE --------------------------
	.section	.text._ZN5flash44flash_bwd_dq_dk_dv_loop_seqk_parallel_kernelI23Flash_bwd_kernel_traitsILi96ELi64ELi128ELi8ELi2ELi4ELi4ELb1ELb0EN7cutlass6half_tE19Flash_kernel_traitsILi96ELi64ELi128ELi8ES3_EELb0ELb0ELb1ELb0ELb0ELb0ELb0EEEvNS_16Flash_bwd_paramsE,"ax",@progbits
	.align	128
        .global         _ZN5flash44flash_bwd_dq_dk_dv_loop_seqk_parallel_kernelI23Flash_bwd_kernel_traitsILi96ELi64ELi128ELi8ELi2ELi4ELi4ELb1ELb0EN7cutlass6half_tE19Flash_kernel_traitsILi96ELi64ELi128ELi8ES3_EELb0ELb0ELb1ELb0ELb0ELb0ELb0EEEvNS_16Flash_bwd_paramsE
        .type           _ZN5flash44flash_bwd_dq_dk_dv_loop_seqk_parallel_kernelI23Flash_bwd_kernel_traitsILi96ELi64ELi128ELi8ELi2ELi4ELi4ELb1ELb0EN7cutlass6half_tE19Flash_kernel_traitsILi96ELi64ELi128ELi8ES3_EELb0ELb0ELb1ELb0ELb0ELb0ELb0EEEvNS_16Flash_bwd_paramsE,@function
        .size           _ZN5flash44flash_bwd_dq_dk_dv_loop_seqk_parallel_kernelI23Flash_bwd_kernel_traitsILi96ELi64ELi128ELi8ELi2ELi4ELi4ELb1ELb0EN7cutlass6half_tE19Flash_kernel_traitsILi96ELi64ELi128ELi8ES3_EELb0ELb0ELb1ELb0ELb0ELb0ELb0EEEvNS_16Flash_bwd_paramsE,(.L_x_1710 - _ZN5flash44flash_bwd_dq_dk_dv_loop_seqk_parallel_kernelI23Flash_bwd_kernel_traitsILi96ELi64ELi128ELi8ELi2ELi4ELi4ELb1ELb0EN7cutlass6half_tE19Flash_kernel_traitsILi96ELi64ELi128ELi8ES3_EELb0ELb0ELb1ELb0ELb0ELb0ELb0EEEvNS_16Flash_bwd_paramsE)
        .other          _ZN5flash44flash_bwd_dq_dk_dv_loop_seqk_parallel_kernelI23Flash_bwd_kernel_traitsILi96ELi64ELi128ELi8ELi2ELi4ELi4ELb1ELb0EN7cutlass6half_tE19Flash_kernel_traitsILi96ELi64ELi128ELi8ES3_EELb0ELb0ELb1ELb0ELb0ELb0ELb0EEEvNS_16Flash_bwd_paramsE,@"STO_CUDA_ENTRY STV_DEFAULT"
_ZN5flash44flash_bwd_dq_dk_dv_loop_seqk_parallel_kernelI23Flash_bwd_kernel_traitsILi96ELi64ELi128ELi8ELi2ELi4ELi4ELb1ELb0EN7cutlass6half_tE19Flash_kernel_traitsILi96ELi64ELi128ELi8ES3_EELb0ELb0ELb1ELb0ELb0ELb0ELb0EEEvNS_16Flash_bwd_paramsE:
.text._ZN5flash44flash_bwd_dq_dk_dv_loop_seqk_parallel_kernelI23Flash_bwd_kernel_traitsILi96ELi64ELi128ELi8ELi2ELi4ELi4ELb1ELb0EN7cutlass6half_tE19Flash_kernel_traitsILi96ELi64ELi128ELi8ES3_EELb0ELb0ELb1ELb0ELb0ELb0ELb0EEEvNS_16Flash_bwd_paramsE:
[----:B------:R-:W-:Y:S08]  /*0000*/  LDC R1, c[0x0][0x37c] ;  /* 0x0000df00ff017b82 */ /* 0x000ff00000000800 */
[----:B------:R-:W1:Y:S08]  /*0010*/  LDC R2, c[0x0][0x438] ;  /* 0x00010e00ff027b82 */ /* 0x000e700000000800 */
[----:B------:R-:W2:Y:S01]  /*0020*/  S2UR UR45, SR_CTAID.X ;  /* 0x00000000002d79c3 */ /* 0x000ea20000002500 */
[----:B-1----:R-:W-:-:S05]  /*0030*/  VIADD R2, R2, 0x7f ;  /* 0x0000007f02027836 */ /* 0x002fca0000000000 */
[----:B------:R-:W-:-:S04]  /*0040*/  SHF.R.S32.HI R0, RZ, 0x1f, R2 ;  /* 0x0000001fff007819 */ /* 0x000fc80000011402 */
[----:B------:R-:W-:-:S04]  /*0050*/  LEA.HI R0, R0, R2, RZ, 0x7 ;  /* 0x0000000200007211 */ /* 0x000fc800078f38ff */
[----:B------:R-:W-:-:S04]  /*0060*/  SHF.R.S32.HI R0, RZ, 0x7, R0 ;  /* 0x00000007ff007819 */ /* 0x000fc80000011400 */
[----:B--2---:R-:W-:-:S13]  /*0070*/  ISETP.LE.AND P0, PT, R0, UR45, PT ;  /* 0x0000002d00007c0c */ /* 0x004fda000bf03270 */
        /* <DEDUP_REMOVED lines=15> */
[----:B------:R-:W1:Y:S01]  /*0170*/  S2UR UR6, SR_CgaCtaId ;  /* 0x00000000000679c3 */ /* 0x000e620000008800 */
[----:B---3--:R-:W-:Y:S01]  /*0180*/  UISETP.EQ.U32.AND UP2, UPT, UR4, URZ, UPT ;  /* 0x000000ff0400728c */ /* 0x008fe2000bf42070 */
[----:B------:R-:W-:Y:S01]  /*0190*/  MOV R238, UR9 ;  /* 0x0000000900ee7c02 */ /* 0x000fe20008000f00 */
[----:B------:R-:W-:Y:S01]  /*01a0*/  UISETP.NE.U32.AND UP6, UPT, UR4, URZ, UPT ;  /* 0x000000ff0400728c */ /* 0x000fe2000bfc5070 */
[----:B------:R-:W-:Y:S01]  /*01b0*/  MOV R239, UR8 ;  /* 0x0000000800ef7c02 */ /* 0x000fe20008000f00 */
[----:B------:R-:W-:-:S02]  /*01c0*/  UISETP.NE.AND.EX UP5, UPT, UR7, URZ, UPT, UP1 ;  /* 0x000000ff0700728c */ /* 0x000fc4000bfa5310 */
[----:B------:R-:W-:Y:S01]  /*01d0*/  UISETP.NE.AND.EX UP4, UPT, UR7, URZ, UPT, UP0 ;  /* 0x000000ff0700728c */ /* 0x000fe2000bf85300 */
[----:B------:R-:W2:Y:S01]  /*01e0*/  S2UR UR4, SR_CgaCtaId ;  /* 0x00000000000479c3 */ /* 0x000ea20000008800 */
[----:B----4-:R-:W-:Y:S01]  /*01f0*/  UISETP.NE.AND UP3, UPT, UR12, URZ, UPT ;  /* 0x000000ff0c00728c */ /* 0x010fe2000bf65270 */
[----:B------:R-:W3:Y:S03]  /*0200*/  LDCU.64 UR12, c[0x0][0x470] ;  /* 0x00008e00ff0c77ac */ /* 0x000ee60008000a00 */
[----:B------:R-:W-:-:S03]  /*0210*/  UISETP.EQ.OR.EX UP0, UPT, UR5, URZ, !UP3, UP2 ;  /* 0x000000ff0500728c */ /* 0x000fc6000df02720 */
[----:B------:R-:W4:Y:S01]  /*0220*/  S2UR UR7, SR_CTAID.Y ;  /* 0x00000000000779c3 */ /* 0x000f220000002600 */
[----:B------:R-:W-:Y:S02]  /*0230*/  UISETP.NE.AND.EX UP6, UPT, UR5, URZ, UPT, UP6 ;  /* 0x000000ff0500728c */ /* 0x000fe4000bfc5360 */
[----:B------:R-:W-:Y:S01]  /*0240*/  UP2UR UR30, UPR, URZ, 0x1 ;  /* 0x00000001ff1e7883 */ /* 0x000fe20008000000 */
[----:B------:R-:W-:Y:S01]  /*0250*/  UMOV UR11, 0x400 ;  /* 0x00000400000b7882 */ /* 0x000fe20000000000 */
[----:B------:R-:W-:Y:S01]  /*0260*/  UMOV UR5, 0x400 ;  /* 0x0000040000057882 */ /* 0x000fe20000000000 */
[----:B------:R-:W-:Y:S01]  /*0270*/  UP2UR UR29, UPR, URZ, 0x8 ;  /* 0x00000008ff1d7883 */ /* 0x000fe20008000000 */
[----:B------:R-:W4:Y:S01]  /*0280*/  LDCU UR10, c[0x0][0x438] ;  /* 0x00008700ff0a77ac */ /* 0x000f220008000800 */
[----:B---3--:R-:W-:Y:S01]  /*0290*/  UISETP.NE.U32.AND UP0, UPT, UR12, URZ, UPT ;  /* 0x000000ff0c00728c */ /* 0x008fe2000bf05070 */
[----:B------:R-:W3:Y:S01]  /*02a0*/  LDCU UR24, c[0x0][0x438] ;  /* 0x00008700ff1877ac */ /* 0x000ee20008000800 */
[----:B------:R-:W3:Y:S01]  /*02b0*/  @!UP4 LDCU UR27, c[0x0][0x434] ;  /* 0x00008680ff1bc7ac */ /* 0x000ee20008000800 */
[----:B-1----:R-:W-:-:S02]  /*02c0*/  ULEA UR6, UR6, UR11, 0x18 ;  /* 0x0000000b06067291 */ /* 0x002fc4000f8ec0ff */
[----:B--2---:R-:W-:Y:S02]  /*02d0*/  ULEA UR4, UR4, UR5, 0x18 ;  /* 0x0000000504047291 */ /* 0x004fe4000f8ec0ff */
[----:B------:R-:W-:Y:S01]  /*02e0*/  UISETP.NE.AND.EX UP3, UPT, UR13, URZ, UPT, UP0 ;  /* 0x000000ff0d00728c */ /* 0x000fe2000bf65300 */
[----:B------:R-:W-:Y:S01]  /*02f0*/  UMOV UR35, 0xffffd000 ;  /* 0xffffd00000237882 */ /* 0x000fe20000000000 */
[----:B------:R-:W-:Y:S01]  /*0300*/  UMOV UR37, URZ ;  /* 0x000000ff00257c82 */ /* 0x000fe20008000000 */
[----:B------:R-:W-:-:S08]  /*0310*/  UMOV UR38, URZ ;  /* 0x000000ff00267c82 */ /* 0x000fd00008000000 */
.L_x_160:
        /* <DEDUP_REMOVED lines=11> */
[----:B-1----:R-:W-:-:S03]  /*03d0*/  UISETP.NE.U32.AND UP0, UPT, UR8, URZ, UPT ;  /* 0x000000ff0800728c */ /* 0x002fc6000bf05070 */
[----:B--2---:R-:W2:Y:S01]  /*03e0*/  @P1 LDG.E R3, desc[UR40][R2.64] ;  /* 0x0000002802031981 */ /* 0x004ea2000c1e1900 */
[----:B------:R-:W-:-:S06]  /*03f0*/  UISETP.NE.AND.EX UP0, UPT, UR9, URZ, UPT, UP0 ;  /* 0x000000ff0900728c */ /* 0x000fcc000bf05300 */
[----:B------:R-:W-:-:S05]  /*0400*/  PLOP3.LUT P0, PT, PT, PT, UP0, 0x80, 0x8 ;  /* 0x000000000008781c */ /* 0x000fca0003f0f008 */
[----:B------:R-:W-:Y:S01]  /*0410*/  @UP0 ULEA UR16, UP1, UR50, UR8, 0x2 ;  /* 0x0000000832100291 */ /* 0x000fe2000f8210ff */
[----:B------:R-:W-:Y:S01]  /*0420*/  IMAD.U32 R6, RZ, RZ, UR14 ;  /* 0x0000000eff067e24 */ /* 0x000fe2000f8e00ff */
[----:B------:R-:W1:Y:S02]  /*0430*/  @!UP0 LDCU UR5, c[0x0][0x43c] ;  /* 0x00008780ff0587ac */ /* 0x000e640008000800 */
[----:B------:R-:W-:Y:S02]  /*0440*/  @UP0 ULEA.HI.X UR17, UR50, UR9, URZ, 0x2, UP1 ;  /* 0x0000000932110291 */ /* 0x000fe400088f14ff */
[----:B------:R-:W-:Y:S01]  /*0450*/  IMAD.U32 R4, RZ, RZ, UR16 ;  /* 0x00000010ff047e24 */ /* 0x000fe2000f8e00ff */
[----:B-----5:R-:W5:Y:S01]  /*0460*/  @!UP0 LDCU.64 UR8, c[0x0][0x488] ;  /* 0x00009100ff0887ac */ /* 0x020f620008000a00 */
[----:B------:R-:W-:Y:S02]  /*0470*/  IMAD.U32 R7, RZ, RZ, UR15 ;  /* 0x0000000fff077e24 */ /* 0x000fe4000f8e00ff */
[----:B------:R-:W-:-:S03]  /*0480*/  IMAD.U32 R5, RZ, RZ, UR17 ;  /* 0x00000011ff057e24 */ /* 0x000fc6000f8e00ff */
[----:B------:R-:W4:Y:S04]  /*0490*/  @P2 LDG.E R2, desc[UR40][R6.64+0x4] ;  /* 0x0000042806022981 */ /* 0x000f28000c1e1900 */
[----:B------:R-:W3:Y:S01]  /*04a0*/  @P0 LDG.E R0, desc[UR40][R4.64] ;  /* 0x0000002804000981 */ /* 0x000ee2000c1e1900 */
[----:B------:R-:W-:Y:S01]  /*04b0*/  UMOV UR42, URZ ;  /* 0x000000ff002a7c82 */ /* 0x000fe20008000000 */
[----:B-----5:R-:W-:-:S04]  /*04c0*/  @!UP0 UISETP.NE.U32.AND UP1, UPT, UR8, URZ, UPT ;  /* 0x000000ff0800828c */ /* 0x020fc8000bf25070 */
[----:B------:R-:W-:Y:S01]  /*04d0*/  @!UP0 UISETP.NE.AND.EX UP1, UPT, UR9, URZ, UPT, UP1 ;  /* 0x000000ff0900828c */ /* 0x000fe2000bf25310 */
[----:B------:R-:W-:Y:S01]  /*04e0*/  UMOV UR15, 0xffffffff ;  /* 0xffffffff000f7882 */ /* 0x000fe20000000000 */
[----:B------:R-:W-:Y:S02]  /*04f0*/  UMOV UR44, 0xffffffff ;  /* 0xffffffff002c7882 */ /* 0x000fe40000000000 */
[----:B-1----:R-:W-:Y:S01]  /*0500*/  @!UP0 USEL UR8, UR5, URZ, UP1 ;  /* 0x000000ff05088287 */ /* 0x002fe20008800000 */
[----:B------:R-:W5:Y:S04]  /*0510*/  @P4 LDG.E R5, desc[UR40][R6.64] ;  /* 0x0000002806054981 */ /* 0x000f68000c1e1900 */
[----:B------:R-:W5:Y:S01]  /*0520*/  @!P3 LDG.E R4, desc[UR40][R238.64] ;  /* 0x00000028ee04b981 */ /* 0x000f62000c1e1900 */
[----:B------:R-:W-:Y:S01]  /*0530*/  USHF.L.U32 UR34, UR45, 0x7, URZ ;  /* 0x000000072d227899 */ /* 0x000fe200080006ff */
[----:B--2---:R-:W-:-:S02]  /*0540*/  @P1 R2UR UR42, R3 ;  /* 0x00000000032a12ca */ /* 0x004fc400000e0000 */
[----:B----4-:R-:W-:Y:S02]  /*0550*/  @P2 R2UR UR5, R2 ;  /* 0x00000000020522ca */ /* 0x010fe400000e0000 */
[----:B---3--:R-:W-:-:S13]  /*0560*/  @P0 R2UR UR39, R0 ;  /* 0x00000000002702ca */ /* 0x008fda00000e0000 */
[----:B------:R-:W-:Y:S01]  /*0570*/  @UP0 UIADD3 UR39, UPT, UPT, UR39, -UR42, URZ ;  /* 0x8000002a27270290 */ /* 0x000fe2000fffe0ff */
[----:B-----5:R-:W-:Y:S02]  /*0580*/  @P4 R2UR UR15, R5 ;  /* 0x00000000050f42ca */ /* 0x020fe400000e0000 */
[----:B------:R-:W-:Y:S01]  /*0590*/  @!P3 R2UR UR44, R4 ;  /* 0x00000000042cb2ca */ /* 0x000fe200000e0000 */
        /* <DEDUP_REMOVED lines=8> */
.L_x_100:
[----:B------:R-:W-:Y:S01]  /*0620*/  @!UP0 UIADD3 UR39, UPT, UPT, UR8, UR10, -UR42 ;  /* 0x0000000a08278290 */ /* 0x000fe2000fffe82a */
[----:B------:R-:W-:Y:S01]  /*0630*/  @!UP4 UMOV UR43, UR27 ;  /* 0x0000001b002bcc82 */ /* 0x000fe20008000000 */
[----:B------:R-:W-:Y:S02]  /*0640*/  @UP4 UIADD3 UR43, UPT, UPT, UR5, -UR15, URZ ;  /* 0x8000000f052b4290 */ /* 0x000fe4000fffe0ff */
[----:B------:R-:W-:-:S09]  /*0650*/  UISETP.GT.AND UP0, UPT, UR39, UR34, UPT ;  /* 0x000000222700728c */ /* 0x000fd2000bf04270 */
[----:B------:R-:W-:Y:S05]  /*0660*/  BRA.U !UP0, `(.L_x_101) ;  /* 0x0000007d08f07547 */ /* 0x000fea000b800000 */
[----:B------:R-:W1:Y:S01]  /*0670*/  LDCU UR8, c[0x0][0x504] ;  /* 0x0000a080ff0877ac */ /* 0x000e620008000800 */
[----:B------:R-:W-:Y:S02]  /*0680*/  UIADD3 UR31, UPT, UPT, UR34, UR43, URZ ;  /* 0x0000002b221f7290 */ /* 0x000fe4000fffe0ff */
[----:B------:R-:W-:Y:S02]  /*0690*/  UIADD3 UR10, UPT, UPT, UR43, 0x3f, URZ ;  /* 0x0000003f2b0a7890 */ /* 0x000fe4000fffe0ff */
[----:B------:R-:W-:Y:S02]  /*06a0*/  UIADD3 UR14, UPT, UPT, UR31, 0x80, URZ ;  /* 0x000000801f0e7890 */ /* 0x000fe4000fffe0ff */
[----:B------:R-:W-:Y:S02]  /*06b0*/  USHF.R.S32.HI UR9, URZ, 0x1f, UR10 ;  /* 0x0000001fff097899 */ /* 0x000fe4000801140a */
[----:B------:R-:W-:Y:S02]  /*06c0*/  UISETP.NE.AND UP1, UPT, UR15, -0x1, UPT ;  /* 0xffffffff0f00788c */ /* 0x000fe4000bf25270 */
[----:B------:R-:W-:-:S02]  /*06d0*/  ULEA.HI UR9, UR9, UR10, URZ, 0x6 ;  /* 0x0000000a09097291 */ /* 0x000fc4000f8f30ff */
[----:B------:R-:W-:Y:S02]  /*06e0*/  UISETP.NE.AND UP2, UPT, UR44, -0x1, UPT ;  /* 0xffffffff2c00788c */ /* 0x000fe4000bf45270 */
[----:B-1----:R-:W-:Y:S02]  /*06f0*/  UIADD3 UR8, UPT, UPT, UR14, UR8, -UR39 ;  /* 0x000000080e087290 */ /* 0x002fe4000fffe827 */
[----:B------:R-:W-:Y:S02]  /*0700*/  USHF.R.S32.HI UR9, URZ, 0x6, UR9 ;  /* 0x00000006ff097899 */ /* 0x000fe40008011409 */
[----:B------:R-:W-:Y:S01]  /*0710*/  UIADD3 UR8, UPT, UPT, UR8, 0x3f, URZ ;  /* 0x0000003f08087890 */ /* 0x000fe2000fffe0ff */
[----:B------:R-:W1:Y:S03]  /*0720*/  @!UP1 LDCU.64 UR10, c[0x0][0x398] ;  /* 0x00007300ff0a97ac */ /* 0x000e660008000a00 */
[----:B------:R-:W-:-:S04]  /*0730*/  USHF.R.S32.HI UR5, URZ, 0x1f, UR8 ;  /* 0x0000001fff057899 */ /* 0x000fc80008011408 */
[----:B------:R-:W-:-:S04]  /*0740*/  ULEA.HI UR5, UR5, UR8, URZ, 0x6 ;  /* 0x0000000805057291 */ /* 0x000fc8000f8f30ff */
[----:B------:R-:W-:-:S04]  /*0750*/  USHF.R.S32.HI UR5, URZ, 0x6, UR5 ;  /* 0x00000006ff057899 */ /* 0x000fc80008011405 */
[----:B------:R-:W-:Y:S02]  /*0760*/  UISETP.LT.AND UP0, UPT, UR9, UR5, UPT ;  /* 0x000000050900728c */ /* 0x000fe4000bf01270 */
[----:B-1----:R-:W-:Y:S02]  /*0770*/  @!UP1 UIMAD.WIDE.U32 UR48, UR50, UR10, URZ ;  /* 0x0000000a323092a5 */ /* 0x002fe4000f8e00ff */
[----:B------:R-:W-:Y:S01]  /*0780*/  USEL UR51, UR9, UR5, UP0 ;  /* 0x0000000509337287 */ /* 0x000fe20008000000 */
[----:B------:R-:W1:Y:S03]  /*0790*/  @UP1 LDCU.64 UR8, c[0x0][0x3b0] ;  /* 0x00007600ff0817ac */ /* 0x000e660008000a00 */
[----:B------:R-:W-:Y:S02]  /*07a0*/  ULEA UR22, UR51, 0xffffffc0, 0x6 ;  /* 0xffffffc033167891 */ /* 0x000fe4000f8e30ff */
[----:B------:R-:W-:-:S02]  /*07b0*/  @!UP1 UIMAD UR23, UR50, UR11, UR49 ;  /* 0x0000000b321792a4 */ /* 0x000fc4000f8e0231 */
[----:B------:R-:W-:Y:S02]  /*07c0*/  USHF.R.S32.HI UR53, URZ, 0x1f, UR22 ;  /* 0x0000001fff357899 */ /* 0x000fe40008011416 */
[----:B-1----:R-:W-:-:S04]  /*07d0*/  @UP1 UIMAD.WIDE.U32 UR16, UR15, UR8, URZ ;  /* 0x000000080f1012a5 */ /* 0x002fc8000f8e00ff */
        /* <DEDUP_REMOVED lines=15> */
.L_x_102:
[----:B------:R-:W1:Y:S01]  /*08d0*/  LDCU.64 UR18, c[0x0][0x3b8] ;  /* 0x00007700ff1277ac */ /* 0x000e620008000a00 */
[----:B------:R-:W-:-:S04]  /*08e0*/  UIADD3 UR5, UPT, UPT, UR42, UR44, URZ ;  /* 0x0000002c2a057290 */ /* 0x000fc8000fffe0ff */
[----:B-1----:R-:W-:Y:S02]  /*08f0*/  UIMAD.WIDE.U32 UR8, UR5, UR18, URZ ;  /* 0x00000012050872a5 */ /* 0x002fe4000f8e00ff */
[----:B------:R-:W-:-:S04]  /*0900*/  UIMAD UR5, UR5, UR19, URZ ;  /* 0x00000013050572a4 */ /* 0x000fc8000f8e02ff */
[----:B------:R-:W-:Y:S01]  /*0910*/  UIADD3 UR5, UPT, UPT, UR9, UR5, URZ ;  /* 0x0000000509057290 */ /* 0x000fe2000fffe0ff */
[----:B------:R-:W-:-:S05]  /*0920*/  UMOV UR36, UR8 ;  /* 0x0000000800247c82 */ /* 0x000fca0008000000 */
[----:B------:R-:W-:-:S07]  /*0930*/  MOV R5, UR5 ;  /* 0x0000000500057c02 */ /* 0x000fce0008000f00 */
.L_x_103:
[----:B------:R-:W1:Y:S01]  /*0940*/  LDC R0, c[0x0][0x3e8] ;  /* 0x0000fa00ff007b82 */ /* 0x000e620000000800 */
[----:B------:R-:W2:Y:S01]  /*0950*/  S2R R2, SR_CTAID.Z ;  /* 0x0000000000027919 */ /* 0x000ea20000002700 */
[----:B------:R-:W-:Y:S01]  /*0960*/  USHF.R.S32.HI UR5, URZ, 0x1f, UR34 ;  /* 0x0000001fff057899 */ /* 0x000fe20008011422 */
[----:B-1----:R-:W-:-:S04]  /*0970*/  IABS R4, R0 ;  /* 0x0000000000047213 */ /* 0x002fc80000000000 */
[----:B------:R-:W1:Y:S01]  /*0980*/  I2F.RP R6, R4 ;  /* 0x0000000400067306 */ /* 0x000e620000209400 */
[----:B--2---:R-:W-:-:S07]  /*0990*/  IABS R2, R2 ;  /* 0x0000000200027213 */ /* 0x004fce0000000000 */
[----:B-1----:R-:W1:Y:S02]  /*09a0*/  MUFU.RCP R6, R6 ;  /* 0x0000000600067308 */ /* 0x002e640000001000 */
[----:B-1----:R-:W-:-:S06]  /*09b0*/  VIADD R6, R6, 0xffffffe ;  /* 0x0ffffffe06067836 */ /* 0x002fcc0000000000 */
[----:B------:R-:W1:Y:S02]  /*09c0*/  F2I.FTZ.U32.TRUNC.NTZ R7, R6 ;  /* 0x0000000600077305 */ /* 0x000e64000021f000 */
[----:B-1----:R-:W-:Y:S01]  /*09d0*/  IMAD.MOV R3, RZ, RZ, -R7 ;  /* 0x000000ffff037224 */ /* 0x002fe200078e0a07 */
[----:B------:R-:W-:-:S03]  /*09e0*/  MOV R6, RZ ;  /* 0x000000ff00067202 */ /* 0x000fc60000000f00 */
[----:B------:R-:W-:-:S04]  /*09f0*/  IMAD R3, R3, R4, RZ ;  /* 0x0000000403037224 */ /* 0x000fc800078e02ff */
[----:B------:R-:W-:-:S04]  /*0a00*/  IMAD.HI.U32 R6, R7, R3, R6 ;  /* 0x0000000307067227 */ /* 0x000fc800078e0006 */
[----:B------:R-:W-:-:S04]  /*0a10*/  IMAD.MOV.U32 R3, RZ, RZ, R2 ;  /* 0x000000ffff037224 */ /* 0x000fc800078e0002 */
[----:B------:R-:W-:-:S04]  /*0a20*/  IMAD.HI.U32 R6, R6, R3, RZ ;  /* 0x0000000306067227 */ /* 0x000fc800078e00ff */
[----:B------:R-:W-:-:S04]  /*0a30*/  IMAD.MOV R2, RZ, RZ, -R6 ;  /* 0x000000ffff027224 */ /* 0x000fc800078e0a06 */
[----:B------:R-:W-:-:S05]  /*0a40*/  IMAD R2, R4, R2, R3 ;  /* 0x0000000204027224 */ /* 0x000fca00078e0203 */
[----:B------:R-:W-:-:S13]  /*0a50*/  ISETP.GT.U32.AND P1, PT, R4, R2, PT ;  /* 0x000000020400720c */ /* 0x000fda0003f24070 */
[-C--:B------:R-:W-:Y:S01]  /*0a60*/  @!P1 IADD3 R2, PT, PT, R2, -R4.reuse, RZ ;  /* 0x8000000402029210 */ /* 0x080fe20007ffe0ff */
[----:B------:R-:W-:Y:S01]  /*0a70*/  @!P1 VIADD R6, R6, 0x1 ;  /* 0x0000000106069836 */ /* 0x000fe20000000000 */
[----:B------:R-:W-:Y:S02]  /*0a80*/  ISETP.NE.AND P1, PT, R0, RZ, PT ;  /* 0x000000ff0000720c */ /* 0x000fe40003f25270 */
        /* <DEDUP_REMOVED lines=8> */
[----:B------:R-:W-:Y:S06]  /*0b10*/  BRA.U UP2, `(.L_x_104) ;  /* 0x0000000102347547 */ /* 0x000fec000b800000 */
        /* <DEDUP_REMOVED lines=13> */
.L_x_104:
[----:B------:R-:W1:Y:S01]  /*0bf0*/  LDCU.64 UR16, c[0x0][0x3c0] ;  /* 0x00007800ff1077ac */ /* 0x000e620008000a00 */
[----:B------:R-:W-:-:S04]  /*0c00*/  UIADD3 UR8, UPT, UPT, UR42, UR44, URZ ;  /* 0x0000002c2a087290 */ /* 0x000fc8000fffe0ff */
[----:B-1----:R-:W-:Y:S02]  /*0c10*/  UIMAD.WIDE.U32 UR10, UR8, UR16, URZ ;  /* 0x00000010080a72a5 */ /* 0x002fe4000f8e00ff */
[----:B------:R-:W-:-:S04]  /*0c20*/  UIMAD UR8, UR8, UR17, URZ ;  /* 0x00000011080872a4 */ /* 0x000fc8000f8e02ff */
[----:B------:R-:W-:Y:S01]  /*0c30*/  UIADD3 UR8, UPT, UPT, UR11, UR8, URZ ;  /* 0x000000080b087290 */ /* 0x000fe2000fffe0ff */
[----:B------:R-:W-:-:S05]  /*0c40*/  UMOV UR52, UR10 ;  /* 0x0000000a00347c82 */ /* 0x000fca0008000000 */
[----:B------:R-:W-:-:S07]  /*0c50*/  MOV R0, UR8 ;  /* 0x0000000800007c02 */ /* 0x000fce0008000f00 */
.L_x_105:
        /* <DEDUP_REMOVED lines=28> */
.L_x_106:
[----:B------:R-:W-:Y:S02]  /*0e20*/  UIMAD.WIDE.U32 UR10, UR56, UR15, URZ ;  /* 0x0000000f380a72a5 */ /* 0x000fe4000f8e00ff */
[----:B------:R-:W-:-:S04]  /*0e30*/  UIMAD UR8, UR57, UR15, URZ ;  /* 0x0000000f390872a4 */ /* 0x000fc8000f8e02ff */
[----:B------:R-:W-:-:S12]  /*0e40*/  UIADD3 UR8, UPT, UPT, UR11, UR8, URZ ;  /* 0x000000080b087290 */ /* 0x000fd8000fffe0ff */
.L_x_107:
        /* <DEDUP_REMOVED lines=20> */
.L_x_108:
[----:B------:R-:W1:Y:S01]  /*0f90*/  LDCU UR57, c[0x0][0x434] ;  /* 0x00008680ff3977ac */ /* 0x000e620008000800 */
[----:B------:R-:W-:-:S04]  /*0fa0*/  UIMAD UR9, UR50, UR60, UR28 ;  /* 0x0000003c320972a4 */ /* 0x000fc8000f8e021c */
[----:B-1----:R-:W-:Y:S02]  /*0fb0*/  UIMAD UR57, UR9, UR57, URZ ;  /* 0x00000039093972a4 */ /* 0x002fe4000f8e02ff */
.L_x_109:
        /* <DEDUP_REMOVED lines=11> */
.L_x_110:
[----:B------:R-:W1:Y:S01]  /*1070*/  LDCU UR56, c[0x0][0x444] ;  /* 0x00008880ff3877ac */ /* 0x000e620008000800 */
[----:B------:R-:W-:-:S04]  /*1080*/  UIMAD UR9, UR50, UR60, UR28 ;  /* 0x0000003c320972a4 */ /* 0x000fc8000f8e021c */
[----:B-1----:R-:W-:-:S12]  /*1090*/  UIMAD UR56, UR9, UR56, URZ ;  /* 0x00000038093872a4 */ /* 0x002fd8000f8e02ff */
.L_x_111:
[----:B------:R-:W1:Y:S01]  /*10a0*/  LDCU UR47, c[0x0][0x508] ;  /* 0x0000a100ff2f77ac */ /* 0x000e620008000800 */
[----:B------:R-:W2:Y:S01]  /*10b0*/  S2R R8, SR_TID.X ;  /* 0x0000000000087919 */ /* 0x000ea20000002100 */
[----:B------:R-:W-:Y:S01]  /*10c0*/  IMAD.MOV.U32 R15, RZ, RZ, RZ ;  /* 0x000000ffff0f7224 */ /* 0x000fe200078e00ff */
[----:B------:R-:W3:Y:S01]  /*10d0*/  LDC.64 R6, c[0x0][0x5f8] ;  /* 0x00017e00ff067b82 */ /* 0x000ee20000000a00 */
[----:B------:R-:W-:Y:S01]  /*10e0*/  USHF.R.S32.HI UR9, URZ, 0x1f, UR55 ;  /* 0x0000001fff097899 */ /* 0x000fe20008011437 */
[----:B------:R-:W-:Y:S01]  /*10f0*/  ISETP.NE.AND P3, PT, RZ, UR58, PT ;  /* 0x0000003aff007c0c */ /* 0x000fe2000bf65270 */
[----:B------:R-:W-:Y:S01]  /*1100*/  UIADD3 UR55, UP1, UP0, UR46, UR10, UR55 ;  /* 0x0000000a2e377290 */ /* 0x000fe2000f83e037 */
[----:B------:R-:W-:Y:S01]  /*1110*/  BSSY.RECONVERGENT B1, `(.L_x_101) ;  /* 0x0000751000017945 */ /* 0x000fe20003800200 */
[----:B------:R-:W4:Y:S02]  /*1120*/  LDCU.64 UR20, c[0x0][0x3c8] ;  /* 0x00007900ff1477ac */ /* 0x000f240008000a00 */
[----:B------:R-:W-:-:S02]  /*1130*/  UIADD3.X UR54, UPT, UPT, UR54, UR8, UR9, UP1, UP0 ;  /* 0x0000000836367290 */ /* 0x000fc40008fe0409 */
[----:B------:R-:W-:Y:S02]  /*1140*/  ULEA UR56, UR49, UR56, 0x6 ;  /* 0x0000003831387291 */ /* 0x000fe4000f8e30ff */
[----:B------:R-:W-:Y:S02]  /*1150*/  ULEA UR57, UR49, UR57, 0x6 ;  /* 0x0000003931397291 */ /* 0x000fe4000f8e30ff */
[----:B-1----:R-:W-:-:S04]  /*1160*/  UIADD3 UR8, UPT, UPT, UR39, UR47, URZ ;  /* 0x0000002f27087290 */ /* 0x002fc8000fffe0ff */
[----:B------:R-:W-:-:S04]  /*1170*/  UIADD3 UR14, UPT, UPT, UR14, -0x80, -UR8 ;  /* 0xffffff800e0e7890 */ /* 0x000fc8000fffe808 */
[----:B------:R-:W-:Y:S01]  /*1180*/  USHF.R.S32.HI UR8, URZ, 0x1f, UR14 ;  /* 0x0000001fff087899 */ /* 0x000fe2000801140e */
[----:B----4-:R-:W-:Y:S01]  /*1190*/  IMAD.U32 R18, RZ, RZ, UR20 ;  /* 0x00000014ff127e24 */ /* 0x010fe2000f8e00ff */
[----:B------:R-:W-:Y:S01]  /*11a0*/  MOV R16, UR21 ;  /* 0x0000001500107c02 */ /* 0x000fe20008000f00 */
[----:B------:R-:W1:Y:S01]  /*11b0*/  LDCU.64 UR20, c[0x0][0x550] ;  /* 0x0000aa00ff1477ac */ /* 0x000e620008000a00 */
[----:B------:R-:W-:Y:S01]  /*11c0*/  ULEA.HI UR8, UR8, UR14, URZ, 0x6 ;  /* 0x0000000e08087291 */ /* 0x000fe2000f8f30ff */
[----:B--2---:R-:W-:Y:S02]  /*11d0*/  IMAD.SHL.U32 R2, R8, 0x8, RZ ;  /* 0x0000000808027824 */ /* 0x004fe400078e00ff */
[----:B------:R-:W2:Y:S01]  /*11e0*/  LDCU.64 UR14, c[0x0][0x3b0] ;  /* 0x00007600ff0e77ac */ /* 0x000ea20008000a00 */
[----:B------:R-:W-:Y:S02]  /*11f0*/  USHF.R.S32.HI UR46, URZ, 0x6, UR8 ;  /* 0x00000006ff2e7899 */ /* 0x000fe40008011408 */
[----:B------:R-:W-:-:S02]  /*1200*/  LOP3.LUT R14, R2, 0x18, RZ, 0xc0, !PT ;  /* 0x00000018020e7812 */ /* 0x000fc400078ec0ff */
[----:B------:R-:W-:Y:S02]  /*1210*/  UISETP.LT.AND UP0, UPT, URZ, UR46, UPT ;  /* 0x0000002eff00728c */ /* 0x000fe4000bf01270 */
[----:B------:R-:W-:Y:S01]  /*1220*/  IADD3 R12, P0, PT, R14, UR62, RZ ;  /* 0x0000003e0e0c7c10 */ /* 0x000fe2000ff1e0ff */
[----:B------:R-:W4:Y:S03]  /*1230*/  LDCU.128 UR8, c[0x0][0x590] ;  /* 0x0000b200ff0877ac */ /* 0x000f260008000c00 */
[----:B------:R-:W-:Y:S01]  /*1240*/  IADD3.X R13, PT, PT, RZ, UR61, RZ, P0, !PT ;  /* 0x0000003dff0d7c10 */ /* 0x000fe200087fe4ff */
[----:B------:R-:W-:Y:S02]  /*1250*/  USEL UR46, URZ, UR46, !UP0 ;  /* 0x0000002eff2e7287 */ /* 0x000fe4000c000000 */
[----:B--2---:R-:W-:Y:S01]  /*1260*/  UIMAD UR63, UR53, UR14, URZ ;  /* 0x0000000e353f72a4 */ /* 0x004fe2000f8e02ff */
[----:B------:R-:W-:Y:S01]  /*1270*/  IMAD.U32 R10, RZ, RZ, UR14 ;  /* 0x0000000eff0a7e24 */ /* 0x000fe2000f8e00ff */
[----:B------:R-:W-:-:S02]  /*1280*/  UISETP.GT.AND UP0, UPT, UR51, UR46, UPT ;  /* 0x0000002e3300728c */ /* 0x000fc4000bf04270 */
[----:B------:R-:W-:Y:S01]  /*1290*/  UIMAD UR63, UR22, UR15, UR63 ;  /* 0x0000000f163f72a4 */ /* 0x000fe2000f8e023f */
[----:B------:R-:W-:-:S05]  /*12a0*/  IMAD.WIDE.U32 R10, R10, UR22, R14 ;  /* 0x000000160a0a7c25 */ /* 0x000fca000f8e000e */
[----:B------:R-:W-:Y:S01]  /*12b0*/  IMAD.U32 R9, RZ, RZ, UR63 ;  /* 0x0000003fff097e24 */ /* 0x000fe2000f8e00ff */
[----:B------:R-:W-:Y:S01]  /*12c0*/  IADD3 R10, P1, PT, R10, UR48, RZ ;  /* 0x000000300a0a7c10 */ /* 0x000fe2000ff3e0ff */
[----:B----4-:R-:W-:Y:S01]  /*12d0*/  IMAD.U32 R20, RZ, RZ, UR8 ;  /* 0x00000008ff147e24 */ /* 0x010fe2000f8e00ff */
[----:B------:R-:W-:Y:S02]  /*12e0*/  UIMAD UR53, UR53, UR8, URZ ;  /* 0x00000008353572a4 */ /* 0x000fe4000f8e02ff */
[----:B------:R-:W-:Y:S01]  /*12f0*/  IADD3.X R11, PT, PT, R11, UR23, R9, P1, !PT ;  /* 0x000000170b0b7c10 */ /* 0x000fe20008ffe409 */
[----:B------:R-:W-:Y:S01]  /*1300*/  UIMAD UR48, UR60, UR59, URZ ;  /* 0x0000003b3c3072a4 */ /* 0x000fe2000f8e02ff */
[----:B------:R-:W-:Y:S01]  /*1310*/  IMAD.WIDE.U32 R20, R20, UR22, R12 ;  /* 0x0000001614147c25 */ /* 0x000fe2000f8e000c */
[----:B------:R-:W-:Y:S01]  /*1320*/  UIMAD UR22, UR22, UR9, UR53 ;  /* 0x00000009161672a4 */ /* 0x000fe2000f8e0235 */
[----:B------:R-:W-:Y:S01]  /*1330*/  LOP3.LUT R9, R8, 0x1f, RZ, 0xc0, !PT ;  /* 0x0000001f08097812 */ /* 0x000fe200078ec0ff */
[----:B------:R-:W2:Y:S01]  /*1340*/  LDCU.64 UR60, c[0x0][0x5e8] ;  /* 0x0000bd00ff3c77ac */ /* 0x000ea20008000a00 */
[----:B------:R-:W-:Y:S01]  /*1350*/  IMAD.WIDE.U32 R18, R18, UR28, R10 ;  /* 0x0000001c12127c25 */ /* 0x000fe2000f8e000a */
[----:B------:R-:W-:Y:S01]  /*1360*/  SHF.R.U32.HI R10, RZ, 0x5, R8 ;  /* 0x00000005ff0a7819 */ /* 0x000fe20000011608 */
[----:B------:R-:W-:-:S02]  /*1370*/  USHF.L.U32 UR53, UR48, 0x6, URZ ;  /* 0x0000000630357899 */ /* 0x000fc400080006ff */
[----:B------:R-:W-:Y:S01]  /*1380*/  VIADD R11, R21, UR22 ;  /* 0x00000016150b7c36 */ /* 0x000fe20008000000 */
[----:B------:R-:W4:Y:S01]  /*1390*/  LDCU.64 UR58, c[0x0][0x420] ;  /* 0x00008400ff3a77ac */ /* 0x000f220008000a00 */
[----:B------:R-:W-:Y:S02]  /*13a0*/  IMAD R9, R10, UR48, R9 ;  /* 0x000000300a097c24 */ /* 0x000fe4000f8e0209 */
[----:B------:R-:W-:Y:S01]  /*13b0*/  IMAD.MOV.U32 R10, RZ, RZ, R20 ;  /* 0x000000ffff0a7224 */ /* 0x000fe200078e0014 */
[----:B------:R-:W5:Y:S01]  /*13c0*/  LDCU.64 UR22, c[0x0][0x380] ;  /* 0x00007000ff1677ac */ /* 0x000f620008000a00 */
[----:B---3--:R-:W-:-:S04]  /*13d0*/  IMAD.WIDE.U32 R20, R6, UR26, RZ ;  /* 0x0000001a06147c25 */ /* 0x008fc8000f8e00ff */
[----:B------:R-:W-:Y:S02]  /*13e0*/  IMAD.U32 R12, RZ, RZ, UR10 ;  /* 0x0000000aff0c7e24 */ /* 0x000fe4000f8e00ff */
[----:B------:R-:W-:Y:S01]  /*13f0*/  IMAD.U32 R6, RZ, RZ, UR11 ;  /* 0x0000000bff067e24 */ /* 0x000fe2000f8e00ff */
[----:B------:R-:W3:Y:S01]  /*1400*/  LDCU.64 UR10, c[0x0][0x570] ;  /* 0x0000ae00ff0a77ac */ /* 0x000ee20008000a00 */
[----:B------:R-:W-:Y:S01]  /*1410*/  IMAD.WIDE.U32 R12, R12, UR28, R10 ;  /* 0x0000001c0c0c7c25 */ /* 0x000fe2000f8e000a */
[----:B------:R-:W-:Y:S02]  /*1420*/  SEL R11, R20, RZ, P3 ;  /* 0x000000ff140b7207 */ /* 0x000fe40001800000 */
[----:B------:R-:W-:Y:S01]  /*1430*/  SHF.R.U32.HI R10, RZ, 0x2, R8 ;  /* 0x00000002ff0a7819 */ /* 0x000fe20000011608 */
[----:B------:R-:W-:Y:S01]  /*1440*/  IMAD R7, R7, UR26, R21 ;  /* 0x0000001a07077c24 */ /* 0x000fe2000f8e0215 */
[----:B------:R-:W-:Y:S01]  /*1450*/  IADD3 R11, P1, P0, R9, UR55, R11 ;  /* 0x00000037090b7c10 */ /* 0x000fe2000f83e00b */
[----:B------:R-:W-:Y:S01]  /*1460*/  IMAD R13, R6, UR28, R13 ;  /* 0x0000001c060d7c24 */ /* 0x000fe2000f8e020d */
[----:B------:R-:W-:Y:S01]  /*1470*/  SHF.R.S32.HI R6, RZ, 0x1f, R9 ;  /* 0x0000001fff067819 */ /* 0x000fe20000011409 */
[----:B------:R-:W-:Y:S01]  /*1480*/  IMAD R17, R16, UR28, R19 ;  /* 0x0000001c10117c24 */ /* 0x000fe2000f8e0213 */
[----:B------:R-:W-:Y:S01]  /*1490*/  SEL R7, R7, RZ, P3 ;  /* 0x000000ff07077207 */ /* 0x000fe20001800000 */
[----:B------:R-:W-:Y:S01]  /*14a0*/  IMAD.U32 R9, RZ, RZ, UR53 ;  /* 0x00000035ff097e24 */ /* 0x000fe2000f8e00ff */
[----:B------:R-:W-:Y:S01]  /*14b0*/  MOV R16, R18 ;  /* 0x0000001200107202 */ /* 0x000fe20000000f00 */
[----:B------:R-:W-:Y:S01]  /*14c0*/  IMAD.WIDE.U32 R12, R10, UR8, R12 ;  /* 0x000000080a0c7c25 */ /* 0x000fe2000f8e000c */
[----:B------:R-:W-:Y:S01]  /*14d0*/  IADD3.X R6, PT, PT, R6, UR54, R7, P1, P0 ;  /* 0x0000003606067c10 */ /* 0x000fe20008fe0407 */
[----:B--2---:R-:W-:Y:S01]  /*14e0*/  UIMAD.WIDE UR60, UR56, 0x4, UR60 ;  /* 0x00000004383c78a5 */ /* 0x004fe2000f8e023c */
[----:B------:R-:W-:Y:S01]  /*14f0*/  IADD3 R11, P0, PT, R11, UR53, RZ ;  /* 0x000000350b0b7c10 */ /* 0x000fe2000ff1e0ff */
[----:B------:R-:W-:Y:S01]  /*1500*/  IMAD R7, R10, UR9, R13 ;  /* 0x000000090a077c24 */ /* 0x000fe2000f8e020d */
[----:B-1----:R-:W-:Y:S01]  /*1510*/  LEA R234, P1, R12, UR20, 0x1 ;  /* 0x000000140cea7c11 */ /* 0x002fe2000f8208ff */
[C---:B------:R-:W-:Y:S01]  /*1520*/  IMAD.WIDE.U32 R16, R10.reuse, UR14, R16 ;  /* 0x0000000e0a107c25 */ /* 0x040fe2000f8e0010 */
[----:B------:R-:W-:Y:S01]  /*1530*/  LEA.HI.X.SX32 R9, R9, R6, 0x1, P0 ;  /* 0x0000000609097211 */ /* 0x000fe200000f0eff */
[----:B----4-:R-:W-:Y:S01]  /*1540*/  UIMAD.WIDE UR58, UR57, 0x4, UR58 ;  /* 0x00000004393a78a5 */ /* 0x010fe2000f8e023a */
[C---:B---3--:R-:W-:Y:S01]  /*1550*/  LEA R232, P0, R11.reuse, UR10, 0x2 ;  /* 0x0000000a0be87c11 */ /* 0x048fe2000f8010ff */
[----:B------:R-:W-:Y:S01]  /*1560*/  IMAD R6, R10, UR15, R17 ;  /* 0x0000000f0a067c24 */ /* 0x000fe2000f8e0211 */
[----:B------:R-:W-:Y:S01]  /*1570*/  LEA.HI.X R235, R12, UR21, R7, 0x1, P1 ;  /* 0x000000150ceb7c11 */ /* 0x000fe200088f0c07 */
[----:B------:R-:W-:Y:S01]  /*1580*/  UMOV UR10, UR60 ;  /* 0x0000003c000a7c82 */ /* 0x000fe20008000000 */
[----:B------:R-:W-:Y:S01]  /*1590*/  LEA.HI.X R233, R11, UR11, R9, 0x2, P0 ;  /* 0x0000000b0be97c11 */ /* 0x000fe200080f1409 */
[----:B------:R-:W-:Y:S01]  /*15a0*/  UMOV UR11, UR61 ;  /* 0x0000003d000b7c82 */ /* 0x000fe20008000000 */
[----:B-----5:R-:W-:-:S02]  /*15b0*/  LEA R236, P2, R16, UR22, 0x1 ;  /* 0x0000001610ec7c11 */ /* 0x020fc4000f8408ff */
[----:B------:R-:W-:Y:S02]  /*15c0*/  IADD3 R7, P0, PT, R10, 0x40, RZ ;  /* 0x000000400a077810 */ /* 0x000fe40007f1e0ff */
[----:B------:R-:W-:Y:S02]  /*15d0*/  LEA.HI.X R237, R16, UR23, R6, 0x1, P2 ;  /* 0x0000001710ed7c11 */ /* 0x000fe400090f0c06 */
[----:B------:R-:W-:Y:S01]  /*15e0*/  IADD3 R13, PT, PT, R10, 0x40, RZ ;  /* 0x000000400a0d7810 */ /* 0x000fe20007ffe0ff */
[----:B------:R-:W-:Y:S01]  /*15f0*/  IMAD.X R6, RZ, RZ, RZ, P0 ;  /* 0x000000ffff067224 */ /* 0x000fe200000e06ff */
[C---:B------:R-:W-:Y:S02]  /*1600*/  LOP3.LUT R12, R14.reuse, 0x20, RZ, 0xfc, !PT ;  /* 0x000000200e0c7812 */ /* 0x040fe400078efcff */
        /* <DEDUP_REMOVED lines=15> */
.L_x_113:
[----:B------:R-:W1:Y:S01]  /*1700*/  LDCU.64 UR10, c[0x0][0x5c0] ;  /* 0x0000b800ff0a77ac */ /* 0x000e620008000a00 */
[----:B------:R-:W-:-:S04]  /*1710*/  UIADD3 UR8, UPT, UPT, UR42, UR44, URZ ;  /* 0x0000002c2a087290 */ /* 0x000fc8000fffe0ff */
[----:B-1----:R-:W-:Y:S02]  /*1720*/  UIMAD.WIDE.U32 UR18, UR8, UR10, URZ ;  /* 0x0000000a081272a5 */ /* 0x002fe4000f8e00ff */
[----:B------:R-:W-:-:S04]  /*1730*/  UIMAD UR8, UR8, UR11, URZ ;  /* 0x0000000b080872a4 */ /* 0x000fc8000f8e02ff */
[----:B------:R-:W-:-:S06]  /*1740*/  UIADD3 UR8, UPT, UPT, UR19, UR8, URZ ;  /* 0x0000000813087290 */ /* 0x000fcc000fffe0ff */
[----:B------:R-:W-:Y:S02]  /*1750*/  MOV R3, UR8 ;  /* 0x0000000800037c02 */ /* 0x000fe40008000f00 */
.L_x_114:
        /* <DEDUP_REMOVED lines=13> */
.L_x_115:
[----:B------:R-:W1:Y:S01]  /*1830*/  LDCU.64 UR8, c[0x0][0x5c8] ;  /* 0x0000b900ff0877ac */ /* 0x000e620008000a00 */
[----:B------:R-:W-:-:S04]  /*1840*/  UIADD3 UR42, UPT, UPT, UR42, UR44, URZ ;  /* 0x0000002c2a2a7290 */ /* 0x000fc8000fffe0ff */
[----:B-1----:R-:W-:Y:S02]  /*1850*/  UIMAD.WIDE.U32 UR16, UR42, UR8, URZ ;  /* 0x000000082a1072a5 */ /* 0x002fe4000f8e00ff */
[----:B------:R-:W-:-:S04]  /*1860*/  UIMAD UR42, UR42, UR9, URZ ;  /* 0x000000092a2a72a4 */ /* 0x000fc8000f8e02ff */
[----:B------:R-:W-:-:S06]  /*1870*/  UIADD3 UR42, UPT, UPT, UR17, UR42, URZ ;  /* 0x0000002a112a7290 */ /* 0x000fcc000fffe0ff */
[----:B------:R-:W-:-:S07]  /*1880*/  MOV R2, UR42 ;  /* 0x0000002a00027c02 */ /* 0x000fce0008000f00 */
.L_x_116:
        /* <DEDUP_REMOVED lines=30> */
.L_x_118:
[----:B------:R-:W-:Y:S05]  /*1a70*/  BSYNC.RECONVERGENT B0 ;  /* 0x0000000000007941 */ /* 0x000fea0003800200 */
.L_x_117:
[----:B------:R-:W-:Y:S04]  /*1a80*/  BSSY.RECONVERGENT B0, `(.L_x_119) ;  /* 0x0000011000007945 */ /* 0x000fe80003800200 */
[----:B------:R-:W-:Y:S05]  /*1a90*/  @P4 BRA `(.L_x_120) ;  /* 0x00000000003c4947 */ /* 0x000fea0003800000 */
[----:B------:R-:W2:Y:S01]  /*1aa0*/  LDCU UR17, c[0x0][0x440] ;  /* 0x00008800ff1177ac */ /* 0x000ea20008000800 */
[----:B------:R-:W-:Y:S02]  /*1ab0*/  IMAD R0, R6, UR10, RZ ;  /* 0x0000000a06007c24 */ /* 0x000fe4000f8e02ff */
        /* <DEDUP_REMOVED lines=13> */
.L_x_120:
[----:B------:R-:W-:Y:S05]  /*1b90*/  BSYNC.RECONVERGENT B0 ;  /* 0x0000000000007941 */ /* 0x000fea0003800200 */
.L_x_119:
[----:B------:R-:W3:Y:S01]  /*1ba0*/  LDCU.64 UR10, c[0x0][0x5e0] ;  /* 0x0000bc00ff0a77ac */ /* 0x000ee20008000a00 */
[----:B------:R-:W-:Y:S01]  /*1bb0*/  MOV R0, UR8 ;  /* 0x0000000800007c02 */ /* 0x000fe20008000f00 */
        /* <DEDUP_REMOVED lines=11> */
[----:B------:R-:W3:Y:S01]  /*1c70*/  LDCU UR5, c[0x0][0x440] ;  /* 0x00008800ff0577ac */ /* 0x000ee20008000800 */
[----:B------:R-:W-:Y:S02]  /*1c80*/  IMAD.MOV.U32 R4, RZ, RZ, R2 ;  /* 0x000000ffff047224 */ /* 0x000fe400078e0002 */
[----:B------:R-:W-:Y:S01]  /*1c90*/  IMAD.MOV.U32 R5, RZ, RZ, R0 ;  /* 0x000000ffff057224 */ /* 0x000fe200078e0000 */
[----:B------:R-:W1:Y:S01]  /*1ca0*/  LDCU.64 UR10, c[0x0][0x568] ;  /* 0x0000ad00ff0a77ac */ /* 0x000e620008000a00 */
[----:B------:R-:W-:-:S04]  /*1cb0*/  IMAD.WIDE.U32 R4, R10, UR8, R4 ;  /* 0x000000080a047c25 */ /* 0x000fc8000f8e0004 */
[----:B------:R-:W-:Y:S01]  /*1cc0*/  IMAD R10, R10, UR9, R5 ;  /* 0x000000090a0a7c24 */ /* 0x000fe2000f8e0205 */
[----:B---3--:R-:W-:Y:S02]  /*1cd0*/  ISETP.GE.AND P2, PT, R14, UR5, PT ;  /* 0x000000050e007c0c */ /* 0x008fe4000bf46270 */
[----:B------:R-:W-:Y:S02]  /*1ce0*/  ISETP.GE.AND P1, PT, R12, UR5, PT ;  /* 0x000000050c007c0c */ /* 0x000fe4000bf26270 */
[----:B------:R-:W-:Y:S02]  /*1cf0*/  ISETP.GE.AND P0, PT, R11, UR5, PT ;  /* 0x000000050b007c0c */ /* 0x000fe4000bf06270 */
[----:B-12---:R-:W-:-:S04]  /*1d00*/  LEA R8, P3, R4, UR10, 0x1 ;  /* 0x0000000a04087c11 */ /* 0x006fc8000f8608ff */
[----:B------:R-:W-:-:S05]  /*1d10*/  LEA.HI.X R9, R4, UR11, R10, 0x1, P3 ;  /* 0x0000000b04097c11 */ /* 0x000fca00098f0c0a */
[----:B------:R3:W-:Y:S04]  /*1d20*/  @!P2 STG.E.128 desc[UR40][R8.64], RZ ;  /* 0x000000ff0800a986 */ /* 0x0007e8000c101d28 */
[----:B------:R3:W-:Y:S04]  /*1d30*/  @!P1 STG.E.128 desc[UR40][R8.64+0x40], RZ ;  /* 0x000040ff08009986 */ /* 0x0007e8000c101d28 */
[----:B------:R3:W-:Y:S02]  /*1d40*/  @!P0 STG.E.128 desc[UR40][R8.64+0x80], RZ ;  /* 0x000080ff08008986 */ /* 0x0007e4000c101d28 */
.L_x_122:
[----:B------:R-:W-:Y:S05]  /*1d50*/  BSYNC.RECONVERGENT B0 ;  /* 0x0000000000007941 */ /* 0x000fea0003800200 */
.L_x_121:
[----:B------:R-:W-:Y:S05]  /*1d60*/  @P4 BRA `(.L_x_123) ;  /* 0x00000068002c4947 */ /* 0x000fea0003800000 */
[----:B------:R-:W4:Y:S01]  /*1d70*/  LDCU UR5, c[0x0][0x440] ;  /* 0x00008800ff0577ac */ /* 0x000f220008000800 */
[----:B------:R-:W-:Y:S02]  /*1d80*/  IMAD R6, R6, UR8, RZ ;  /* 0x0000000806067c24 */ /* 0x000fe4000f8e02ff */
[----:B------:R-:W-:Y:S01]  /*1d90*/  IMAD.MOV.U32 R3, RZ, RZ, R0 ;  /* 0x000000ffff037224 */ /* 0x000fe200078e0000 */
[----:B------:R-:W5:Y:S01]  /*1da0*/  LDCU.64 UR10, c[0x0][0x568] ;  /* 0x0000ad00ff0a77ac */ /* 0x000f620008000a00 */
[C---:B------:R-:W-:Y:S02]  /*1db0*/  IMAD R6, R7.reuse, UR9, R6 ;  /* 0x0000000907067c24 */ /* 0x040fe4000f8e0206 */
[----:B------:R-:W-:-:S04]  /*1dc0*/  IMAD.WIDE.U32 R2, R7, UR8, R2 ;  /* 0x0000000807027c25 */ /* 0x000fc8000f8e0002 */
[----:B------:R-:W-:Y:S01]  /*1dd0*/  IMAD.IADD R6, R3, 0x1, R6 ;  /* 0x0000000103067824 */ /* 0x000fe200078e0206 */
[----:B----4-:R-:W-:Y:S02]  /*1de0*/  ISETP.GE.AND P1, PT, R14, UR5, PT ;  /* 0x000000050e007c0c */ /* 0x010fe4000bf26270 */
[----:B------:R-:W-:Y:S02]  /*1df0*/  ISETP.GE.AND P0, PT, R12, UR5, PT ;  /* 0x000000050c007c0c */ /* 0x000fe4000bf06270 */
[----:B-----5:R-:W-:-:S04]  /*1e00*/  LEA R4, P2, R2, UR10, 0x1 ;  /* 0x0000000a02047c11 */ /* 0x020fc8000f8408ff */
[----:B------:R-:W-:-:S05]  /*1e10*/  LEA.HI.X R5, R2, UR11, R6, 0x1, P2 ;  /* 0x0000000b02057c11 */ /* 0x000fca00090f0c06 */
[----:B------:R4:W-:Y:S04]  /*1e20*/  @!P1 STG.E.128 desc[UR40][R4.64], RZ ;  /* 0x000000ff04009986 */ /* 0x0009e8000c101d28 */
[----:B------:R4:W-:Y:S01]  /*1e30*/  @!P0 STG.E.128 desc[UR40][R4.64+0x40], RZ ;  /* 0x000040ff04008986 */ /* 0x0009e2000c101d28 */
[----:B------:R-:W-:-:S13]  /*1e40*/  ISETP.GE.AND P0, PT, R11, UR5, PT ;  /* 0x000000050b007c0c */ /* 0x000fda000bf06270 */
[----:B------:R-:W-:Y:S05]  /*1e50*/  @P0 BRA `(.L_x_123) ;  /* 0x0000006400f00947 */ /* 0x000fea0003800000 */
[----:B------:R1:W-:Y:S01]  /*1e60*/  STG.E.128 desc[UR40][R4.64+0x80], RZ ;  /* 0x000080ff04007986 */ /* 0x0003e2000c101d28 */
[----:B------:R-:W-:Y:S05]  /*1e70*/  BRA `(.L_x_123) ;  /* 0x0000006400e87947 */ /* 0x000fea0003800000 */
.L_x_112:
[----:B------:R-:W1:Y:S01]  /*1e80*/  LDCU.64 UR8, c[0x0][0x3d8] ;  /* 0x00007b00ff0877ac */ /* 0x000e620008000a00 */
[----:B------:R-:W-:Y:S01]  /*1e90*/  IMAD.U32 R9, RZ, RZ, UR16 ;  /* 0x00000010ff097e24 */ /* 0x000fe2000f8e00ff */
[----:B------:R-:W-:Y:S01]  /*1ea0*/  BSSY.RECONVERGENT B0, `(.L_x_124) ;  /* 0x0000035000007945 */ /* 0x000fe20003800200 */
[----:B------:R-:W-:Y:S02]  /*1eb0*/  UIMAD UR14, UR5, UR16, URZ ;  /* 0x00000010050e72a4 */ /* 0x000fe4000f8e02ff */
[----:B------:R-:W-:Y:S01]  /*1ec0*/  IMAD.WIDE.U32 R16, R9, UR34, R14 ;  /* 0x0000002209107c25 */ /* 0x000fe2000f8e000e */
[----:B------:R-:W-:Y:S01]  /*1ed0*/  UIADD3 UR15, UPT, UPT, -UR34, UR39, URZ ;  /* 0x00000027220f7290 */ /* 0x000fe2000fffe1ff */
[----:B------:R-:W-:Y:S01]  /*1ee0*/  LOP3.LUT R9, R2, 0xd8, RZ, 0xc0, !PT ;  /* 0x000000d802097812 */ /* 0x000fe200078ec0ff */
        /* <DEDUP_REMOVED lines=9> */
[----:B------:R-:W-:Y:S01]  /*1f80*/  LOP3.LUT R9, R9, 0x1f20, R2, 0xf8, !PT ;  /* 0x00001f2009097812 */ /* 0x000fe200078ef802 */
[C---:B------:R-:W-:Y:S02]  /*1f90*/  IMAD.WIDE.U32 R16, R4.reuse, UR8, R16 ;  /* 0x0000000804107c25 */ /* 0x040fe4000f8e0010 */
[----:B------:R-:W-:Y:S01]  /*1fa0*/  USEL UR14, URZ, 0x3000, UP0 ;  /* 0x00003000ff0e7887 */ /* 0x000fe20008000000 */
[----:B------:R-:W-:Y:S01]  /*1fb0*/  LEA R9, R9, UR6, 0x1 ;  /* 0x0000000609097c11 */ /* 0x000fe2000f8e08ff */
[----:B------:R-:W-:-:S04]  /*1fc0*/  IMAD R0, R4, UR9, R0 ;  /* 0x0000000904007c24 */ /* 0x000fc8000f8e0200 */
        /* <DEDUP_REMOVED lines=29> */
.L_x_126:
[----:B------:R2:W-:Y:S01]  /*21a0*/  STS.128 [R9+0x13000], RZ ;  /* 0x013000ff09007388 */ /* 0x0005e20000000c00 */
[----:B------:R-:W-:Y:S05]  /*21b0*/  BRA `(.L_x_127) ;  /* 0x00000000000c7947 */ /* 0x000fea0003800000 */
.L_x_125:
[----:B------:R1:W-:Y:S04]  /*21c0*/  STS.128 [R9+0xf000], RZ ;  /* 0x00f000ff09007388 */ /* 0x0003e80000000c00 */
[----:B------:R1:W-:Y:S04]  /*21d0*/  STS.128 [R9+0x11000], RZ ;  /* 0x011000ff09007388 */ /* 0x0003e80000000c00 */
[----:B------:R1:W-:Y:S02]  /*21e0*/  STS.128 [R9+0x13000], RZ ;  /* 0x013000ff09007388 */ /* 0x0003e40000000c00 */
.L_x_127:
[----:B------:R-:W-:Y:S05]  /*21f0*/  BSYNC.RECONVERGENT B0 ;  /* 0x0000000000007941 */ /* 0x000fea0003800200 */
.L_x_124:
[----:B------:R-:W-:Y:S01]  /*2200*/  ISETP.GE.AND P4, PT, R13, UR15, PT ;  /* 0x0000000f0d007c0c */ /* 0x000fe2000bf86270 */
[----:B------:R-:W-:-:S12]  /*2210*/  BSSY.RECONVERGENT B0, `(.L_x_128) ;  /* 0x0000022000007945 */ /* 0x000fd80003800200 */
[----:B------:R4:W-:Y:S04]  /*2220*/  @P4 STS.128 [R9+0x10000], RZ ;  /* 0x010000ff09004388 */ /* 0x0009e80000000c00 */
[----:B------:R4:W-:Y:S04]  /*2230*/  @P4 STS.128 [R9+0x12000], RZ ;  /* 0x012000ff09004388 */ /* 0x0009e80000000c00 */
[----:B------:R4:W-:Y:S01]  /*2240*/  @P4 STS.128 [R9+0x14000], RZ ;  /* 0x014000ff09004388 */ /* 0x0009e20000000c00 */
[----:B------:R-:W-:Y:S05]  /*2250*/  @P4 BRA `(.L_x_129) ;  /* 0x0000000000744947 */ /* 0x000fea0003800000 */
[----:B------:R-:W5:Y:S01]  /*2260*/  LDCU UR15, c[0x0][0x440] ;  /* 0x00008800ff0f77ac */ /* 0x000f620008000800 */
[----:B------:R-:W-:Y:S02]  /*2270*/  IMAD R2, R6, UR16, RZ ;  /* 0x0000001006027c24 */ /* 0x000fe4000f8e02ff */
[----:B------:R-:W-:Y:S01]  /*2280*/  IMAD.MOV.U32 R17, RZ, RZ, R0 ;  /* 0x000000ffff117224 */ /* 0x000fe200078e0000 */
[----:B------:R-:W1:Y:S01]  /*2290*/  LDCU.64 UR8, c[0x0][0x390] ;  /* 0x00007200ff0877ac */ /* 0x000e620008000a00 */
[C---:B------:R-:W-:Y:S02]  /*22a0*/  IMAD R2, R7.reuse, UR17, R2 ;  /* 0x0000001107027c24 */ /* 0x040fe4000f8e0202 */
[----:B------:R-:W-:-:S04]  /*22b0*/  IMAD.WIDE.U32 R16, R7, UR16, R16 ;  /* 0x0000001007107c25 */ /* 0x000fc8000f8e0010 */
[----:B------:R-:W-:Y:S01]  /*22c0*/  IMAD.IADD R2, R17, 0x1, R2 ;  /* 0x0000000111027824 */ /* 0x000fe200078e0202 */
[----:B-----5:R-:W-:Y:S02]  /*22d0*/  ISETP.GE.AND P1, PT, R14, UR15, PT ;  /* 0x0000000f0e007c0c */ /* 0x020fe4000bf26270 */
[----:B------:R-:W-:Y:S02]  /*22e0*/  ISETP.GE.AND P0, PT, R12, UR15, PT ;  /* 0x0000000f0c007c0c */ /* 0x000fe4000bf06270 */
[----:B-1-3--:R-:W-:-:S04]  /*22f0*/  LEA R18, P2, R16, UR8, 0x1 ;  /* 0x0000000810127c11 */ /* 0x00afc8000f8408ff */
        /* <DEDUP_REMOVED lines=18> */
.L_x_130:
[----:B------:R3:W-:Y:S02]  /*2420*/  STS.128 [R9+0x14000], RZ ;  /* 0x014000ff09007388 */ /* 0x0007e40000000c00 */
.L_x_129:
[----:B------:R-:W-:Y:S05]  /*2430*/  BSYNC.RECONVERGENT B0 ;  /* 0x0000000000007941 */ /* 0x000fea0003800200 */
.L_x_128:
        /* <DEDUP_REMOVED lines=25> */
.L_x_133:
[----:B------:R1:W-:Y:S01]  /*25d0*/  STS.128 [R9+0x8000], RZ ;  /* 0x008000ff09007388 */ /* 0x0003e20000000c00 */
[----:B------:R-:W-:Y:S05]  /*25e0*/  BRA `(.L_x_134) ;  /* 0x00000000000c7947 */ /* 0x000fea0003800000 */
.L_x_132:
[----:B------:R1:W-:Y:S04]  /*25f0*/  STS.128 [R9+0x6000], RZ ;  /* 0x006000ff09007388 */ /* 0x0003e80000000c00 */
[----:B------:R1:W-:Y:S04]  /*2600*/  STS.128 [R9+0x7000], RZ ;  /* 0x007000ff09007388 */ /* 0x0003e80000000c00 */
[----:B------:R1:W-:Y:S02]  /*2610*/  STS.128 [R9+0x8000], RZ ;  /* 0x008000ff09007388 */ /* 0x0003e40000000c00 */
.L_x_134:
[----:B------:R-:W-:Y:S05]  /*2620*/  BSYNC.RECONVERGENT B0 ;  /* 0x0000000000007941 */ /* 0x000fea0003800200 */
.L_x_131:
        /* <DEDUP_REMOVED lines=23> */
.L_x_137:
[----:B------:R1:W-:Y:S01]  /*27a0*/  STS.128 [R229+0x2000], RZ ;  /* 0x002000ffe5007388 */ /* 0x0003e20000000c00 */
[----:B------:R-:W-:Y:S05]  /*27b0*/  BRA `(.L_x_138) ;  /* 0x00000000000c7947 */ /* 0x000fea0003800000 */
.L_x_136:
[----:B------:R1:W-:Y:S04]  /*27c0*/  STS.128 [R229], RZ ;  /* 0x000000ffe5007388 */ /* 0x0003e80000000c00 */
[----:B------:R1:W-:Y:S04]  /*27d0*/  STS.128 [R229+0x1000], RZ ;  /* 0x001000ffe5007388 */ /* 0x0003e80000000c00 */
[----:B------:R1:W-:Y:S02]  /*27e0*/  STS.128 [R229+0x2000], RZ ;  /* 0x002000ffe5007388 */ /* 0x0003e40000000c00 */
.L_x_138:
[----:B------:R-:W-:Y:S05]  /*27f0*/  BSYNC.RECONVERGENT B0 ;  /* 0x0000000000007941 */ /* 0x000fea0003800200 */
.L_x_135:
[----:B------:R-:W-:Y:S01]  /*2800*/  SHF.R.U32.HI R0, RZ, 0x1, R8 ;  /* 0x00000001ff007819 */ /* 0x000fe20000011608 */
[----:B------:R-:W-:Y:S01]  /*2810*/  IMAD.MOV.U32 R226, RZ, RZ, 0x7f800000 ;  /* 0x7f800000ffe27424 */ /* 0x000fe200078e00ff */
[----:B------:R-:W-:Y:S01]  /*2820*/  MOV R227, 0x7f800000 ;  /* 0x7f80000000e37802 */ /* 0x000fe20000000f00 */
[----:B------:R-:W-:Y:S01]  /*2830*/  IMAD.MOV.U32 R225, RZ, RZ, 0x7f800000 ;  /* 0x7f800000ffe17424 */ /* 0x000fe200078e00ff */
[----:B------:R-:W-:Y:S02]  /*2840*/  LOP3.LUT R228, R0, 0x10, RZ, 0xc0, !PT ;  /* 0x0000001000e47812 */ /* 0x000fe400078ec0ff */
[----:B------:R-:W-:Y:S02]  /*2850*/  MOV R224, 0x7f800000 ;  /* 0x7f80000000e07802 */ /* 0x000fe40000000f00 */
[----:B------:R-:W-:-:S04]  /*2860*/  LOP3.LUT R228, R228, 0x7, R10, 0xf8, !PT ;  /* 0x00000007e4e47812 */ /* 0x000fc800078ef80a */
[C---:B------:R-:W-:Y:S01]  /*2870*/  LOP3.LUT R13, R228.reuse, 0x20, RZ, 0xfc, !PT ;  /* 0x00000020e40d7812 */ /* 0x040fe200078efcff */
[C---:B------:R-:W-:Y:S01]  /*2880*/  VIADD R16, R228.reuse, 0x8 ;  /* 0x00000008e4107836 */ /* 0x040fe20000000000 */
[C---:B------:R-:W-:Y:S01]  /*2890*/  ISETP.GE.AND P3, PT, R228.reuse, UR9, PT ;  /* 0x00000009e4007c0c */ /* 0x040fe2000bf66270 */
[----:B------:R-:W-:Y:S01]  /*28a0*/  VIADD R2, R228, 0x28 ;  /* 0x00000028e4027836 */ /* 0x000fe20000000000 */
[----:B------:R-:W-:Y:S02]  /*28b0*/  ISETP.GE.AND P1, PT, R13, UR9, PT ;  /* 0x000000090d007c0c */ /* 0x000fe4000bf26270 */
[----:B------:R-:W-:Y:S02]  /*28c0*/  ISETP.GE.AND P2, PT, R16, UR9, PT ;  /* 0x0000000910007c0c */ /* 0x000fe4000bf46270 */
[----:B------:R-:W-:Y:S01]  /*28d0*/  ISETP.GE.AND P0, PT, R2, UR9, PT ;  /* 0x0000000902007c0c */ /* 0x000fe2000bf06270 */
[----:B------:R-:W-:Y:S01]  /*28e0*/  IMAD.MOV.U32 R2, RZ, RZ, 0x4 ;  /* 0x00000004ff027424 */ /* 0x000fe200078e00ff */
[----:B------:R-:W2:Y:S03]  /*28f0*/  LDCU.64 UR8, c[0x0][0x3d0] ;  /* 0x00007a00ff0877ac */ /* 0x000ea60008000a00 */
[----:B------:R-:W-:Y:S01]  /*2900*/  IMAD.WIDE.U32 R16, R228, R2, UR58 ;  /* 0x0000003ae4107e25 */ /* 0x000fe2000f8e0002 */
[----:B------:R-:W-:-:S03]  /*2910*/  UIMAD UR5, UR5, UR18, URZ ;  /* 0x00000012050572a4 */ /* 0x000fc6000f8e02ff */
[----:B------:R-:W-:Y:S01]  /*2920*/  IMAD.U32 R2, RZ, RZ, UR18 ;  /* 0x00000012ff027e24 */ /* 0x000fe2000f8e00ff */
[----:B------:R-:W5:Y:S04]  /*2930*/  @!P3 LDG.E R227, desc[UR40][R16.64] ;  /* 0x0000002810e3b981 */ /* 0x000f68000c1e1900 */
[----:B------:R-:W5:Y:S04]  /*2940*/  @!P2 LDG.E R226, desc[UR40][R16.64+0x20] ;  /* 0x0000202810e2a981 */ /* 0x000f68000c1e1900 */
[----:B------:R-:W5:Y:S04]  /*2950*/  @!P1 LDG.E R225, desc[UR40][R16.64+0x80] ;  /* 0x0000802810e19981 */ /* 0x000f68000c1e1900 */
[----:B------:R3:W5:Y:S01]  /*2960*/  @!P0 LDG.E R224, desc[UR40][R16.64+0xa0] ;  /* 0x0000a02810e08981 */ /* 0x000762000c1e1900 */
[----:B------:R-:W-:Y:S01]  /*2970*/  UIMAD UR5, UR34, UR19, UR5 ;  /* 0x00000013220572a4 */ /* 0x000fe2000f8e0205 */
[----:B------:R-:W-:Y:S01]  /*2980*/  BSSY.RECONVERGENT B0, `(.L_x_139) ;  /* 0x0000029000007945 */ /* 0x000fe20003800200 */
[----:B---3--:R-:W-:-:S04]  /*2990*/  IMAD.WIDE.U32 R16, R2, UR34, R14 ;  /* 0x0000002202107c25 */ /* 0x008fc8000f8e000e */
[----:B--2---:R-:W-:Y:S01]  /*29a0*/  IMAD R2, R3, UR8, RZ ;  /* 0x0000000803027c24 */ /* 0x004fe2000f8e02ff */
[----:B------:R-:W-:-:S03]  /*29b0*/  IADD3 R16, P0, PT, R16, UR36, RZ ;  /* 0x0000002410107c10 */ /* 0x000fc6000ff1e0ff */
[----:B------:R-:W-:Y:S01]  /*29c0*/  IMAD R2, R4, UR9, R2 ;  /* 0x0000000904027c24 */ /* 0x000fe2000f8e0202 */
[----:B------:R-:W-:-:S03]  /*29d0*/  IADD3.X R17, PT, PT, R5, UR5, R17, P0, !PT ;  /* 0x0000000505117c10 */ /* 0x000fc600087fe411 */
[----:B------:R-:W-:-:S05]  /*29e0*/  IMAD.WIDE.U32 R16, R4, UR8, R16 ;  /* 0x0000000804107c25 */ /* 0x000fca000f8e0010 */
[----:B------:R-:W-:Y:S01]  /*29f0*/  IADD3 R2, PT, PT, R17, R2, RZ ;  /* 0x0000000211027210 */ /* 0x000fe20007ffe0ff */
[----:B------:R-:W-:Y:S06]  /*2a00*/  @P5 BRA `(.L_x_140) ;  /* 0x0000000000745947 */ /* 0x000fec0003800000 */
[----:B------:R-:W2:Y:S01]  /*2a10*/  LDCU UR5, c[0x0][0x440] ;  /* 0x00008800ff0577ac */ /* 0x000ea20008000800 */
[----:B------:R-:W-:Y:S02]  /*2a20*/  IMAD.MOV.U32 R4, RZ, RZ, R16 ;  /* 0x000000ffff047224 */ /* 0x000fe400078e0010 */
[----:B------:R-:W-:Y:S01]  /*2a30*/  IMAD.MOV.U32 R5, RZ, RZ, R2 ;  /* 0x000000ffff057224 */ /* 0x000fe200078e0002 */
[----:B------:R-:W1:Y:S01]  /*2a40*/  LDCU.64 UR8, c[0x0][0x388] ;  /* 0x00007100ff0877ac */ /* 0x000e620008000a00 */
[----:B------:R-:W-:-:S04]  /*2a50*/  IMAD.WIDE.U32 R4, R10, UR18, R4 ;  /* 0x000000120a047c25 */ /* 0x000fc8000f8e0004 */
[----:B------:R-:W-:Y:S01]  /*2a60*/  IMAD R10, R10, UR19, R5 ;  /* 0x000000130a0a7c24 */ /* 0x000fe2000f8e0205 */
        /* <DEDUP_REMOVED lines=21> */
.L_x_141:
[----:B------:R2:W-:Y:S01]  /*2bc0*/  STS.128 [R9+0xd000], RZ ;  /* 0x00d000ff09007388 */ /* 0x0005e20000000c00 */
[----:B------:R-:W-:Y:S05]  /*2bd0*/  BRA `(.L_x_142) ;  /* 0x00000000000c7947 */ /* 0x000fea0003800000 */
.L_x_140:
[----:B------:R2:W-:Y:S04]  /*2be0*/  STS.128 [R9+0x9000], RZ ;  /* 0x009000ff09007388 */ /* 0x0005e80000000c00 */
[----:B------:R2:W-:Y:S04]  /*2bf0*/  STS.128 [R9+0xb000], RZ ;  /* 0x00b000ff09007388 */ /* 0x0005e80000000c00 */
[----:B------:R2:W-:Y:S02]  /*2c00*/  STS.128 [R9+0xd000], RZ ;  /* 0x00d000ff09007388 */ /* 0x0005e40000000c00 */
.L_x_142:
[----:B------:R-:W-:Y:S05]  /*2c10*/  BSYNC.RECONVERGENT B0 ;  /* 0x0000000000007941 */ /* 0x000fea0003800200 */
.L_x_139:
[----:B------:R1:W-:Y:S01]  /*2c20*/  @P4 STS.128 [R9+0xa000], RZ ;  /* 0x00a000ff09004388 */ /* 0x0003e20000000c00 */
[----:B------:R-:W-:Y:S03]  /*2c30*/  BSSY.RECONVERGENT B0, `(.L_x_143) ;  /* 0x0000022000007945 */ /* 0x000fe60003800200 */
[----:B------:R1:W-:Y:S04]  /*2c40*/  @P4 STS.128 [R9+0xc000], RZ ;  /* 0x00c000ff09004388 */ /* 0x0003e80000000c00 */
[----:B------:R1:W-:Y:S01]  /*2c50*/  @P4 STS.128 [R9+0xe000], RZ ;  /* 0x00e000ff09004388 */ /* 0x0003e20000000c00 */
[----:B------:R-:W-:Y:S05]  /*2c60*/  @P4 BRA `(.L_x_144) ;  /* 0x0000000000784947 */ /* 0x000fea0003800000 */
[----:B------:R-:W4:Y:S01]  /*2c70*/  LDCU UR5, c[0x0][0x440] ;  /* 0x00008800ff0577ac */ /* 0x000f220008000800 */
[----:B------:R-:W-:Y:S01]  /*2c80*/  IMAD.MOV.U32 R3, RZ, RZ, R2 ;  /* 0x000000ffff037224 */ /* 0x000fe200078e0002 */
[----:B------:R-:W-:Y:S01]  /*2c90*/  MOV R2, R16 ;  /* 0x0000001000027202 */ /* 0x000fe20000000f00 */
[----:B------:R-:W-:Y:S01]  /*2ca0*/  IMAD R6, R6, UR18, RZ ;  /* 0x0000001206067c24 */ /* 0x000fe2000f8e02ff */
[----:B------:R-:W3:Y:S03]  /*2cb0*/  LDCU.64 UR8, c[0x0][0x388] ;  /* 0x00007100ff0877ac */ /* 0x000ee60008000a00 */
[----:B------:R-:W-:-:S04]  /*2cc0*/  IMAD.WIDE.U32 R2, R7, UR18, R2 ;  /* 0x0000001207027c25 */ /* 0x000fc8000f8e0002 */
[----:B------:R-:W-:-:S04]  /*2cd0*/  IMAD R6, R7, UR19, R6 ;  /* 0x0000001307067c24 */ /* 0x000fc8000f8e0206 */
[----:B------:R-:W-:Y:S01]  /*2ce0*/  IMAD.IADD R6, R3, 0x1, R6 ;  /* 0x0000000103067824 */ /* 0x000fe200078e0206 */
[----:B----4-:R-:W-:Y:S02]  /*2cf0*/  ISETP.GE.AND P1, PT, R14, UR5, PT ;  /* 0x000000050e007c0c */ /* 0x010fe4000bf26270 */
        /* <DEDUP_REMOVED lines=20> */
.L_x_145:
[----:B------:R4:W-:Y:S02]  /*2e40*/  STS.128 [R9+0xe000], RZ ;  /* 0x00e000ff09007388 */ /* 0x0009e40000000c00 */
.L_x_144:
[----:B------:R-:W-:Y:S05]  /*2e50*/  BSYNC.RECONVERGENT B0 ;  /* 0x0000000000007941 */ /* 0x000fea0003800200 */
.L_x_143:
[----:B------:R-:W0:Y:S01]  /*2e60*/  LDGDEPBAR ;  /* 0x00000000000079af */ /* 0x000e220000000000 */
[C---:B------:R-:W-:Y:S01]  /*2e70*/  IMAD.SHL.U32 R220, R8.reuse, 0x20, RZ ;  /* 0x0000002008dc7824 */ /* 0x040fe200078e00ff */
[C---:B------:R-:W-:Y:S01]  /*2e80*/  LOP3.LUT P0, RZ, R8.reuse, 0x4, RZ, 0xc0, !PT ;  /* 0x0000000408ff7812 */ /* 0x040fe2000780c0ff */
[C---:B------:R-:W-:Y:S01]  /*2e90*/  IMAD.SHL.U32 R3, R8.reuse, 0x4, RZ ;  /* 0x0000000408037824 */ /* 0x040fe200078e00ff */
[----:B------:R-:W-:Y:S01]  /*2ea0*/  SHF.R.U32.HI R7, RZ, 0x4, R8 ;  /* 0x00000004ff077819 */ /* 0x000fe20000011608 */
[----:B---34-:R-:W-:Y:S01]  /*2eb0*/  IMAD.SHL.U32 R5, R8, 0x10, RZ ;  /* 0x0000001008057824 */ /* 0x018fe200078e00ff */
[----:B------:R-:W-:Y:S01]  /*2ec0*/  LOP3.LUT R6, R220, 0x20, RZ, 0xc0, !PT ;  /* 0x00000020dc067812 */ /* 0x000fe200078ec0ff */
[----:B------:R-:W3:Y:S01]  /*2ed0*/  LDCU UR18, c[0x0][0x3b0] ;  /* 0x00007600ff1277ac */ /* 0x000ee20008000800 */
[----:B------:R-:W-:Y:S01]  /*2ee0*/  LOP3.LUT R3, R3, 0x18, RZ, 0xc0, !PT ;  /* 0x0000001803037812 */ /* 0x000fe200078ec0ff */
[----:B------:R-:W-:Y:S01]  /*2ef0*/  IMAD.MOV.U32 R231, RZ, RZ, R229 ;  /* 0x000000ffffe77224 */ /* 0x000fe200078e00e5 */
[--C-:B------:R-:W-:Y:S01]  /*2f00*/  LOP3.LUT R6, R6, 0x3c00, R5.reuse, 0xf8, !PT ;  /* 0x00003c0006067812 */ /* 0x100fe200078ef805 */
[----:B------:R-:W4:Y:S01]  /*2f10*/  LDCU UR19, c[0x0][0x590] ;  /* 0x0000b200ff1377ac */ /* 0x000f220008000800 */
[----:B------:R-:W-:Y:S01]  /*2f20*/  LOP3.LUT R2, R3, 0xc0, R220, 0xf8, !PT ;  /* 0x000000c003027812 */ /* 0x000fe200078ef8dc */
[----:B------:R-:W-:Y:S01]  /*2f30*/  IMAD.MOV.U32 R230, RZ, RZ, 0x4 ;  /* 0x00000004ffe67424 */ /* 0x000fe200078e00ff */
[----:B------:R-:W-:Y:S01]  /*2f40*/  LOP3.LUT R6, R6, 0x100, R5, 0xf8, !PT ;  /* 0x0000010006067812 */ /* 0x000fe200078ef805 */
[----:B------:R-:W-:Y:S01]  /*2f50*/  UIADD3 UR16, UPT, UPT, UR31, -UR47, -UR39 ;  /* 0x8000002f1f107290 */ /* 0x000fe2000fffe827 */
[----:B------:R-:W-:-:S02]  /*2f60*/  LOP3.LUT R222, R2, 0x8, R8, 0x78, !PT ;  /* 0x0000000802de7812 */ /* 0x000fc400078e7808 */
[----:B------:R-:W-:Y:S02]  /*2f70*/  CS2R R126, SRZ ;  /* 0x00000000007e7805 */ /* 0x000fe4000001ff00 */
[----:B------:R-:W-:Y:S01]  /*2f80*/  LOP3.LUT R221, R2, 0x8, R0, 0x78, !PT ;  /* 0x0000000802dd7812 */ /* 0x000fe200078e7800 */
[----:B------:R-:W-:Y:S01]  /*2f90*/  IMAD.MOV.U32 R2, RZ, RZ, 0x20 ;  /* 0x00000020ff027424 */ /* 0x000fe200078e00ff */
[----:B------:R-:W-:Y:S02]  /*2fa0*/  LOP3.LUT R222, R6, R222, RZ, 0xfc, !PT ;  /* 0x000000de06de7212 */ /* 0x000fe400078efcff */
[----:B------:R-:W-:Y:S02]  /*2fb0*/  CS2R R124, SRZ ;  /* 0x00000000007c7805 */ /* 0x000fe4000001ff00 */
[----:B------:R-:W-:Y:S02]  /*2fc0*/  LOP3.LUT R7, R7, 0x8, RZ, 0xc0, !PT ;  /* 0x0000000807077812 */ /* 0x000fe400078ec0ff */
[----:B------:R-:W-:Y:S01]  /*2fd0*/  CS2R R130, SRZ ;  /* 0x0000000000827805 */ /* 0x000fe2000001ff00 */
[----:B------:R-:W-:-:S04]  /*2fe0*/  DEPBAR.LE SB0, 0x1 ;  /* 0x000080400000791a */ /* 0x000fc80000000000 */
[----:B------:R-:W-:Y:S01]  /*2ff0*/  LEA R222, R222, UR6, 0x1 ;  /* 0x00000006dede7c11 */ /* 0x000fe2000f8e08ff */
[----:B------:R-:W-:Y:S01]  /*3000*/  BAR.SYNC.DEFER_BLOCKING 0x0 ;  /* 0x0000000000007b1d */ /* 0x000fe20000010000 */
[----:B------:R-:W-:Y:S02]  /*3010*/  LOP3.LUT R8, R7, 0x10, R8, 0xf8, !PT ;  /* 0x0000001007087812 */ /* 0x000fe400078ef808 */
[----:B------:R-:W-:Y:S02]  /*3020*/  CS2R R128, SRZ ;  /* 0x0000000000807805 */ /* 0x000fe4000001ff00 */
[----:B------:R-:W-:Y:S01]  /*3030*/  LOP3.LUT R4, R220, 0x120, RZ, 0xc0, !PT ;  /* 0x00000120dc047812 */ /* 0x000fe200078ec0ff */
[----:B------:R-:W-:Y:S01]  /*3040*/  VIADD R0, R222, 0xf000 ;  /* 0x0000f000de007836 */ /* 0x000fe20000000000 */
[----:B------:R-:W-:Y:S01]  /*3050*/  LOP3.LUT R8, R8, 0xc0, R220, 0xf8, !PT ;  /* 0x000000c008087812 */ /* 0x000fe200078ef8dc */
[----:B------:R-:W-:Y:S01]  /*3060*/  VIADD R216, R222, 0xf020 ;  /* 0x0000f020ded87836 */ /* 0x000fe20000000000 */
[----:B------:R-:W-:Y:S01]  /*3070*/  LOP3.LUT R4, R4, 0x200, R5, 0xf8, !PT ;  /* 0x0000020004047812 */ /* 0x000fe200078ef805 */
[----:B------:R-:W-:Y:S01]  /*3080*/  @P0 VIADD R216, R0, 0xffffffe0 ;  /* 0xffffffe000d80836 */ /* 0x000fe20000000000 */
[----:B------:R-:W-:Y:S01]  /*3090*/  LOP3.LUT R8, R8, R3, RZ, 0x3c, !PT ;  /* 0x0000000308087212 */ /* 0x000fe200078e3cff */
[----:B------:R-:W-:Y:S01]  /*30a0*/  IMAD.MOV.U32 R3, RZ, RZ, 0x20 ;  /* 0x00000020ff037424 */ /* 0x000fe200078e00ff */
[----:B------:R-:W-:-:S02]  /*30b0*/  LOP3.LUT R221, R4, R221, RZ, 0xfc, !PT ;  /* 0x000000dd04dd7212 */ /* 0x000fc400078efcff */
[----:B------:R-:W-:Y:S02]  /*30c0*/  CS2R R122, SRZ ;  /* 0x00000000007a7805 */ /* 0x000fe4000001ff00 */
[----:B------:R-:W-:Y:S02]  /*30d0*/  LOP3.LUT R220, R8, 0x120, R220, 0xf8, !PT ;  /* 0x0000012008dc7812 */ /* 0x000fe400078ef8dc */
[----:B------:R-:W-:Y:S02]  /*30e0*/  CS2R R120, SRZ ;  /* 0x0000000000787805 */ /* 0x000fe4000001ff00 */
[----:B------:R-:W-:Y:S02]  /*30f0*/  LEA R221, R221, UR6, 0x1 ;  /* 0x00000006dddd7c11 */ /* 0x000fe4000f8e08ff */
[----:B------:R-:W-:Y:S02]  /*3100*/  CS2R R118, SRZ ;  /* 0x0000000000767805 */ /* 0x000fe4000001ff00 */
[----:B------:R-:W-:-:S02]  /*3110*/  LEA R220, R220, UR6, 0x1 ;  /* 0x00000006dcdc7c11 */ /* 0x000fc4000f8e08ff */
[----:B------:R-:W-:Y:S02]  /*3120*/  CS2R R116, SRZ ;  /* 0x0000000000747805 */ /* 0x000fe4000001ff00 */
[----:B------:R-:W-:Y:S02]  /*3130*/  SEL R3, R3, 0xffffffe0, !P0 ;  /* 0xffffffe003037807 */ /* 0x000fe40004000000 */
[----:B------:R-:W-:Y:S02]  /*3140*/  CS2R R110, SRZ ;  /* 0x00000000006e7805 */ /* 0x000fe4000001ff00 */
[----:B------:R-:W-:Y:S02]  /*3150*/  CS2R R108, SRZ ;  /* 0x00000000006c7805 */ /* 0x000fe4000001ff00 */
[----:B------:R-:W-:Y:S02]  /*3160*/  CS2R R114, SRZ ;  /* 0x0000000000727805 */ /* 0x000fe4000001ff00 */
[----:B------:R-:W-:Y:S01]  /*3170*/  CS2R R112, SRZ ;  /* 0x0000000000707805 */ /* 0x000fe2000001ff00 */
[----:B------:R1:W1:Y:S01]  /*3180*/  LDSM.16.M88.4 R180, [R216] ;  /* 0x00000000d8b4783b */ /* 0x0002620000000200 */
[----:B------:R-:W-:-:S02]  /*3190*/  CS2R R106, SRZ ;  /* 0x00000000006a7805 */ /* 0x000fc4000001ff00 */
[----:B------:R-:W-:Y:S02]  /*31a0*/  CS2R R104, SRZ ;  /* 0x0000000000687805 */ /* 0x000fe4000001ff00 */
[----:B------:R-:W-:Y:S01]  /*31b0*/  CS2R R102, SRZ ;  /* 0x0000000000667805 */ /* 0x000fe2000001ff00 */
[----:B------:R1:W1:Y:S01]  /*31c0*/  LDSM.16.M88.4 R184, [R216+0x400] ;  /* 0x00040000d8b8783b */ /* 0x0002620000000200 */
[----:B------:R-:W-:Y:S02]  /*31d0*/  CS2R R100, SRZ ;  /* 0x0000000000647805 */ /* 0x000fe4000001ff00 */
[----:B------:R-:W-:Y:S02]  /*31e0*/  CS2R R94, SRZ ;  /* 0x00000000005e7805 */ /* 0x000fe4000001ff00 */
[----:B------:R-:W-:Y:S01]  /*31f0*/  CS2R R92, SRZ ;  /* 0x00000000005c7805 */ /* 0x000fe2000001ff00 */
[----:B------:R1:W1:Y:S01]  /*3200*/  LDSM.16.M88.4 R196, [R216+0x2000] ;  /* 0x00200000d8c4783b */ /* 0x0002620000000200 */
        /* <DEDUP_REMOVED lines=35> */
[----:B------:R-:W1:Y:S01]  /*3440*/  LDSM.16.M88.4 R216, [R216+0x4400] ;  /* 0x00440000d8d8783b */ /* 0x000e620000000200 */
[----:B------:R-:W-:Y:S02]  /*3450*/  CS2R R40, SRZ ;  /* 0x0000000000287805 */ /* 0x000fe4000001ff00 */
[----:B------:R-:W-:Y:S02]  /*3460*/  CS2R R38, SRZ ;  /* 0x0000000000267805 */ /* 0x000fe4000001ff00 */
[----:B------:R-:W-:Y:S01]  /*3470*/  CS2R R36, SRZ ;  /* 0x0000000000247805 */ /* 0x000fe2000001ff00 */
[----:B------:R-:W-:Y:S01]  /*3480*/  VIADD R221, R221, UR14 ;  /* 0x0000000edddd7c36 */ /* 0x000fe20008000000 */
[----:B------:R-:W-:Y:S01]  /*3490*/  USHF.L.U32 UR48, UR48, 0x3, URZ ;  /* 0x0000000330307899 */ /* 0x000fe200080006ff */
[----:B------:R-:W-:Y:S01]  /*34a0*/  VIADD R220, R220, UR14 ;  /* 0x0000000edcdc7c36 */ /* 0x000fe20008000000 */
[----:B------:R-:W1:Y:S01]  /*34b0*/  LDCU UR5, c[0x0][0x440] ;  /* 0x00008800ff0577ac */ /* 0x000e620008000800 */
[----:B------:R-:W-:Y:S01]  /*34c0*/  IMAD.IADD R0, R222, 0x1, R3 ;  /* 0x00000001de007824 */ /* 0x000fe200078e0203 */
[----:B------:R-:W1:Y:S01]  /*34d0*/  LDCU UR15, c[0x0][0x504] ;  /* 0x0000a080ff0f77ac */ /* 0x000e620008000800 */
[----:B------:R-:W1:Y:S01]  /*34e0*/  LDCU UR9, c[0x0][0x508] ;  /* 0x0000a100ff0977ac */ /* 0x000e620008000800 */
[----:B------:R-:W1:Y:S01]  /*34f0*/  LDCU UR8, c[0x0][0x3e0] ;  /* 0x00007c00ff0877ac */ /* 0x000e620008000800 */
[----:B------:R-:W1:Y:S01]  /*3500*/  LDCU UR17, c[0x0][0x45c] ;  /* 0x00008b80ff1177ac */ /* 0x000e620008000800 */
[----:B------:R-:W-:-:S02]  /*3510*/  UIADD3 UR16, UPT, UPT, UR16, 0x80, URZ ;  /* 0x0000008010107890 */ /* 0x000fc4000fffe0ff */
[----:B---3--:R-:W-:Y:S02]  /*3520*/  USHF.L.U32 UR18, UR18, 0x6, URZ ;  /* 0x0000000612127899 */ /* 0x008fe400080006ff */
[----:B----4-:R-:W-:-:S12]  /*3530*/  USHF.L.U32 UR19, UR19, 0x6, URZ ;  /* 0x0000000613137899 */ /* 0x010fd800080006ff */
.L_x_150:
[----:B------:R-:W0:Y:S01]  /*3540*/  LDGDEPBAR ;  /* 0x00000000000079af */ /* 0x000e220000000000 */
[----:B------:R-:W-:Y:S01]  /*3550*/  IMAD.U32 R4, RZ, RZ, UR10 ;  /* 0x0000000aff047e24 */ /* 0x000fe2000f8e00ff */
[----:B------:R-:W-:Y:S01]  /*3560*/  MOV R5, UR11 ;  /* 0x0000000b00057c02 */ /* 0x000fe20008000f00 */
[----:B------:R-:W-:Y:S01]  /*3570*/  IMAD.IADD R223, R221, 0x1, R3 ;  /* 0x00000001dddf7824 */ /* 0x000fe200078e0203 */
[----:B------:R-:W-:Y:S02]  /*3580*/  USHF.L.U32 UR14, UR49, 0x6, URZ ;  /* 0x00000006310e7899 */ /* 0x000fe400080006ff */
[C---:B------:R-:W-:Y:S02]  /*3590*/  LEA R4, P0, R228.reuse, R4, 0x2 ;  /* 0x00000004e4047211 */ /* 0x040fe400078010ff */
[----:B------:R-:W-:Y:S02]  /*35a0*/  UISETP.GE.AND UP0, UPT, UR14, UR16, UPT ;  /* 0x000000100e00728c */ /* 0x000fe4000bf06270 */
[----:B------:R-:W-:Y:S01]  /*35b0*/  LEA.HI.X R5, R228, R5, RZ, 0x2, P0 ;  /* 0x00000005e4057211 */ /* 0x000fe200000f14ff */
[----:B------:R-:W-:Y:S04]  /*35c0*/  DEPBAR.LE SB0, 0x0 ;  /* 0x000080000000791a */ /* 0x000fe80000000000 */
[----:B------:R-:W-:Y:S06]  /*35d0*/  BAR.SYNC.DEFER_BLOCKING 0x0 ;  /* 0x0000000000007b1d */ /* 0x000fec0000010000 */
[----:B------:R-:W-:Y:S05]  /*35e0*/  LDSM.16.M88.4 R32, [R221] ;  /* 0x00000000dd20783b */ /* 0x000fea0000000200 */
[----:B-1----:R-:W1:Y:S05]  /*35f0*/  LDSM.16.M88.4 R16, [R222+0x9000] ;  /* 0x00900000de10783b */ /* 0x002e6a0000000200 */
[----:B------:R-:W2:Y:S05]  /*3600*/  LDSM.16.M88.4 R28, [R221+0x800] ;  /* 0x00080000dd1c783b */ /* 0x000eaa0000000200 */
[----:B-----5:R-:W5:Y:S05]  /*3610*/  LDG.E R243, desc[UR40][R4.64] ;  /* 0x0000002804f37981 */ /* 0x020f6a000c1e1900 */
[----:B------:R-:W5:Y:S05]  /*3620*/  LDG.E R242, desc[UR40][R4.64+0x20] ;  /* 0x0000202804f27981 */ /* 0x000f6a000c1e1900 */
[----:B------:R-:W5:Y:S05]  /*3630*/  LDG.E R241, desc[UR40][R4.64+0x80] ;  /* 0x0000802804f17981 */ /* 0x000f6a000c1e1900 */
[----:B------:R1:W5:Y:S05]  /*3640*/  LDG.E R240, desc[UR40][R4.64+0xa0] ;  /* 0x0000a02804f07981 */ /* 0x00036a000c1e1900 */
[----:B------:R-:W3:Y:S05]  /*3650*/  LDSM.16.M88.4 R132, [R222+0x9400] ;  /* 0x00940000de84783b */ /* 0x000eea0000000200 */
[----:B------:R-:W-:Y:S05]  /*3660*/  LDSM.16.M88.4 R136, [R223] ;  /* 0x00000000df88783b */ /* 0x000fea0000000200 */
[----:B------:R-:W4:Y:S05]  /*3670*/  LDSM.16.M88.4 R140, [R0+0x9000] ;  /* 0x00900000008c783b */ /* 0x000f2a0000000200 */
[----:B------:R-:W4:Y:S05]  /*3680*/  LDSM.16.M88.4 R144, [R223+0x800] ;  /* 0x00080000df90783b */ /* 0x000f2a0000000200 */
[----:B------:R-:W4:Y:S01]  /*3690*/  LDSM.16.M88.4 R148, [R0+0x9400] ;  /* 0x009400000094783b */ /* 0x000f220000000200 */
[-C--:B-1----:R-:W-:Y:S04]  /*36a0*/  HMMA.16816.F32 R4, R32, R16.reuse, RZ ;  /* 0x000000102004723c */ /* 0x082fe800000018ff */
[----:B------:R-:W-:Y:S04]  /*36b0*/  LDSM.16.M88.4 R152, [R221+0x1000] ;  /* 0x00100000dd98783b */ /* 0x000fe80000000200 */
[C---:B--2---:R-:W-:Y:S01]  /*36c0*/  HMMA.16816.F32 R8, R28.reuse, R16, RZ ;  /* 0x000000101c08723c */ /* 0x044fe200000018ff */
[----:B------:R-:W1:Y:S05]  /*36d0*/  LDSM.16.M88.4 R156, [R222+0xb000] ;  /* 0x00b00000de9c783b */ /* 0x000e6a0000000200 */
[----:B------:R-:W2:Y:S02]  /*36e0*/  LDSM.16.M88.4 R160, [R221+0x1800] ;  /* 0x00180000dda0783b */ /* 0x000ea40000000200 */
[-C--:B------:R-:W-:Y:S03]  /*36f0*/  HMMA.16816.F32 R12, R28, R18.reuse, RZ ;  /* 0x000000121c0c723c */ /* 0x080fe600000018ff */
[----:B------:R-:W2:Y:S05]  /*3700*/  LDSM.16.M88.4 R164, [R222+0xb400] ;  /* 0x00b40000dea4783b */ /* 0x000eaa0000000200 */
[C---:B------:R-:W-:Y:S01]  /*3710*/  HMMA.16816.F32 R16, R32.reuse, R18, RZ ;  /* 0x000000122010723c */ /* 0x040fe200000018ff */
[----:B------:R-:W-:Y:S07]  /*3720*/  LDSM.16.M88.4 R168, [R223+0x1800] ;  /* 0x00180000dfa8783b */ /* 0x000fee0000000200 */
[-C--:B---3--:R-:W-:Y:S08]  /*3730*/  HMMA.16816.F32 R20, R32, R132.reuse, RZ ;  /* 0x000000842014723c */ /* 0x088ff000000018ff */
[C---:B------:R-:W-:Y:S08]  /*3740*/  HMMA.16816.F32 R24, R28.reuse, R132, RZ ;  /* 0x000000841c18723c */ /* 0x040ff000000018ff */
[-C--:B------:R-:W-:Y:S08]  /*3750*/  HMMA.16816.F32 R28, R28, R134.reuse, RZ ;  /* 0x000000861c1c723c */ /* 0x080ff000000018ff */
[----:B------:R-:W-:Y:S01]  /*3760*/  HMMA.16816.F32 R32, R32, R134, RZ ;  /* 0x000000862020723c */ /* 0x000fe200000018ff */
[----:B------:R-:W-:Y:S07]  /*3770*/  LDSM.16.M88.4 R132, [R223+0x1000] ;  /* 0x00100000df84783b */ /* 0x000fee0000000200 */
[-C--:B----4-:R-:W-:Y:S08]  /*3780*/  HMMA.16816.F32 R4, R136, R140.reuse, R4 ;  /* 0x0000008c8804723c */ /* 0x090ff00000001804 */
[C---:B------:R-:W-:Y:S08]  /*3790*/  HMMA.16816.F32 R8, R144.reuse, R140, R8 ;  /* 0x0000008c9008723c */ /* 0x040ff00000001808 */
[-C--:B------:R-:W-:Y:S08]  /*37a0*/  HMMA.16816.F32 R12, R144, R142.reuse, R12 ;  /* 0x0000008e900c723c */ /* 0x080ff0000000180c */
[C---:B------:R-:W-:Y:S01]  /*37b0*/  HMMA.16816.F32 R16, R136.reuse, R142, R16 ;  /* 0x0000008e8810723c */ /* 0x040fe20000001810 */
[----:B------:R-:W3:Y:S07]  /*37c0*/  LDSM.16.M88.4 R140, [R0+0xb000] ;  /* 0x00b00000008c783b */ /* 0x000eee0000000200 */
[-C--:B------:R-:W-:Y:S08]  /*37d0*/  HMMA.16816.F32 R20, R136, R148.reuse, R20 ;  /* 0x000000948814723c */ /* 0x080ff00000001814 */
[C---:B------:R-:W-:Y:S08]  /*37e0*/  HMMA.16816.F32 R24, R144.reuse, R148, R24 ;  /* 0x000000949018723c */ /* 0x040ff00000001818 */
[-C--:B------:R-:W-:Y:S01]  /*37f0*/  HMMA.16816.F32 R28, R144, R150.reuse, R28 ;  /* 0x00000096901c723c */ /* 0x080fe2000000181c */
[----:B------:R-:W4:Y:S07]  /*3800*/  LDSM.16.M88.4 R144, [R0+0xb400] ;  /* 0x00b400000090783b */ /* 0x000f2e0000000200 */
[----:B------:R-:W-:Y:S01]  /*3810*/  HMMA.16816.F32 R32, R136, R150, R32 ;  /* 0x000000968820723c */ /* 0x000fe20000001820 */
[----:B------:R-:W-:Y:S05]  /*3820*/  LDSM.16.M88.4 R136, [R221+0x2000] ;  /* 0x00200000dd88783b */ /* 0x000fea0000000200 */
[----:B------:R-:W4:Y:S02]  /*3830*/  LDSM.16.M88.4 R148, [R222+0xd000] ;  /* 0x00d00000de94783b */ /* 0x000f240000000200 */
[-C--:B-1----:R-:W-:Y:S08]  /*3840*/  HMMA.16816.F32 R4, R152, R156.reuse, R4 ;  /* 0x0000009c9804723c */ /* 0x082ff00000001804 */
[C---:B--2---:R-:W-:Y:S08]  /*3850*/  HMMA.16816.F32 R8, R160.reuse, R156, R8 ;  /* 0x0000009ca008723c */ /* 0x044ff00000001808 */
[-C--:B------:R-:W-:Y:S08]  /*3860*/  HMMA.16816.F32 R12, R160, R158.reuse, R12 ;  /* 0x0000009ea00c723c */ /* 0x080ff0000000180c */
[C---:B------:R-:W-:Y:S01]  /*3870*/  HMMA.16816.F32 R16, R152.reuse, R158, R16 ;  /* 0x0000009e9810723c */ /* 0x040fe20000001810 */
[----:B------:R-:W1:Y:S07]  /*3880*/  LDSM.16.M88.4 R156, [R221+0x2800] ;  /* 0x00280000dd9c783b */ /* 0x000e6e0000000200 */
[-C--:B------:R-:W-:Y:S08]  /*3890*/  HMMA.16816.F32 R20, R152, R164.reuse, R20 ;  /* 0x000000a49814723c */ /* 0x080ff00000001814 */
[C---:B------:R-:W-:Y:S08]  /*38a0*/  HMMA.16816.F32 R24, R160.reuse, R164, R24 ;  /* 0x000000a4a018723c */ /* 0x040ff00000001818 */
[-C--:B------:R-:W-:Y:S01]  /*38b0*/  HMMA.16816.F32 R28, R160, R166.reuse, R28 ;  /* 0x000000a6a01c723c */ /* 0x080fe2000000181c */
[----:B------:R-:W-:Y:S07]  /*38c0*/  LDSM.16.M88.4 R160, [R0+0xd000] ;  /* 0x00d0000000a0783b */ /* 0x000fee0000000200 */
[----:B------:R-:W-:Y:S01]  /*38d0*/  HMMA.16816.F32 R32, R152, R166, R32 ;  /* 0x000000a69820723c */ /* 0x000fe20000001820 */
[----:B------:R-:W2:Y:S05]  /*38e0*/  LDSM.16.M88.4 R152, [R222+0xd400] ;  /* 0x00d40000de98783b */ /* 0x000eaa0000000200 */
[----:B------:R-:W-:Y:S02]  /*38f0*/  LDSM.16.M88.4 R164, [R223+0x2800] ;  /* 0x00280000dfa4783b */ /* 0x000fe40000000200 */
[-C--:B---3--:R-:W-:Y:S08]  /*3900*/  HMMA.16816.F32 R4, R132, R140.reuse, R4 ;  /* 0x0000008c8404723c */ /* 0x088ff00000001804 */
[C---:B------:R-:W-:Y:S08]  /*3910*/  HMMA.16816.F32 R8, R168.reuse, R140, R8 ;  /* 0x0000008ca808723c */ /* 0x040ff00000001808 */
[-C--:B------:R-:W-:Y:S08]  /*3920*/  HMMA.16816.F32 R12, R168, R142.reuse, R12 ;  /* 0x0000008ea80c723c */ /* 0x080ff0000000180c */
[C---:B------:R-:W-:Y:S01]  /*3930*/  HMMA.16816.F32 R16, R132.reuse, R142, R16 ;  /* 0x0000008e8410723c */ /* 0x040fe20000001810 */
[----:B------:R-:W3:Y:S07]  /*3940*/  LDSM.16.M88.4 R140, [R223+0x2000] ;  /* 0x00200000df8c783b */ /* 0x000eee0000000200 */
[-C--:B----4-:R-:W-:Y:S08]  /*3950*/  HMMA.16816.F32 R20, R132, R144.reuse, R20 ;  /* 0x000000908414723c */ /* 0x090ff00000001814 */
[C---:B------:R-:W-:Y:S08]  /*3960*/  HMMA.16816.F32 R24, R168.reuse, R144, R24 ;  /* 0x00000090a818723c */ /* 0x040ff00000001818 */
[-C--:B------:R-:W-:Y:S01]  /*3970*/  HMMA.16816.F32 R28, R168, R146.reuse, R28 ;  /* 0x00000092a81c723c */ /* 0x080fe2000000181c */
[----:B------:R-:W4:Y:S07]  /*3980*/  LDSM.16.M88.4 R168, [R0+0xd400] ;  /* 0x00d4000000a8783b */ /* 0x000f2e0000000200 */
[----:B------:R-:W-:Y:S08]  /*3990*/  HMMA.16816.F32 R32, R132, R146, R32 ;  /* 0x000000928420723c */ /* 0x000ff00000001820 */
[-C--:B------:R-:W-:Y:S08]  /*39a0*/  HMMA.16816.F32 R4, R136, R148.reuse, R4 ;  /* 0x000000948804723c */ /* 0x080ff00000001804 */
[C---:B-1----:R-:W-:Y:S08]  /*39b0*/  HMMA.16816.F32 R8, R156.reuse, R148, R8 ;  /* 0x000000949c08723c */ /* 0x042ff00000001808 */
[-C--:B------:R-:W-:Y:S08]  /*39c0*/  HMMA.16816.F32 R12, R156, R150.reuse, R12 ;  /* 0x000000969c0c723c */ /* 0x080ff0000000180c */
[C---:B------:R-:W-:Y:S08]  /*39d0*/  HMMA.16816.F32 R16, R136.reuse, R150, R16 ;  /* 0x000000968810723c */ /* 0x040ff00000001810 */
[-C--:B--2---:R-:W-:Y:S08]  /*39e0*/  HMMA.16816.F32 R20, R136, R152.reuse, R20 ;  /* 0x000000988814723c */ /* 0x084ff00000001814 */
[C---:B------:R-:W-:Y:S08]  /*39f0*/  HMMA.16816.F32 R24, R156.reuse, R152, R24 ;  /* 0x000000989c18723c */ /* 0x040ff00000001818 */
[-C--:B------:R-:W-:Y:S08]  /*3a00*/  HMMA.16816.F32 R28, R156, R154.reuse, R28 ;  /* 0x0000009a9c1c723c */ /* 0x080ff0000000181c */
[----:B------:R-:W-:Y:S08]  /*3a10*/  HMMA.16816.F32 R32, R136, R154, R32 ;  /* 0x0000009a8820723c */ /* 0x000ff00000001820 */
[-C--:B---3--:R-:W-:Y:S08]  /*3a20*/  HMMA.16816.F32 R4, R140, R160.reuse, R4 ;  /* 0x000000a08c04723c */ /* 0x088ff00000001804 */
[C---:B------:R-:W-:Y:S08]  /*3a30*/  HMMA.16816.F32 R8, R164.reuse, R160, R8 ;  /* 0x000000a0a408723c */ /* 0x040ff00000001808 */
[-C--:B------:R-:W-:Y:S08]  /*3a40*/  HMMA.16816.F32 R12, R164, R162.reuse, R12 ;  /* 0x000000a2a40c723c */ /* 0x080ff0000000180c */
[C---:B------:R-:W-:Y:S08]  /*3a50*/  HMMA.16816.F32 R16, R140.reuse, R162, R16 ;  /* 0x000000a28c10723c */ /* 0x040ff00000001810 */
[-C--:B----4-:R-:W-:Y:S08]  /*3a60*/  HMMA.16816.F32 R20, R140, R168.reuse, R20 ;  /* 0x000000a88c14723c */ /* 0x090ff00000001814 */
[C---:B------:R-:W-:Y:S08]  /*3a70*/  HMMA.16816.F32 R24, R164.reuse, R168, R24 ;  /* 0x000000a8a418723c */ /* 0x040ff00000001818 */
[-C--:B------:R-:W-:Y:S08]  /*3a80*/  HMMA.16816.F32 R28, R164, R170.reuse, R28 ;  /* 0x000000aaa41c723c */ /* 0x080ff0000000181c */
[----:B------:R-:W-:Y:S01]  /*3a90*/  HMMA.16816.F32 R32, R140, R170, R32 ;  /* 0x000000aa8c20723c */ /* 0x000fe20000001820 */
[----:B------:R-:W-:Y:S08]  /*3aa0*/  @!UPT UIADD3 URZ, UPT, UPT, URZ, URZ, URZ ;  /* 0x000000fffffff290 */ /* 0x000ff0000fffe0ff */
[----:B------:R-:W-:Y:S11]  /*3ab0*/  BRA.U !UP0, `(.L_x_146) ;  /* 0x00000001082c7547 */ /* 0x000ff6000b800000 */
[----:B------:R-:W-:Y:S02]  /*3ac0*/  USHF.L.U32 UR22, UR45, 0x7, URZ ;  /* 0x000000072d167899 */ /* 0x000fe400080006ff */
[----:B------:R-:W-:Y:S02]  /*3ad0*/  UIADD3 UR21, UPT, UPT, UR14, 0x40, URZ ;  /* 0x000000400e157890 */ /* 0x000fe4000fffe0ff */
[----:B------:R-:W-:Y:S04]  /*3ae0*/  UIADD3 UR22, UPT, UPT, UR22, 0x80, URZ ;  /* 0x0000008016167890 */ /* 0x000fe8000fffe0ff */
[----:B------:R-:W-:Y:S02]  /*3af0*/  UIADD3 UR20, UPT, UPT, -UR39, UR43, UR22 ;  /* 0x0000002b27147290 */ /* 0x000fe4000fffe116 */
[----:B------:R-:W-:Y:S02]  /*3b00*/  IMAD.U32 R132, RZ, RZ, UR22 ;  /* 0x00000016ff847e24 */ /* 0x000fe4000f8e00ff */
[----:B------:R-:W-:Y:S03]  /*3b10*/  UIADD3 UR20, UPT, UPT, UR20, -0x80, UR15 ;  /* 0xffffff8014147890 */ /* 0x000fe6000fffe00f */
[----:B------:R-:W-:Y:S01]  /*3b20*/  ISETP.LT.AND P0, PT, R132, UR39, PT ;  /* 0x0000002784007c0c */ /* 0x000fe2000bf01270 */
[----:B------:R-:W-:Y:S06]  /*3b30*/  UISETP.GE.AND UP0, UPT, UR21, UR20, UPT ;  /* 0x000000141500728c */ /* 0x000fec000bf06270 */
[----:B------:R-:W-:Y:S11]  /*3b40*/  PLOP3.LUT P1, PT, PT, PT, UP0, 0x80, 0x8 ;  /* 0x000000000008781c */ /* 0x000ff60003f2f008 */
[----:B------:R-:W-:Y:S02]  /*3b50*/  @!UPT UIADD3 URZ, UPT, UPT, URZ, URZ, URZ ;  /* 0x000000fffffff290 */ /* 0x000fe4000fffe0ff */
[----:B------:R-:W-:Y:S05]  /*3b60*/  @!P1 BRA P0, `(.L_x_147) ;  /* 0x00000008007c9947 */ /* 0x000fea0000000000 */
.L_x_146:
[----:B------:R-:W1:Y:S01]  /*3b70*/  S2R R132, SR_TID.X ;  /* 0x0000000000847919 */ /* 0x000e620000002100 */
[----:B------:R-:W-:Y:S01]  /*3b80*/  UIADD3 UR20, UPT, UPT, UR39, UR9, -UR43 ;  /* 0x0000000927147290 */ /* 0x000fe2000fffe82b */
[----:B------:R-:W-:Y:S01]  /*3b90*/  VIADD R144, R228, UR14 ;  /* 0x0000000ee4907c36 */ /* 0x000fe20008000000 */
[----:B------:R-:W-:Y:S01]  /*3ba0*/  UIADD3 UR14, UPT, UPT, UR39, -UR15, -UR43 ;  /* 0x8000000f270e7290 */ /* 0x000fe2000fffe82b */
[----:B------:R-:W-:Y:S02]  /*3bb0*/  IMAD.U32 R143, RZ, RZ, UR45 ;  /* 0x0000002dff8f7e24 */ /* 0x000fe4000f8e00ff */
[----:B------:R-:W-:Y:S02]  /*3bc0*/  IMAD.MOV.U32 R142, RZ, RZ, 0x1 ;  /* 0x00000001ff8e7424 */ /* 0x000fe400078e00ff */
[C---:B------:R-:W-:Y:S02]  /*3bd0*/  VIADD R135, R144.reuse, UR20 ;  /* 0x0000001490877c36 */ /* 0x040fe40008000000 */
[----:B------:R-:W-:Y:S02]  /*3be0*/  VIADD R144, R144, UR14 ;  /* 0x0000000e90907c36 */ /* 0x000fe40008000000 */
[----:B------:R-:W-:Y:S01]  /*3bf0*/  IMAD.MOV.U32 R134, RZ, RZ, 0x9 ;  /* 0x00000009ff867424 */ /* 0x000fe200078e00ff */
[C---:B------:R-:W-:Y:S02]  /*3c00*/  VIADDMNMX R142, R135.reuse, R142, UR39, PT ;  /* 0x00000027878e7e46 */ /* 0x040fe4000b80018e */
[----:B------:R-:W-:Y:S02]  /*3c10*/  VIMNMX R146, PT, PT, RZ, R144, !PT ;  /* 0x00000090ff927248 */ /* 0x000fe40007fe0100 */
[----:B------:R-:W-:Y:S02]  /*3c20*/  VIADDMNMX R145, R144, 0x8, RZ, !PT ;  /* 0x0000000890917846 */ /* 0x000fe400078001ff */
[----:B------:R-:W-:Y:S01]  /*3c30*/  VIADDMNMX R134, R135, R134, UR39, PT ;  /* 0x0000002787867e46 */ /* 0x000fe2000b800186 */
[----:B-1----:R-:W-:Y:S01]  /*3c40*/  IMAD.SHL.U32 R133, R132, 0x2, RZ ;  /* 0x0000000284857824 */ /* 0x002fe200078e00ff */
[----:B------:R-:W-:Y:S04]  /*3c50*/  SHF.R.U32.HI R132, RZ, 0x1, R132 ;  /* 0x00000001ff847819 */ /* 0x000fe80000011684 */
[----:B------:R-:W-:Y:S04]  /*3c60*/  LOP3.LUT R133, R133, 0x6, RZ, 0xc0, !PT ;  /* 0x0000000685857812 */ /* 0x000fe800078ec0ff */
[----:B------:R-:W-:Y:S01]  /*3c70*/  LOP3.LUT R132, R133, 0x1e0, R132, 0xf8, !PT ;  /* 0x000001e085847812 */ /* 0x000fe200078ef884 */
[----:B------:R-:W-:Y:S04]  /*3c80*/  IMAD.MOV.U32 R133, RZ, RZ, 0x21 ;  /* 0x00000021ff857424 */ /* 0x000fe800078e00ff */
[----:B------:R-:W-:Y:S01]  /*3c90*/  IMAD R143, R143, 0x80, R132 ;  /* 0x000000808f8f7824 */ /* 0x000fe200078e0284 */
[----:B------:R-:W-:Y:S01]  /*3ca0*/  VIADDMNMX R133, R135, R133, UR39, PT ;  /* 0x0000002787857e46 */ /* 0x000fe2000b800185 */
[----:B------:R-:W-:Y:S02]  /*3cb0*/  IMAD.MOV.U32 R132, RZ, RZ, 0x29 ;  /* 0x00000029ff847424 */ /* 0x000fe400078e00ff */
[C---:B------:R-:W-:Y:S01]  /*3cc0*/  VIADD R141, R143.reuse, 0x1 ;  /* 0x000000018f8d7836 */ /* 0x040fe20000000000 */
[CC--:B------:R-:W-:Y:S01]  /*3cd0*/  ISETP.GE.AND P3, PT, R143.reuse, R146.reuse, PT ;  /* 0x000000928f00720c */ /* 0x0c0fe20003f66270 */
[C---:B------:R-:W-:Y:S01]  /*3ce0*/  VIADD R140, R143.reuse, 0x8 ;  /* 0x000000088f8c7836 */ /* 0x040fe20000000000 */
[CC--:B------:R-:W-:Y:S01]  /*3cf0*/  ISETP.GE.AND P1, PT, R143.reuse, R145.reuse, PT ;  /* 0x000000918f00720c */ /* 0x0c0fe20003f26270 */
[----:B------:R-:W-:Y:S01]  /*3d00*/  VIADD R139, R143, 0x9 ;  /* 0x000000098f8b7836 */ /* 0x000fe20000000000 */
[----:B------:R-:W-:Y:S01]  /*3d10*/  ISETP.GE.AND P2, PT, R141, R146, PT ;  /* 0x000000928d00720c */ /* 0x000fe20003f46270 */
[----:B------:R-:W-:Y:S01]  /*3d20*/  VIADD R138, R143, 0x10 ;  /* 0x000000108f8a7836 */ /* 0x000fe20000000000 */
[-C--:B------:R-:W-:Y:S01]  /*3d30*/  ISETP.GE.AND P0, PT, R141, R145.reuse, PT ;  /* 0x000000918d00720c */ /* 0x080fe20003f06270 */
[----:B------:R-:W-:Y:S01]  /*3d40*/  VIADD R137, R143, 0x11 ;  /* 0x000000118f897836 */ /* 0x000fe20000000000 */
[----:B------:R-:W-:Y:S01]  /*3d50*/  VIADDMNMX R132, R135, R132, UR39, PT ;  /* 0x0000002787847e46 */ /* 0x000fe2000b800184 */
[C---:B------:R-:W-:Y:S01]  /*3d60*/  VIADD R136, R143.reuse, 0x18 ;  /* 0x000000188f887836 */ /* 0x040fe20000000000 */
[----:B------:R-:W-:Y:S01]  /*3d70*/  FSEL R4, R4, -INF , P3 ;  /* 0xff80000004047808 */ /* 0x000fe20001800000 */
[----:B------:R-:W-:Y:S01]  /*3d80*/  VIADD R135, R143, 0x19 ;  /* 0x000000198f877836 */ /* 0x000fe20000000000 */
[----:B------:R-:W-:Y:S02]  /*3d90*/  FSEL R6, R6, -INF , P1 ;  /* 0xff80000006067808 */ /* 0x000fe40000800000 */
[----:B------:R-:W-:Y:S02]  /*3da0*/  FSEL R5, R5, -INF , P2 ;  /* 0xff80000005057808 */ /* 0x000fe40001000000 */
[----:B------:R-:W-:Y:S02]  /*3db0*/  FSEL R7, R7, -INF , P0 ;  /* 0xff80000007077808 */ /* 0x000fe40000000000 */
[CC--:B------:R-:W-:Y:S02]  /*3dc0*/  ISETP.GE.AND P3, PT, R139.reuse, R146.reuse, PT ;  /* 0x000000928b00720c */ /* 0x0c0fe40003f66270 */
[-C--:B------:R-:W-:Y:S02]  /*3dd0*/  ISETP.GE.AND P2, PT, R140, R145.reuse, PT ;  /* 0x000000918c00720c */ /* 0x080fe40003f46270 */
[-C--:B------:R-:W-:Y:S02]  /*3de0*/  ISETP.GE.AND P1, PT, R139, R145.reuse, PT ;  /* 0x000000918b00720c */ /* 0x080fe40003f26270 */
[-C--:B------:R-:W-:Y:S02]  /*3df0*/  ISETP.GE.AND P0, PT, R138, R146.reuse, PT ;  /* 0x000000928a00720c */ /* 0x080fe40003f06270 */
[----:B------:R-:W-:Y:S02]  /*3e00*/  FSEL R17, R17, -INF , P3 ;  /* 0xff80000011117808 */ /* 0x000fe40001800000 */
[----:B------:R-:W-:Y:S02]  /*3e10*/  FSEL R18, R18, -INF , P2 ;  /* 0xff80000012127808 */ /* 0x000fe40001000000 */
[----:B------:R-:W-:Y:S02]  /*3e20*/  FSEL R19, R19, -INF , P1 ;  /* 0xff80000013137808 */ /* 0x000fe40000800000 */
[----:B------:R-:W-:Y:S02]  /*3e30*/  FSEL R20, R20, -INF , P0 ;  /* 0xff80000014147808 */ /* 0x000fe40000000000 */
[-C--:B------:R-:W-:Y:S02]  /*3e40*/  ISETP.GE.AND P3, PT, R138, R145.reuse, PT ;  /* 0x000000918a00720c */ /* 0x080fe40003f66270 */
[-C--:B------:R-:W-:Y:S02]  /*3e50*/  ISETP.GE.AND P2, PT, R137, R145.reuse, PT ;  /* 0x000000918900720c */ /* 0x080fe40003f46270 */
[-C--:B------:R-:W-:Y:S02]  /*3e60*/  ISETP.GE.AND P1, PT, R136, R145.reuse, PT ;  /* 0x000000918800720c */ /* 0x080fe40003f26270 */
[----:B------:R-:W-:Y:S02]  /*3e70*/  ISETP.GE.AND P0, PT, R135, R145, PT ;  /* 0x000000918700720c */ /* 0x000fe40003f06270 */
[----:B------:R-:W-:Y:S02]  /*3e80*/  VIADDMNMX R145, R144, 0x20, RZ, !PT ;  /* 0x0000002090917846 */ /* 0x000fe400078001ff */
[----:B------:R-:W-:Y:S02]  /*3e90*/  FSEL R22, R22, -INF , P3 ;  /* 0xff80000016167808 */ /* 0x000fe40001800000 */
[----:B------:R-:W-:Y:S02]  /*3ea0*/  FSEL R23, R23, -INF , P2 ;  /* 0xff80000017177808 */ /* 0x000fe40001000000 */
[-C--:B------:R-:W-:Y:S02]  /*3eb0*/  ISETP.GE.AND P4, PT, R140, R146.reuse, PT ;  /* 0x000000928c00720c */ /* 0x080fe40003f86270 */
[-C--:B------:R-:W-:Y:S02]  /*3ec0*/  ISETP.GE.AND P3, PT, R143, R145.reuse, PT ;  /* 0x000000918f00720c */ /* 0x080fe40003f66270 */
[-C--:B------:R-:W-:Y:S02]  /*3ed0*/  ISETP.GE.AND P2, PT, R141, R145.reuse, PT ;  /* 0x000000918d00720c */ /* 0x080fe40003f46270 */
[----:B------:R-:W-:Y:S02]  /*3ee0*/  VIADDMNMX R144, R144, 0x28, RZ, !PT ;  /* 0x0000002890907846 */ /* 0x000fe400078001ff */
[----:B------:R-:W-:Y:S02]  /*3ef0*/  FSEL R16, R16, -INF , P4 ;  /* 0xff80000010107808 */ /* 0x000fe40002000000 */
[----:B------:R-:W-:Y:S02]  /*3f00*/  FSEL R34, R34, -INF , P1 ;  /* 0xff80000022227808 */ /* 0x000fe40000800000 */
[----:B------:R-:W-:Y:S02]  /*3f10*/  FSEL R35, R35, -INF , P0 ;  /* 0xff80000023237808 */ /* 0x000fe40000000000 */
[----:B------:R-:W-:Y:S02]  /*3f20*/  FSEL R8, R8, -INF , P3 ;  /* 0xff80000008087808 */ /* 0x000fe40001800000 */
[----:B------:R-:W-:Y:S02]  /*3f30*/  FSEL R9, R9, -INF , P2 ;  /* 0xff80000009097808 */ /* 0x000fe40001000000 */
[-C--:B------:R-:W-:Y:S02]  /*3f40*/  ISETP.GE.AND P6, PT, R137, R146.reuse, PT ;  /* 0x000000928900720c */ /* 0x080fe40003fc6270 */
[-C--:B------:R-:W-:Y:S02]  /*3f50*/  ISETP.GE.AND P5, PT, R136, R146.reuse, PT ;  /* 0x000000928800720c */ /* 0x080fe40003fa6270 */
[----:B------:R-:W-:Y:S02]  /*3f60*/  ISETP.GE.AND P4, PT, R135, R146, PT ;  /* 0x000000928700720c */ /* 0x000fe40003f86270 */
[-C--:B------:R-:W-:Y:S02]  /*3f70*/  ISETP.GE.AND P1, PT, R143, R144.reuse, PT ;  /* 0x000000908f00720c */ /* 0x080fe40003f26270 */
[-C--:B------:R-:W-:Y:S02]  /*3f80*/  ISETP.GE.AND P0, PT, R141, R144.reuse, PT ;  /* 0x000000908d00720c */ /* 0x080fe40003f06270 */
[-C--:B------:R-:W-:Y:S02]  /*3f90*/  ISETP.GE.AND P3, PT, R139, R145.reuse, PT ;  /* 0x000000918b00720c */ /* 0x080fe40003f66270 */
[-C--:B------:R-:W-:Y:S02]  /*3fa0*/  ISETP.GE.AND P2, PT, R140, R144.reuse, PT ;  /* 0x000000908c00720c */ /* 0x080fe40003f46270 */
[----:B------:R-:W-:Y:S02]  /*3fb0*/  FSEL R21, R21, -INF , P6 ;  /* 0xff80000015157808 */ /* 0x000fe40003000000 */
[----:B------:R-:W-:Y:S02]  /*3fc0*/  FSEL R32, R32, -INF , P5 ;  /* 0xff80000020207808 */ /* 0x000fe40002800000 */
[----:B------:R-:W-:Y:S02]  /*3fd0*/  FSEL R33, R33, -INF , P4 ;  /* 0xff80000021217808 */ /* 0x000fe40002000000 */
[----:B------:R-:W-:Y:S02]  /*3fe0*/  FSEL R10, R10, -INF , P1 ;  /* 0xff8000000a0a7808 */ /* 0x000fe40000800000 */
[----:B------:R-:W-:Y:S02]  /*3ff0*/  FSEL R11, R11, -INF , P0 ;  /* 0xff8000000b0b7808 */ /* 0x000fe40000000000 */
[----:B------:R-:W-:Y:S02]  /*4000*/  FSEL R13, R13, -INF , P3 ;  /* 0xff8000000d0d7808 */ /* 0x000fe40001800000 */
[----:B------:R-:W-:Y:S02]  /*4010*/  FSEL R14, R14, -INF , P2 ;  /* 0xff8000000e0e7808 */ /* 0x000fe40001000000 */
[-C--:B------:R-:W-:Y:S02]  /*4020*/  ISETP.GE.AND P4, PT, R140, R145.reuse, PT ;  /* 0x000000918c00720c */ /* 0x080fe40003f86270 */
[-C--:B------:R-:W-:Y:S02]  /*4030*/  ISETP.GE.AND P1, PT, R139, R144.reuse, PT ;  /* 0x000000908b00720c */ /* 0x080fe40003f26270 */
[-C--:B------:R-:W-:Y:S02]  /*4040*/  ISETP.GE.AND P0, PT, R138, R145.reuse, PT ;  /* 0x000000918a00720c */ /* 0x080fe40003f06270 */
        /* <DEDUP_REMOVED lines=11> */
[C---:B------:R-:W-:Y:S02]  /*4100*/  ISETP.GE.AND P4, PT, R135.reuse, R145, PT ;  /* 0x000000918700720c */ /* 0x040fe40003f86270 */
[-C--:B------:R-:W-:Y:S02]  /*4110*/  ISETP.GE.AND P1, PT, R136, R144.reuse, PT ;  /* 0x000000908800720c */ /* 0x080fe40003f26270 */
[----:B------:R-:W-:Y:S02]  /*4120*/  ISETP.GE.AND P0, PT, R135, R144, PT ;  /* 0x000000908700720c */ /* 0x000fe40003f06270 */
[C---:B------:R-:W-:Y:S02]  /*4130*/  ISETP.GE.AND P6, PT, R143.reuse, R142, PT ;  /* 0x0000008e8f00720c */ /* 0x040fe40003fc6270 */
[C---:B------:R-:W-:Y:S02]  /*4140*/  ISETP.GE.AND P3, PT, R143.reuse, R134, PT ;  /* 0x000000868f00720c */ /* 0x040fe40003f66270 */
[CC--:B------:R-:W-:Y:S02]  /*4150*/  ISETP.GE.AND P2, PT, R143.reuse, R133.reuse, PT ;  /* 0x000000858f00720c */ /* 0x0c0fe40003f46270 */
[----:B------:R-:W-:Y:S02]  /*4160*/  ISETP.GE.AND P5, PT, R143, R132, PT ;  /* 0x000000848f00720c */ /* 0x000fe40003fa6270 */
[----:B------:R-:W-:Y:S02]  /*4170*/  FSEL R29, R29, -INF , P4 ;  /* 0xff8000001d1d7808 */ /* 0x000fe40002000000 */
[----:B------:R-:W-:Y:S02]  /*4180*/  FSEL R30, R30, -INF , P1 ;  /* 0xff8000001e1e7808 */ /* 0x000fe40000800000 */
[----:B------:R-:W-:Y:S02]  /*4190*/  FSEL R31, R31, -INF , P0 ;  /* 0xff8000001f1f7808 */ /* 0x000fe40000000000 */
[----:B------:R-:W-:Y:S02]  /*41a0*/  FSEL R4, R4, -INF , !P6 ;  /* 0xff80000004047808 */ /* 0x000fe40007000000 */
[----:B------:R-:W-:Y:S02]  /*41b0*/  FSEL R6, R6, -INF , !P3 ;  /* 0xff80000006067808 */ /* 0x000fe40005800000 */
[----:B------:R-:W-:Y:S02]  /*41c0*/  FSEL R8, R8, -INF , !P2 ;  /* 0xff80000008087808 */ /* 0x000fe40005000000 */
[----:B------:R-:W-:Y:S02]  /*41d0*/  FSEL R10, R10, -INF , !P5 ;  /* 0xff8000000a0a7808 */ /* 0x000fe40006800000 */
[-C--:B------:R-:W-:Y:S02]  /*41e0*/  ISETP.GE.AND P4, PT, R141, R142.reuse, PT ;  /* 0x0000008e8d00720c */ /* 0x080fe40003f86270 */
[-C--:B------:R-:W-:Y:S02]  /*41f0*/  ISETP.GE.AND P1, PT, R140, R142.reuse, PT ;  /* 0x0000008e8c00720c */ /* 0x080fe40003f26270 */
[-C--:B------:R-:W-:Y:S02]  /*4200*/  ISETP.GE.AND P0, PT, R139, R142.reuse, PT ;  /* 0x0000008e8b00720c */ /* 0x080fe40003f06270 */
[-C--:B------:R-:W-:Y:S02]  /*4210*/  ISETP.GE.AND P6, PT, R138, R142.reuse, PT ;  /* 0x0000008e8a00720c */ /* 0x080fe40003fc6270 */
[-C--:B------:R-:W-:Y:S02]  /*4220*/  ISETP.GE.AND P3, PT, R137, R142.reuse, PT ;  /* 0x0000008e8900720c */ /* 0x080fe40003f66270 */
[-C--:B------:R-:W-:Y:S02]  /*4230*/  ISETP.GE.AND P2, PT, R136, R142.reuse, PT ;  /* 0x0000008e8800720c */ /* 0x080fe40003f46270 */
[----:B------:R-:W-:Y:S02]  /*4240*/  ISETP.GE.AND P5, PT, R135, R142, PT ;  /* 0x0000008e8700720c */ /* 0x000fe40003fa6270 */
[----:B------:R-:W-:Y:S02]  /*4250*/  FSEL R5, R5, -INF , !P4 ;  /* 0xff80000005057808 */ /* 0x000fe40006000000 */
[----:B------:R-:W-:Y:S02]  /*4260*/  FSEL R16, R16, -INF , !P1 ;  /* 0xff80000010107808 */ /* 0x000fe40004800000 */
[----:B------:R-:W-:Y:S02]  /*4270*/  FSEL R17, R17, -INF , !P0 ;  /* 0xff80000011117808 */ /* 0x000fe40004000000 */
        /* <DEDUP_REMOVED lines=45> */
[----:B------:R-:W-:Y:S07]  /*4550*/  FSEL R31, R31, -INF , !P5 ;  /* 0xff8000001f1f7808 */ /* 0x000fee0006800000 */
.L_x_147:
[----:B------:R-:W1:Y:S01]  /*4560*/  S2R R160, SR_TID.X ;  /* 0x0000000000a07919 */ /* 0x000e620000002100 */
[C---:B------:R-:W-:Y:S01]  /*4570*/  FMUL.FTZ R132, R226.reuse, 1.4426950216293334961 ;  /* 0x3fb8aa3be2847820 */ /* 0x040fe20000410000 */
[----:B------:R-:W-:Y:S01]  /*4580*/  FSETP.NEU.FTZ.AND P0, PT, R226, -INF , PT ;  /* 0xff800000e200780b */ /* 0x000fe20003f1d000 */
[C---:B------:R-:W-:Y:S01]  /*4590*/  FMUL.FTZ R166, R227.reuse, 1.4426950216293334961 ;  /* 0x3fb8aa3be3a67820 */ /* 0x040fe20000410000 */
[----:B------:R-:W-:Y:S01]  /*45a0*/  FSETP.NEU.FTZ.AND P1, PT, R227, -INF , PT ;  /* 0xff800000e300780b */ /* 0x000fe20003f3d000 */
[----:B------:R-:W-:Y:S01]  /*45b0*/  FMUL.FTZ R248, R225, 1.4426950216293334961 ;  /* 0x3fb8aa3be1f87820 */ /* 0x000fe20000410000 */
[----:B------:R-:W-:Y:S01]  /*45c0*/  FSEL R132, R132, RZ, P0 ;  /* 0x000000ff84847208 */ /* 0x000fe20000000000 */
[----:B------:R-:W-:Y:S01]  /*45d0*/  UISETP.GT.AND UP0, UPT, UR49, UR46, UPT ;  /* 0x0000002e3100728c */ /* 0x000fe2000bf04270 */
[----:B------:R-:W-:Y:S02]  /*45e0*/  FSETP.NEU.FTZ.AND P0, PT, R224, -INF , PT ;  /* 0xff800000e000780b */ /* 0x000fe40003f1d000 */
[----:B------:R-:W-:Y:S01]  /*45f0*/  FSEL R166, R166, RZ, P1 ;  /* 0x000000ffa6a67208 */ /* 0x000fe20000800000 */
[--C-:B------:R-:W-:Y:S01]  /*4600*/  FFMA.FTZ R149, R7, UR17, -R132.reuse ;  /* 0x0000001107957c23 */ /* 0x100fe20008010884 */
[----:B------:R-:W-:Y:S01]  /*4610*/  FMUL.FTZ R7, R224, 1.4426950216293334961 ;  /* 0x3fb8aa3be0077820 */ /* 0x000fe20000410000 */
[----:B------:R-:W-:Y:S01]  /*4620*/  FSETP.NEU.FTZ.AND P1, PT, R225, -INF , PT ;  /* 0xff800000e100780b */ /* 0x000fe20003f3d000 */
[----:B------:R-:W-:Y:S01]  /*4630*/  FFMA.FTZ R147, R6, UR17, -R132 ;  /* 0x0000001106937c23 */ /* 0x000fe20008010884 */
[--C-:B------:R-:W-:Y:S01]  /*4640*/  FFMA.FTZ R161, R4, UR17, -R166.reuse ;  /* 0x0000001104a17c23 */ /* 0x100fe200080108a6 */
[--C-:B------:R-:W-:Y:S01]  /*4650*/  FFMA.FTZ R146, R5, UR17, -R166.reuse ;  /* 0x0000001105927c23 */ /* 0x100fe200080108a6 */
[----:B------:R-:W-:Y:S01]  /*4660*/  FSEL R7, R7, RZ, P0 ;  /* 0x000000ff07077208 */ /* 0x000fe20000000000 */
[--C-:B------:R-:W-:Y:S01]  /*4670*/  FFMA.FTZ R143, R16, UR17, -R166.reuse ;  /* 0x00000011108f7c23 */ /* 0x100fe200080108a6 */
[----:B------:R-:W-:Y:S01]  /*4680*/  FSEL R248, R248, RZ, P1 ;  /* 0x000000fff8f87208 */ /* 0x000fe20000800000 */
[----:B------:R-:W-:Y:S01]  /*4690*/  FFMA.FTZ R144, R17, UR17, -R166 ;  /* 0x0000001111907c23 */ /* 0x000fe200080108a6 */
[----:B------:R-:W-:Y:S01]  /*46a0*/  MUFU.EX2 R161, R161 ;  /* 0x000000a100a17308 */ /* 0x000fe20000000800 */
[--C-:B------:R-:W-:Y:S01]  /*46b0*/  FFMA.FTZ R245, R30, UR17, -R7.reuse ;  /* 0x000000111ef57c23 */ /* 0x100fe20008010807 */
[--C-:B------:R-:W-:Y:S01]  /*46c0*/  FFMA.FTZ R244, R31, UR17, -R7.reuse ;  /* 0x000000111ff47c23 */ /* 0x100fe20008010807 */
[--C-:B------:R-:W-:Y:S01]  /*46d0*/  FFMA.FTZ R156, R11, UR17, -R7.reuse ;  /* 0x000000110b9c7c23 */ /* 0x100fe20008010807 */
[--C-:B------:R-:W-:Y:S01]  /*46e0*/  FFMA.FTZ R154, R10, UR17, -R7.reuse ;  /* 0x000000110a9a7c23 */ /* 0x100fe20008010807 */
[--C-:B------:R-:W-:Y:S01]  /*46f0*/  FFMA.FTZ R158, R14, UR17, -R7.reuse ;  /* 0x000000110e9e7c23 */ /* 0x100fe20008010807 */
[--C-:B------:R-:W-:Y:S01]  /*4700*/  FFMA.FTZ R163, R15, UR17, -R7.reuse ;  /* 0x000000110fa37c23 */ /* 0x100fe20008010807 */
[--C-:B------:R-:W-:Y:S01]  /*4710*/  FFMA.FTZ R247, R26, UR17, -R7.reuse ;  /* 0x000000111af77c23 */ /* 0x100fe20008010807 */
[----:B------:R-:W-:Y:S01]  /*4720*/  FFMA.FTZ R246, R27, UR17, -R7 ;  /* 0x000000111bf67c23 */ /* 0x000fe20008010807 */
[--C-:B------:R-:W-:Y:S01]  /*4730*/  FFMA.FTZ R151, R8, UR17, -R248.reuse ;  /* 0x0000001108977c23 */ /* 0x100fe200080108f8 */
[----:B------:R-:W-:Y:S01]  /*4740*/  FFMA.FTZ R153, R9, UR17, -R248 ;  /* 0x0000001109997c23 */ /* 0x000fe200080108f8 */
[----:B------:R-:W2:Y:S01]  /*4750*/  MUFU.EX2 R146, R146 ;  /* 0x0000009200927308 */ /* 0x000ea20000000800 */
[--C-:B------:R-:W-:Y:S01]  /*4760*/  FFMA.FTZ R145, R18, UR17, -R132.reuse ;  /* 0x0000001112917c23 */ /* 0x100fe20008010884 */
[----:B------:R-:W-:Y:S01]  /*4770*/  FFMA.FTZ R142, R19, UR17, -R132 ;  /* 0x00000011138e7c23 */ /* 0x000fe20008010884 */
[--C-:B------:R-:W-:Y:S07]  /*4780*/  FFMA.FTZ R150, R12, UR17, -R248.reuse ;  /* 0x000000110c967c23 */ /* 0x100fee00080108f8 */
[----:B------:R-:W-:Y:S01]  /*4790*/  MUFU.EX2 R147, R147 ;  /* 0x0000009300937308 */ /* 0x000fe20000000800 */
[----:B------:R-:W-:Y:S01]  /*47a0*/  FFMA.FTZ R152, R13, UR17, -R248 ;  /* 0x000000110d987c23 */ /* 0x000fe200080108f8 */
[--C-:B------:R-:W-:Y:S01]  /*47b0*/  FFMA.FTZ R155, R20, UR17, -R166.reuse ;  /* 0x00000011149b7c23 */ /* 0x100fe200080108a6 */
[----:B------:R-:W-:Y:S07]  /*47c0*/  FFMA.FTZ R162, R21, UR17, -R166 ;  /* 0x0000001115a27c23 */ /* 0x000fee00080108a6 */
[----:B------:R-:W3:Y:S01]  /*47d0*/  MUFU.EX2 R149, R149 ;  /* 0x0000009500957308 */ /* 0x000ee20000000800 */
[--C-:B------:R-:W-:Y:S01]  /*47e0*/  FFMA.FTZ R157, R22, UR17, -R132.reuse ;  /* 0x00000011169d7c23 */ /* 0x100fe20008010884 */
[----:B------:R-:W-:Y:S01]  /*47f0*/  FFMA.FTZ R159, R23, UR17, -R132 ;  /* 0x00000011179f7c23 */ /* 0x000fe20008010884 */
[--C-:B------:R-:W-:Y:S07]  /*4800*/  FFMA.FTZ R167, R32, UR17, -R166.reuse ;  /* 0x0000001120a77c23 */ /* 0x100fee00080108a6 */
[----:B------:R-:W-:Y:S01]  /*4810*/  MUFU.EX2 R143, R143 ;  /* 0x0000008f008f7308 */ /* 0x000fe20000000800 */
[----:B------:R-:W-:Y:S01]  /*4820*/  FFMA.FTZ R166, R33, UR17, -R166 ;  /* 0x0000001121a67c23 */ /* 0x000fe200080108a6 */
[--C-:B------:R-:W-:Y:S01]  /*4830*/  FFMA.FTZ R169, R34, UR17, -R132.reuse ;  /* 0x0000001122a97c23 */ /* 0x100fe20008010884 */
[----:B------:R-:W-:Y:S07]  /*4840*/  FFMA.FTZ R132, R35, UR17, -R132 ;  /* 0x0000001123847c23 */ /* 0x000fee0008010884 */
[----:B------:R-:W4:Y:S01]  /*4850*/  MUFU.EX2 R144, R144 ;  /* 0x0000009000907308 */ /* 0x000f220000000800 */
[--C-:B------:R-:W-:Y:S01]  /*4860*/  FFMA.FTZ R223, R24, UR17, -R248.reuse ;  /* 0x0000001118df7c23 */ /* 0x100fe200080108f8 */
[--C-:B------:R-:W-:Y:S01]  /*4870*/  FFMA.FTZ R250, R25, UR17, -R248.reuse ;  /* 0x0000001119fa7c23 */ /* 0x100fe200080108f8 */
[--C-:B------:R-:W-:Y:S07]  /*4880*/  FFMA.FTZ R249, R28, UR17, -R248.reuse ;  /* 0x000000111cf97c23 */ /* 0x100fee00080108f8 */
[----:B------:R-:W-:Y:S01]  /*4890*/  MUFU.EX2 R145, R145 ;  /* 0x0000009100917308 */ /* 0x000fe20000000800 */
[----:B------:R-:W-:Y:S09]  /*48a0*/  FFMA.FTZ R248, R29, UR17, -R248 ;  /* 0x000000111df87c23 */ /* 0x000ff200080108f8 */
[----:B------:R-:W-:Y:S10]  /*48b0*/  MUFU.EX2 R142, R142 ;  /* 0x0000008e008e7308 */ /* 0x000ff40000000800 */
[----:B------:R-:W-:Y:S10]  /*48c0*/  MUFU.EX2 R151, R151 ;  /* 0x0000009700977308 */ /* 0x000ff40000000800 */
[----:B------:R-:W-:Y:S10]  /*48d0*/  MUFU.EX2 R153, R153 ;  /* 0x0000009900997308 */ /* 0x000ff40000000800 */
[----:B------:R-:W-:Y:S10]  /*48e0*/  MUFU.EX2 R154, R154 ;  /* 0x0000009a009a7308 */ /* 0x000ff40000000800 */
[----:B------:R-:W-:Y:S10]  /*48f0*/  MUFU.EX2 R156, R156 ;  /* 0x0000009c009c7308 */ /* 0x000ff40000000800 */
[----:B------:R-:W-:Y:S10]  /*4900*/  MUFU.EX2 R150, R150 ;  /* 0x0000009600967308 */ /* 0x000ff40000000800 */
[----:B------:R-:W-:Y:S10]  /*4910*/  MUFU.EX2 R152, R152 ;  /* 0x0000009800987308 */ /* 0x000ff40000000800 */
[----:B------:R-:W-:Y:S10]  /*4920*/  MUFU.EX2 R158, R158 ;  /* 0x0000009e009e7308 */ /* 0x000ff40000000800 */
[----:B------:R-:W4:Y:S10]  /*4930*/  MUFU.EX2 R163, R163 ;  /* 0x000000a300a37308 */ /* 0x000f340000000800 */
[----:B------:R-:W-:Y:S10]  /*4940*/  MUFU.EX2 R155, R155 ;  /* 0x0000009b009b7308 */ /* 0x000ff40000000800 */
[----:B------:R-:W4:Y:S10]  /*4950*/  MUFU.EX2 R162, R162 ;  /* 0x000000a200a27308 */ /* 0x000f340000000800 */
        /* <DEDUP_REMOVED lines=9> */
[----:B------:R-:W4:Y:S10]  /*49f0*/  MUFU.EX2 R246, R246 ;  /* 0x000000f600f67308 */ /* 0x000f340000000800 */
[----:B------:R-:W-:Y:S10]  /*4a00*/  MUFU.EX2 R249, R249 ;  /* 0x000000f900f97308 */ /* 0x000ff40000000800 */
[----:B------:R-:W4:Y:S10]  /*4a10*/  MUFU.EX2 R248, R248 ;  /* 0x000000f800f87308 */ /* 0x000f340000000800 */
[----:B------:R-:W-:Y:S10]  /*4a20*/  MUFU.EX2 R245, R245 ;  /* 0x000000f500f57308 */ /* 0x000ff40000000800 */
[----:B------:R-:W4:Y:S01]  /*4a30*/  MUFU.EX2 R244, R244 ;  /* 0x000000f400f47308 */ /* 0x000f220000000800 */
[C---:B-1----:R-:W-:Y:S02]  /*4a40*/  SHF.L.U32 R4, R160.reuse, 0x5, RZ ;  /* 0x00000005a0047819 */ /* 0x042fe400000006ff */
[C---:B------:R-:W-:Y:S02]  /*4a50*/  SHF.L.U32 R7, R160.reuse, 0x4, RZ ;  /* 0x00000004a0077819 */ /* 0x040fe400000006ff */
[----:B------:R-:W-:Y:S02]  /*4a60*/  SHF.L.U32 R5, R160, 0x2, RZ ;  /* 0x00000002a0057819 */ /* 0x000fe400000006ff */
[----:B------:R-:W-:Y:S02]  /*4a70*/  LOP3.LUT R6, R4, 0xc0, RZ, 0xc0, !PT ;  /* 0x000000c004067812 */ /* 0x000fe400078ec0ff */
[----:B------:R-:W-:Y:S02]  /*4a80*/  LOP3.LUT R9, R7, 0x1c0, RZ, 0xc0, !PT ;  /* 0x000001c007097812 */ /* 0x000fe400078ec0ff */
[----:B------:R-:W-:Y:S02]  /*4a90*/  SHF.L.U32 R8, R160, 0x1, RZ ;  /* 0x00000001a0087819 */ /* 0x000fe400000006ff */
[----:B------:R-:W-:Y:S02]  /*4aa0*/  LOP3.LUT R6, R6, 0x18, R5, 0xf8, !PT ;  /* 0x0000001806067812 */ /* 0x000fe400078ef805 */
[C---:B------:R-:W-:Y:S02]  /*4ab0*/  LOP3.LUT R10, R4.reuse, 0x7400, RZ, 0xc0, !PT ;  /* 0x00007400040a7812 */ /* 0x040fe400078ec0ff */
[----:B------:R-:W-:Y:S02]  /*4ac0*/  SHF.R.U32.HI R5, RZ, 0x1, R160 ;  /* 0x00000001ff057819 */ /* 0x000fe400000116a0 */
[--C-:B------:R-:W-:Y:S02]  /*4ad0*/  LOP3.LUT R9, R9, 0x38, R8.reuse, 0xf8, !PT ;  /* 0x0000003809097812 */ /* 0x100fe400078ef808 */
[----:B------:R-:W-:Y:S02]  /*4ae0*/  LOP3.LUT R4, R4, 0x120, RZ, 0xc0, !PT ;  /* 0x0000012004047812 */ /* 0x000fe400078ec0ff */
[----:B------:R-:W-:Y:S02]  /*4af0*/  LOP3.LUT R8, R10, 0x6, R8, 0xf8, !PT ;  /* 0x000000060a087812 */ /* 0x000fe400078ef808 */
[----:B------:R-:W-:Y:S02]  /*4b00*/  LOP3.LUT R9, R9, 0x20, R5, 0x78, !PT ;  /* 0x0000002009097812 */ /* 0x000fe400078e7805 */
[----:B------:R-:W-:Y:S02]  /*4b10*/  LOP3.LUT R4, R4, 0x200, R7, 0xf8, !PT ;  /* 0x0000020004047812 */ /* 0x000fe400078ef807 */
[----:B------:R-:W-:Y:S02]  /*4b20*/  LOP3.LUT R6, R6, 0x8, R5, 0x78, !PT ;  /* 0x0000000806067812 */ /* 0x000fe400078e7805 */
[----:B------:R-:W-:Y:S02]  /*4b30*/  LOP3.LUT R8, R8, R9, RZ, 0xfc, !PT ;  /* 0x0000000908087212 */ /* 0x000fe400078efcff */
[----:B------:R-:W-:Y:S02]  /*4b40*/  LOP3.LUT P1, RZ, R160, 0x4, RZ, 0xc0, !PT ;  /* 0x00000004a0ff7812 */ /* 0x000fe4000782c0ff */
[----:B------:R-:W-:Y:S02]  /*4b50*/  MOV R5, 0x10 ;  /* 0x0000001000057802 */ /* 0x000fe40000000f00 */
[----:B------:R-:W-:Y:S02]  /*4b60*/  LOP3.LUT R4, R4, R6, RZ, 0xfc, !PT ;  /* 0x0000000604047212 */ /* 0x000fe400078efcff */
[----:B--2---:R-:W-:Y:S02]  /*4b70*/  F2FP.F16.F32.PACK_AB R6, R146, R161 ;  /* 0x000000a19206723e */ /* 0x004fe400000000ff */
[----:B------:R-:W-:Y:S02]  /*4b80*/  LEA R170, R8, UR4, 0x1 ;  /* 0x0000000408aa7c11 */ /* 0x000fe4000f8e08ff */
[----:B---3--:R-:W-:Y:S02]  /*4b90*/  F2FP.F16.F32.PACK_AB R8, R149, R147 ;  /* 0x000000939508723e */ /* 0x008fe400000000ff */
[----:B------:R-:W-:Y:S01]  /*4ba0*/  SEL R5, R5, 0xfffffff0, !P1 ;  /* 0xfffffff005057807 */ /* 0x000fe20004800000 */
[----:B------:R1:W-:Y:S01]  /*4bb0*/  STS [R170+0x13000], R6 ;  /* 0x01300006aa007388 */ /* 0x0003e20000000800 */
[----:B----4-:R-:W-:Y:S02]  /*4bc0*/  F2FP.F16.F32.PACK_AB R7, R144, R143 ;  /* 0x0000008f9007723e */ /* 0x010fe400000000ff */
[----:B------:R-:W-:Y:S01]  /*4bd0*/  IADD3 R168, PT, PT, R5, R170, RZ ;  /* 0x000000aa05a87210 */ /* 0x000fe20007ffe0ff */
[----:B------:R2:W-:Y:S01]  /*4be0*/  STS [R170+0x13400], R8 ;  /* 0x01340008aa007388 */ /* 0x0005e20000000800 */
[----:B------:R-:W-:Y:S02]  /*4bf0*/  LOP3.LUT P0, RZ, R160, 0x8, RZ, 0xc0, !PT ;  /* 0x00000008a0ff7812 */ /* 0x000fe4000780c0ff */
[C---:B------:R-:W-:Y:S01]  /*4c00*/  IADD3 R164, PT, PT, R170.reuse, 0x13020, RZ ;  /* 0x00013020aaa47810 */ /* 0x040fe20007ffe0ff */
[----:B------:R3:W-:Y:S01]  /*4c10*/  STS [R168+0x13000], R7 ;  /* 0x01300007a8007388 */ /* 0x0007e20000000800 */
[----:B------:R-:W-:Y:S02]  /*4c20*/  F2FP.F16.F32.PACK_AB R10, R163, R158 ;  /* 0x0000009ea30a723e */ /* 0x000fe400000000ff */
[----:B------:R-:W-:Y:S02]  /*4c30*/  IADD3 R148, PT, PT, R170, 0x13000, RZ ;  /* 0x00013000aa947810 */ /* 0x000fe40007ffe0ff */
[----:B------:R-:W-:Y:S02]  /*4c40*/  F2FP.F16.F32.PACK_AB R9, R162, R155 ;  /* 0x0000009ba209723e */ /* 0x000fe400000000ff */
[----:B------:R-:W-:Y:S02]  /*4c50*/  F2FP.F16.F32.PACK_AB R11, R171, R169 ;  /* 0x000000a9ab0b723e */ /* 0x000fe400000000ff */
[----:B------:R-:W-:Y:S02]  /*4c60*/  LEA R141, R4, UR4, 0x1 ;  /* 0x00000004048d7c11 */ /* 0x000fe4000f8e08ff */
[----:B------:R-:W-:Y:S02]  /*4c70*/  SHF.R.U32.HI R165, RZ, 0x1, R160 ;  /* 0x00000001ffa57819 */ /* 0x000fe400000116a0 */
[C---:B------:R-:W-:Y:S02]  /*4c80*/  IADD3 R4, PT, PT, R141.reuse, 0x6000, RZ ;  /* 0x000060008d047810 */ /* 0x040fe40007ffe0ff */
[----:B------:R-:W-:Y:S02]  /*4c90*/  IADD3 R140, PT, PT, R141, 0x6020, RZ ;  /* 0x000060208d8c7810 */ /* 0x000fe40007ffe0ff */
[----:B-1----:R-:W-:Y:S02]  /*4ca0*/  F2FP.F16.F32.PACK_AB R6, R142, R145 ;  /* 0x000000918e06723e */ /* 0x002fe400000000ff */
[----:B------:R-:W-:Y:S02]  /*4cb0*/  @P1 IADD3 R140, PT, PT, R4, -0x20, RZ ;  /* 0xffffffe0048c1810 */ /* 0x000fe40007ffe0ff */
[----:B--2---:R-:W-:Y:S01]  /*4cc0*/  F2FP.F16.F32.PACK_AB R8, R159, R157 ;  /* 0x0000009d9f08723e */ /* 0x004fe200000000ff */
[----:B------:R1:W-:Y:S01]  /*4cd0*/  STS [R168+0x13400], R6 ;  /* 0x01340006a8007388 */ /* 0x0003e20000000800 */
[----:B---3--:R-:W-:Y:S05]  /*4ce0*/  F2FP.F16.F32.PACK_AB R7, R153, R151 ;  /* 0x000000979907723e */ /* 0x008fea00000000ff */
[----:B------:R2:W-:Y:S01]  /*4cf0*/  STS [R170+0x14000], R7 ;  /* 0x01400007aa007388 */ /* 0x0005e20000000800 */
[----:B-1----:R-:W-:Y:S05]  /*4d00*/  F2FP.F16.F32.PACK_AB R6, R156, R154 ;  /* 0x0000009a9c06723e */ /* 0x002fea00000000ff */
[----:B------:R1:W-:Y:S01]  /*4d10*/  STS [R170+0x14400], R6 ;  /* 0x01440006aa007388 */ /* 0x0003e20000000800 */
[----:B--2---:R-:W-:Y:S03]  /*4d20*/  F2FP.F16.F32.PACK_AB R7, R152, R150 ;  /* 0x000000969807723e */ /* 0x004fe600000000ff */
[----:B------:R2:W-:Y:S04]  /*4d30*/  STS [R168+0x14400], R10 ;  /* 0x0144000aa8007388 */ /* 0x0005e80000000800 */
[----:B------:R3:W-:Y:S01]  /*4d40*/  STS [R168+0x14000], R7 ;  /* 0x01400007a8007388 */ /* 0x0007e20000000800 */
[----:B-1----:R-:W-:Y:S02]  /*4d50*/  MOV R6, R164 ;  /* 0x000000a400067202 */ /* 0x002fe40000000f00 */
[----:B------:R-:W-:Y:S02]  /*4d60*/  @P0 IADD3 R6, PT, PT, R148, -0x20, RZ ;  /* 0xffffffe094060810 */ /* 0x000fe40007ffe0ff */
[----:B--2---:R-:W-:Y:S02]  /*4d70*/  F2FP.F16.F32.PACK_AB R10, R250, R223 ;  /* 0x000000dffa0a723e */ /* 0x004fe400000000ff */
[----:B------:R-:W-:Y:S01]  /*4d80*/  IADD3 R5, PT, PT, R5, R6, RZ ;  /* 0x0000000605057210 */ /* 0x000fe20007ffe0ff */
[----:B------:R1:W-:Y:S01]  /*4d90*/  STS [R6], R9 ;  /* 0x0000000906007388 */ /* 0x0003e20000000800 */
[----:B---3--:R-:W-:Y:S03]  /*4da0*/  F2FP.F16.F32.PACK_AB R7, R166, R167 ;  /* 0x000000a7a607723e */ /* 0x008fe600000000ff */
[----:B------:R2:W-:Y:S04]  /*4db0*/  STS [R6+0x400], R8 ;  /* 0x0004000806007388 */ /* 0x0005e80000000800 */
[----:B------:R3:W-:Y:S04]  /*4dc0*/  STS [R5], R7 ;  /* 0x0000000705007388 */ /* 0x0007e80000000800 */
[----:B------:R-:W-:Y:S04]  /*4dd0*/  STS [R5+0x400], R11 ;  /* 0x0004000b05007388 */ /* 0x000fe80000000800 */
[----:B------:R-:W-:Y:S01]  /*4de0*/  STS [R6+0x1000], R10 ;  /* 0x0010000a06007388 */ /* 0x000fe20000000800 */
[----:B-1----:R-:W-:Y:S02]  /*4df0*/  F2FP.F16.F32.PACK_AB R9, R246, R247 ;  /* 0x000000f7f609723e */ /* 0x002fe400000000ff */
[----:B--2---:R-:W-:Y:S03]  /*4e00*/  F2FP.F16.F32.PACK_AB R8, R248, R249 ;  /* 0x000000f9f808723e */ /* 0x004fe600000000ff */
[----:B------:R-:W-:Y:S01]  /*4e10*/  STS [R6+0x1400], R9 ;  /* 0x0014000906007388 */ /* 0x000fe20000000800 */
[----:B---3--:R-:W-:Y:S03]  /*4e20*/  F2FP.F16.F32.PACK_AB R7, R244, R245 ;  /* 0x000000f5f407723e */ /* 0x008fe600000000ff */
[----:B------:R-:W-:Y:S04]  /*4e30*/  STS [R5+0x1000], R8 ;  /* 0x0010000805007388 */ /* 0x000fe80000000800 */
[----:B------:R-:W-:Y:S04]  /*4e40*/  STS [R5+0x1400], R7 ;  /* 0x0014000705007388 */ /* 0x000fe80000000800 */
[----:B------:R-:W1:Y:S08]  /*4e50*/  LDSM.16.M88.4 R32, [R141+0x6000] ;  /* 0x006000008d20783b */ /* 0x000e700000000200 */
[----:B------:R-:W2:Y:S08]  /*4e60*/  LDSM.16.M88.4 R28, [R141+0x6800] ;  /* 0x006800008d1c783b */ /* 0x000eb00000000200 */
[----:B------:R-:W3:Y:S08]  /*4e70*/  LDSM.16.M88.4 R132, [R140] ;  /* 0x000000008c84783b */ /* 0x000ef00000000200 */
[----:B------:R-:W4:Y:S01]  /*4e80*/  LDSM.16.M88.4 R136, [R140+0x800] ;  /* 0x000800008c88783b */ /* 0x000f220000000200 */
[-C--:B-1----:R-:W-:Y:S08]  /*4e90*/  HMMA.16816.F32 R4, R32, R172.reuse, RZ ;  /* 0x000000ac2004723c */ /* 0x082ff000000018ff */
[C---:B--2---:R-:W-:Y:S08]  /*4ea0*/  HMMA.16816.F32 R8, R28.reuse, R172, RZ ;  /* 0x000000ac1c08723c */ /* 0x044ff000000018ff */
[-C--:B------:R-:W-:Y:S08]  /*4eb0*/  HMMA.16816.F32 R12, R28, R174.reuse, RZ ;  /* 0x000000ae1c0c723c */ /* 0x080ff000000018ff */
[C---:B------:R-:W-:Y:S08]  /*4ec0*/  HMMA.16816.F32 R16, R32.reuse, R174, RZ ;  /* 0x000000ae2010723c */ /* 0x040ff000000018ff */
[-C--:B------:R-:W-:Y:S08]  /*4ed0*/  HMMA.16816.F32 R20, R32, R176.reuse, RZ ;  /* 0x000000b02014723c */ /* 0x080ff000000018ff */
[C---:B------:R-:W-:Y:S08]  /*4ee0*/  HMMA.16816.F32 R24, R28.reuse, R176, RZ ;  /* 0x000000b01c18723c */ /* 0x040ff000000018ff */
[-C--:B------:R-:W-:Y:S08]  /*4ef0*/  HMMA.16816.F32 R28, R28, R178.reuse, RZ ;  /* 0x000000b21c1c723c */ /* 0x080ff000000018ff */
[----:B------:R-:W-:Y:S08]  /*4f00*/  HMMA.16816.F32 R32, R32, R178, RZ ;  /* 0x000000b22020723c */ /* 0x000ff000000018ff */
[-C--:B---3--:R-:W-:Y:S08]  /*4f10*/  HMMA.16816.F32 R4, R132, R180.reuse, R4 ;  /* 0x000000b48404723c */ /* 0x088ff00000001804 */
        /* <DEDUP_REMOVED lines=28> */
[----:B------:R2:W3:Y:S03]  /*50e0*/  LDSM.16.M88.4 R132, [R141+0x8800] ;  /* 0x008800008d84783b */ /* 0x0004e60000000200 */
[----:B--2---:R-:W-:Y:S02]  /*50f0*/  MOV R141, R164 ;  /* 0x000000a4008d7202 */ /* 0x004fe40000000f00 */
[----:B------:R-:W-:Y:S02]  /*5100*/  @P0 IADD3 R141, PT, PT, R148, -0x20, RZ ;  /* 0xffffffe0948d0810 */ /* 0x000fe40007ffe0ff */
[----:B------:R-:W-:Y:S01]  /*5110*/  SHF.L.U32 R148, R160, 0x6, RZ ;  /* 0x00000006a0947819 */ /* 0x000fe200000006ff */
[-C--:B-1----:R-:W-:Y:S08]  /*5120*/  HMMA.16816.F32 R4, R136, R204.reuse, R4 ;  /* 0x000000cc8804723c */ /* 0x082ff00000001804 */
[C---:B---3--:R-:W-:Y:S08]  /*5130*/  HMMA.16816.F32 R8, R132.reuse, R204, R8 ;  /* 0x000000cc8408723c */ /* 0x048ff00000001808 */
        /* <DEDUP_REMOVED lines=8> */
[----:B--2---:R-:W-:Y:S04]  /*51c0*/  LOP3.LUT R140, R165, 0x30, RZ, 0xc0, !PT ;  /* 0x00000030a58c7812 */ /* 0x004fe800078ec0ff */
[-C--:B-1----:R-:W-:Y:S08]  /*51d0*/  HMMA.16816.F32 R4, R132, R212.reuse, R4 ;  /* 0x000000d48404723c */ /* 0x082ff00000001804 */
[C---:B---3--:R-:W-:Y:S08]  /*51e0*/  HMMA.16816.F32 R8, R136.reuse, R212, R8 ;  /* 0x000000d48808723c */ /* 0x048ff00000001808 */
[-C--:B------:R-:W-:Y:S03]  /*51f0*/  HMMA.16816.F32 R12, R136, R214.reuse, R12 ;  /* 0x000000d6880c723c */ /* 0x080fe6000000180c */
[C---:B-----5:R-:W-:Y:S01]  /*5200*/  FADD.FTZ R164, -R243.reuse, R4 ;  /* 0x00000004f3a47221 */ /* 0x060fe20000010100 */
[----:B------:R-:W-:Y:S01]  /*5210*/  LOP3.LUT R4, R140, 0x8, R160, 0xf8, !PT ;  /* 0x000000088c047812 */ /* 0x000fe200078ef8a0 */
[----:B------:R-:W-:Y:S01]  /*5220*/  FADD.FTZ R5, -R243, R5 ;  /* 0x00000005f3057221 */ /* 0x000fe20000010100 */
[----:B------:R-:W-:Y:S01]  /*5230*/  FADD.FTZ R6, -R242, R6 ;  /* 0x00000006f2067221 */ /* 0x000fe20000010100 */
[----:B------:R-:W-:Y:S01]  /*5240*/  FMUL.FTZ R140, R161, R164 ;  /* 0x000000a4a18c7220 */ /* 0x000fe20000410000 */
[C---:B------:R-:W-:Y:S04]  /*5250*/  HMMA.16816.F32 R16, R132.reuse, R214, R16 ;  /* 0x000000d68410723c */ /* 0x040fe80000001810 */
[----:B------:R-:W-:Y:S01]  /*5260*/  SHF.L.U32 R161, R160, 0x3, RZ ;  /* 0x00000003a0a17819 */ /* 0x000fe200000006ff */
[----:B------:R-:W-:Y:S01]  /*5270*/  FADD.FTZ R7, -R242, R7 ;  /* 0x00000007f2077221 */ /* 0x000fe20000010100 */
[----:B------:R-:W-:Y:S01]  /*5280*/  LOP3.LUT R4, R4, 0x1c0, R148, 0xf8, !PT ;  /* 0x000001c004047812 */ /* 0x000fe200078ef894 */
[C---:B------:R-:W-:Y:S01]  /*5290*/  FADD.FTZ R8, -R241.reuse, R8 ;  /* 0x00000008f1087221 */ /* 0x040fe20000010100 */
[-C--:B------:R-:W-:Y:S03]  /*52a0*/  HMMA.16816.F32 R20, R132, R216.reuse, R20 ;  /* 0x000000d88414723c */ /* 0x080fe60000001814 */
[----:B------:R-:W-:Y:S01]  /*52b0*/  LOP3.LUT R164, R148, 0x400, RZ, 0xc0, !PT ;  /* 0x0000040094a47812 */ /* 0x000fe200078ec0ff */
[C---:B------:R-:W-:Y:S01]  /*52c0*/  FADD.FTZ R9, -R241.reuse, R9 ;  /* 0x00000009f1097221 */ /* 0x040fe20000010100 */
[----:B------:R-:W-:Y:S01]  /*52d0*/  LOP3.LUT R4, R4, 0x38, R161, 0x78, !PT ;  /* 0x0000003804047812 */ /* 0x000fe200078e78a1 */
[C---:B------:R-:W-:Y:S01]  /*52e0*/  FADD.FTZ R10, -R240.reuse, R10 ;  /* 0x0000000af00a7221 */ /* 0x040fe20000010100 */
[C---:B------:R-:W-:Y:S01]  /*52f0*/  FADD.FTZ R11, -R240.reuse, R11 ;  /* 0x0000000bf00b7221 */ /* 0x040fe20000010100 */
[C---:B------:R-:W-:Y:S04]  /*5300*/  HMMA.16816.F32 R24, R136.reuse, R216, R24 ;  /* 0x000000d88818723c */ /* 0x040fe80000001818 */
[C---:B------:R-:W-:Y:S01]  /*5310*/  FADD.FTZ R12, -R241.reuse, R12 ;  /* 0x0000000cf10c7221 */ /* 0x040fe20000010100 */
[----:B------:R-:W-:Y:S01]  /*5320*/  FADD.FTZ R13, -R241, R13 ;  /* 0x0000000df10d7221 */ /* 0x000fe20000010100 */
[C---:B------:R-:W-:Y:S01]  /*5330*/  FADD.FTZ R14, -R240.reuse, R14 ;  /* 0x0000000ef00e7221 */ /* 0x040fe20000010100 */
[----:B------:R-:W-:Y:S01]  /*5340*/  FADD.FTZ R15, -R240, R15 ;  /* 0x0000000ff00f7221 */ /* 0x000fe20000010100 */
[-C--:B------:R-:W-:Y:S03]  /*5350*/  HMMA.16816.F32 R28, R136, R218.reuse, R28 ;  /* 0x000000da881c723c */ /* 0x080fe6000000181c */
[C---:B------:R-:W-:Y:S01]  /*5360*/  FADD.FTZ R16, -R243.reuse, R16 ;  /* 0x00000010f3107221 */ /* 0x040fe20000010100 */
[C---:B------:R-:W-:Y:S01]  /*5370*/  FADD.FTZ R17, -R243.reuse, R17 ;  /* 0x00000011f3117221 */ /* 0x040fe20000010100 */
[C---:B------:R-:W-:Y:S01]  /*5380*/  FADD.FTZ R18, -R242.reuse, R18 ;  /* 0x00000012f2127221 */ /* 0x040fe20000010100 */
[C---:B------:R-:W-:Y:S01]  /*5390*/  FADD.FTZ R19, -R242.reuse, R19 ;  /* 0x00000013f2137221 */ /* 0x040fe20000010100 */
[C---:B------:R-:W-:Y:S01]  /*53a0*/  FADD.FTZ R20, -R243.reuse, R20 ;  /* 0x00000014f3147221 */ /* 0x040fe20000010100 */
[----:B------:R-:W-:Y:S04]  /*53b0*/  HMMA.16816.F32 R32, R132, R218, R32 ;  /* 0x000000da8420723c */ /* 0x000fe80000001820 */
[----:B------:R-:W-:Y:S01]  /*53c0*/  FADD.FTZ R21, -R243, R21 ;  /* 0x00000015f3157221 */ /* 0x000fe20000010100 */
[C---:B------:R-:W-:Y:S01]  /*53d0*/  FADD.FTZ R22, -R242.reuse, R22 ;  /* 0x00000016f2167221 */ /* 0x040fe20000010100 */
[----:B------:R-:W-:Y:S01]  /*53e0*/  FADD.FTZ R23, -R242, R23 ;  /* 0x00000017f2177221 */ /* 0x000fe20000010100 */
[C---:B------:R-:W-:Y:S01]  /*53f0*/  FADD.FTZ R24, -R241.reuse, R24 ;  /* 0x00000018f1187221 */ /* 0x040fe20000010100 */
[C---:B------:R-:W-:Y:S01]  /*5400*/  FADD.FTZ R25, -R241.reuse, R25 ;  /* 0x00000019f1197221 */ /* 0x040fe20000010100 */
[C---:B------:R-:W-:Y:S01]  /*5410*/  FADD.FTZ R26, -R240.reuse, R26 ;  /* 0x0000001af01a7221 */ /* 0x040fe20000010100 */
[C---:B------:R-:W-:Y:S01]  /*5420*/  FADD.FTZ R27, -R240.reuse, R27 ;  /* 0x0000001bf01b7221 */ /* 0x040fe20000010100 */
[C---:B------:R-:W-:Y:S01]  /*5430*/  FADD.FTZ R28, -R241.reuse, R28 ;  /* 0x0000001cf11c7221 */ /* 0x040fe20000010100 */
[----:B------:R-:W-:Y:S01]  /*5440*/  FADD.FTZ R29, -R241, R29 ;  /* 0x0000001df11d7221 */ /* 0x000fe20000010100 */
[C---:B------:R-:W-:Y:S01]  /*5450*/  FADD.FTZ R30, -R240.reuse, R30 ;  /* 0x0000001ef01e7221 */ /* 0x040fe20000010100 */
[----:B------:R-:W-:Y:S01]  /*5460*/  FADD.FTZ R31, -R240, R31 ;  /* 0x0000001ff01f7221 */ /* 0x000fe20000010100 */
[----:B------:R-:W-:Y:S01]  /*5470*/  LEA R164, R4, R164, 0x1 ;  /* 0x000000a404a47211 */ /* 0x000fe200078e08ff */
[----:B------:R-:W-:Y:S01]  /*5480*/  FMUL.FTZ R5, R146, R5 ;  /* 0x0000000592057220 */ /* 0x000fe20000410000 */
[----:B------:R-:W-:Y:S01]  /*5490*/  FMUL.FTZ R4, R147, R6 ;  /* 0x0000000693047220 */ /* 0x000fe20000410000 */
[----:B------:R-:W-:Y:S01]  /*54a0*/  FMUL.FTZ R7, R149, R7 ;  /* 0x0000000795077220 */ /* 0x000fe20000410000 */
[C---:B------:R-:W-:Y:S01]  /*54b0*/  FADD.FTZ R32, -R243.reuse, R32 ;  /* 0x00000020f3207221 */ /* 0x040fe20000010100 */
[----:B------:R-:W-:Y:S01]  /*54c0*/  FADD.FTZ R33, -R243, R33 ;  /* 0x00000021f3217221 */ /* 0x000fe20000010100 */
[----:B------:R-:W-:Y:S01]  /*54d0*/  F2FP.F16.F32.PACK_AB R140, R5, R140 ;  /* 0x0000008c058c723e */ /* 0x000fe200000000ff */
[C---:B------:R-:W-:Y:S01]  /*54e0*/  FADD.FTZ R34, -R242.reuse, R34 ;  /* 0x00000022f2227221 */ /* 0x040fe20000010100 */
[----:B------:R-:W-:Y:S01]  /*54f0*/  F2FP.F16.F32.PACK_AB R4, R7, R4 ;  /* 0x000000040704723e */ /* 0x000fe200000000ff */
[----:B------:R-:W-:Y:S01]  /*5500*/  FADD.FTZ R35, -R242, R35 ;  /* 0x00000023f2237221 */ /* 0x000fe20000010100 */
[----:B------:R-:W-:Y:S01]  /*5510*/  FMUL.FTZ R8, R151, R8 ;  /* 0x0000000897087220 */ /* 0x000fe20000410000 */
[----:B------:R-:W-:Y:S01]  /*5520*/  FMUL.FTZ R9, R153, R9 ;  /* 0x0000000999097220 */ /* 0x000fe20000410000 */
[----:B------:R-:W-:Y:S01]  /*5530*/  FMUL.FTZ R10, R154, R10 ;  /* 0x0000000a9a0a7220 */ /* 0x000fe20000410000 */
[----:B------:R-:W-:Y:S01]  /*5540*/  FMUL.FTZ R11, R156, R11 ;  /* 0x0000000b9c0b7220 */ /* 0x000fe20000410000 */
[----:B------:R-:W-:Y:S01]  /*5550*/  FMUL.FTZ R150, R150, R12 ;  /* 0x0000000c96967220 */ /* 0x000fe20000410000 */
[----:B------:R-:W-:Y:S01]  /*5560*/  FMUL.FTZ R152, R152, R13 ;  /* 0x0000000d98987220 */ /* 0x000fe20000410000 */
[----:B------:R-:W-:Y:S01]  /*5570*/  F2FP.F16.F32.PACK_AB R8, R9, R8 ;  /* 0x000000080908723e */ /* 0x000fe200000000ff */
[----:B------:R-:W-:Y:S01]  /*5580*/  FMUL.FTZ R158, R158, R14 ;  /* 0x0000000e9e9e7220 */ /* 0x000fe20000410000 */
[----:B------:R-:W-:Y:S01]  /*5590*/  F2FP.F16.F32.PACK_AB R10, R11, R10 ;  /* 0x0000000a0b0a723e */ /* 0x000fe200000000ff */
[----:B------:R-:W-:Y:S01]  /*55a0*/  FMUL.FTZ R163, R163, R15 ;  /* 0x0000000fa3a37220 */ /* 0x000fe20000410000 */
[----:B------:R-:W-:Y:S01]  /*55b0*/  F2FP.F16.F32.PACK_AB R150, R152, R150 ;  /* 0x000000969896723e */ /* 0x000fe200000000ff */
[----:B------:R-:W-:Y:S01]  /*55c0*/  FMUL.FTZ R143, R143, R16 ;  /* 0x000000108f8f7220 */ /* 0x000fe20000410000 */
[----:B------:R-:W-:Y:S01]  /*55d0*/  FMUL.FTZ R144, R144, R17 ;  /* 0x0000001190907220 */ /* 0x000fe20000410000 */
[----:B------:R-:W-:Y:S01]  /*55e0*/  FMUL.FTZ R145, R145, R18 ;  /* 0x0000001291917220 */ /* 0x000fe20000410000 */
[----:B------:R-:W-:Y:S01]  /*55f0*/  F2FP.F16.F32.PACK_AB R158, R163, R158 ;  /* 0x0000009ea39e723e */ /* 0x000fe200000000ff */
        /* <DEDUP_REMOVED lines=24> */
[----:B------:R-:W-:Y:S02]  /*5780*/  FMUL.FTZ R35, R171, R35 ;  /* 0x00000023ab237220 */ /* 0x000fe40000410000 */
[----:B------:R-:W-:Y:S03]  /*5790*/  F2FP.F16.F32.PACK_AB R32, R33, R32 ;  /* 0x000000202120723e */ /* 0x000fe600000000ff */
[----:B------:R-:W-:Y:S01]  /*57a0*/  F2FP.F16.F32.PACK_AB R34, R35, R34 ;  /* 0x000000222322723e */ /* 0x000fe200000000ff */
[----:B------:R-:W-:Y:S06]  /*57b0*/  BRA.U !UP0, `(.L_x_148) ;  /* 0x0000000108947547 */ /* 0x000fec000b800000 */
[----:B------:R-:W-:Y:S01]  /*57c0*/  IADD3 R9, P0, PT, RZ, -UR37, RZ ;  /* 0x80000025ff097c10 */ /* 0x000fe2000ff1e0ff */
[----:B------:R-:W-:Y:S01]  /*57d0*/  IMAD.SHL.U32 R6, R160, 0x8, RZ ;  /* 0x00000008a0067824 */ /* 0x000fe200078e00ff */
[----:B------:R-:W-:Y:S03]  /*57e0*/  ULOP3.LUT UR14, UR49, 0x1, URZ, 0xc0, !UPT ;  /* 0x00000001310e7892 */ /* 0x000fe6000f8ec0ff */
[----:B------:R-:W-:Y:S01]  /*57f0*/  IMAD.X R7, RZ, RZ, ~UR18, P0 ;  /* 0x80000012ff077e24 */ /* 0x000fe200080e06ff */
[----:B------:R-:W-:Y:S01]  /*5800*/  LOP3.LUT R6, R6, 0x18, RZ, 0xc0, !PT ;  /* 0x0000001806067812 */ /* 0x000fe200078ec0ff */
[----:B------:R-:W-:Y:S03]  /*5810*/  UISETP.NE.U32.AND UP1, UPT, UR14, 0x1, UPT ;  /* 0x000000010e00788c */ /* 0x000fe6000bf25070 */
[C---:B------:R-:W-:Y:S01]  /*5820*/  ISETP.GE.AND P3, PT, R6.reuse, UR5, PT ;  /* 0x0000000506007c0c */ /* 0x040fe2000bf66270 */
[----:B------:R-:W-:Y:S01]  /*5830*/  USEL UR14, UR35, 0x3000, !UP1 ;  /* 0x00003000230e7887 */ /* 0x000fe2000c800000 */
[----:B------:R-:W-:Y:S02]  /*5840*/  SHF.R.S64 R9, R9, 0x1f, R7 ;  /* 0x0000001f09097819 */ /* 0x000fe40000001007 */
[----:B------:R-:W-:Y:S02]  /*5850*/  LOP3.LUT R5, R6, 0x20, RZ, 0xfc, !PT ;  /* 0x0000002006057812 */ /* 0x000fe400078efcff */
[----:B------:R-:W-:Y:S01]  /*5860*/  IADD3 R236, P4, PT, R236, R9, RZ ;  /* 0x00000009ecec7210 */ /* 0x000fe20007f9e0ff */
[----:B------:R-:W-:Y:S01]  /*5870*/  VIADD R231, R231, UR14 ;  /* 0x0000000ee7e77c36 */ /* 0x000fe20008000000 */
[----:B------:R-:W-:Y:S01]  /*5880*/  ISETP.GE.AND P2, PT, R5, UR5, PT ;  /* 0x0000000505007c0c */ /* 0x000fe2000bf46270 */
[----:B------:R-:W-:Y:S01]  /*5890*/  VIADD R229, R229, UR14 ;  /* 0x0000000ee5e57c36 */ /* 0x000fe20008000000 */
[----:B------:R-:W-:Y:S01]  /*58a0*/  LEA.HI.X.SX32 R237, R7, R237, 0x1, P4 ;  /* 0x000000ed07ed7211 */ /* 0x000fe200020f0eff */
[----:B------:R-:W-:Y:S01]  /*58b0*/  VIADD R221, R221, UR14 ;  /* 0x0000000edddd7c36 */ /* 0x000fe20008000000 */
[----:B------:R-:W-:Y:S03]  /*58c0*/  LOP3.LUT R6, R6, 0x40, RZ, 0xfc, !PT ;  /* 0x0000004006067812 */ /* 0x000fe600078efcff */
[----:B------:R-:W-:Y:S01]  /*58d0*/  @!PT LDS RZ, [RZ] ;  /* 0x00000000fffff984 */ /* 0x000fe20000000800 */
[----:B------:R-:W-:Y:S01]  /*58e0*/  @!PT LDS RZ, [RZ] ;  /* 0x00000000fffff984 */ /* 0x000fe20000000800 */
[----:B------:R-:W-:Y:S01]  /*58f0*/  @!PT LDS RZ, [RZ] ;  /* 0x00000000fffff984 */ /* 0x000fe20000000800 */
[----:B------:R1:W-:Y:S01]  /*5900*/  @!P3 LDGSTS.E.BYPASS.LTC128B.128 [R231], desc[UR40][R236.64] ;  /* 0x00000000ece7bfae */ /* 0x0003e2000b981a28 */
[----:B------:R-:W-:Y:S03]  /*5910*/  ISETP.GE.AND P0, PT, R6, UR5, PT ;  /* 0x0000000506007c0c */ /* 0x000fe6000bf06270 */
        /* <DEDUP_REMOVED lines=15> */
.L_x_148:
[----:B------:R2:W-:Y:S01]  /*5a10*/  STS [R170+0xf400], R4 ;  /* 0x00f40004aa007388 */ /* 0x0005e20000000800 */
[--C-:B------:R-:W-:Y:S01]  /*5a20*/  SHF.R.U32.HI R163, RZ, 0x4, R160.reuse ;  /* 0x00000004ffa37819 */ /* 0x100fe200000116a0 */
[C---:B------:R-:W-:Y:S02]  /*5a30*/  IMAD.SHL.U32 R149, R160.reuse, 0x20, RZ ;  /* 0x00000020a0957824 */ /* 0x040fe400078e00ff */
[----:B------:R-:W-:Y:S01]  /*5a40*/  STS [R170+0xf000], R140 ;  /* 0x00f0008caa007388 */ /* 0x000fe20000000800 */
[----:B------:R-:W-:Y:S01]  /*5a50*/  LOP3.LUT R163, R163, 0x8, RZ, 0xc0, !PT ;  /* 0x00000008a3a37812 */ /* 0x000fe200078ec0ff */
[----:B------:R-:W-:Y:S02]  /*5a60*/  IMAD.SHL.U32 R162, R160, 0x4, RZ ;  /* 0x00000004a0a27824 */ /* 0x000fe400078e00ff */
[----:B------:R-:W-:Y:S01]  /*5a70*/  STS [R168+0xf000], R143 ;  /* 0x00f0008fa8007388 */ /* 0x000fe20000000800 */
[----:B------:R-:W-:Y:S03]  /*5a80*/  LOP3.LUT R166, R163, 0x10, R160, 0xf8, !PT ;  /* 0x00000010a3a67812 */ /* 0x000fe600078ef8a0 */
[----:B------:R-:W-:Y:S01]  /*5a90*/  STS [R168+0xf400], R19 ;  /* 0x00f40013a8007388 */ /* 0x000fe20000000800 */
[--C-:B------:R-:W-:Y:S03]  /*5aa0*/  LOP3.LUT R166, R166, 0xc0, R149.reuse, 0xf8, !PT ;  /* 0x000000c0a6a67812 */ /* 0x100fe600078ef895 */
[----:B------:R-:W-:Y:S01]  /*5ab0*/  STS [R170+0x10000], R8 ;  /* 0x01000008aa007388 */ /* 0x000fe20000000800 */
[----:B------:R-:W-:Y:S03]  /*5ac0*/  LOP3.LUT R166, R166, 0x18, R162, 0x78, !PT ;  /* 0x00000018a6a67812 */ /* 0x000fe600078e78a2 */
[----:B------:R3:W-:Y:S01]  /*5ad0*/  STS [R170+0x10400], R10 ;  /* 0x0104000aaa007388 */ /* 0x0007e20000000800 */
[----:B------:R-:W-:Y:S03]  /*5ae0*/  LOP3.LUT R166, R166, 0x120, R149, 0xf8, !PT ;  /* 0x00000120a6a67812 */ /* 0x000fe600078ef895 */
[----:B------:R-:W-:Y:S01]  /*5af0*/  STS [R168+0x10000], R150 ;  /* 0x01000096a8007388 */ /* 0x000fe20000000800 */
[----:B--2---:R-:W-:Y:S01]  /*5b00*/  IMAD.MOV.U32 R4, RZ, RZ, 0x10 ;  /* 0x00000010ff047424 */ /* 0x004fe200078e00ff */
[----:B------:R-:W-:Y:S02]  /*5b10*/  LEA R166, R166, UR4, 0x1 ;  /* 0x00000004a6a67c11 */ /* 0x000fe4000f8e08ff */
[----:B------:R-:W-:Y:S02]  /*5b20*/  STS [R168+0x10400], R158 ;  /* 0x0104009ea8007388 */ /* 0x000fe40000000800 */
[----:B------:R-:W-:Y:S02]  /*5b30*/  SEL R4, R4, 0xfffffff0, !P1 ;  /* 0xfffffff004047807 */ /* 0x000fe40004800000 */
[----:B------:R-:W-:Y:S03]  /*5b40*/  STS [R141+-0x4000], R21 ;  /* 0xffc000158d007388 */ /* 0x000fe60000000800 */
[----:B------:R-:W-:Y:S01]  /*5b50*/  IMAD.IADD R4, R4, 0x1, R141 ;  /* 0x0000000104047824 */ /* 0x000fe200078e028d */
[----:B------:R-:W-:Y:S04]  /*5b60*/  STS [R141+-0x3c00], R22 ;  /* 0xffc400168d007388 */ /* 0x000fe80000000800 */
[----:B------:R-:W-:Y:S04]  /*5b70*/  STS [R4+-0x4000], R32 ;  /* 0xffc0002004007388 */ /* 0x000fe80000000800 */
[----:B------:R-:W-:Y:S01]  /*5b80*/  STS [R4+-0x3c00], R34 ;  /* 0xffc4002204007388 */ /* 0x000fe20000000800 */
[----:B---3--:R-:W2:Y:S03]  /*5b90*/  LDC R170, c[0x0][0x44c] ;  /* 0x00011300ffaa7b82 */ /* 0x008ea60000000800 */
[----:B------:R-:W-:Y:S04]  /*5ba0*/  STS [R141+-0x3000], R24 ;  /* 0xffd000188d007388 */ /* 0x000fe80000000800 */
[----:B------:R-:W-:Y:S04]  /*5bb0*/  STS [R141+-0x2c00], R26 ;  /* 0xffd4001a8d007388 */ /* 0x000fe80000000800 */
[----:B------:R-:W-:Y:S04]  /*5bc0*/  STS [R4+-0x3000], R28 ;  /* 0xffd0001c04007388 */ /* 0x000fe80000000800 */
[----:B------:R-:W-:Y:S01]  /*5bd0*/  STS [R4+-0x2c00], R30 ;  /* 0xffd4001e04007388 */ /* 0x000fe20000000800 */
[----:B------:R-:W-:Y:S01]  /*5be0*/  BAR.SYNC.DEFER_BLOCKING 0x0 ;  /* 0x0000000000007b1d */ /* 0x000fe20000010000 */
[----:B--2---:R-:W-:Y:S05]  /*5bf0*/  IMAD R170, R170, UR8, RZ ;  /* 0x00000008aaaa7c24 */ /* 0x004fea000f8e02ff */
[----:B------:R-:W-:Y:S04]  /*5c00*/  LDSM.16.MT88.4 R4, [R164+UR4+0x13000] ;  /* 0x01300004a404783b */ /* 0x000fe80008004200 */
[----:B------:R-:W2:Y:S04]  /*5c10*/  LDSM.16.MT88.4 R8, [R166+0x6000] ;  /* 0x00600000a608783b */ /* 0x000ea80000004200 */
[----:B------:R-:W3:Y:S04]  /*5c20*/  LDSM.16.MT88.4 R12, [R164+UR4+0x15000] ;  /* 0x01500004a40c783b */ /* 0x000ee80008004200 */
[----:B------:R-:W4:Y:S04]  /*5c30*/  LDSM.16.MT88.4 R16, [R166+0x7000] ;  /* 0x00700000a610783b */ /* 0x000f280000004200 */
[----:B------:R-:W5:Y:S04]  /*5c40*/  LDSM.16.MT88.4 R20, [R166+0x8000] ;  /* 0x00800000a614783b */ /* 0x000f680000004200 */
[----:B------:R-:W-:Y:S04]  /*5c50*/  LDSM.16.MT88.4 R24, [R164+UR4+0x13800] ;  /* 0x01380004a418783b */ /* 0x000fe80008004200 */
[----:B------:R-:W1:Y:S04]  /*5c60*/  LDSM.16.MT88.4 R28, [R166+0x6400] ;  /* 0x00640000a61c783b */ /* 0x000e680000004200 */
[----:B------:R-:W1:Y:S04]  /*5c70*/  LDSM.16.MT88.4 R32, [R164+UR4+0x15800] ;  /* 0x01580004a420783b */ /* 0x000e680008004200 */
[----:B------:R-:W1:Y:S04]  /*5c80*/  LDSM.16.MT88.4 R132, [R166+0x7400] ;  /* 0x00740000a684783b */ /* 0x000e680000004200 */
[----:B------:R-:W-:Y:S04]  /*5c90*/  LDSM.16.MT88.4 R136, [R166+0x6c00] ;  /* 0x006c0000a688783b */ /* 0x000fe80000004200 */
[----:B------:R-:W-:Y:S01]  /*5ca0*/  LDSM.16.MT88.4 R140, [R164+UR4+0x16800] ;  /* 0x01680004a48c783b */ /* 0x000fe20008004200 */
[-C--:B--2---:R-:W-:Y:S03]  /*5cb0*/  HMMA.16816.F32 R36, R4, R8.reuse, R36 ;  /* 0x000000080424723c */ /* 0x084fe60000001824 */
[----:B------:R-:W-:Y:S05]  /*5cc0*/  LDSM.16.MT88.4 R144, [R166+0x7c00] ;  /* 0x007c0000a690783b */ /* 0x000fea0000004200 */
[C---:B---3--:R-:W-:Y:S08]  /*5cd0*/  HMMA.16816.F32 R40, R12.reuse, R8, R40 ;  /* 0x000000080c28723c */ /* 0x048ff00000001828 */
        /* <DEDUP_REMOVED lines=8> */
[-C--:B-----5:R-:W-:Y:S08]  /*5d60*/  HMMA.16816.F32 R68, R4, R20.reuse, R68 ;  /* 0x000000140444723c */ /* 0x0a0ff00000001844 */
[C---:B------:R-:W-:Y:S08]  /*5d70*/  HMMA.16816.F32 R72, R12.reuse, R20, R72 ;  /* 0x000000140c48723c */ /* 0x040ff00000001848 */
[-C--:B------:R-:W-:Y:S01]  /*5d80*/  HMMA.16816.F32 R76, R12, R22.reuse, R76 ;  /* 0x000000160c4c723c */ /* 0x080fe2000000184c */
[----:B------:R-:W-:Y:S07]  /*5d90*/  LDSM.16.MT88.4 R12, [R166+0x6800] ;  /* 0x00680000a60c783b */ /* 0x000fee0000004200 */
[----:B------:R-:W-:Y:S01]  /*5da0*/  HMMA.16816.F32 R80, R4, R22, R80 ;  /* 0x000000160450723c */ /* 0x000fe20000001850 */
[----:B------:R-:W3:Y:S04]  /*5db0*/  LDSM.16.MT88.4 R4, [R164+UR4+0x14000] ;  /* 0x01400004a404783b */ /* 0x000ee80008004200 */
[----:B------:R-:W4:Y:S03]  /*5dc0*/  LDSM.16.MT88.4 R20, [R166+0x7800] ;  /* 0x00780000a614783b */ /* 0x000f260000004200 */
[-C--:B-1----:R-:W-:Y:S08]  /*5dd0*/  HMMA.16816.F32 R36, R24, R28.reuse, R36 ;  /* 0x0000001c1824723c */ /* 0x082ff00000001824 */
[C---:B------:R-:W-:Y:S08]  /*5de0*/  HMMA.16816.F32 R40, R32.reuse, R28, R40 ;  /* 0x0000001c2028723c */ /* 0x040ff00000001828 */
[-C--:B------:R-:W-:Y:S08]  /*5df0*/  HMMA.16816.F32 R44, R32, R30.reuse, R44 ;  /* 0x0000001e202c723c */ /* 0x080ff0000000182c */
[C---:B------:R-:W-:Y:S01]  /*5e00*/  HMMA.16816.F32 R48, R24.reuse, R30, R48 ;  /* 0x0000001e1830723c */ /* 0x040fe20000001830 */
[----:B------:R-:W1:Y:S07]  /*5e10*/  LDSM.16.MT88.4 R28, [R166+0x8800] ;  /* 0x00880000a61c783b */ /* 0x000e6e0000004200 */
[-C--:B------:R-:W-:Y:S08]  /*5e20*/  HMMA.16816.F32 R52, R24, R132.reuse, R52 ;  /* 0x000000841834723c */ /* 0x080ff00000001834 */
[C---:B------:R-:W-:Y:S08]  /*5e30*/  HMMA.16816.F32 R56, R32.reuse, R132, R56 ;  /* 0x000000842038723c */ /* 0x040ff00000001838 */
[-C--:B------:R-:W-:Y:S08]  /*5e40*/  HMMA.16816.F32 R60, R32, R134.reuse, R60 ;  /* 0x00000086203c723c */ /* 0x080ff0000000183c */
[C---:B------:R-:W-:Y:S01]  /*5e50*/  HMMA.16816.F32 R64, R24.reuse, R134, R64 ;  /* 0x000000861840723c */ /* 0x040fe20000001840 */
[----:B------:R-:W5:Y:S07]  /*5e60*/  LDSM.16.MT88.4 R132, [R164+UR4+0x14800] ;  /* 0x01480004a484783b */ /* 0x000f6e0008004200 */
[-C--:B--2---:R-:W-:Y:S08]  /*5e70*/  HMMA.16816.F32 R68, R24, R8.reuse, R68 ;  /* 0x000000081844723c */ /* 0x084ff00000001844 */
[C---:B------:R-:W-:Y:S08]  /*5e80*/  HMMA.16816.F32 R72, R32.reuse, R8, R72 ;  /* 0x000000082048723c */ /* 0x040ff00000001848 */
[-C--:B------:R-:W-:Y:S01]  /*5e90*/  HMMA.16816.F32 R76, R32, R10.reuse, R76 ;  /* 0x0000000a204c723c */ /* 0x080fe2000000184c */
[----:B------:R-:W2:Y:S01]  /*5ea0*/  LDSM.16.MT88.4 R32, [R166+0x8c00] ;  /* 0x008c0000a620783b */ /* 0x000ea20000004200 */
[----:B------:R-:W-:Y:S06]  /*5eb0*/  BAR.SYNC.DEFER_BLOCKING 0x0 ;  /* 0x0000000000007b1d */ /* 0x000fec0000010000 */
        /* <DEDUP_REMOVED lines=8> */
[C---:B------:R-:W-:Y:S08]  /*5f40*/  HMMA.16816.F32 R64, R4.reuse, R22, R64 ;  /* 0x000000160440723c */ /* 0x040ff00000001840 */
[-C--:B-1----:R-:W-:Y:S08]  /*5f50*/  HMMA.16816.F32 R68, R4, R28.reuse, R68 ;  /* 0x0000001c0444723c */ /* 0x082ff00000001844 */
[C---:B------:R-:W-:Y:S08]  /*5f60*/  HMMA.16816.F32 R72, R16.reuse, R28, R72 ;  /* 0x0000001c1048723c */ /* 0x040ff00000001848 */
[-C--:B------:R-:W-:Y:S08]  /*5f70*/  HMMA.16816.F32 R76, R16, R30.reuse, R76 ;  /* 0x0000001e104c723c */ /* 0x080ff0000000184c */
[----:B------:R-:W-:Y:S04]  /*5f80*/  HMMA.16816.F32 R80, R4, R30, R80 ;  /* 0x0000001e0450723c */ /* 0x000fe80000001850 */
[----:B------:R-:W-:Y:S04]  /*5f90*/  IMAD.U32 R4, R170, -0x40, RZ ;  /* 0xffffffc0aa047824 */ /* 0x000fe800078e00ff */
[-C--:B-----5:R-:W-:Y:S05]  /*5fa0*/  HMMA.16816.F32 R36, R132, R136.reuse, R36 ;  /* 0x000000888424723c */ /* 0x0a0fea0000001824 */
[C---:B------:R-:W-:Y:S03]  /*5fb0*/  LEA R232, P0, R4.reuse, R232, 0x2 ;  /* 0x000000e804e87211 */ /* 0x040fe600078010ff */
[C---:B------:R-:W-:Y:S04]  /*5fc0*/  HMMA.16816.F32 R40, R140.reuse, R136, R40 ;  /* 0x000000888c28723c */ /* 0x040fe80000001828 */
[----:B------:R-:W-:Y:S02]  /*5fd0*/  LEA.HI.X.SX32 R233, R4, R233, 0x2, P0 ;  /* 0x000000e904e97211 */ /* 0x000fe400000f16ff */
[----:B------:R-:W-:Y:S02]  /*5fe0*/  LOP3.LUT R4, R148, 0x1c0, RZ, 0xc0, !PT ;  /* 0x000001c094047812 */ /* 0x000fe400078ec0ff */
        /* <DEDUP_REMOVED lines=17> */
[----:B------:R-:W-:Y:S02]  /*6100*/  LOP3.LUT R7, R7, 0x18, R160, 0x78, !PT ;  /* 0x0000001807077812 */ /* 0x000fe400078e78a0 */
[----:B------:R-:W-:Y:S02]  /*6110*/  SHF.R.S64 R9, R9, 0x1f, R8 ;  /* 0x0000001f09097819 */ /* 0x000fe40000001008 */
[----:B------:R-:W-:Y:S02]  /*6120*/  LOP3.LUT R6, R5, 0x20, RZ, 0xfc, !PT ;  /* 0x0000002005067812 */ /* 0x000fe400078efcff */
[----:B------:R-:W-:Y:S02]  /*6130*/  IADD3 R234, P4, PT, R234, R9, RZ ;  /* 0x00000009eaea7210 */ /* 0x000fe40007f9e0ff */
[----:B------:R-:W-:Y:S02]  /*6140*/  LOP3.LUT R7, R7, 0x1f20, R161, 0xf8, !PT ;  /* 0x00001f2007077812 */ /* 0x000fe400078ef8a1 */
[----:B------:R-:W-:Y:S02]  /*6150*/  ISETP.GE.AND P2, PT, R6, UR5, PT ;  /* 0x0000000506007c0c */ /* 0x000fe4000bf46270 */
[----:B------:R-:W-:Y:S02]  /*6160*/  LEA.HI.X.SX32 R235, R8, R235, 0x1, P4 ;  /* 0x000000eb08eb7211 */ /* 0x000fe400020f0eff */
[----:B------:R-:W-:Y:S02]  /*6170*/  LEA R11, R7, UR4, 0x1 ;  /* 0x00000004070b7c11 */ /* 0x000fe4000f8e08ff */
[----:B------:R-:W-:Y:S03]  /*6180*/  LOP3.LUT R5, R5, 0x40, RZ, 0xfc, !PT ;  /* 0x0000004005057812 */ /* 0x000fe600078efcff */
[----:B------:R-:W-:Y:S01]  /*6190*/  @!PT LDS RZ, [RZ] ;  /* 0x00000000fffff984 */ /* 0x000fe20000000800 */
[----:B------:R-:W-:Y:S01]  /*61a0*/  @!PT LDS RZ, [RZ] ;  /* 0x00000000fffff984 */ /* 0x000fe20000000800 */
[----:B------:R-:W-:Y:S01]  /*61b0*/  @!PT LDS RZ, [RZ] ;  /* 0x00000000fffff984 */ /* 0x000fe20000000800 */
[----:B------:R1:W-:Y:S01]  /*61c0*/  @!P3 LDGSTS.E.BYPASS.LTC128B.128 [R11+0x6000], desc[UR40][R234.64] ;  /* 0x06000000ea0bbfae */ /* 0x0003e2000b981a28 */
[----:B------:R-:W-:Y:S03]  /*61d0*/  ISETP.GE.AND P0, PT, R5, UR5, PT ;  /* 0x0000000505007c0c */ /* 0x000fe6000bf06270 */
        /* <DEDUP_REMOVED lines=12> */
.L_x_149:
[----:B------:R-:W-:Y:S01]  /*62a0*/  LOP3.LUT R148, R148, 0x200, RZ, 0xc0, !PT ;  /* 0x0000020094947812 */ /* 0x000fe200078ec0ff */
[----:B-1----:R-:W-:Y:S01]  /*62b0*/  LDSM.16.MT88.4 R8, [R166+0x9000] ;  /* 0x00900000a608783b */ /* 0x002fe20000004200 */
[----:B------:R-:W-:Y:S01]  /*62c0*/  LOP3.LUT R4, R4, 0x38, R161, 0xf8, !PT ;  /* 0x0000003804047812 */ /* 0x000fe200078ef8a1 */
[----:B------:R-:W-:Y:S01]  /*62d0*/  @UP0 UIADD3 UR21, UP1, UPT, UR58, -0x100, URZ ;  /* 0xffffff003a150890 */ /* 0x000fe2000ff3e0ff */
[----:B------:R-:W-:Y:S01]  /*62e0*/  LOP3.LUT R148, R148, 0xc00, R149, 0xf8, !PT ;  /* 0x00000c0094947812 */ /* 0x000fe200078ef895 */
[----:B------:R-:W-:Y:S01]  /*62f0*/  LDSM.16.MT88.4 R16, [R166+0xb000] ;  /* 0x00b00000a610783b */ /* 0x000fe20000004200 */
[----:B------:R-:W-:Y:S01]  /*6300*/  LOP3.LUT R4, R4, 0x8, R165, 0x78, !PT ;  /* 0x0000000804047812 */ /* 0x000fe200078e78a5 */
[----:B------:R-:W-:Y:S01]  /*6310*/  @UP0 UIADD3.X UR20, UPT, UPT, UR59, -0x1, URZ, UP1, !UPT ;  /* 0xffffffff3b140890 */ /* 0x000fe20008ffe4ff */
[----:B------:R-:W-:Y:S01]  /*6320*/  LOP3.LUT P0, RZ, R160, 0x2, RZ, 0xc0, !PT ;  /* 0x00000002a0ff7812 */ /* 0x000fe2000780c0ff */
[----:B------:R-:W-:Y:S01]  /*6330*/  LDSM.16.MT88.4 R28, [R166+0xd000] ;  /* 0x00d00000a61c783b */ /* 0x000fe20000004200 */
[----:B------:R-:W-:Y:S01]  /*6340*/  LOP3.LUT R4, R148, R4, RZ, 0xfc, !PT ;  /* 0x0000000494047212 */ /* 0x000fe200078efcff */
[----:B------:R-:W-:Y:S01]  /*6350*/  @UP0 UIADD3 UR10, UP1, UPT, UR10, -0x100, URZ ;  /* 0xffffff000a0a0890 */ /* 0x000fe2000ff3e0ff */
[----:B------:R-:W-:Y:S01]  /*6360*/  SEL R167, R2, 0xffffffe0, !P0 ;  /* 0xffffffe002a77807 */ /* 0x000fe20004000000 */
[----:B------:R-:W-:Y:S01]  /*6370*/  LDSM.16.MT88.4 R132, [R166+0x9400] ;  /* 0x00940000a684783b */ /* 0x000fe20000004200 */
[----:B------:R-:W-:Y:S01]  /*6380*/  LEA R156, R4, UR4, 0x1 ;  /* 0x00000004049c7c11 */ /* 0x000fe2000f8e08ff */
[----:B------:R-:W-:Y:S02]  /*6390*/  ULOP3.LUT UR14, UR49, 0x1, URZ, 0xc0, !UPT ;  /* 0x00000001310e7892 */ /* 0x000fe4000f8ec0ff */
[----:B------:R-:W-:Y:S01]  /*63a0*/  LDSM.16.MT88.4 R136, [R166+0xb400] ;  /* 0x00b40000a688783b */ /* 0x000fe20000004200 */
[----:B------:R-:W-:Y:S01]  /*63b0*/  @UP0 UIADD3.X UR11, UPT, UPT, UR11, -0x1, URZ, UP1, !UPT ;  /* 0xffffffff0b0b0890 */ /* 0x000fe20008ffe4ff */
[C---:B------:R-:W-:Y:S01]  /*63c0*/  IMAD.IADD R169, R156.reuse, 0x1, R167 ;  /* 0x000000019ca97824 */ /* 0x040fe200078e02a7 */
[----:B------:R-:W-:Y:S01]  /*63d0*/  UISETP.NE.U32.AND UP1, UPT, UR14, 0x1, UPT ;  /* 0x000000010e00788c */ /* 0x000fe2000bf25070 */
[----:B------:R-:W1:Y:S01]  /*63e0*/  LDSM.16.M88.4 R24, [R156+0xf000] ;  /* 0x00f000009c18783b */ /* 0x000e620000000200 */
[C---:B------:R-:W-:Y:S03]  /*63f0*/  VIADD R168, R156.reuse, 0xf040 ;  /* 0x0000f0409ca87836 */ /* 0x040fe60000000000 */
[----:B------:R-:W2:Y:S01]  /*6400*/  LDSM.16.M88.4 R32, [R169+0xf000] ;  /* 0x00f00000a920783b */ /* 0x000ea20000000200 */
[----:B------:R-:W-:Y:S03]  /*6410*/  PLOP3.LUT P2, PT, PT, PT, UP1, 0x80, 0x8 ;  /* 0x000000000008781c */ /* 0x000fe60003f4f018 */
[----:B------:R-:W3:Y:S04]  /*6420*/  LDSM.16.MT88.4 R140, [R166+0xd400] ;  /* 0x00d40000a68c783b */ /* 0x000ee80000004200 */
[----:B------:R-:W-:Y:S04]  /*6430*/  LDSM.16.MT88.4 R144, [R166+0x9800] ;  /* 0x00980000a690783b */ /* 0x000fe80000004200 */
[----:B------:R-:W-:Y:S04]  /*6440*/  LDSM.16.MT88.4 R148, [R166+0xb800] ;  /* 0x00b80000a694783b */ /* 0x000fe80000004200 */
[----:B------:R-:W-:Y:S01]  /*6450*/  LDSM.16.MT88.4 R152, [R166+0x9c00] ;  /* 0x009c0000a698783b */ /* 0x000fe20000004200 */
[C---:B-1----:R-:W-:Y:S08]  /*6460*/  HMMA.16816.F32 R4, R24.reuse, R8, RZ ;  /* 0x000000081804723c */ /* 0x042ff000000018ff */
[C---:B------:R-:W-:Y:S08]  /*6470*/  HMMA.16816.F32 R8, R24.reuse, R10, RZ ;  /* 0x0000000a1808723c */ /* 0x040ff000000018ff */
[C---:B------:R-:W-:Y:S08]  /*6480*/  HMMA.16816.F32 R12, R24.reuse, R16, RZ ;  /* 0x00000010180c723c */ /* 0x040ff000000018ff */
[C---:B------:R-:W-:Y:S08]  /*6490*/  HMMA.16816.F32 R16, R24.reuse, R18, RZ ;  /* 0x000000121810723c */ /* 0x040ff000000018ff */
[C---:B------:R-:W-:Y:S01]  /*64a0*/  HMMA.16816.F32 R20, R24.reuse, R28, RZ ;  /* 0x0000001c1814723c */ /* 0x040fe200000018ff */
[----:B------:R-:W-:Y:S04]  /*64b0*/  VIADD R28, R156, 0xf000 ;  /* 0x0000f0009c1c7836 */ /* 0x000fe80000000000 */
[----:B------:R-:W-:Y:S01]  /*64c0*/  @P1 VIADD R168, R28, 0xffffffc0 ;  /* 0xffffffc01ca81836 */ /* 0x000fe20000000000 */
[----:B------:R-:W-:Y:S02]  /*64d0*/  PLOP3.LUT P1, PT, PT, PT, UP0, 0x80, 0x8 ;  /* 0x000000000008781c */ /* 0x000fe40003f2f008 */
[----:B------:R-:W-:Y:S01]  /*64e0*/  HMMA.16816.F32 R24, R24, R30, RZ ;  /* 0x0000001e1818723c */ /* 0x000fe200000018ff */
[----:B------:R-:W-:Y:S01]  /*64f0*/  IMAD.IADD R167, R167, 0x1, R168 ;  /* 0x00000001a7a77824 */ /* 0x000fe200078e02a8 */
[----:B------:R-:W1:Y:S06]  /*6500*/  LDSM.16.M88.4 R28, [R168] ;  /* 0x00000000a81c783b */ /* 0x000e6c0000000200 */
[C---:B--2---:R-:W-:Y:S05]  /*6510*/  HMMA.16816.F32 R4, R32.reuse, R132, R4 ;  /* 0x000000842004723c */ /* 0x044fea0000001804 */
[----:B------:R-:W-:Y:S03]  /*6520*/  @P1 LOP3.LUT R165, R165, 0x10, RZ, 0xc0, !PT ;  /* 0x00000010a5a51812 */ /* 0x000fe600078ec0ff */
[C---:B------:R-:W-:Y:S01]  /*6530*/  HMMA.16816.F32 R8, R32.reuse, R134, R8 ;  /* 0x000000862008723c */ /* 0x040fe20000001808 */
[----:B------:R-:W2:Y:S07]  /*6540*/  LDSM.16.MT88.4 R132, [R166+0xd800] ;  /* 0x00d80000a684783b */ /* 0x000eae0000004200 */
[C---:B------:R-:W-:Y:S08]  /*6550*/  HMMA.16816.F32 R12, R32.reuse, R136, R12 ;  /* 0x00000088200c723c */ /* 0x040ff0000000180c */
[C---:B------:R-:W-:Y:S01]  /*6560*/  HMMA.16816.F32 R16, R32.reuse, R138, R16 ;  /* 0x0000008a2010723c */ /* 0x040fe20000001810 */
[----:B------:R-:W4:Y:S07]  /*6570*/  LDSM.16.M88.4 R136, [R167] ;  /* 0x00000000a788783b */ /* 0x000f2e0000000200 */
[C---:B---3--:R-:W-:Y:S08]  /*6580*/  HMMA.16816.F32 R20, R32.reuse, R140, R20 ;  /* 0x0000008c2014723c */ /* 0x048ff00000001814 */
[----:B------:R-:W-:Y:S01]  /*6590*/  HMMA.16816.F32 R24, R32, R142, R24 ;  /* 0x0000008e2018723c */ /* 0x000fe20000001818 */
[----:B------:R-:W3:Y:S04]  /*65a0*/  LDSM.16.MT88.4 R32, [R166+0xbc00] ;  /* 0x00bc0000a620783b */ /* 0x000ee80000004200 */
[----:B------:R-:W3:Y:S03]  /*65b0*/  LDSM.16.MT88.4 R140, [R166+0xdc00] ;  /* 0x00dc0000a68c783b */ /* 0x000ee60000004200 */
[C---:B-1----:R-:W-:Y:S08]  /*65c0*/  HMMA.16816.F32 R4, R28.reuse, R144, R4 ;  /* 0x000000901c04723c */ /* 0x042ff00000001804 */
[C---:B------:R-:W-:Y:S01]  /*65d0*/  HMMA.16816.F32 R8, R28.reuse, R146, R8 ;  /* 0x000000921c08723c */ /* 0x040fe20000001808 */
[----:B------:R-:W-:Y:S04]  /*65e0*/  LDSM.16.M88.4 R144, [R156+0x11000] ;  /* 0x011000009c90783b */ /* 0x000fe80000000200 */
[----:B------:R-:W-:Y:S03]  /*65f0*/  LDSM.16.MT88.4 R156, [R166+0xc000] ;  /* 0x00c00000a69c783b */ /* 0x000fe60000004200 */
[C---:B------:R-:W-:Y:S08]  /*6600*/  HMMA.16816.F32 R12, R28.reuse, R148, R12 ;  /* 0x000000941c0c723c */ /* 0x040ff0000000180c */
[C---:B------:R-:W-:Y:S01]  /*6610*/  HMMA.16816.F32 R16, R28.reuse, R150, R16 ;  /* 0x000000961c10723c */ /* 0x040fe20000001810 */
[----:B------:R-:W1:Y:S07]  /*6620*/  LDSM.16.MT88.4 R148, [R166+0xa000] ;  /* 0x00a00000a694783b */ /* 0x000e6e0000004200 */
[C---:B--2---:R-:W-:Y:S08]  /*6630*/  HMMA.16816.F32 R20, R28.reuse, R132, R20 ;  /* 0x000000841c14723c */ /* 0x044ff00000001814 */
[----:B------:R-:W-:Y:S01]  /*6640*/  HMMA.16816.F32 R24, R28, R134, R24 ;  /* 0x000000861c18723c */ /* 0x000fe20000001818 */
[----:B------:R-:W2:Y:S04]  /*6650*/  LDSM.16.MT88.4 R28, [R166+0xe000] ;  /* 0x00e00000a61c783b */ /* 0x000ea80000004200 */
[----:B------:R-:W-:Y:S03]  /*6660*/  LDSM.16.MT88.4 R132, [R166+0xa400] ;  /* 0x00a40000a684783b */ /* 0x000fe60000004200 */
[C---:B----4-:R-:W-:Y:S08]  /*6670*/  HMMA.16816.F32 R4, R136.reuse, R152, R4 ;  /* 0x000000988804723c */ /* 0x050ff00000001804 */
[C---:B------:R-:W-:Y:S08]  /*6680*/  HMMA.16816.F32 R8, R136.reuse, R154, R8 ;  /* 0x0000009a8808723c */ /* 0x040ff00000001808 */
[C---:B---3--:R-:W-:Y:S08]  /*6690*/  HMMA.16816.F32 R12, R136.reuse, R32, R12 ;  /* 0x00000020880c723c */ /* 0x048ff0000000180c */
[C---:B------:R-:W-:Y:S01]  /*66a0*/  HMMA.16816.F32 R16, R136.reuse, R34, R16 ;  /* 0x000000228810723c */ /* 0x040fe20000001810 */
[----:B------:R-:W3:Y:S07]  /*66b0*/  LDSM.16.M88.4 R32, [R169+0x11000] ;  /* 0x01100000a920783b */ /* 0x000eee0000000200 */
[C---:B------:R-:W-:Y:S08]  /*66c0*/  HMMA.16816.F32 R20, R136.reuse, R140, R20 ;  /* 0x0000008c8814723c */ /* 0x040ff00000001814 */
[----:B------:R-:W-:Y:S01]  /*66d0*/  HMMA.16816.F32 R24, R136, R142, R24 ;  /* 0x0000008e8818723c */ /* 0x000fe20000001818 */
[----:B------:R-:W4:Y:S04]  /*66e0*/  LDSM.16.MT88.4 R136, [R166+0xc400] ;  /* 0x00c40000a688783b */ /* 0x000f280000004200 */
[----:B------:R-:W-:Y:S03]  /*66f0*/  LDSM.16.MT88.4 R140, [R166+0xa800] ;  /* 0x00a80000a68c783b */ /* 0x000fe60000004200 */
[C---:B-1----:R-:W-:Y:S08]  /*6700*/  HMMA.16816.F32 R4, R144.reuse, R148, R4 ;  /* 0x000000949004723c */ /* 0x042ff00000001804 */
[C---:B------:R-:W-:Y:S08]  /*6710*/  HMMA.16816.F32 R8, R144.reuse, R150, R8 ;  /* 0x000000969008723c */ /* 0x040ff00000001808 */
[C---:B------:R-:W-:Y:S08]  /*6720*/  HMMA.16816.F32 R12, R144.reuse, R156, R12 ;  /* 0x0000009c900c723c */ /* 0x040ff0000000180c */
[C---:B------:R-:W-:Y:S08]  /*6730*/  HMMA.16816.F32 R16, R144.reuse, R158, R16 ;  /* 0x0000009e9010723c */ /* 0x040ff00000001810 */
[C---:B--2---:R-:W-:Y:S01]  /*6740*/  HMMA.16816.F32 R20, R144.reuse, R28, R20 ;  /* 0x0000001c9014723c */ /* 0x044fe20000001814 */
[----:B------:R-:W-:Y:S02]  /*6750*/  IMAD.U32 R28, RZ, RZ, UR48 ;  /* 0x00000030ff1c7e24 */ /* 0x000fe4000f8e00ff */
[----:B------:R-:W-:Y:S05]  /*6760*/  IMAD.U32 R29, RZ, RZ, UR48 ;  /* 0x00000030ff1d7e24 */ /* 0x000fea000f8e00ff */
[----:B------:R-:W-:Y:S03]  /*6770*/  HMMA.16816.F32 R24, R144, R30, R24 ;  /* 0x0000001e9018723c */ /* 0x000fe60000001818 */
[----:B------:R-:W-:Y:S04]  /*6780*/  LEA R144, P0, R28, R232, 0x2 ;  /* 0x000000e81c907211 */ /* 0x000fe800078010ff */
[----:B------:R-:W-:Y:S01]  /*6790*/  LEA.HI.X.SX32 R145, R29, R233, 0x2, P0 ;  /* 0x000000e91d917211 */ /* 0x000fe200000f16ff */
[C---:B---3--:R-:W-:Y:S01]  /*67a0*/  HMMA.16816.F32 R4, R32.reuse, R132, R4 ;  /* 0x000000842004723c */ /* 0x048fe20000001804 */
[----:B------:R-:W1:Y:S04]  /*67b0*/  LDSM.16.MT88.4 R28, [R166+0xe400] ;  /* 0x00e40000a61c783b */ /* 0x000e680000004200 */
[C---:B------:R-:W-:Y:S03]  /*67c0*/  LEA R146, P0, R170.reuse, R144, 0x5 ;  /* 0x00000090aa927211 */ /* 0x040fe600078028ff */
[C---:B------:R-:W-:Y:S01]  /*67d0*/  HMMA.16816.F32 R8, R32.reuse, R134, R8 ;  /* 0x000000862008723c */ /* 0x040fe20000001808 */
[----:B------:R-:W2:Y:S02]  /*67e0*/  LDSM.16.M88.4 R132, [R168+0x2000] ;  /* 0x00200000a884783b */ /* 0x000ea40000000200 */
[C---:B------:R-:W-:Y:S02]  /*67f0*/  LEA.HI.X.SX32 R147, R170.reuse, R145, 0x5, P0 ;  /* 0x00000091aa937211 */ /* 0x040fe400000f2eff */
[C---:B------:R-:W-:Y:S03]  /*6800*/  LEA R148, P0, R170.reuse, R146, 0x5 ;  /* 0x00000092aa947211 */ /* 0x040fe600078028ff */
[C---:B----4-:R-:W-:Y:S03]  /*6810*/  HMMA.16816.F32 R12, R32.reuse, R136, R12 ;  /* 0x00000088200c723c */ /* 0x050fe6000000180c */
[C---:B------:R-:W-:Y:S02]  /*6820*/  LEA.HI.X.SX32 R149, R170.reuse, R147, 0x5, P0 ;  /* 0x00000093aa957211 */ /* 0x040fe400000f2eff */
[C---:B------:R-:W-:Y:S03]  /*6830*/  LEA R150, P0, R170.reuse, R148, 0x5 ;  /* 0x00000094aa967211 */ /* 0x040fe600078028ff */
[C---:B------:R-:W-:Y:S01]  /*6840*/  HMMA.16816.F32 R16, R32.reuse, R138, R16 ;  /* 0x0000008a2010723c */ /* 0x040fe20000001810 */
[----:B------:R-:W3:Y:S02]  /*6850*/  LDSM.16.MT88.4 R136, [R166+0xc800] ;  /* 0x00c80000a688783b */ /* 0x000ee40000004200 */
[C---:B------:R-:W-:Y:S02]  /*6860*/  LEA.HI.X.SX32 R151, R170.reuse, R149, 0x5, P0 ;  /* 0x00000095aa977211 */ /* 0x040fe400000f2eff */
[C---:B------:R-:W-:Y:S04]  /*6870*/  LEA R152, P0, R170.reuse, R150, 0x5 ;  /* 0x00000096aa987211 */ /* 0x040fe800078028ff */
[C---:B------:R-:W-:Y:S02]  /*6880*/  LEA.HI.X.SX32 R153, R170.reuse, R151, 0x5, P0 ;  /* 0x00000097aa997211 */ /* 0x040fe400000f2eff */
[C---:B------:R-:W-:Y:S04]  /*6890*/  LEA R154, P0, R170.reuse, R152, 0x5 ;  /* 0x00000098aa9a7211 */ /* 0x040fe800078028ff */
[C---:B------:R-:W-:Y:S01]  /*68a0*/  LEA.HI.X.SX32 R155, R170.reuse, R153, 0x5, P0 ;  /* 0x00000099aa9b7211 */ /* 0x040fe200000f2eff */
[C---:B-1----:R-:W-:Y:S03]  /*68b0*/  HMMA.16816.F32 R20, R32.reuse, R28, R20 ;  /* 0x0000001c2014723c */ /* 0x042fe60000001814 */
[C---:B------:R-:W-:Y:S04]  /*68c0*/  LEA R156, P0, R170.reuse, R154, 0x5 ;  /* 0x0000009aaa9c7211 */ /* 0x040fe800078028ff */
[C---:B------:R-:W-:Y:S01]  /*68d0*/  LEA.HI.X.SX32 R157, R170.reuse, R155, 0x5, P0 ;  /* 0x0000009baa9d7211 */ /* 0x040fe200000f2eff */
[----:B------:R-:W-:Y:S01]  /*68e0*/  HMMA.16816.F32 R24, R32, R30, R24 ;  /* 0x0000001e2018723c */ /* 0x000fe20000001818 */
[----:B------:R-:W1:Y:S02]  /*68f0*/  LDSM.16.MT88.4 R28, [R166+0xe800] ;  /* 0x00e80000a61c783b */ /* 0x000e640000004200 */
[C---:B------:R-:W-:Y:S02]  /*6900*/  IMAD.WIDE R158, R170.reuse, -0xc0, R156 ;  /* 0xffffff40aa9e7825 */ /* 0x040fe400078e029c */
[----:B------:R-:W-:Y:S03]  /*6910*/  LDSM.16.M88.4 R32, [R167+0x2000] ;  /* 0x00200000a720783b */ /* 0x000fe60000000200 */
[C---:B--2---:R-:W-:Y:S05]  /*6920*/  HMMA.16816.F32 R4, R132.reuse, R140, R4 ;  /* 0x0000008c8404723c */ /* 0x044fea0000001804 */
        /* <DEDUP_REMOVED lines=13> */
[C---:B------:R-:W-:Y:S05]  /*6a00*/  LEA.HI.X.SX32 R245, R170.reuse, R243, 0x5, P0 ;  /* 0x000000f3aaf57211 */ /* 0x040fea00000f2eff */
[----:B------:R-:W-:Y:S01]  /*6a10*/  HMMA.16816.F32 R24, R132, R30, R24 ;  /* 0x0000001e8418723c */ /* 0x000fe20000001818 */
[----:B------:R-:W1:Y:S02]  /*6a20*/  LDSM.16.MT88.4 R28, [R166+0xec00] ;  /* 0x00ec0000a61c783b */ /* 0x000e640000004200 */
[C---:B------:R-:W-:Y:S04]  /*6a30*/  LEA R132, P0, R170.reuse, R244, 0x5 ;  /* 0x000000f4aa847211 */ /* 0x040fe800078028ff */
[C---:B------:R-:W-:Y:S01]  /*6a40*/  LEA.HI.X.SX32 R133, R170.reuse, R245, 0x5, P0 ;  /* 0x000000f5aa857211 */ /* 0x040fe200000f2eff */
[C---:B--2---:R-:W-:Y:S05]  /*6a50*/  HMMA.16816.F32 R4, R32.reuse, R140, R4 ;  /* 0x0000008c2004723c */ /* 0x044fea0000001804 */
[C---:B------:R-:W-:Y:S03]  /*6a60*/  LEA R134, P0, R170.reuse, R132, 0x5 ;  /* 0x00000084aa867211 */ /* 0x040fe600078028ff */
[C---:B------:R-:W-:Y:S03]  /*6a70*/  HMMA.16816.F32 R8, R32.reuse, R142, R8 ;  /* 0x0000008e2008723c */ /* 0x040fe60000001808 */
[C---:B------:R-:W-:Y:S05]  /*6a80*/  LEA.HI.X.SX32 R135, R170.reuse, R133, 0x5, P0 ;  /* 0x00000085aa877211 */ /* 0x040fea00000f2eff */
[C---:B---3--:R-:W-:Y:S03]  /*6a90*/  HMMA.16816.F32 R12, R32.reuse, R136, R12 ;  /* 0x00000088200c723c */ /* 0x048fe6000000180c */
[----:B------:R-:W-:Y:S01]  /*6aa0*/  @P1 SHF.R.U32.HI R136, RZ, 0x2, R160 ;  /* 0x00000002ff881819 */ /* 0x000fe200000116a0 */
[C---:B------:R-:W-:Y:S03]  /*6ab0*/  IMAD.WIDE R140, R170.reuse, -0xc0, R134 ;  /* 0xffffff40aa8c7825 */ /* 0x040fe600078e0286 */
[----:B------:R-:W-:Y:S01]  /*6ac0*/  @P1 LOP3.LUT R228, R165, 0x7, R136, 0xf8, !PT ;  /* 0x00000007a5e41812 */ /* 0x000fe200078ef888 */
[C---:B------:R-:W-:Y:S03]  /*6ad0*/  HMMA.16816.F32 R16, R32.reuse, R138, R16 ;  /* 0x0000008a2010723c */ /* 0x040fe60000001810 */
[----:B------:R-:W-:Y:S01]  /*6ae0*/  LEA R142, P0, R170, R140, 0x5 ;  /* 0x0000008caa8e7211 */ /* 0x000fe200078028ff */
[----:B------:R-:W-:Y:S01]  /*6af0*/  @P1 IMAD.WIDE.U32 R136, R228, R230, UR58 ;  /* 0x0000003ae4881e25 */ /* 0x000fe2000f8e00e6 */
[----:B------:R-:W-:Y:S01]  /*6b00*/  @UP0 UMOV UR58, UR21 ;  /* 0x00000015003a0c82 */ /* 0x000fe20008000000 */
[----:B------:R-:W-:Y:S01]  /*6b10*/  @UP0 UMOV UR59, UR20 ;  /* 0x00000014003b0c82 */ /* 0x000fe20008000000 */
[C---:B------:R-:W-:Y:S01]  /*6b20*/  LEA.HI.X.SX32 R143, R170.reuse, R141, 0x5, P0 ;  /* 0x0000008daa8f7211 */ /* 0x040fe200000f2eff */
[----:B------:R-:W-:Y:S01]  /*6b30*/  UISETP.GT.AND UP0, UPT, UR49, UR46, UPT ;  /* 0x0000002e3100728c */ /* 0x000fe2000bf04270 */
[C---:B-1----:R-:W-:Y:S01]  /*6b40*/  HMMA.16816.F32 R20, R32.reuse, R28, R20 ;  /* 0x0000001c2014723c */ /* 0x042fe20000001814 */
[----:B------:R-:W5:Y:S01]  /*6b50*/  @P1 LDG.E R227, desc[UR40][R136.64+-0x100] ;  /* 0xffff002888e31981 */ /* 0x000f62000c1e1900 */
[----:B------:R-:W-:Y:S01]  /*6b60*/  UIADD3 UR49, UPT, UPT, UR49, -0x1, URZ ;  /* 0xffffffff31317890 */ /* 0x000fe2000fffe0ff */
[C---:B------:R-:W-:Y:S02]  /*6b70*/  LEA R138, P0, R170.reuse, R142, 0x5 ;  /* 0x0000008eaa8a7211 */ /* 0x040fe400078028ff */
[----:B------:R-:W5:Y:S02]  /*6b80*/  @P1 LDG.E R226, desc[UR40][R136.64+-0xe0] ;  /* 0xffff202888e21981 */ /* 0x000f64000c1e1900 */
[C---:B------:R-:W-:Y:S01]  /*6b90*/  LEA.HI.X.SX32 R139, R170.reuse, R143, 0x5, P0 ;  /* 0x0000008faa8b7211 */ /* 0x040fe200000f2eff */
[----:B------:R-:W-:Y:S01]  /*6ba0*/  HMMA.16816.F32 R24, R32, R30, R24 ;  /* 0x0000001e2018723c */ /* 0x000fe20000001818 */
[----:B------:R-:W5:Y:S02]  /*6bb0*/  @P1 LDG.E R225, desc[UR40][R136.64+-0x80] ;  /* 0xffff802888e11981 */ /* 0x000f64000c1e1900 */
[C---:B------:R-:W-:Y:S02]  /*6bc0*/  LEA R28, P0, R170.reuse, R138, 0x5 ;  /* 0x0000008aaa1c7211 */ /* 0x040fe400078028ff */
[----:B------:R1:W5:Y:S02]  /*6bd0*/  @P1 LDG.E R224, desc[UR40][R136.64+-0x60] ;  /* 0xffffa02888e01981 */ /* 0x000364000c1e1900 */
[C---:B------:R-:W-:Y:S02]  /*6be0*/  LEA.HI.X.SX32 R29, R170.reuse, R139, 0x5, P0 ;  /* 0x0000008baa1d7211 */ /* 0x040fe400000f2eff */
[----:B------:R2:W-:Y:S04]  /*6bf0*/  REDG.E.ADD.F32.FTZ.RN.STRONG.GPU desc[UR40][R232.64], R4 ;  /* 0x00000004e80079a6 */ /* 0x0005e8000c12f328 */
[----:B------:R3:W-:Y:S04]  /*6c00*/  REDG.E.ADD.F32.FTZ.RN.STRONG.GPU desc[UR40][R144.64], R5 ;  /* 0x00000005900079a6 */ /* 0x0007e8000c12f328 */
[----:B------:R4:W-:Y:S04]  /*6c10*/  REDG.E.ADD.F32.FTZ.RN.STRONG.GPU desc[UR40][R146.64], R6 ;  /* 0x00000006920079a6 */ /* 0x0009e8000c12f328 */
[----:B------:R1:W-:Y:S04]  /*6c20*/  REDG.E.ADD.F32.FTZ.RN.STRONG.GPU desc[UR40][R148.64], R7 ;  /* 0x00000007940079a6 */ /* 0x0003e8000c12f328 */
[----:B------:R1:W-:Y:S04]  /*6c30*/  REDG.E.ADD.F32.FTZ.RN.STRONG.GPU desc[UR40][R150.64], R8 ;  /* 0x00000008960079a6 */ /* 0x0003e8000c12f328 */
[----:B------:R1:W-:Y:S04]  /*6c40*/  REDG.E.ADD.F32.FTZ.RN.STRONG.GPU desc[UR40][R152.64], R9 ;  /* 0x00000009980079a6 */ /* 0x0003e8000c12f328 */
[----:B------:R-:W-:Y:S01]  /*6c50*/  REDG.E.ADD.F32.FTZ.RN.STRONG.GPU desc[UR40][R154.64], R10 ;  /* 0x0000000a9a0079a6 */ /* 0x000fe2000c12f328 */
[C---:B--2---:R-:W-:Y:S03]  /*6c60*/  LEA R4, P0, R170.reuse, R28, 0x5 ;  /* 0x0000001caa047211 */ /* 0x044fe600078028ff */
[----:B------:R-:W-:Y:S01]  /*6c70*/  REDG.E.ADD.F32.FTZ.RN.STRONG.GPU desc[UR40][R156.64], R11 ;  /* 0x0000000b9c0079a6 */ /* 0x000fe2000c12f328 */
[C---:B---3--:R-:W-:Y:S03]  /*6c80*/  LEA.HI.X.SX32 R5, R170.reuse, R29, 0x5, P0 ;  /* 0x0000001daa057211 */ /* 0x048fe600000f2eff */
[----:B------:R-:W-:Y:S01]  /*6c90*/  REDG.E.ADD.F32.FTZ.RN.STRONG.GPU desc[UR40][R232.64+0x80], R12 ;  /* 0x0000800ce80079a6 */ /* 0x000fe2000c12f328 */
[C---:B----4-:R-:W-:Y:S03]  /*6ca0*/  LEA R6, P0, R170.reuse, R4, 0x5 ;  /* 0x00000004aa067211 */ /* 0x050fe600078028ff */
[----:B------:R-:W-:Y:S01]  /*6cb0*/  REDG.E.ADD.F32.FTZ.RN.STRONG.GPU desc[UR40][R158.64+0x80], R13 ;  /* 0x0000800d9e0079a6 */ /* 0x000fe2000c12f328 */
[C---:B-1----:R-:W-:Y:S03]  /*6cc0*/  LEA.HI.X.SX32 R7, R170.reuse, R5, 0x5, P0 ;  /* 0x00000005aa077211 */ /* 0x042fe600000f2eff */
[----:B------:R-:W-:Y:S01]  /*6cd0*/  REDG.E.ADD.F32.FTZ.RN.STRONG.GPU desc[UR40][R168.64+0x80], R14 ;  /* 0x0000800ea80079a6 */ /* 0x000fe2000c12f328 */
[C---:B------:R-:W-:Y:S03]  /*6ce0*/  LEA R8, P0, R170.reuse, R6, 0x5 ;  /* 0x00000006aa087211 */ /* 0x040fe600078028ff */
[----:B------:R-:W-:Y:S01]  /*6cf0*/  REDG.E.ADD.F32.FTZ.RN.STRONG.GPU desc[UR40][R240.64+0x80], R15 ;  /* 0x0000800ff00079a6 */ /* 0x000fe2000c12f328 */
[----:B------:R-:W-:Y:S03]  /*6d00*/  LEA.HI.X.SX32 R9, R170, R7, 0x5, P0 ;  /* 0x00000007aa097211 */ /* 0x000fe600000f2eff */
        /* <DEDUP_REMOVED lines=54> */
[----:B------:R1:W1:Y:S07]  /*7070*/  LDSM.16.MT88.4 R132, [R220+0x1c00] ;  /* 0x001c0000dc84783b */ /* 0x00026e0000004200 */
[----:B------:R-:W-:Y:S08]  /*7080*/  HMMA.16816.F32 R128, R32, R10, R128 ;  /* 0x0000000a2080723c */ /* 0x000ff00000001880 */
[-C--:B--2---:R-:W-:Y:S08]  /*7090*/  HMMA.16816.F32 R84, R4, R12.reuse, R84 ;  /* 0x0000000c0454723c */ /* 0x084ff00000001854 */
[C---:B------:R-:W-:Y:S08]  /*70a0*/  HMMA.16816.F32 R88, R16.reuse, R12, R88 ;  /* 0x0000000c1058723c */ /* 0x040ff00000001858 */
        /* <DEDUP_REMOVED lines=9> */
[----:B------:R-:W-:Y:S04]  /*7140*/  HMMA.16816.F32 R128, R4, R30, R128 ;  /* 0x0000001e0480723c */ /* 0x000fe80000001880 */
[C---:B------:R-:W-:Y:S02]  /*7150*/  VIADD R4, R220.reuse, 0xffffd000 ;  /* 0xffffd000dc047836 */ /* 0x040fe40000000000 */
[----:B------:R-:W-:Y:S02]  /*7160*/  @P2 VIADD R4, R220, 0x3000 ;  /* 0x00003000dc042836 */ /* 0x000fe40000000000 */
[-C--:B----4-:R-:W-:Y:S05]  /*7170*/  HMMA.16816.F32 R84, R24, R136.reuse, R84 ;  /* 0x000000881854723c */ /* 0x090fea0000001854 */
[----:B-1----:R-:W-:Y:S03]  /*7180*/  IMAD.MOV.U32 R220, RZ, RZ, R4 ;  /* 0x000000ffffdc7224 */ /* 0x002fe600078e0004 */
        /* <DEDUP_REMOVED lines=21> */
[----:B------:R-:W-:Y:S01]  /*72e0*/  LOP3.LUT R0, R0, 0x6, R2, 0xf8, !PT ;  /* 0x0000000600007812 */ /* 0x000fe200078ef802 */
[----:B------:R-:W-:Y:S01]  /*72f0*/  UISETP.NE.AND UP1, UPT, UR44, -0x1, UPT ;  /* 0xffffffff2c00788c */ /* 0x000fe2000bf25270 */
[----:B------:R-:W-:-:S02]  /*7300*/  LOP3.LUT R162, R162, 0x40, RZ, 0xc0, !PT ;  /* 0x00000040a2a27812 */ /* 0x000fc400078ec0ff */
[----:B------:R-:W-:Y:S02]  /*7310*/  LOP3.LUT R0, R0, 0x20, R161, 0xf8, !PT ;  /* 0x0000002000007812 */ /* 0x000fe400078ef8a1 */
[----:B------:R-:W-:Y:S02]  /*7320*/  F2FP.F16.F32.PACK_AB R36, R37, R36 ;  /* 0x000000242524723e */ /* 0x000fe400000000ff */
[----:B------:R-:W-:Y:S01]  /*7330*/  LOP3.LUT R0, R0, R3, R163, 0xf6, !PT ;  /* 0x0000000300007212 */ /* 0x000fe200078ef6a3 */
[----:B------:R-:W2:Y:S01]  /*7340*/  @UP0 LDCU.64 UR10, c[0x0][0x5c0] ;  /* 0x0000b800ff0a07ac */ /* 0x000ea20008000a00 */
        /* <DEDUP_REMOVED lines=67> */
[----:B------:R-:W-:Y:S01]  /*7780*/  F2FP.F16.F32.PACK_AB R106, R107, R106 ;  /* 0x0000006a6b6a723e */ /* 0x000fe200000000ff */
[----:B------:R-:W-:Y:S01]  /*7790*/  @UP0 UIADD3 UR17, UPT, UPT, UR42, UR44, URZ ;  /* 0x0000002c2a110290 */ /* 0x000fe2000fffe0ff */
[----:B------:R-:W-:Y:S01]  /*77a0*/  F2FP.F16.F32.PACK_AB R108, R109, R108 ;  /* 0x0000006c6d6c723e */ /* 0x000fe200000000ff */
[----:B------:R1:W-:Y:S01]  /*77b0*/  STS [R162+0x220], R98 ;  /* 0x00022062a2007388 */ /* 0x0003e20000000800 */
[----:B------:R-:W-:Y:S01]  /*77c0*/  F2FP.F16.F32.PACK_AB R110, R111, R110 ;  /* 0x0000006e6f6e723e */ /* 0x000fe200000000ff */
[----:B--2---:R-:W-:Y:S01]  /*77d0*/  @UP0 UIMAD.WIDE.U32 UR18, UR17, UR10, URZ ;  /* 0x0000000a111202a5 */ /* 0x004fe2000f8e00ff */
[----:B------:R-:W-:Y:S01]  /*77e0*/  F2FP.F16.F32.PACK_AB R116, R117, R116 ;  /* 0x000000747574723e */ /* 0x000fe200000000ff */
[----:B------:R1:W-:Y:S01]  /*77f0*/  STS [R0+0xa000], R88 ;  /* 0x00a0005800007388 */ /* 0x0003e20000000800 */
[----:B------:R-:W-:Y:S01]  /*7800*/  F2FP.F16.F32.PACK_AB R118, R119, R118 ;  /* 0x000000767776723e */ /* 0x000fe200000000ff */
[----:B------:R-:W-:Y:S01]  /*7810*/  @UP0 UIMAD UR17, UR17, UR11, URZ ;  /* 0x0000000b111102a4 */ /* 0x000fe2000f8e02ff */
[----:B------:R-:W-:Y:S01]  /*7820*/  F2FP.F16.F32.PACK_AB R128, R129, R128 ;  /* 0x000000808180723e */ /* 0x000fe200000000ff */
[----:B------:R1:W-:Y:S01]  /*7830*/  STS [R0+0xa200], R90 ;  /* 0x00a2005a00007388 */ /* 0x0003e20000000800 */
[----:B------:R-:W-:Y:S01]  /*7840*/  F2FP.F16.F32.PACK_AB R130, R131, R130 ;  /* 0x000000828382723e */ /* 0x000fe200000000ff */
[----:B------:R-:W-:Y:S01]  /*7850*/  @UP0 UIADD3 UR17, UPT, UPT, UR19, UR17, URZ ;  /* 0x0000001113110290 */ /* 0x000fe2000fffe0ff */
        /* <DEDUP_REMOVED lines=78> */
[----:B------:R-:W-:-:S12]  /*7d40*/  UIMAD UR17, UR50, UR9, UR19 ;  /* 0x00000009321172a4 */ /* 0x000fd8000f8e0213 */
.L_x_151:
        /* <DEDUP_REMOVED lines=10> */
[----:B------:R-:W-:Y:S01]  /*7df0*/  MOV R6, UR15 ;  /* 0x0000000f00067c02 */ /* 0x000fe20008000f00 */
[----:B------:R-:W-:Y:S06]  /*7e00*/  BRA `(.L_x_153) ;  /* 0x0000000000187947 */ /* 0x000fec0003800000 */
.L_x_152:
[----:B------:R-:W2:Y:S01]  /*7e10*/  LDCU.64 UR8, c[0x0][0x5c8] ;  /* 0x0000b900ff0877ac */ /* 0x000ea20008000a00 */
[----:B------:R-:W-:-:S04]  /*7e20*/  UIADD3 UR5, UPT, UPT, UR42, UR44, URZ ;  /* 0x0000002c2a057290 */ /* 0x000fc8000fffe0ff */
[----:B--2---:R-:W-:Y:S02]  /*7e30*/  UIMAD.WIDE.U32 UR20, UR5, UR8, URZ ;  /* 0x00000008051472a5 */ /* 0x004fe4000f8e00ff */
[----:B------:R-:W-:-:S04]  /*7e40*/  UIMAD UR5, UR5, UR9, URZ ;  /* 0x00000009050572a4 */ /* 0x000fc8000f8e02ff */
[----:B------:R-:W-:-:S06]  /*7e50*/  UIADD3 UR5, UPT, UPT, UR21, UR5, URZ ;  /* 0x0000000515057290 */ /* 0x000fcc000fffe0ff */
[----:B------:R-:W-:-:S07]  /*7e60*/  MOV R6, UR5 ;  /* 0x0000000500067c02 */ /* 0x000fce0008000f00 */
.L_x_153:
[----:B------:R-:W-:Y:S01]  /*7e70*/  BAR.SYNC.DEFER_BLOCKING 0x0 ;  /* 0x0000000000007b1d */ /* 0x000fe20000010000 */
[C---:B-1----:R-:W-:Y:S01]  /*7e80*/  LOP3.LUT R0, R161.reuse, 0xd8, RZ, 0xc0, !PT ;  /* 0x000000d8a1007812 */ /* 0x042fe200078ec0ff */
[----:B------:R-:W-:Y:S01]  /*7e90*/  USHF.L.U32 UR5, UR45, 0x7, URZ ;  /* 0x000000072d057899 */ /* 0x000fe200080006ff */
[----:B------:R-:W-:Y:S02]  /*7ea0*/  LOP3.LUT R52, R161, 0x18, RZ, 0xc0, !PT ;  /* 0x00000018a1347812 */ /* 0x000fe400078ec0ff */
[----:B------:R-:W-:Y:S01]  /*7eb0*/  LOP3.LUT R0, R0, 0x18, R160, 0x78, !PT ;  /* 0x0000001800007812 */ /* 0x000fe200078e78a0 */
[----:B------:R-:W-:Y:S02]  /*7ec0*/  USHF.R.S32.HI UR16, URZ, 0x1f, UR5 ;  /* 0x0000001fff107899 */ /* 0x000fe40008011405 */
[----:B------:R-:W1:Y:S01]  /*7ed0*/  LDC.64 R4, c[0x0][0x5d8] ;  /* 0x00017600ff047b82 */ /* 0x000e620000000a00 */
[----:B------:R-:W-:Y:S01]  /*7ee0*/  UIMAD.WIDE.U32 UR22, UR5, UR10, URZ ;  /* 0x0000000a051672a5 */ /* 0x000fe2000f8e00ff */
[----:B------:R-:W-:Y:S01]  /*7ef0*/  LOP3.LUT R0, R0, 0x1f20, R161, 0xf8, !PT ;  /* 0x00001f2000007812 */ /* 0x000fe200078ef8a1 */
[----:B------:R-:W-:Y:S01]  /*7f00*/  UIMAD UR14, UR16, UR10, URZ ;  /* 0x0000000a100e72a4 */ /* 0x000fe2000f8e02ff */
[----:B------:R-:W-:Y:S01]  /*7f10*/  BSSY.RECONVERGENT B0, `(.L_x_154) ;  /* 0x0000033000007945 */ /* 0x000fe20003800200 */
[----:B------:R-:W-:-:S02]  /*7f20*/  LOP3.LUT R55, R52, 0x20, RZ, 0xfc, !PT ;  /* 0x0000002034377812 */ /* 0x000fc400078efcff */
[----:B------:R-:W-:Y:S01]  /*7f30*/  LEA R0, R0, UR4, 0x1 ;  /* 0x0000000400007c11 */ /* 0x000fe2000f8e08ff */
[----:B------:R-:W-:Y:S01]  /*7f40*/  IMAD.U32 R2, RZ, RZ, UR22 ;  /* 0x00000016ff027e24 */ /* 0x000fe2000f8e00ff */
[----:B------:R-:W-:Y:S01]  /*7f50*/  UIMAD UR14, UR5, UR11, UR14 ;  /* 0x0000000b050e72a4 */ /* 0x000fe2000f8e020e */
[----:B------:R-:W-:Y:S01]  /*7f60*/  IMAD.U32 R3, RZ, RZ, UR23 ;  /* 0x00000017ff037e24 */ /* 0x000fe2000f8e00ff */
[----:B------:R-:W-:Y:S01]  /*7f70*/  LOP3.LUT R54, R52, 0x40, RZ, 0xfc, !PT ;  /* 0x0000004034367812 */ /* 0x000fe200078efcff */
[----:B------:R-:W-:Y:S01]  /*7f80*/  IMAD.U32 R41, RZ, RZ, UR23 ;  /* 0x00000017ff297e24 */ /* 0x000fe2000f8e00ff */
[----:B------:R-:W-:Y:S01]  /*7f90*/  LOP3.LUT R2, R2, 0x18, R161, 0xf8, !PT ;  /* 0x0000001802027812 */ /* 0x000fe200078ef8a1 */
[----:B------:R-:W-:Y:S02]  /*7fa0*/  IMAD.U32 R40, RZ, RZ, UR22 ;  /* 0x00000016ff287e24 */ /* 0x000fe4000f8e00ff */
[----:B------:R-:W-:Y:S01]  /*7fb0*/  IMAD.U32 R7, RZ, RZ, UR14 ;  /* 0x0000000eff077e24 */ /* 0x000fe2000f8e00ff */
[----:B------:R2:W3:Y:S01]  /*7fc0*/  LDS.128 R36, [R0+0xa000] ;  /* 0x00a0000000247984 */ /* 0x0004e20000000c00 */
[----:B------:R-:W-:Y:S01]  /*7fd0*/  USHF.L.U32 UR14, UR45, 0x7, URZ ;  /* 0x000000072d0e7899 */ /* 0x000fe200080006ff */
[----:B------:R-:W-:-:S02]  /*7fe0*/  IADD3 R58, P0, PT, R2, UR18, RZ ;  /* 0x00000012023a7c10 */ /* 0x000fc4000ff1e0ff */
[----:B------:R2:W4:Y:S01]  /*7ff0*/  LDS.128 R32, [R0+0xc000] ;  /* 0x00c0000000207984 */ /* 0x0005220000000c00 */
[----:B------:R-:W-:Y:S01]  /*8000*/  UIADD3 UR39, UPT, UPT, -UR14, UR39, URZ ;  /* 0x000000270e277290 */ /* 0x000fe2000fffe1ff */
[----:B------:R-:W2:Y:S01]  /*8010*/  LDC.64 R2, c[0x0][0x5e0] ;  /* 0x00017800ff027b82 */ /* 0x000ea20000000a00 */
[----:B------:R-:W-:Y:S01]  /*8020*/  IADD3.X R59, PT, PT, R41, UR17, R7, P0, !PT ;  /* 0x00000011293b7c10 */ /* 0x000fe200087fe407 */
[----:B------:R1:W2:Y:S01]  /*8030*/  LDS.128 R28, [R0+0xf000] ;  /* 0x00f00000001c7984 */ /* 0x0002a20000000c00 */
[----:B------:R-:W-:-:S03]  /*8040*/  SHF.R.U32.HI R7, RZ, 0x2, R160 ;  /* 0x00000002ff077819 */ /* 0x000fc600000116a0 */
[----:B------:R2:W2:Y:S01]  /*8050*/  LDS.128 R24, [R0+0x10000] ;  /* 0x0100000000187984 */ /* 0x0004a20000000c00 */
[C---:B------:R-:W-:Y:S01]  /*8060*/  ISETP.GE.AND P3, PT, R7.reuse, UR39, PT ;  /* 0x0000002707007c0c */ /* 0x040fe2000bf66270 */
[----:B-1----:R-:W-:Y:S01]  /*8070*/  IMAD.WIDE.U32 R58, R4, UR25, R58 ;  /* 0x00000019043a7c25 */ /* 0x002fe2000f8e003a */
[C---:B------:R-:W-:Y:S01]  /*8080*/  IADD3 R4, P0, PT, R7.reuse, 0x40, RZ ;  /* 0x0000004007047810 */ /* 0x040fe20007f1e0ff */
[----:B------:R1:W1:Y:S02]  /*8090*/  LDS.128 R20, [R0+0x11000] ;  /* 0x0110000000147984 */ /* 0x0002640000000c00 */
[----:B------:R-:W-:Y:S02]  /*80a0*/  VIADD R40, R7, 0x40 ;  /* 0x0000004007287836 */ /* 0x000fe40000000000 */
[----:B------:R1:W1:Y:S01]  /*80b0*/  LDS.128 R16, [R0+0x12000] ;  /* 0x0120000000107984 */ /* 0x0002620000000c00 */
[----:B------:R-:W-:Y:S02]  /*80c0*/  IMAD R56, R5, UR25, R59 ;  /* 0x0000001905387c24 */ /* 0x000fe4000f8e023b */
[----:B------:R-:W-:Y:S01]  /*80d0*/  ISETP.GE.AND P5, PT, R40, UR39, PT ;  /* 0x0000002728007c0c */ /* 0x000fe2000bfa6270 */
[----:B------:R1:W1:Y:S01]  /*80e0*/  LDS.128 R12, [R0+0x13000] ;  /* 0x01300000000c7984 */ /* 0x0002620000000c00 */
[----:B------:R-:W-:-:S02]  /*80f0*/  IMAD.U32 R5, RZ, RZ, UR8 ;  /* 0x00000008ff057e24 */ /* 0x000fc4000f8e00ff */
[----:B------:R-:W-:Y:S01]  /*8100*/  IMAD.X R53, RZ, RZ, RZ, P0 ;  /* 0x000000ffff357224 */ /* 0x000fe200000e06ff */
[----:B------:R1:W1:Y:S01]  /*8110*/  LDS.128 R8, [R0+0x14000] ;  /* 0x0140000000087984 */ /* 0x0002620000000c00 */
[----:B---34-:R-:W-:Y:S07]  /*8120*/  @P3 BRA `(.L_x_155) ;  /* 0x0000000000443947 */ /* 0x018fee0003800000 */
[----:B------:R-:W3:Y:S01]  /*8130*/  LDCU UR17, c[0x0][0x440] ;  /* 0x00008800ff1177ac */ /* 0x000ee20008000800 */
[----:B------:R-:W4:Y:S01]  /*8140*/  LDS.128 R48, [R0+0xb000] ;  /* 0x00b0000000307984 */ /* 0x000f220000000c00 */
[----:B------:R-:W-:Y:S01]  /*8150*/  IMAD.MOV.U32 R60, RZ, RZ, R58 ;  /* 0x000000ffff3c7224 */ /* 0x000fe200078e003a */
[----:B------:R-:W2:Y:S02]  /*8160*/  LDCU.64 UR14, c[0x0][0x560] ;  /* 0x0000ac00ff0e77ac */ /* 0x000ea40008000a00 */
[----:B------:R-:W1:Y:S01]  /*8170*/  LDS.128 R44, [R0+0xd000] ;  /* 0x00d00000002c7984 */ /* 0x000e620000000c00 */
[----:B------:R-:W-:Y:S02]  /*8180*/  IMAD.MOV.U32 R61, RZ, RZ, R56 ;  /* 0x000000ffff3d7224 */ /* 0x000fe400078e0038 */
[----:B------:R-:W-:-:S04]  /*8190*/  IMAD.WIDE.U32 R62, R7, UR10, R60 ;  /* 0x0000000a073e7c25 */ /* 0x000fc8000f8e003c */
[----:B------:R-:W-:Y:S01]  /*81a0*/  IMAD R57, R7, UR11, R63 ;  /* 0x0000000b07397c24 */ /* 0x000fe2000f8e023f */
[----:B---3--:R-:W-:Y:S02]  /*81b0*/  ISETP.GE.AND P2, PT, R52, UR17, PT ;  /* 0x0000001134007c0c */ /* 0x008fe4000bf46270 */
[----:B------:R-:W-:Y:S02]  /*81c0*/  ISETP.GE.AND P1, PT, R55, UR17, PT ;  /* 0x0000001137007c0c */ /* 0x000fe4000bf26270 */
[----:B------:R-:W-:Y:S02]  /*81d0*/  ISETP.GE.AND P0, PT, R54, UR17, PT ;  /* 0x0000001136007c0c */ /* 0x000fe4000bf06270 */
[----:B--2---:R-:W-:-:S04]  /*81e0*/  LEA R60, P4, R62, UR14, 0x1 ;  /* 0x0000000e3e3c7c11 */ /* 0x004fc8000f8808ff */
[----:B------:R-:W-:-:S03]  /*81f0*/  LEA.HI.X R61, R62, UR15, R57, 0x1, P4 ;  /* 0x0000000f3e3d7c11 */ /* 0x000fc6000a0f0c39 */
[----:B------:R-:W2:Y:S04]  /*8200*/  @!P2 LDS.128 R40, [R0+0x9000] ;  /* 0x009000000028a984 */ /* 0x000ea80000000c00 */
[----:B----4-:R3:W-:Y:S04]  /*8210*/  @!P1 STG.E.128 desc[UR40][R60.64+0x40], R48 ;  /* 0x000040303c009986 */ /* 0x0107e8000c101d28 */
[----:B-1----:R3:W-:Y:S04]  /*8220*/  @!P0 STG.E.128 desc[UR40][R60.64+0x80], R44 ;  /* 0x0000802c3c008986 */ /* 0x0027e8000c101d28 */
[----:B--2---:R3:W-:Y:S02]  /*8230*/  @!P2 STG.E.128 desc[UR40][R60.64], R40 ;  /* 0x000000283c00a986 */ /* 0x0047e4000c101d28 */
.L_x_155:
[----:B------:R-:W-:Y:S05]  /*8240*/  BSYNC.RECONVERGENT B0 ;  /* 0x0000000000007941 */ /* 0x000fea0003800200 */
.L_x_154:
[----:B---3--:R3:W4:Y:S01]  /*8250*/  LDS.128 R40, [R0+0xe000] ;  /* 0x00e0000000287984 */ /* 0x0087220000000c00 */
[----:B------:R-:W-:Y:S04]  /*8260*/  BSSY.RECONVERGENT B0, `(.L_x_156) ;  /* 0x0000012000007945 */ /* 0x000fe80003800200 */
[----:B------:R-:W-:Y:S05]  /*8270*/  @P5 BRA `(.L_x_157) ;  /* 0x0000000000405947 */ /* 0x000fea0003800000 */
[----:B------:R-:W4:Y:S01]  /*8280*/  LDCU UR17, c[0x0][0x440] ;  /* 0x00008800ff1177ac */ /* 0x000f220008000800 */
[----:B------:R-:W-:Y:S01]  /*8290*/  MOV R45, R56 ;  /* 0x00000038002d7202 */ /* 0x000fe20000000f00 */
[----:B-123--:R-:W-:Y:S01]  /*82a0*/  IMAD R0, R53, UR10, RZ ;  /* 0x0000000a35007c24 */ /* 0x00efe2000f8e02ff */
[----:B------:R-:W1:Y:S01]  /*82b0*/  LDCU.64 UR14, c[0x0][0x560] ;  /* 0x0000ac00ff0e77ac */ /* 0x000e620008000a00 */
[----:B------:R-:W-:Y:S02]  /*82c0*/  IMAD.MOV.U32 R44, RZ, RZ, R58 ;  /* 0x000000ffff2c7224 */ /* 0x000fe400078e003a */
[C---:B------:R-:W-:Y:S02]  /*82d0*/  IMAD R0, R4.reuse, UR11, R0 ;  /* 0x0000000b04007c24 */ /* 0x040fe4000f8e0200 */
[----:B------:R-:W-:-:S04]  /*82e0*/  IMAD.WIDE.U32 R44, R4, UR10, R44 ;  /* 0x0000000a042c7c25 */ /* 0x000fc8000f8e002c */
[----:B------:R-:W-:Y:S01]  /*82f0*/  IMAD.IADD R0, R0, 0x1, R45 ;  /* 0x0000000100007824 */ /* 0x000fe200078e022d */
[----:B----4-:R-:W-:Y:S02]  /*8300*/  ISETP.GE.AND P2, PT, R52, UR17, PT ;  /* 0x0000001134007c0c */ /* 0x010fe4000bf46270 */
[----:B------:R-:W-:Y:S02]  /*8310*/  ISETP.GE.AND P1, PT, R55, UR17, PT ;  /* 0x0000001137007c0c */ /* 0x000fe4000bf26270 */
[----:B------:R-:W-:Y:S02]  /*8320*/  ISETP.GE.AND P0, PT, R54, UR17, PT ;  /* 0x0000001136007c0c */ /* 0x000fe4000bf06270 */
[----:B-1----:R-:W-:-:S04]  /*8330*/  LEA R46, P4, R44, UR14, 0x1 ;  /* 0x0000000e2c2e7c11 */ /* 0x002fc8000f8808ff */
[----:B------:R-:W-:-:S05]  /*8340*/  LEA.HI.X R47, R44, UR15, R0, 0x1, P4 ;  /* 0x0000000f2c2f7c11 */ /* 0x000fca000a0f0c00 */
[----:B------:R1:W-:Y:S04]  /*8350*/  @!P2 STG.E.128 desc[UR40][R46.64], R36 ;  /* 0x000000242e00a986 */ /* 0x0003e8000c101d28 */
[----:B------:R1:W-:Y:S04]  /*8360*/  @!P1 STG.E.128 desc[UR40][R46.64+0x40], R32 ;  /* 0x000040202e009986 */ /* 0x0003e8000c101d28 */
[----:B------:R1:W-:Y:S02]  /*8370*/  @!P0 STG.E.128 desc[UR40][R46.64+0x80], R40 ;  /* 0x000080282e008986 */ /* 0x0003e4000c101d28 */
.L_x_157:
[----:B------:R-:W-:Y:S05]  /*8380*/  BSYNC.RECONVERGENT B0 ;  /* 0x0000000000007941 */ /* 0x000fea0003800200 */
.L_x_156:
        /* <DEDUP_REMOVED lines=8> */
[----:B--2---:R-:W-:-:S04]  /*8410*/  IMAD.WIDE.U32 R32, R2, UR25, R32 ;  /* 0x0000001902207c25 */ /* 0x004fc8000f8e0020 */
[----:B------:R-:W-:Y:S01]  /*8420*/  IMAD R3, R3, UR25, R33 ;  /* 0x0000001903037c24 */ /* 0x000fe2000f8e0221 */
[----:B------:R-:W-:Y:S06]  /*8430*/  @P3 BRA `(.L_x_159) ;  /* 0x0000000000343947 */ /* 0x000fec0003800000 */
[----:B------:R-:W1:Y:S01]  /*8440*/  LDCU UR5, c[0x0][0x440] ;  /* 0x00008800ff0577ac */ /* 0x000e620008000800 */
[----:B------:R-:W-:Y:S01]  /*8450*/  IMAD.MOV.U32 R2, RZ, RZ, R32 ;  /* 0x000000ffff027224 */ /* 0x000fe200078e0020 */
[----:B------:R-:W2:Y:S03]  /*8460*/  LDCU.64 UR10, c[0x0][0x568] ;  /* 0x0000ad00ff0a77ac */ /* 0x000ea60008000a00 */
        /* <DEDUP_REMOVED lines=10> */
.L_x_159:
[----:B------:R-:W-:Y:S05]  /*8510*/  BSYNC.RECONVERGENT B0 ;  /* 0x0000000000007941 */ /* 0x000fea0003800200 */
.L_x_158:
[----:B------:R-:W-:Y:S05]  /*8520*/  @P5 BRA `(.L_x_123) ;  /* 0x00000000003c5947 */ /* 0x000fea0003800000 */
[----:B------:R-:W2:Y:S01]  /*8530*/  LDCU UR5, c[0x0][0x440] ;  /* 0x00008800ff0577ac */ /* 0x000ea20008000800 */
[----:B------:R-:W-:Y:S02]  /*8540*/  IMAD R53, R53, UR8, RZ ;  /* 0x0000000835357c24 */ /* 0x000fe4000f8e02ff */
[----:B------:R-:W-:Y:S01]  /*8550*/  IMAD.MOV.U32 R2, RZ, RZ, R32 ;  /* 0x000000ffff027224 */ /* 0x000fe200078e0020 */
[----:B------:R-:W3:Y:S01]  /*8560*/  LDCU.64 UR10, c[0x0][0x568] ;  /* 0x0000ad00ff0a77ac */ /* 0x000ee20008000a00 */
[C---:B------:R-:W-:Y:S02]  /*8570*/  IMAD R53, R4.reuse, UR9, R53 ;  /* 0x0000000904357c24 */ /* 0x040fe4000f8e0235 */
[----:B------:R-:W-:-:S04]  /*8580*/  IMAD.WIDE.U32 R2, R4, UR8, R2 ;  /* 0x0000000804027c25 */ /* 0x000fc8000f8e0002 */
[----:B------:R-:W-:Y:S01]  /*8590*/  IMAD.IADD R53, R53, 0x1, R3 ;  /* 0x0000000135357824 */ /* 0x000fe200078e0203 */
[----:B--2---:R-:W-:Y:S02]  /*85a0*/  ISETP.GE.AND P2, PT, R52, UR5, PT ;  /* 0x0000000534007c0c */ /* 0x004fe4000bf46270 */
[----:B------:R-:W-:Y:S02]  /*85b0*/  ISETP.GE.AND P1, PT, R55, UR5, PT ;  /* 0x0000000537007c0c */ /* 0x000fe4000bf26270 */
[----:B------:R-:W-:Y:S02]  /*85c0*/  ISETP.GE.AND P0, PT, R54, UR5, PT ;  /* 0x0000000536007c0c */ /* 0x000fe4000bf06270 */
[----:B---3--:R-:W-:-:S04]  /*85d0*/  LEA R4, P3, R2, UR10, 0x1 ;  /* 0x0000000a02047c11 */ /* 0x008fc8000f8608ff */
[----:B------:R-:W-:-:S05]  /*85e0*/  LEA.HI.X R5, R2, UR11, R53, 0x1, P3 ;  /* 0x0000000b02057c11 */ /* 0x000fca00098f0c35 */
[----:B------:R2:W-:Y:S04]  /*85f0*/  @!P2 STG.E.128 desc[UR40][R4.64], R24 ;  /* 0x000000180400a986 */ /* 0x0005e8000c101d28 */
[----:B------:R2:W-:Y:S04]  /*8600*/  @!P1 STG.E.128 desc[UR40][R4.64+0x40], R16 ;  /* 0x0000401004009986 */ /* 0x0005e8000c101d28 */
[----:B------:R2:W-:Y:S02]  /*8610*/  @!P0 STG.E.128 desc[UR40][R4.64+0x80], R8 ;  /* 0x0000800804008986 */ /* 0x0005e4000c101d28 */
.L_x_123:
[----:B------:R-:W-:Y:S05]  /*8620*/  BSYNC.RECONVERGENT B1 ;  /* 0x0000000000017941 */ /* 0x000fea0003800200 */
.L_x_101:
        /* <DEDUP_REMOVED lines=11> */
.L_x_161:
        /* <DEDUP_REMOVED lines=10> */
.L_x_1710:


//--------------------- .text._ZN5flash44flash_bwd_dq_dk_dv_loop_seqk_parallel_kernelI23Flash_bwd_kernel_traitsILi96ELi64ELi128ELi8ELi2ELi4ELi4ELb1ELb0EN7cutlass6half_tE19Flash_kernel_traitsILi96ELi64ELi128ELi8ES3_EELb0ELb0ELb0ELb0ELb1ELb1ELb0EEEvNS_16Flash_bwd_paramsE --------------------------
	.section	.text._ZN5flash44flash_bwd_dq_dk_dv_loop_seqk_parallel_kernelI23Flash_bwd_kernel_traitsILi96ELi64ELi128ELi8ELi2ELi4ELi4ELb1ELb0EN7cutlass6half_tE19Flash_kernel_traitsILi96ELi64ELi128ELi8ES3_EELb0ELb0ELb0ELb0ELb1ELb1ELb0EEEvNS_16Flash_bwd_paramsE,"ax",@progbits
	.align	128
        .global         _ZN5flash44flash_bwd_dq_dk_dv_loop_seqk_parallel_kernelI23Flash_bwd_kernel_traitsILi96ELi64ELi128ELi8ELi2ELi4ELi4ELb1ELb0EN7cutlass6half_tE19Flash_kernel_traitsILi96ELi64ELi128ELi8ES3_EELb0ELb0ELb0ELb0ELb1ELb1ELb0EEEvNS_16Flash_bwd_paramsE
        .type           _ZN5flash44flash_bwd_dq_dk_dv_loop_seqk_parallel_kernelI23Flash_bwd_kernel_traitsILi96ELi64ELi128ELi8ELi2ELi4ELi4ELb1ELb0EN7cutlass6half_tE19Flash_kernel_traitsILi96ELi64ELi128ELi8ES3_EELb0ELb0ELb0ELb0ELb1ELb1ELb0EEEvNS_16Flash_bwd_paramsE,@function
        .size           _ZN5flash44flash_bwd_dq_dk_dv_loop_seqk_parallel_kernelI23Flash_bwd_kernel_traitsILi96ELi64ELi128ELi8ELi2ELi4ELi4ELb1ELb0EN7cutlass6half_tE19Flash_kernel_traitsILi96ELi64ELi128ELi8ES3_EELb0ELb0ELb0ELb0ELb1ELb1ELb0EEEvNS_16Flash_bwd_paramsE,(.L_x_1711 - _ZN5flash44flash_bwd_dq_dk_dv_loop_seqk_parallel_kernelI23Flash_bwd_kernel_traitsILi96ELi64ELi128ELi8ELi2ELi4ELi4ELb1ELb0EN7cutlass6half_tE19Flash_kernel_traitsILi96ELi64ELi128ELi8ES3_EELb0ELb0ELb0ELb0ELb1ELb1ELb0EEEvNS_16Flash_bwd_paramsE)
        .other          _ZN5flash44flash_bwd_dq_dk_dv_loop_seqk_parallel_kernelI23Flash_bwd_kernel_traitsILi96ELi64ELi128ELi8ELi2ELi4ELi4ELb1ELb0EN7cutlass6half_tE19Flash_kernel_traitsILi96ELi64ELi128ELi8ES3_EELb0ELb0ELb0ELb0ELb1ELb1ELb0EEEvNS_16Flash_bwd_paramsE,@"STO_CUDA_ENTRY STV_DEFAULT"
_ZN5flash44flash_bwd_dq_dk_dv_loop_seqk_parallel_kernelI23Flash_bwd_kernel_traitsILi96ELi64ELi128ELi8ELi2ELi4ELi4ELb1ELb0EN7cutlass6half_tE19Flash_kernel_traitsILi96ELi64ELi128ELi8ES3_EELb0ELb0ELb0ELb0ELb1ELb1ELb0EEEvNS_16Flash_bwd_paramsE:
.text._ZN5flash44flash_bwd_dq_dk_dv_loop_seqk_parallel_kernelI23Flash_bwd_kernel_traitsILi96ELi64ELi128ELi8ELi2ELi4ELi4ELb1ELb0EN7cutlass6half_tE19Flash_kernel_traitsILi96ELi64ELi128ELi8ES3_EELb0ELb0ELb0ELb0ELb1ELb1ELb0EEEvNS_16Flash_bwd_paramsE:
        /* <DEDUP_REMOVED lines=10> */
[----:B------:R-:W1:Y:S01]  /*00a0*/  S2R R4, SR_TID.X ;  /* 0x0000000000047919 */ /* 0x000e620000002100 */
[----:B------:R-:W2:Y:S01]  /*00b0*/  S2UR UR4, SR_CgaCtaId ;  /* 0x00000000000479c3 */ /* 0x000ea20000008800 */
[----:B------:R-:W-:Y:S01]  /*00c0*/  UMOV UR7, 0x400 ;  /* 0x0000040000077882 */ /* 0x000fe20000000000 */
[----:B------:R-:W-:Y:S01]  /*00d0*/  UMOV UR6, 0x400 ;  /* 0x0000040000067882 */ /* 0x000fe20000000000 */
[----:B------:R-:W-:Y:S01]  /*00e0*/  UMOV UR5, 0x400 ;  /* 0x0000040000057882 */ /* 0x000fe20000000000 */
[----:B------:R-:W3:Y:S04]  /*00f0*/  LDCU.64 UR32, c[0x0][0x358] ;  /* 0x00006b00ff2077ac */ /* 0x000ee80008000a00 */
[----:B------:R-:W4:Y:S01]  /*0100*/  S2UR UR23, SR_CgaCtaId ;  /* 0x00000000001779c3 */ /* 0x000f220000008800 */
[----:B------:R-:W-:Y:S01]  /*0110*/  UMOV UR26, 0xffffd000 ;  /* 0xffffd000001a7882 */ /* 0x000fe20000000000 */
[----:B------:R-:W-:Y:S01]  /*0120*/  UMOV UR27, URZ ;  /* 0x000000ff001b7c82 */ /* 0x000fe20008000000 */
[----:B------:R-:W-:-:S05]  /*0130*/  UMOV UR28, URZ ;  /* 0x000000ff001c7c82 */ /* 0x000fca0008000000 */
[----:B------:R-:W5:Y:S08]  /*0140*/  S2UR UR22, SR_CgaCtaId ;  /* 0x00000000001679c3 */ /* 0x000f700000008800 */
[----:B------:R-:W3:Y:S01]  /*0150*/  S2UR UR29, SR_CTAID.Z ;  /* 0x00000000001d79c3 */ /* 0x000ee20000002700 */
[----:B--2---:R-:W-:Y:S01]  /*0160*/  ULEA UR4, UR4, UR7, 0x18 ;  /* 0x0000000704047291 */ /* 0x004fe2000f8ec0ff */
[----:B-1----:R-:W-:-:S06]  /*0170*/  IMAD.SHL.U32 R0, R4, 0x10, RZ ;  /* 0x0000001004007824 */ /* 0x002fcc00078e00ff */
[----:B------:R-:W1:Y:S01]  /*0180*/  S2UR UR25, SR_CTAID.Y ;  /* 0x00000000001979c3 */ /* 0x000e620000002600 */
[C---:B------:R-:W-:Y:S01]  /*0190*/  IMAD.SHL.U32 R3, R4.reuse, 0x20, RZ ;  /* 0x0000002004037824 */ /* 0x040fe200078e00ff */
[----:B----4-:R-:W-:Y:S01]  /*01a0*/  ULEA UR23, UR23, UR6, 0x18 ;  /* 0x0000000617177291 */ /* 0x010fe2000f8ec0ff */
[----:B------:R-:W-:Y:S01]  /*01b0*/  IMAD.SHL.U32 R2, R4, 0x2, RZ ;  /* 0x0000000204027824 */ /* 0x000fe200078e00ff */
[----:B------:R-:W-:Y:S02]  /*01c0*/  LOP3.LUT R0, R0, 0x1c0, RZ, 0xc0, !PT ;  /* 0x000001c000007812 */ /* 0x000fe400078ec0ff */
[----:B------:R-:W-:Y:S02]  /*01d0*/  LOP3.LUT R3, R3, 0x7400, RZ, 0xc0, !PT ;  /* 0x0000740003037812 */ /* 0x000fe400078ec0ff */
[----:B------:R-:W2:Y:S01]  /*01e0*/  S2UR UR24, SR_CTAID.Z ;  /* 0x00000000001879c3 */ /* 0x000ea20000002700 */
[--C-:B------:R-:W-:Y:S01]  /*01f0*/  LOP3.LUT R0, R0, 0x38, R2.reuse, 0xf8, !PT ;  /* 0x0000003800007812 */ /* 0x100fe200078ef802 */
[----:B-----5:R-:W-:Y:S01]  /*0200*/  ULEA UR22, UR22, UR5, 0x18 ;  /* 0x0000000516167291 */ /* 0x020fe2000f8ec0ff */
[----:B------:R-:W-:-:S02]  /*0210*/  LOP3.LUT R2, R3, 0x6, R2, 0xf8, !PT ;  /* 0x0000000603027812 */ /* 0x000fc400078ef802 */
[----:B------:R-:W-:-:S04]  /*0220*/  SHF.R.U32.HI R3, RZ, 0x1, R4 ;  /* 0x00000001ff037819 */ /* 0x000fc80000011604 */
[----:B------:R-:W-:-:S04]  /*0230*/  LOP3.LUT R0, R0, 0x20, R3, 0x78, !PT ;  /* 0x0000002000007812 */ /* 0x000fc800078e7803 */
[----:B------:R-:W-:-:S04]  /*0240*/  LOP3.LUT R0, R2, R0, RZ, 0xfc, !PT ;  /* 0x0000000002007212 */ /* 0x000fc800078efcff */
[----:B-1-3--:R-:W-:-:S07]  /*0250*/  LEA R233, R0, UR4, 0x1 ;  /* 0x0000000400e97c11 */ /* 0x00afce000f8e08ff */
.L_x_169:
[----:B------:R-:W1:Y:S01]  /*0260*/  LDCU.64 UR6, c[0x0][0x470] ;  /* 0x00008e00ff0677ac */ /* 0x000e620008000a00 */
[----:B---3--:R-:W3:Y:S01]  /*0270*/  S2UR UR36, SR_CTAID.Y ;  /* 0x00000000002479c3 */ /* 0x008ee20000002600 */
[----:B------:R-:W4:Y:S01]  /*0280*/  LDCU.64 UR4, c[0x0][0x478] ;  /* 0x00008f00ff0477ac */ /* 0x000f220008000a00 */
[----:B-1----:R-:W-:Y:S02]  /*0290*/  UISETP.NE.U32.AND UP3, UPT, UR6, URZ, UPT ;  /* 0x000000ff0600728c */ /* 0x002fe4000bf65070 */
[----:B----4-:R-:W-:Y:S02]  /*02a0*/  UISETP.NE.U32.AND UP2, UPT, UR4, URZ, UPT ;  /* 0x000000ff0400728c */ /* 0x010fe4000bf45070 */
[----:B------:R-:W-:Y:S02]  /*02b0*/  UISETP.NE.AND.EX UP3, UPT, UR7, URZ, UPT, UP3 ;  /* 0x000000ff0700728c */ /* 0x000fe4000bf65330 */
[----:B------:R-:W-:-:S04]  /*02c0*/  UISETP.NE.AND.EX UP2, UPT, UR5, URZ, UPT, UP2 ;  /* 0x000000ff0500728c */ /* 0x000fc8000bf45320 */
[----:B------:R-:W-:Y:S02]  /*02d0*/  PLOP3.LUT P1, PT, PT, PT, UP3, 0x80, 0x8 ;  /* 0x000000000008781c */ /* 0x000fe40003f2f038 */
[----:B------:R-:W-:-:S03]  /*02e0*/  PLOP3.LUT P0, PT, PT, PT, UP2, 0x80, 0x8 ;  /* 0x000000000008781c */ /* 0x000fc60003f0f028 */
[----:B---3--:R-:W-:Y:S02]  /*02f0*/  @UP3 ULEA UR6, UP1, UR36, UR6, 0x2 ;  /* 0x0000000624063291 */ /* 0x008fe4000f8210ff */
[----:B------:R-:W-:Y:S02]  /*0300*/  @UP2 ULEA UR4, UP0, UR36, UR4, 0x2 ;  /* 0x0000000424042291 */ /* 0x000fe4000f8010ff */
[----:B------:R-:W-:Y:S02]  /*0310*/  @UP3 ULEA.HI.X UR7, UR36, UR7, URZ, 0x2, UP1 ;  /* 0x0000000724073291 */ /* 0x000fe400088f14ff */
[----:B------:R-:W-:Y:S01]  /*0320*/  @UP2 ULEA.HI.X UR5, UR36, UR5, URZ, 0x2, UP0 ;  /* 0x0000000524052291 */ /* 0x000fe200080f14ff */
[----:B------:R-:W-:Y:S02]  /*0330*/  IMAD.U32 R4, RZ, RZ, UR6 ;  /* 0x00000006ff047e24 */ /* 0x000fe4000f8e00ff */
[----:B------:R-:W-:Y:S02]  /*0340*/  IMAD.U32 R2, RZ, RZ, UR4 ;  /* 0x00000004ff027e24 */ /* 0x000fe4000f8e00ff */
[----:B------:R-:W-:-:S02]  /*0350*/  IMAD.U32 R5, RZ, RZ, UR7 ;  /* 0x00000007ff057e24 */ /* 0x000fc4000f8e00ff */
[----:B------:R-:W-:Y:S02]  /*0360*/  IMAD.U32 R3, RZ, RZ, UR5 ;  /* 0x00000005ff037e24 */ /* 0x000fe4000f8e00ff */
[----:B------:R-:W1:Y:S01]  /*0370*/  @!UP2 LDCU.64 UR6, c[0x0][0x488] ;  /* 0x00009100ff06a7ac */ /* 0x000e620008000a00 */
[----:B------:R-:W3:Y:S01]  /*0380*/  @P1 LDG.E R4, desc[UR32][R4.64] ;  /* 0x0000002004041981 */ /* 0x000ee2000c1e1900 */
[----:B------:R-:W4:Y:S03]  /*0390*/  @!UP2 LDCU.64 UR4, c[0x0][0x438] ;  /* 0x00008700ff04a7ac */ /* 0x000f260008000a00 */
[----:B------:R-:W5:Y:S01]  /*03a0*/  @P0 LDG.E R0, desc[UR32][R2.64] ;  /* 0x0000002002000981 */ /* 0x000f62000c1e1900 */
[----:B------:R-:W-:Y:S01]  /*03b0*/  UMOV UR42, URZ ;  /* 0x000000ff002a7c82 */ /* 0x000fe20008000000 */
[----:B------:R-:W-:Y:S02]  /*03c0*/  USHF.L.U32 UR18, UR30, 0x7, URZ ;  /* 0x000000071e127899 */ /* 0x000fe400080006ff */
[----:B-1----:R-:W-:-:S04]  /*03d0*/  @!UP2 UISETP.NE.U32.AND UP0, UPT, UR6, URZ, UPT ;  /* 0x000000ff0600a28c */ /* 0x002fc8000bf05070 */
[----:B------:R-:W-:-:S04]  /*03e0*/  @!UP2 UISETP.NE.AND.EX UP0, UPT, UR7, URZ, UPT, UP0 ;  /* 0x000000ff0700a28c */ /* 0x000fc8000bf05300 */
[----:B----4-:R-:W-:Y:S01]  /*03f0*/  @!UP2 USEL UR5, UR5, URZ, UP0 ;  /* 0x000000ff0505a287 */ /* 0x010fe20008000000 */
[----:B---3--:R-:W-:Y:S02]  /*0400*/  @P1 R2UR UR42, R4 ;  /* 0x00000000042a12ca */ /* 0x008fe400000e0000 */
[----:B-----5:R-:W-:-:S13]  /*0410*/  @P0 R2UR UR8, R0 ;  /* 0x00000000000802ca */ /* 0x020fda00000e0000 */
[----:B------:R-:W-:Y:S02]  /*0420*/  @UP2 UIADD3 UR8, UPT, UPT, UR8, -UR42, URZ ;  /* 0x8000002a08082290 */ /* 0x000fe4000fffe0ff */
[----:B------:R-:W-:-:S04]  /*0430*/  @!UP2 UIADD3 UR8, UPT, UPT, UR5, UR4, -UR42 ;  /* 0x000000040508a290 */ /* 0x000fc8000fffe82a */
[----:B------:R-:W-:-:S09]  /*0440*/  UISETP.GE.AND UP0, UPT, UR18, UR8, UPT ;  /* 0x000000081200728c */ /* 0x000fd2000bf06270 */
[----:B------:R-:W-:Y:S05]  /*0450*/  BRA.U UP0, `(.L_x_162) ;  /* 0x0000005500c87547 */ /* 0x000fea000b800000 */
[----:B------:R-:W1:Y:S01]  /*0460*/  LDC R5, c[0x0][0x3e8] ;  /* 0x0000fa00ff057b82 */ /* 0x000e620000000800 */
[----:B------:R-:W3:Y:S01]  /*0470*/  S2R R6, SR_CTAID.Z ;  /* 0x0000000000067919 */ /* 0x000ee20000002700 */
[----:B------:R-:W4:Y:S01]  /*0480*/  LDCU.U8 UR4, c[0x0][0x548] ;  /* 0x0000a900ff0477ac */ /* 0x000f220008000000 */
[----:B------:R-:W5:Y:S01]  /*0490*/  LDCU UR34, c[0x0][0x434] ;  /* 0x00008680ff2277ac */ /* 0x000f620008000800 */
[----:B------:R-:W1:Y:S01]  /*04a0*/  LDCU.U8 UR43, c[0x0][0x5f0] ;  /* 0x0000be00ff2b77ac */ /* 0x000e620008000000 */
[----:B------:R-:W-:Y:S02]  /*04b0*/  USHF.L.U32 UR40, UR36, 0x7, URZ ;  /* 0x0000000724287899 */ /* 0x000fe400080006ff */
[----:B----4-:R-:W-:Y:S01]  /*04c0*/  UISETP.NE.AND UP0, UPT, UR4, URZ, UPT ;  /* 0x000000ff0400728c */ /* 0x010fe2000bf05270 */
[----:B-1----:R-:W-:Y:S01]  /*04d0*/  IABS R4, R5 ;  /* 0x0000000500047213 */ /* 0x002fe20000000000 */
[----:B-----5:R-:W-:-:S03]  /*04e0*/  UIADD3 UR5, UPT, UPT, UR34, 0x3f, URZ ;  /* 0x0000003f22057890 */ /* 0x020fc6000fffe0ff */
[----:B------:R-:W1:Y:S01]  /*04f0*/  I2F.RP R2, R4 ;  /* 0x0000000400027306 */ /* 0x000e620000209400 */
[----:B------:R-:W-:-:S05]  /*0500*/  USHF.R.S32.HI UR37, URZ, 0x1f, UR5 ;  /* 0x0000001fff257899 */ /* 0x000fca0008011405 */
[----:B------:R-:W4:Y:S01]  /*0510*/  @UP0 LDCU UR41, c[0x0][0x454] ;  /* 0x00008a80ff2907ac */ /* 0x000f220008000800 */
[----:B---3--:R-:W-:Y:S01]  /*0520*/  IABS R6, R6 ;  /* 0x0000000600067213 */ /* 0x008fe20000000000 */
[----:B------:R-:W3:Y:S01]  /*0530*/  @!UP0 LDCU UR4, c[0x0][0x3e0] ;  /* 0x00007c00ff0487ac */ /* 0x000ee20008000800 */
[----:B------:R-:W-:Y:S01]  /*0540*/  ULEA.HI UR37, UR37, UR5, URZ, 0x6 ;  /* 0x0000000525257291 */ /* 0x000fe2000f8f30ff */
[----:B-1----:R-:W1:Y:S03]  /*0550*/  MUFU.RCP R2, R2 ;  /* 0x0000000200027308 */ /* 0x002e660000001000 */
[----:B------:R-:W-:-:S04]  /*0560*/  USHF.R.S32.HI UR37, URZ, 0x6, UR37 ;  /* 0x00000006ff257899 */ /* 0x000fc80008011425 */
[----:B------:R-:W-:Y:S02]  /*0570*/  UIADD3 UR39, UPT, UPT, UR37, -0x1, URZ ;  /* 0xffffffff25277890 */ /* 0x000fe4000fffe0ff */
[----:B----4-:R-:W-:Y:S02]  /*0580*/  @UP0 UIMAD UR41, UR29, UR41, URZ ;  /* 0x000000291d2902a4 */ /* 0x010fe4000f8e02ff */
[----:B---3--:R-:W-:Y:S02]  /*0590*/  @!UP0 UIMAD UR4, UR36, UR4, UR29 ;  /* 0x00000004240482a4 */ /* 0x008fe4000f8e021d */
[----:B------:R-:W-:Y:S02]  /*05a0*/  @UP0 UIMAD UR41, UR36, UR34, UR41 ;  /* 0x00000022242902a4 */ /* 0x000fe4000f8e0229 */
[----:B------:R-:W-:Y:S01]  /*05b0*/  @!UP0 UIMAD UR41, UR4, UR34, URZ ;  /* 0x00000022042982a4 */ /* 0x000fe2000f8e02ff */
[----:B-1----:R-:W-:-:S04]  /*05c0*/  VIADD R2, R2, 0xffffffe ;  /* 0x0ffffffe02027836 */ /* 0x002fc80000000000 */
[----:B------:R-:W1:Y:S02]  /*05d0*/  F2I.FTZ.U32.TRUNC.NTZ R3, R2 ;  /* 0x0000000200037305 */ /* 0x000e64000021f000 */
[----:B-1----:R-:W-:Y:S02]  /*05e0*/  IMAD.MOV R0, RZ, RZ, -R3 ;  /* 0x000000ffff007224 */ /* 0x002fe400078e0a03 */
[----:B------:R-:W-:Y:S02]  /*05f0*/  IMAD.MOV.U32 R2, RZ, RZ, RZ ;  /* 0x000000ffff027224 */ /* 0x000fe400078e00ff */
[----:B------:R-:W-:-:S04]  /*0600*/  IMAD R0, R0, R4, RZ ;  /* 0x0000000400007224 */ /* 0x000fc800078e02ff */
[----:B------:R-:W-:Y:S01]  /*0610*/  IMAD.HI.U32 R0, R3, R0, R2 ;  /* 0x0000000003007227 */ /* 0x000fe200078e0002 */
[----:B------:R-:W-:-:S05]  /*0620*/  MOV R3, R6 ;  /* 0x0000000600037202 */ /* 0x000fca0000000f00 */
[----:B------:R-:W-:-:S04]  /*0630*/  IMAD.HI.U32 R0, R0, R3, RZ ;  /* 0x0000000300007227 */ /* 0x000fc800078e00ff */
[----:B------:R-:W-:-:S04]  /*0640*/  IMAD.MOV R2, RZ, RZ, -R0 ;  /* 0x000000ffff027224 */ /* 0x000fc800078e0a00 */
[----:B------:R-:W-:-:S05]  /*0650*/  IMAD R2, R4, R2, R3 ;  /* 0x0000000204027224 */ /* 0x000fca00078e0203 */
[----:B------:R-:W-:-:S13]  /*0660*/  ISETP.GT.U32.AND P1, PT, R4, R2, PT ;  /* 0x000000020400720c */ /* 0x000fda0003f24070 */
[----:B------:R-:W-:Y:S01]  /*0670*/  @!P1 IMAD.IADD R2, R2, 0x1, -R4 ;  /* 0x0000000102029824 */ /* 0x000fe200078e0a04 */
[----:B------:R-:W-:Y:S02]  /*0680*/  @!P1 IADD3 R0, PT, PT, R0, 0x1, RZ ;  /* 0x0000000100009810 */ /* 0x000fe40007ffe0ff */
[C---:B------:R-:W-:Y:S02]  /*0690*/  ISETP.NE.AND P1, PT, R5.reuse, RZ, PT ;  /* 0x000000ff0500720c */ /* 0x040fe40003f25270 */
[----:B------:R-:W-:Y:S02]  /*06a0*/  ISETP.GE.U32.AND P2, PT, R2, R4, PT ;  /* 0x000000040200720c */ /* 0x000fe40003f46070 */
[----:B------:R-:W-:-:S04]  /*06b0*/  LOP3.LUT R2, R5, UR29, RZ, 0x3c, !PT ;  /* 0x0000001d05027c12 */ /* 0x000fc8000f8e3cff */
[----:B------:R-:W-:-:S07]  /*06c0*/  ISETP.GE.AND P0, PT, R2, RZ, PT ;  /* 0x000000ff0200720c */ /* 0x000fce0003f06270 */
[----:B------:R-:W-:-:S06]  /*06d0*/  @P2 VIADD R0, R0, 0x1 ;  /* 0x0000000100002836 */ /* 0x000fcc0000000000 */
[----:B------:R-:W-:Y:S02]  /*06e0*/  @!P0 IADD3 R0, PT, PT, -R0, RZ, RZ ;  /* 0x000000ff00008210 */ /* 0x000fe40007ffe1ff */
[----:B------:R-:W-:-:S04]  /*06f0*/  @!P1 LOP3.LUT R0, RZ, R5, RZ, 0x33, !PT ;  /* 0x00000005ff009212 */ /* 0x000fc800078e33ff */
[----:B------:R-:W-:Y:S01]  /*0700*/  SHF.R.S32.HI R14, RZ, 0x1f, R0 ;  /* 0x0000001fff0e7819 */ /* 0x000fe20000011400 */
[----:B------:R-:W-:Y:S06]  /*0710*/  BRA.U !UP0, `(.L_x_163) ;  /* 0x00000001081c7547 */ /* 0x000fec000b800000 */
[----:B------:R-:W1:Y:S01]  /*0720*/  LDCU UR5, c[0x0][0x430] ;  /* 0x00008600ff0577ac */ /* 0x000e620008000800 */
[----:B------:R-:W1:Y:S01]  /*0730*/  LDCU UR4, c[0x0][0x454] ;  /* 0x00008a80ff0477ac */ /* 0x000e620008000800 */
[----:B------:R-:W3:Y:S01]  /*0740*/  LDCU UR31, c[0x0][0x444] ;  /* 0x00008880ff1f77ac */ /* 0x000ee20008000800 */
[----:B-1----:R-:W-:Y:S02]  /*0750*/  ULEA UR4, UR5, UR4, 0x7 ;  /* 0x0000000405047291 */ /* 0x002fe4000f8e38ff */
[----:B---3--:R-:W-:-:S04]  /*0760*/  UIMAD UR38, UR36, UR31, UR40 ;  /* 0x0000001f242672a4 */ /* 0x008fc8000f8e0228 */
[----:B------:R-:W-:Y:S01]  /*0770*/  UIMAD UR38, UR4, UR29, UR38 ;  /* 0x0000001d042672a4 */ /* 0x000fe2000f8e0226 */
[----:B------:R-:W-:Y:S11]  /*0780*/  BRA `(.L_x_164) ;  /* 0x0000000000107947 */ /* 0x000ff60003800000 */
.L_x_163:
[----:B------:R-:W1:Y:S01]  /*0790*/  LDCU UR38, c[0x0][0x3e0] ;  /* 0x00007c00ff2677ac */ /* 0x000e620008000800 */
[----:B------:R-:W3:Y:S01]  /*07a0*/  LDCU UR31, c[0x0][0x444] ;  /* 0x00008880ff1f77ac */ /* 0x000ee20008000800 */
[----:B-1----:R-:W-:-:S04]  /*07b0*/  UIMAD UR38, UR36, UR38, UR29 ;  /* 0x00000026242672a4 */ /* 0x002fc8000f8e021d */
[----:B---3--:R-:W-:-:S12]  /*07c0*/  UIMAD UR38, UR38, UR31, URZ ;  /* 0x0000001f262672a4 */ /* 0x008fd8000f8e02ff */
.L_x_164:
[----:B------:R-:W1:Y:S01]  /*07d0*/  S2R R229, SR_TID.X ;  /* 0x0000000000e57919 */ /* 0x000e620000002100 */
[----:B------:R-:W3:Y:S01]  /*07e0*/  LDCU.64 UR16, c[0x0][0x3b0] ;  /* 0x00007600ff1077ac */ /* 0x000ee20008000a00 */
[----:B------:R-:W-:Y:S01]  /*07f0*/  IMAD.MOV.U32 R3, RZ, RZ, RZ ;  /* 0x000000ffff037224 */ /* 0x000fe200078e00ff */
[----:B------:R-:W4:Y:S01]  /*0800*/  LDC.64 R22, c[0x0][0x590] ;  /* 0x00016400ff167b82 */ /* 0x000f220000000a00 */
[----:B------:R-:W2:Y:S01]  /*0810*/  LDCU.64 UR10, c[0x0][0x3c0] ;  /* 0x00007800ff0a77ac */ /* 0x000ea20008000a00 */
[----:B------:R-:W3:Y:S06]  /*0820*/  LDCU.64 UR6, c[0x0][0x3b8] ;  /* 0x00007700ff0677ac */ /* 0x000eec0008000a00 */
[----:B------:R-:W4:Y:S01]  /*0830*/  LDC.64 R24, c[0x0][0x598] ;  /* 0x00016600ff187b82 */ /* 0x000f220000000a00 */
[----:B------:R-:W-:Y:S01]  /*0840*/  ULEA UR37, UR37, 0xffffffc0, 0x6 ;  /* 0xffffffc025257891 */ /* 0x000fe2000f8e30ff */
[----:B------:R-:W1:Y:S03]  /*0850*/  LDCU.64 UR12, c[0x0][0x588] ;  /* 0x0000b100ff0c77ac */ /* 0x000e660008000a00 */
[----:B------:R-:W-:Y:S01]  /*0860*/  USHF.R.S32.HI UR35, URZ, 0x1f, UR37 ;  /* 0x0000001fff237899 */ /* 0x000fe20008011425 */
[----:B------:R-:W1:Y:S01]  /*0870*/  LDCU.64 UR14, c[0x0][0x398] ;  /* 0x00007300ff0e77ac */ /* 0x000e620008000a00 */
[----:B--2---:R-:W-:Y:S01]  /*0880*/  IMAD.U32 R6, RZ, RZ, UR10 ;  /* 0x0000000aff067e24 */ /* 0x004fe2000f8e00ff */
[----:B------:R-:W-:-:S02]  /*0890*/  USHF.R.S32.HI UR19, URZ, 0x1f, UR42 ;  /* 0x0000001fff137899 */ /* 0x000fc4000801142a */
[----:B------:R-:W-:Y:S01]  /*08a0*/  UIADD3 UR21, UP0, UPT, UR18, UR42, URZ ;  /* 0x0000002a12157290 */ /* 0x000fe2000ff1e0ff */
[----:B---3--:R-:W-:Y:S01]  /*08b0*/  IMAD.U32 R4, RZ, RZ, UR6 ;  /* 0x00000006ff047e24 */ /* 0x008fe2000f8e00ff */
[----:B------:R-:W2:Y:S01]  /*08c0*/  LDCU.64 UR8, c[0x0][0x3a8] ;  /* 0x00007500ff0877ac */ /* 0x000ea20008000a00 */
[----:B-1----:R-:W-:Y:S01]  /*08d0*/  IMAD.SHL.U32 R163, R229, 0x8, RZ ;  /* 0x00000008e5a37824 */ /* 0x002fe200078e00ff */
[----:B------:R-:W1:Y:S01]  /*08e0*/  LDCU.64 UR4, c[0x0][0x3a0] ;  /* 0x00007400ff0477ac */ /* 0x000e620008000a00 */
[----:B------:R-:W-:Y:S01]  /*08f0*/  IMAD.U32 R10, RZ, RZ, UR12 ;  /* 0x0000000cff0a7e24 */ /* 0x000fe2000f8e00ff */
[----:B------:R-:W-:Y:S01]  /*0900*/  SHF.R.U32.HI R251, RZ, 0x2, R229 ;  /* 0x00000002fffb7819 */ /* 0x000fe200000116e5 */
[----:B------:R-:W-:Y:S01]  /*0910*/  IMAD.U32 R16, RZ, RZ, UR13 ;  /* 0x0000000dff107e24 */ /* 0x000fe2000f8e00ff */
[----:B------:R-:W-:Y:S01]  /*0920*/  UIMAD UR20, UR35, UR16, URZ ;  /* 0x00000010231472a4 */ /* 0x000fe2000f8e02ff */
[----:B------:R-:W-:Y:S01]  /*0930*/  LOP3.LUT R2, R163, 0x18, RZ, 0xc0, !PT ;  /* 0x00000018a3027812 */ /* 0x000fe200078ec0ff */
[----:B------:R-:W-:Y:S01]  /*0940*/  ULEA.HI.X.SX32 UR18, UR18, UR19, 0x1, UP0 ;  /* 0x0000001312127291 */ /* 0x000fe200080f0eff */
[----:B------:R-:W-:Y:S01]  /*0950*/  IMAD.U32 R8, RZ, RZ, UR14 ;  /* 0x0000000eff087e24 */ /* 0x000fe2000f8e00ff */
[----:B------:R-:W-:Y:S01]  /*0960*/  UIMAD.WIDE.U32 UR44, UR37, UR16, URZ ;  /* 0x00000010252c72a5 */ /* 0x000fe2000f8e00ff */
[----:B------:R-:W-:Y:S01]  /*0970*/  IMAD R18, R251, UR11, RZ ;  /* 0x0000000bfb127c24 */ /* 0x000fe2000f8e02ff */
[----:B------:R-:W-:Y:S01]  /*0980*/  UIMAD UR20, UR37, UR17, UR20 ;  /* 0x00000011251472a4 */ /* 0x000fe2000f8e0214 */
[----:B------:R-:W-:Y:S01]  /*0990*/  IMAD.WIDE.U32 R6, R6, UR21, R2 ;  /* 0x0000001506067c25 */ /* 0x000fe2000f8e0002 */
[----:B------:R-:W-:-:S02]  /*09a0*/  UIMAD UR19, UR18, UR10, URZ ;  /* 0x0000000a121372a4 */ /* 0x000fc4000f8e02ff */
[----:B------:R-:W-:Y:S01]  /*09b0*/  UIMAD UR18, UR18, UR6, URZ ;  /* 0x00000006121272a4 */ /* 0x000fe2000f8e02ff */
[--C-:B------:R-:W-:Y:S01]  /*09c0*/  IMAD.WIDE.U32 R4, R4, UR21, R2.reuse ;  /* 0x0000001504047c25 */ /* 0x100fe2000f8e0002 */
[----:B------:R-:W-:Y:S02]  /*09d0*/  UIADD3 UR20, UPT, UPT, UR45, UR20, URZ ;  /* 0x000000142d147290 */ /* 0x000fe4000fffe0ff */
[----:B------:R-:W-:Y:S01]  /*09e0*/  UIMAD UR19, UR21, UR11, UR19 ;  /* 0x0000000b151372a4 */ /* 0x000fe2000f8e0213 */
[----:B------:R-:W-:Y:S01]  /*09f0*/  IMAD.WIDE.U32 R10, R10, UR36, R2 ;  /* 0x000000240a0a7c25 */ /* 0x000fe2000f8e0002 */
[----:B------:R-:W-:Y:S01]  /*0a00*/  UIMAD UR18, UR21, UR7, UR18 ;  /* 0x00000007151272a4 */ /* 0x000fe2000f8e0212 */
[----:B------:R-:W-:Y:S01]  /*0a10*/  LOP3.LUT R2, R2, UR44, RZ, 0xfc, !PT ;  /* 0x0000002c02027c12 */ /* 0x000fe2000f8efcff */
[----:B------:R-:W-:Y:S01]  /*0a20*/  USHF.L.U64.HI UR14, UR10, 0x6, UR11 ;  /* 0x000000060a0e7899 */ /* 0x000fe2000801020b */
[----:B------:R-:W-:Y:S01]  /*0a30*/  IMAD.U32 R3, RZ, RZ, UR20 ;  /* 0x00000014ff037e24 */ /* 0x000fe2000f8e00ff */
[----:B------:R-:W3:Y:S01]  /*0a40*/  LDCU.64 UR12, c[0x0][0x390] ;  /* 0x00007200ff0c77ac */ /* 0x000ee20008000a00 */
[----:B------:R-:W-:-:S02]  /*0a50*/  VIADD R7, R7, UR19 ;  /* 0x0000001307077c36 */ /* 0x000fc40008000000 */
[----:B--2---:R-:W-:Y:S01]  /*0a60*/  IMAD.U32 R12, RZ, RZ, UR8 ;  /* 0x00000008ff0c7e24 */ /* 0x004fe2000f8e00ff */
[----:B------:R-:W2:Y:S01]  /*0a70*/  LDCU.64 UR20, c[0x0][0x3d8] ;  /* 0x00007b00ff1477ac */ /* 0x000ea20008000a00 */
[----:B------:R-:W-:Y:S02]  /*0a80*/  VIADD R5, R5, UR18 ;  /* 0x0000001205057c36 */ /* 0x000fe40008000000 */
[----:B-1----:R-:W-:Y:S01]  /*0a90*/  IMAD.U32 R13, RZ, RZ, UR4 ;  /* 0x00000004ff0d7e24 */ /* 0x002fe2000f8e00ff */
[----:B------:R-:W1:Y:S01]  /*0aa0*/  LDCU.64 UR18, c[0x0][0x3c8] ;  /* 0x00007900ff1277ac */ /* 0x000e620008000a00 */
[----:B------:R-:W-:Y:S01]  /*0ab0*/  IMAD.WIDE.U32 R8, R8, UR36, R2 ;  /* 0x0000002408087c25 */ /* 0x000fe2000f8e0002 */
[----:B------:R-:W-:-:S03]  /*0ac0*/  ULEA UR41, UR39, UR41, 0x6 ;  /* 0x0000002927297291 */ /* 0x000fc6000f8e30ff */
[----:B------:R-:W-:-:S04]  /*0ad0*/  IMAD.WIDE.U32 R2, R12, UR36, R6 ;  /* 0x000000240c027c25 */ /* 0x000fc8000f8e0006 */
[----:B------:R-:W-:-:S04]  /*0ae0*/  IMAD.WIDE.U32 R6, R13, UR36, R4 ;  /* 0x000000240d067c25 */ /* 0x000fc8000f8e0004 */
[----:B------:R-:W-:Y:S01]  /*0af0*/  IMAD.U32 R13, RZ, RZ, UR5 ;  /* 0x00000005ff0d7e24 */ /* 0x000fe2000f8e00ff */
[----:B------:R-:W4:Y:S01]  /*0b00*/  LDCU.64 UR4, c[0x0][0x3d0] ;  /* 0x00007a00ff0477ac */ /* 0x000f220008000a00 */
[----:B------:R-:W-:Y:S02]  /*0b10*/  IMAD.U32 R4, RZ, RZ, UR15 ;  /* 0x0000000fff047e24 */ /* 0x000fe4000f8e00ff */
[----:B------:R-:W-:Y:S01]  /*0b20*/  IMAD R7, R13, UR36, R7 ;  /* 0x000000240d077c24 */ /* 0x000fe2000f8e0207 */
[----:B------:R-:W-:Y:S01]  /*0b30*/  USHF.L.U32 UR15, UR10, 0x6, URZ ;  /* 0x000000060a0f7899 */ /* 0x000fe200080006ff */
[----:B------:R-:W-:Y:S02]  /*0b40*/  IMAD R5, R4, UR36, R9 ;  /* 0x0000002404057c24 */ /* 0x000fe4000f8e0209 */
[----:B------:R-:W-:Y:S02]  /*0b50*/  IMAD.MOV.U32 R4, RZ, RZ, R8 ;  /* 0x000000ffff047224 */ /* 0x000fe400078e0008 */
[----:B--2---:R-:W-:-:S02]  /*0b60*/  IMAD R8, R14, UR20, RZ ;  /* 0x000000140e087c24 */ /* 0x004fc4000f8e02ff */
[----:B-1----:R-:W-:Y:S02]  /*0b70*/  IMAD.U32 R9, RZ, RZ, UR18 ;  /* 0x00000012ff097e24 */ /* 0x002fe4000f8e00ff */
[----:B------:R-:W-:Y:S02]  /*0b80*/  IMAD R15, R0, UR21, R8 ;  /* 0x00000015000f7c24 */ /* 0x000fe4000f8e0208 */
[----:B------:R-:W-:Y:S02]  /*0b90*/  IMAD R17, R16, UR36, R11 ;  /* 0x0000002410117c24 */ /* 0x000fe4000f8e020b */
[----:B------:R-:W-:Y:S01]  /*0ba0*/  IMAD.U32 R12, RZ, RZ, UR9 ;  /* 0x00000009ff0c7e24 */ /* 0x000fe2000f8e00ff */
[----:B------:R-:W1:Y:S01]  /*0bb0*/  LDCU.64 UR8, c[0x0][0x380] ;  /* 0x00007000ff0877ac */ /* 0x000e620008000a00 */
[----:B----4-:R-:W-:Y:S02]  /*0bc0*/  IMAD R8, R14, UR4, RZ ;  /* 0x000000040e087c24 */ /* 0x010fe4000f8e02ff */
[----:B------:R-:W-:-:S02]  /*0bd0*/  IMAD.MOV.U32 R16, RZ, RZ, R10 ;  /* 0x000000ffff107224 */ /* 0x000fc400078e000a */
[C---:B------:R-:W-:Y:S01]  /*0be0*/  IMAD R14, R0.reuse, UR5, R8 ;  /* 0x00000005000e7c24 */ /* 0x040fe2000f8e0208 */
[----:B------:R-:W-:Y:S01]  /*0bf0*/  USHF.L.U32 UR5, UR6, 0x6, URZ ;  /* 0x0000000606057899 */ /* 0x000fe200080006ff */
[----:B------:R-:W-:Y:S01]  /*0c00*/  IMAD.WIDE.U32 R6, R0, UR4, R6 ;  /* 0x0000000400067c25 */ /* 0x000fe2000f8e0006 */
[----:B------:R-:W-:-:S03]  /*0c10*/  USHF.L.U64.HI UR4, UR6, 0x6, UR7 ;  /* 0x0000000606047899 */ /* 0x000fc60008010207 */
[----:B------:R-:W-:-:S04]  /*0c20*/  IMAD.WIDE.U32 R4, R9, UR29, R4 ;  /* 0x0000001d09047c25 */ /* 0x000fc8000f8e0004 */
[----:B------:R-:W-:Y:S02]  /*0c30*/  IMAD.U32 R10, RZ, RZ, UR19 ;  /* 0x00000013ff0a7e24 */ /* 0x000fe4000f8e00ff */
[----:B------:R-:W-:Y:S02]  /*0c40*/  IMAD R3, R12, UR36, R3 ;  /* 0x000000240c037c24 */ /* 0x000fe4000f8e0203 */
[----:B------:R-:W-:Y:S02]  /*0c50*/  IMAD.U32 R9, RZ, RZ, UR14 ;  /* 0x0000000eff097e24 */ /* 0x000fe4000f8e00ff */
[----:B------:R-:W-:Y:S01]  /*0c60*/  IMAD.U32 R8, RZ, RZ, UR15 ;  /* 0x0000000fff087e24 */ /* 0x000fe2000f8e00ff */
[----:B------:R-:W2:Y:S01]  /*0c70*/  LDCU.64 UR14, c[0x0][0x388] ;  /* 0x00007100ff0e77ac */ /* 0x000ea20008000a00 */
[----:B------:R-:W-:Y:S02]  /*0c80*/  IMAD R11, R10, UR29, R5 ;  /* 0x0000001d0a0b7c24 */ /* 0x000fe4000f8e0205 */
[----:B------:R-:W-:-:S02]  /*0c90*/  IMAD.MOV.U32 R10, RZ, RZ, R4 ;  /* 0x000000ffff0a7224 */ /* 0x000fc400078e0004 */
[----:B------:R-:W-:Y:S01]  /*0ca0*/  IMAD.U32 R5, RZ, RZ, UR4 ;  /* 0x00000004ff057e24 */ /* 0x000fe2000f8e00ff */
[----:B------:R-:W-:Y:S01]  /*0cb0*/  UMOV UR4, UR23 ;  /* 0x0000001700047c82 */ /* 0x000fe20008000000 */
[----:B------:R-:W-:Y:S01]  /*0cc0*/  IMAD.U32 R4, RZ, RZ, UR5 ;  /* 0x00000005ff047e24 */ /* 0x000fe2000f8e00ff */
[----:B------:R-:W-:Y:S01]  /*0cd0*/  ULOP3.LUT UR5, UR39, 0x80000001, URZ, 0xc0, !UPT ;  /* 0x8000000127057892 */ /* 0x000fe2000f8ec0ff */
[----:B------:R-:W-:-:S03]  /*0ce0*/  IMAD.WIDE.U32 R2, R0, UR20, R2 ;  /* 0x0000001400027c25 */ /* 0x000fc6000f8e0002 */
[----:B------:R-:W-:Y:S01]  /*0cf0*/  UISETP.NE.AND UP0, UPT, UR5, 0x1, UPT ;  /* 0x000000010500788c */ /* 0x000fe2000bf05270 */
[----:B------:R-:W-:-:S03]  /*0d00*/  IMAD.WIDE.U32 R12, R251, UR10, R8 ;  /* 0x0000000afb0c7c25 */ /* 0x000fc6000f8e0008 */
[----:B------:R-:W-:Y:S01]  /*0d10*/  USEL UR5, URZ, 0x3000, UP0 ;  /* 0x00003000ff057887 */ /* 0x000fe20008000000 */
[----:B------:R-:W-:Y:S01]  /*0d20*/  IMAD.WIDE.U32 R8, R251, UR6, R4 ;  /* 0x00000006fb087c25 */ /* 0x000fe2000f8e0004 */
[----:B------:R-:W-:-:S03]  /*0d30*/  IADD3 R0, P1, PT, R2, R12, RZ ;  /* 0x0000000c02007210 */ /* 0x000fc60007f3e0ff */
[----:B------:R-:W-:Y:S01]  /*0d40*/  IMAD.IADD R5, R3, 0x1, R15 ;  /* 0x0000000103057824 */ /* 0x000fe200078e020f */
[----:B------:R-:W-:Y:S01]  /*0d50*/  IADD3 R19, P0, PT, R6, R8, RZ ;  /* 0x0000000806137210 */ /* 0x000fe20007f1e0ff */
[----:B------:R-:W-:Y:S02]  /*0d60*/  IMAD.IADD R3, R7, 0x1, R14 ;  /* 0x0000000107037824 */ /* 0x000fe400078e020e */
[----:B------:R-:W-:Y:S01]  /*0d70*/  IMAD.MOV.U32 R4, RZ, RZ, R2 ;  /* 0x000000ffff047224 */ /* 0x000fe200078e0002 */
[----:B------:R-:W-:Y:S01]  /*0d80*/  IADD3.X R12, PT, PT, R5, R18, R13, P1, !PT ;  /* 0x00000012050c7210 */ /* 0x000fe20000ffe40d */
[----:B------:R-:W-:Y:S01]  /*0d90*/  IMAD.MOV.U32 R2, RZ, RZ, R6 ;  /* 0x000000ffff027224 */ /* 0x000fe200078e0006 */
[----:B---3--:R-:W-:Y:S01]  /*0da0*/  LEA R14, P1, R0, UR12, 0x1 ;  /* 0x0000000c000e7c11 */ /* 0x008fe2000f8208ff */
[----:B------:R-:W-:-:S03]  /*0db0*/  IMAD.WIDE.U32 R6, R251, UR16, R10 ;  /* 0x00000010fb067c25 */ /* 0x000fc6000f8e000a */
[----:B------:R-:W-:Y:S01]  /*0dc0*/  LEA.HI.X R15, R0, UR13, R12, 0x1, P1 ;  /* 0x0000000d000f7c11 */ /* 0x000fe200088f0c0c */
[C---:B------:R-:W-:Y:S01]  /*0dd0*/  IMAD R0, R251.reuse, UR17, RZ ;  /* 0x00000011fb007c24 */ /* 0x040fe2000f8e02ff */
[C---:B-1----:R-:W-:Y:S01]  /*0de0*/  LEA R246, P2, R6.reuse, UR8, 0x1 ;  /* 0x0000000806f67c11 */ /* 0x042fe2000f8408ff */
[----:B------:R-:W-:Y:S01]  /*0df0*/  IMAD R20, R251, UR7, RZ ;  /* 0x00000007fb147c24 */ /* 0x000fe2000f8e02ff */
[----:B------:R-:W1:Y:S01]  /*0e00*/  LDCU UR8, c[0x0][0x3e0] ;  /* 0x00007c00ff0877ac */ /* 0x000e620008000800 */
[----:B------:R-:W-:Y:S02]  /*0e10*/  IMAD.IADD R0, R7, 0x1, R0 ;  /* 0x0000000107007824 */ /* 0x000fe400078e0200 */
[----:B------:R-:W-:Y:S01]  /*0e20*/  IMAD.WIDE.U32 R4, R251, UR10, R4 ;  /* 0x0000000afb047c25 */ /* 0x000fe2000f8e0004 */
[----:B------:R-:W-:Y:S01]  /*0e30*/  IADD3.X R13, PT, PT, R3, R20, R9, P0, !PT ;  /* 0x00000014030d7210 */ /* 0x000fe200007fe409 */
[----:B------:R-:W3:Y:S01]  /*0e40*/  LDCU.64 UR10, c[0x0][0x420] ;  /* 0x00008400ff0a77ac */ /* 0x000ee20008000a00 */
[----:B------:R-:W-:Y:S01]  /*0e50*/  LEA.HI.X R247, R6, UR9, R0, 0x1, P2 ;  /* 0x0000000906f77c11 */ /* 0x000fe200090f0c00 */
[C---:B------:R-:W-:Y:S01]  /*0e60*/  IMAD R9, R22.reuse, UR35, RZ ;  /* 0x0000002316097c24 */ /* 0x040fe2000f8e02ff */
[----:B------:R-:W-:Y:S01]  /*0e70*/  ISETP.NE.AND P2, PT, RZ, UR43, PT ;  /* 0x0000002bff007c0c */ /* 0x000fe2000bf45270 */
[----:B------:R-:W-:Y:S01]  /*0e80*/  IMAD.WIDE.U32 R10, R22, UR37, R16 ;  /* 0x00000025160a7c25 */ /* 0x000fe2000f8e0010 */
[----:B------:R-:W-:Y:S01]  /*0e90*/  LEA R8, P1, R4, UR12, 0x1 ;  /* 0x0000000c04087c11 */ /* 0x000fe2000f8208ff */
[----:B------:R-:W4:Y:S01]  /*0ea0*/  LDCU UR9, c[0x0][0x44c] ;  /* 0x00008980ff0977ac */ /* 0x000f220008000800 */
[----:B--2---:R-:W-:Y:S01]  /*0eb0*/  LEA R12, P0, R19, UR14, 0x1 ;  /* 0x0000000e130c7c11 */ /* 0x004fe2000f8008ff */
[----:B------:R-:W-:Y:S01]  /*0ec0*/  IMAD R9, R23, UR37, R9 ;  /* 0x0000002517097c24 */ /* 0x000fe2000f8e0209 */
[----:B------:R-:W-:Y:S01]  /*0ed0*/  LOP3.LUT R0, R163, 0xd8, RZ, 0xc0, !PT ;  /* 0x000000d8a3007812 */ /* 0x000fe200078ec0ff */
[----:B------:R-:W-:Y:S01]  /*0ee0*/  IMAD.IADD R7, R5, 0x1, R18 ;  /* 0x0000000105077824 */ /* 0x000fe200078e0212 */
[----:B------:R-:W-:Y:S01]  /*0ef0*/  LEA.HI.X R13, R19, UR15, R13, 0x1, P0 ;  /* 0x0000000f130d7c11 */ /* 0x000fe200080f0c0d */
[----:B------:R-:W-:Y:S01]  /*0f00*/  IMAD.IADD R5, R11, 0x1, R9 ;  /* 0x000000010b057824 */ /* 0x000fe200078e0209 */
[----:B------:R-:W-:Y:S01]  /*0f10*/  LOP3.LUT R0, R0, 0x18, R229, 0x78, !PT ;  /* 0x0000001800007812 */ /* 0x000fe200078e78e5 */
[----:B------:R-:W-:Y:S01]  /*0f20*/  IMAD.WIDE.U32 R2, R251, UR6, R2 ;  /* 0x00000006fb027c25 */ /* 0x000fe2000f8e0002 */
[----:B------:R-:W-:Y:S01]  /*0f30*/  LEA.HI.X R9, R4, UR13, R7, 0x1, P1 ;  /* 0x0000000d04097c11 */ /* 0x000fe200088f0c07 */
[----:B------:R-:W2:Y:S01]  /*0f40*/  LDCU.64 UR6, c[0x0][0x550] ;  /* 0x0000aa00ff0677ac */ /* 0x000ea20008000a00 */
[----:B------:R-:W-:Y:S01]  /*0f50*/  LOP3.LUT R0, R0, 0x1f20, R163, 0xf8, !PT ;  /* 0x00001f2000007812 */ /* 0x000fe200078ef8a3 */
[----:B------:R-:W-:Y:S01]  /*0f60*/  IMAD.MOV.U32 R4, RZ, RZ, R10 ;  /* 0x000000ffff047224 */ /* 0x000fe200078e000a */
[----:B------:R-:W-:Y:S01]  /*0f70*/  LEA R6, P0, R2, UR14, 0x1 ;  /* 0x0000000e02067c11 */ /* 0x000fe2000f8008ff */
[----:B------:R-:W-:Y:S01]  /*0f80*/  IMAD.IADD R3, R3, 0x1, R20 ;  /* 0x0000000103037824 */ /* 0x000fe200078e0214 */
[----:B------:R-:W-:Y:S01]  /*0f90*/  LEA R0, R0, UR4, 0x1 ;  /* 0x0000000400007c11 */ /* 0x000fe2000f8e08ff */
[----:B------:R-:W-:Y:S01]  /*0fa0*/  IMAD.WIDE.U32 R4, R24, UR29, R4 ;  /* 0x0000001d18047c25 */ /* 0x000fe2000f8e0004 */
[----:B------:R-:W-:Y:S01]  /*0fb0*/  @P2 BAR.SYNC.DEFER_BLOCKING 0x0 ;  /* 0x0000000000002b1d */ /* 0x000fe20000010000 */
[----:B------:R-:W-:Y:S01]  /*0fc0*/  UIMAD.WIDE.U32 UR20, UR36, UR31, URZ ;  /* 0x0000001f241472a5 */ /* 0x000fe2000f8e00ff */
[----:B------:R-:W-:Y:S01]  /*0fd0*/  LEA.HI.X R7, R2, UR15, R3, 0x1, P0 ;  /* 0x0000000f02077c11 */ /* 0x000fe200080f0c03 */
[----:B------:R-:W-:Y:S01]  /*0fe0*/  IMAD R3, R25, UR29, R5 ;  /* 0x0000001d19037c24 */ /* 0x000fe2000f8e0205 */
[----:B---3--:R-:W-:Y:S01]  /*0ff0*/  UIMAD.WIDE UR10, UR41, 0x4, UR10 ;  /* 0x00000004290a78a5 */ /* 0x008fe2000f8e020a */
[----:B------:R-:W-:-:S02]  /*1000*/  IMAD.MOV.U32 R2, RZ, RZ, R4 ;  /* 0x000000ffff027224 */ /* 0x000fc400078e0004 */
[C---:B------:R-:W-:Y:S02]  /*1010*/  IMAD R4, R251.reuse, R23, RZ ;  /* 0x00000017fb047224 */ /* 0x040fe400078e02ff */
[----:B------:R-:W-:-:S04]  /*1020*/  IMAD.WIDE.U32 R2, R251, R22, R2 ;  /* 0x00000016fb027225 */ /* 0x000fc800078e0002 */
[----:B------:R-:W-:Y:S01]  /*1030*/  IMAD.IADD R4, R3, 0x1, R4 ;  /* 0x0000000103047824 */ /* 0x000fe200078e0204 */
[----:B--2---:R-:W-:Y:S01]  /*1040*/  LEA R244, P0, R2, UR6, 0x1 ;  /* 0x0000000602f47c11 */ /* 0x004fe2000f8008ff */
[----:B------:R-:W-:-:S03]  /*1050*/  VIADD R248, R0, UR5 ;  /* 0x0000000500f87c36 */ /* 0x000fc60008000000 */
[----:B------:R-:W-:Y:S01]  /*1060*/  LEA.HI.X R245, R2, UR7, R4, 0x1, P0 ;  /* 0x0000000702f57c11 */ /* 0x000fe200080f0c04 */
[----:B------:R-:W2:Y:S01]  /*1070*/  LDCU.64 UR6, c[0x0][0x460] ;  /* 0x00008c00ff0677ac */ /* 0x000ea20008000a00 */
[----:B------:R-:W-:Y:S01]  /*1080*/  @!PT LDS RZ, [RZ] ;  /* 0x00000000fffff984 */ /* 0x000fe20000000800 */
[----:B------:R-:W-:Y:S01]  /*1090*/  @!PT LDS RZ, [RZ] ;  /* 0x00000000fffff984 */ /* 0x000fe20000000800 */
[----:B------:R-:W-:Y:S01]  /*10a0*/  @!PT LDS RZ, [RZ] ;  /* 0x00000000fffff984 */ /* 0x000fe20000000800 */
[----:B------:R-:W-:Y:S04]  /*10b0*/  LDGSTS.E.BYPASS.LTC128B.128 [R0+0xf000], desc[UR32][R8.64] ;  /* 0x0f00000008007fae */ /* 0x000fe8000b981a20 */
[----:B------:R-:W-:Y:S04]  /*10c0*/  LDGSTS.E.BYPASS.LTC128B.128 [R0+0x11000], desc[UR32][R8.64+0x40] ;  /* 0x1100004008007fae */ /* 0x000fe8000b981a20 */
[----:B------:R3:W-:Y:S04]  /*10d0*/  LDGSTS.E.BYPASS.LTC128B.128 [R0+0x13000], desc[UR32][R8.64+0x80] ;  /* 0x1300008008007fae */ /* 0x0007e8000b981a20 */
[----:B------:R-:W-:Y:S04]  /*10e0*/  LDGSTS.E.BYPASS.LTC128B.128 [R0+0x10000], desc[UR32][R14.64] ;  /* 0x100000000e007fae */ /* 0x000fe8000b981a20 */
[----:B------:R-:W-:Y:S04]  /*10f0*/  LDGSTS.E.BYPASS.LTC128B.128 [R0+0x12000], desc[UR32][R14.64+0x40] ;  /* 0x120000400e007fae */ /* 0x000fe8000b981a20 */
[----:B------:R-:W-:Y:S04]  /*1100*/  LDGSTS.E.BYPASS.LTC128B.128 [R0+0x14000], desc[UR32][R14.64+0x80] ;  /* 0x140000800e007fae */ /* 0x000fe8000b981a20 */
[----:B------:R-:W0:Y:S01]  /*1110*/  LDGDEPBAR ;  /* 0x00000000000079af */ /* 0x000e220000000000 */
[----:B--2---:R-:W-:-:S03]  /*1120*/  UISETP.NE.U32.AND UP0, UPT, UR6, URZ, UPT ;  /* 0x000000ff0600728c */ /* 0x004fc6000bf05070 */
[----:B------:R-:W-:Y:S01]  /*1130*/  LDGSTS.E.BYPASS.LTC128B.128 [R0+0x6000], desc[UR32][R244.64] ;  /* 0x06000000f4007fae */ /* 0x000fe2000b981a20 */
[----:B---3--:R-:W-:-:S03]  /*1140*/  SHF.R.U32.HI R8, RZ, 0x5, R229 ;  /* 0x00000005ff087819 */ /* 0x008fc600000116e5 */
[----:B------:R-:W-:Y:S01]  /*1150*/  LDGSTS.E.BYPASS.LTC128B.128 [R0+0x7000], desc[UR32][R244.64+0x40] ;  /* 0x07000040f4007fae */ /* 0x000fe2000b981a20 */
[----:B------:R-:W-:Y:S01]  /*1160*/  USHF.R.S32.HI UR6, URZ, 0x1f, UR31 ;  /* 0x0000001fff067899 */ /* 0x000fe2000801141f */
[----:B------:R-:W-:Y:S02]  /*1170*/  IMAD.MOV.U32 R9, RZ, RZ, 0x4 ;  /* 0x00000004ff097424 */ /* 0x000fe400078e00ff */
[----:B------:R-:W-:Y:S01]  /*1180*/  IMAD.SHL.U32 R5, R8, 0x10, RZ ;  /* 0x0000001008057824 */ /* 0x000fe200078e00ff */
[----:B------:R-:W-:Y:S04]  /*1190*/  LDGSTS.E.BYPASS.LTC128B.128 [R0+0x8000], desc[UR32][R244.64+0x80] ;  /* 0x08000080f4007fae */ /* 0x000fe8000b981a20 */
[----:B------:R-:W-:Y:S01]  /*11a0*/  LDGSTS.E.BYPASS.LTC128B.128 [R248], desc[UR32][R246.64] ;  /* 0x00000000f6f87fae */ /* 0x000fe2000b981a20 */
[----:B------:R-:W-:-:S03]  /*11b0*/  LOP3.LUT R5, R5, 0x10, RZ, 0xc0, !PT ;  /* 0x0000001005057812 */ /* 0x000fc600078ec0ff */
[----:B------:R-:W-:Y:S01]  /*11c0*/  LDGSTS.E.BYPASS.LTC128B.128 [R248+0x1000], desc[UR32][R246.64+0x40] ;  /* 0x01000040f6f87fae */ /* 0x000fe2000b981a20 */
[----:B------:R-:W-:Y:S01]  /*11d0*/  UIMAD UR12, UR6, UR36, URZ ;  /* 0x00000024060c72a4 */ /* 0x000fe2000f8e02ff */
[----:B------:R-:W-:Y:S02]  /*11e0*/  LOP3.LUT R5, R5, 0x7, R251, 0xf8, !PT ;  /* 0x0000000705057812 */ /* 0x000fe400078ef8fb */
[----:B------:R-:W-:Y:S01]  /*11f0*/  LDGSTS.E.BYPASS.LTC128B.128 [R248+0x2000], desc[UR32][R246.64+0x80] ;  /* 0x02000080f6f87fae */ /* 0x000fe2000b981a20 */
[----:B------:R-:W-:Y:S02]  /*1200*/  UIADD3 UR12, UPT, UPT, UR21, UR12, URZ ;  /* 0x0000000c150c7290 */ /* 0x000fe4000fffe0ff */
[----:B------:R-:W-:Y:S01]  /*1210*/  IMAD.WIDE.U32 R2, R5, R9, UR10 ;  /* 0x0000000a05027e25 */ /* 0x000fe2000f8e0009 */
[----:B------:R-:W-:Y:S01]  /*1220*/  LDGSTS.E.BYPASS.LTC128B.128 [R0+0x9000], desc[UR32][R6.64] ;  /* 0x0900000006007fae */ /* 0x000fe2000b981a20 */
[----:B-1----:R-:W-:Y:S01]  /*1230*/  USHF.R.S32.HI UR14, URZ, 0x1f, UR8 ;  /* 0x0000001fff0e7899 */ /* 0x002fe20008011408 */
[----:B------:R-:W1:Y:S02]  /*1240*/  LDC.64 R4, c[0x0][0x5f8] ;  /* 0x00017e00ff047b82 */ /* 0x000e640000000a00 */
[----:B------:R-:W-:Y:S04]  /*1250*/  LDGSTS.E.BYPASS.LTC128B.128 [R0+0xb000], desc[UR32][R6.64+0x40] ;  /* 0x0b00004006007fae */ /* 0x000fe8000b981a20 */
[----:B------:R2:W-:Y:S04]  /*1260*/  LDGSTS.E.BYPASS.LTC128B.128 [R0+0xd000], desc[UR32][R6.64+0x80] ;  /* 0x0d00008006007fae */ /* 0x0005e8000b981a20 */
[----:B------:R-:W-:Y:S04]  /*1270*/  LDGSTS.E.BYPASS.LTC128B.128 [R0+0xa000], desc[UR32][R12.64] ;  /* 0x0a0000000c007fae */ /* 0x000fe8000b981a20 */
[----:B------:R-:W-:Y:S04]  /*1280*/  LDGSTS.E.BYPASS.LTC128B.128 [R0+0xc000], desc[UR32][R12.64+0x40] ;  /* 0x0c0000400c007fae */ /* 0x000fe8000b981a20 */
[----:B------:R3:W-:Y:S04]  /*1290*/  LDGSTS.E.BYPASS.LTC128B.128 [R0+0xe000], desc[UR32][R12.64+0x80] ;  /* 0x0e0000800c007fae */ /* 0x0007e8000b981a20 */
[----:B------:R-:W0:Y:S01]  /*12a0*/  LDGDEPBAR ;  /* 0x00000000000079af */ /* 0x000e220000000000 */
[----:B------:R-:W-:-:S02]  /*12b0*/  UIMAD UR12, UR12, UR8, URZ ;  /* 0x000000080c0c72a4 */ /* 0x000fc4000f8e02ff */
[----:B------:R-:W-:Y:S01]  /*12c0*/  UIMAD.WIDE.U32 UR18, UR20, UR8, URZ ;  /* 0x00000008141272a5 */ /* 0x000fe2000f8e00ff */
[C---:B------:R-:W-:Y:S01]  /*12d0*/  IMAD.SHL.U32 R225, R229.reuse, 0x4, RZ ;  /* 0x00000004e5e17824 */ /* 0x040fe200078e00ff */
[----:B----4-:R-:W-:Y:S01]  /*12e0*/  UIMAD UR16, UR29, UR9, URZ ;  /* 0x000000091d1072a4 */ /* 0x010fe2000f8e02ff */
[----:B------:R-:W5:Y:S01]  /*12f0*/  LDG.E R9, desc[UR32][R2.64] ;  /* 0x0000002002097981 */ /* 0x000f62000c1e1900 */
[----:B------:R-:W-:Y:S02]  /*1300*/  USHF.R.S32.HI UR13, URZ, 0x1f, UR9 ;  /* 0x0000001fff0d7899 */ /* 0x000fe40008011409 */
[----:B------:R-:W-:Y:S01]  /*1310*/  UISETP.NE.AND.EX UP0, UPT, UR7, URZ, UPT, UP0 ;  /* 0x000000ff0700728c */ /* 0x000fe2000bf05300 */
[----:B------:R-:W5:Y:S01]  /*1320*/  LDG.E R10, desc[UR32][R2.64+0x20] ;  /* 0x00002020020a7981 */ /* 0x000f62000c1e1900 */
[----:B--2---:R-:W1:Y:S01]  /*1330*/  S2R R6, SR_CTAID.X ;  /* 0x0000000000067919 */ /* 0x004e620000002500 */
[----:B------:R-:W-:Y:S02]  /*1340*/  UIMAD UR12, UR14, UR20, UR12 ;  /* 0x000000140e0c72a4 */ /* 0x000fe4000f8e020c */
[----:B------:R-:W-:Y:S01]  /*1350*/  USHF.R.S32.HI UR17, URZ, 0x1f, UR16 ;  /* 0x0000001fff117899 */ /* 0x000fe20008011410 */
[----:B------:R-:W5:Y:S01]  /*1360*/  LDG.E R11, desc[UR32][R2.64+0x80] ;  /* 0x00008020020b7981 */ /* 0x000f62000c1e1900 */
[----:B------:R-:W-:Y:S01]  /*1370*/  UIADD3 UR12, UPT, UPT, UR19, UR12, URZ ;  /* 0x0000000c130c7290 */ /* 0x000fe2000fffe0ff */
[C---:B------:R-:W-:Y:S01]  /*1380*/  IMAD.SHL.U32 R224, R229.reuse, 0x10, RZ ;  /* 0x00000010e5e07824 */ /* 0x040fe200078e00ff */
[----:B------:R-:W2:Y:S01]  /*1390*/  LDCU.64 UR6, c[0x0][0x570] ;  /* 0x0000ae00ff0677ac */ /* 0x000ea20008000a00 */
[----:B------:R1:W5:Y:S01]  /*13a0*/  LDG.E R252, desc[UR32][R2.64+0xa0] ;  /* 0x0000a02002fc7981 */ /* 0x000362000c1e1900 */
[C---:B---3--:R-:W-:Y:S01]  /*13b0*/  LOP3.LUT R0, R229.reuse, 0x1f, RZ, 0xc0, !PT ;  /* 0x0000001fe5007812 */ /* 0x048fe200078ec0ff */
[----:B------:R-:W-:Y:S01]  /*13c0*/  IMAD.SHL.U32 R12, R229, 0x20, RZ ;  /* 0x00000020e50c7824 */ /* 0x000fe200078e00ff */
[----:B------:R-:W-:Y:S01]  /*13d0*/  UIMAD UR12, UR12, UR9, URZ ;  /* 0x000000090c0c72a4 */ /* 0x000fe2000f8e02ff */
[----:B------:R-:W-:-:S04]  /*13e0*/  DEPBAR.LE SB0, 0x1 ;  /* 0x000080400000791a */ /* 0x000fc80000000000 */
[----:B------:R-:W-:Y:S01]  /*13f0*/  UIMAD.WIDE.U32 UR16, UR18, UR9, UR16 ;  /* 0x00000009121072a5 */ /* 0x000fe2000f8e0010 */
[----:B------:R-:W-:Y:S01]  /*1400*/  LOP3.LUT R208, R224, 0x100, RZ, 0xc0, !PT ;  /* 0x00000100e0d07812 */ /* 0x000fe200078ec0ff */
[----:B------:R-:W-:Y:S01]  /*1410*/  UIMAD UR12, UR13, UR18, UR12 ;  /* 0x000000120d0c72a4 */ /* 0x000fe2000f8e020c */
[----:B------:R-:W-:Y:S01]  /*1420*/  CS2R R126, SRZ ;  /* 0x00000000007e7805 */ /* 0x000fe2000001ff00 */
[----:B------:R-:W-:Y:S01]  /*1430*/  USEL UR40, UR40, URZ, UP0 ;  /* 0x000000ff28287287 */ /* 0x000fe20008000000 */
[----:B------:R-:W-:Y:S01]  /*1440*/  CS2R R124, SRZ ;  /* 0x00000000007c7805 */ /* 0x000fe2000001ff00 */
[----:B------:R-:W-:Y:S01]  /*1450*/  UIMAD UR14, UR8, UR9, URZ ;  /* 0x00000009080e72a4 */ /* 0x000fe2000f8e02ff */
[----:B------:R-:W-:Y:S01]  /*1460*/  CS2R R130, SRZ ;  /* 0x0000000000827805 */ /* 0x000fe2000001ff00 */
[----:B------:R-:W-:Y:S01]  /*1470*/  UIMAD.WIDE UR20, UR8, UR9, URZ ;  /* 0x00000009081472a5 */ /* 0x000fe2000f8e02ff */
[----:B------:R-:W-:Y:S01]  /*1480*/  CS2R R128, SRZ ;  /* 0x0000000000807805 */ /* 0x000fe2000001ff00 */
[----:B------:R-:W-:Y:S01]  /*1490*/  UIADD3 UR13, UPT, UPT, UR17, UR12, URZ ;  /* 0x0000000c110d7290 */ /* 0x000fe2000fffe0ff */
[----:B------:R-:W-:Y:S01]  /*14a0*/  CS2R R122, SRZ ;  /* 0x00000000007a7805 */ /* 0x000fe2000001ff00 */
[----:B------:R-:W-:Y:S01]  /*14b0*/  UIADD3 UR40, UP0, UPT, UR37, UR40, URZ ;  /* 0x0000002825287290 */ /* 0x000fe2000ff1e0ff */
[----:B------:R-:W-:Y:S01]  /*14c0*/  IMAD R0, R8, UR14, R0 ;  /* 0x0000000e08007c24 */ /* 0x000fe2000f8e0200 */
[----:B------:R-:W-:Y:S01]  /*14d0*/  UMOV UR12, UR16 ;  /* 0x00000010000c7c82 */ /* 0x000fe20008000000 */
[----:B------:R-:W-:Y:S01]  /*14e0*/  LOP3.LUT R8, R225, 0x18, RZ, 0xc0, !PT ;  /* 0x00000018e1087812 */ /* 0x000fe200078ec0ff */
[----:B------:R-:W-:Y:S01]  /*14f0*/  UIMAD.WIDE.U32 UR12, UR20, UR40, UR12 ;  /* 0x00000028140c72a5 */ /* 0x000fe2000f8e000c */
[----:B-1----:R-:W-:Y:S01]  /*1500*/  IMAD.WIDE.U32 R2, R6, R4, RZ ;  /* 0x0000000406027225 */ /* 0x002fe200078e00ff */
[----:B------:R-:W-:Y:S01]  /*1510*/  UIADD3.X UR35, UPT, UPT, URZ, UR35, URZ, UP0, !UPT ;  /* 0x00000023ff237290 */ /* 0x000fe200087fe4ff */
[----:B------:R-:W-:Y:S01]  /*1520*/  LOP3.LUT R7, R8, 0xc0, R12, 0xf8, !PT ;  /* 0x000000c008077812 */ /* 0x000fe200078ef80c */
[----:B------:R-:W-:Y:S01]  /*1530*/  UIMAD UR40, UR21, UR40, URZ ;  /* 0x00000028152872a4 */ /* 0x000fe2000f8e02ff */
[----:B------:R-:W-:Y:S01]  /*1540*/  IMAD R5, R6, R5, R3 ;  /* 0x0000000506057224 */ /* 0x000fe200078e0203 */
[----:B------:R-:W-:Y:S01]  /*1550*/  SEL R2, R2, RZ, P2 ;  /* 0x000000ff02027207 */ /* 0x000fe20001000000 */
[----:B------:R-:W-:Y:S01]  /*1560*/  USHF.L.U32 UR8, UR14, 0x6, URZ ;  /* 0x000000060e087899 */ /* 0x000fe200080006ff */
[----:B------:R-:W-:Y:S01]  /*1570*/  LOP3.LUT R3, R224, 0x3c00, RZ, 0xc0, !PT ;  /* 0x00003c00e0037812 */ /* 0x000fe200078ec0ff */
[----:B------:R-:W-:Y:S01]  /*1580*/  UIMAD UR35, UR20, UR35, UR40 ;  /* 0x00000023142372a4 */ /* 0x000fe2000f8e0228 */
[----:B------:R-:W-:Y:S01]  /*1590*/  IADD3 R6, P1, P0, R0, UR12, R2 ;  /* 0x0000000c00067c10 */ /* 0x000fe2000f83e002 */
[----:B------:R-:W-:Y:S01]  /*15a0*/  UISETP.GE.AND UP0, UPT, UR34, 0x1, UPT ;  /* 0x000000012200788c */ /* 0x000fe2000bf06270 */
[----:B------:R-:W-:Y:S01]  /*15b0*/  SHF.R.S32.HI R4, RZ, 0x1f, R0 ;  /* 0x0000001fff047819 */ /* 0x000fe20000011400 */
[----:B------:R-:W-:Y:S01]  /*15c0*/  UIADD3 UR35, UPT, UPT, UR13, UR35, URZ ;  /* 0x000000230d237290 */ /* 0x000fe2000fffe0ff */
[----:B------:R-:W-:Y:S01]  /*15d0*/  LOP3.LUT R3, R3, 0x20, R12, 0xf8, !PT ;  /* 0x0000002003037812 */ /* 0x000fe200078ef80c */
[----:B------:R-:W-:Y:S01]  /*15e0*/  ULEA UR12, UR39, UR38, 0x6 ;  /* 0x00000026270c7291 */ /* 0x000fe2000f8e30ff */
[----:B------:R-:W-:-:S02]  /*15f0*/  LOP3.LUT R2, R7, 0x8, R229, 0x78, !PT ;  /* 0x0000000807027812 */ /* 0x000fc400078e78e5 */
[----:B------:R-:W-:Y:S02]  /*1600*/  CS2R R120, SRZ ;  /* 0x0000000000787805 */ /* 0x000fe4000001ff00 */
[----:B------:R-:W-:Y:S02]  /*1610*/  SEL R0, R5, RZ, P2 ;  /* 0x000000ff05007207 */ /* 0x000fe40001000000 */
[----:B------:R-:W-:Y:S02]  /*1620*/  CS2R R118, SRZ ;  /* 0x0000000000767805 */ /* 0x000fe4000001ff00 */
[----:B------:R-:W-:Y:S01]  /*1630*/  LOP3.LUT R208, R2, R3, R208, 0xfe, !PT ;  /* 0x0000000302d07212 */ /* 0x000fe200078efed0 */
[----:B------:R-:W-:Y:S01]  /*1640*/  IMAD.U32 R2, RZ, RZ, UR8 ;  /* 0x00000008ff027e24 */ /* 0x000fe2000f8e00ff */
[----:B------:R-:W-:Y:S02]  /*1650*/  IADD3.X R3, PT, PT, R4, UR35, R0, P1, P0 ;  /* 0x0000002304037c10 */ /* 0x000fe40008fe0400 */
[----:B------:R-:W-:-:S02]  /*1660*/  CS2R R116, SRZ ;  /* 0x0000000000747805 */ /* 0x000fc4000001ff00 */
[----:B------:R-:W-:Y:S02]  /*1670*/  LOP3.LUT P1, RZ, R229, 0x4, RZ, 0xc0, !PT ;  /* 0x00000004e5ff7812 */ /* 0x000fe4000782c0ff */
[----:B------:R-:W-:Y:S02]  /*1680*/  CS2R R110, SRZ ;  /* 0x00000000006e7805 */ /* 0x000fe4000001ff00 */
[----:B------:R-:W-:Y:S02]  /*1690*/  IADD3 R0, P0, PT, R6, UR8, RZ ;  /* 0x0000000806007c10 */ /* 0x000fe4000ff1e0ff */
[----:B------:R-:W-:Y:S02]  /*16a0*/  CS2R R108, SRZ ;  /* 0x00000000006c7805 */ /* 0x000fe4000001ff00 */
[----:B------:R-:W-:Y:S01]  /*16b0*/  LEA R208, R208, UR4, 0x1 ;  /* 0x00000004d0d07c11 */ /* 0x000fe2000f8e08ff */
[----:B------:R-:W-:Y:S01]  /*16c0*/  BAR.SYNC.DEFER_BLOCKING 0x0 ;  /* 0x0000000000007b1d */ /* 0x000fe20000010000 */
[----:B------:R-:W-:-:S02]  /*16d0*/  LEA.HI.X.SX32 R2, R2, R3, 0x1, P0 ;  /* 0x0000000302027211 */ /* 0x000fc400000f0eff */
[----:B------:R-:W-:Y:S02]  /*16e0*/  CS2R R114, SRZ ;  /* 0x0000000000727805 */ /* 0x000fe4000001ff00 */
[----:B--2---:R-:W-:Y:S01]  /*16f0*/  LEA R242, P0, R0, UR6, 0x2 ;  /* 0x0000000600f27c11 */ /* 0x004fe2000f8010ff */
[C---:B------:R-:W-:Y:S01]  /*1700*/  VIADD R3, R208.reuse, 0xf000 ;  /* 0x0000f000d0037836 */ /* 0x040fe20000000000 */
[----:B------:R-:W-:Y:S01]  /*1710*/  CS2R R112, SRZ ;  /* 0x0000000000707805 */ /* 0x000fe2000001ff00 */
[----:B------:R-:W-:Y:S01]  /*1720*/  VIADD R216, R208, 0xf020 ;  /* 0x0000f020d0d87836 */ /* 0x000fe20000000000 */
[----:B------:R-:W-:Y:S01]  /*1730*/  LEA.HI.X R243, R0, UR7, R2, 0x2, P0 ;  /* 0x0000000700f37c11 */ /* 0x000fe200080f1402 */
[----:B------:R-:W-:Y:S01]  /*1740*/  @P1 VIADD R216, R3, 0xffffffe0 ;  /* 0xffffffe003d81836 */ /* 0x000fe20000000000 */
[----:B------:R-:W1:Y:S01]  /*1750*/  LDCU.64 UR6, c[0x0][0x5e8] ;  /* 0x0000bd00ff0677ac */ /* 0x000e620008000a00 */
[----:B------:R-:W-:Y:S02]  /*1760*/  CS2R R106, SRZ ;  /* 0x00000000006a7805 */ /* 0x000fe4000001ff00 */
[----:B------:R-:W-:-:S02]  /*1770*/  CS2R R104, SRZ ;  /* 0x0000000000687805 */ /* 0x000fc4000001ff00 */
[----:B------:R-:W-:Y:S02]  /*1780*/  CS2R R102, SRZ ;  /* 0x0000000000667805 */ /* 0x000fe4000001ff00 */
[----:B------:R-:W-:Y:S02]  /*1790*/  CS2R R100, SRZ ;  /* 0x0000000000647805 */ /* 0x000fe4000001ff00 */
[----:B------:R-:W-:Y:S02]  /*17a0*/  CS2R R94, SRZ ;  /* 0x00000000005e7805 */ /* 0x000fe4000001ff00 */
[----:B------:R-:W-:Y:S02]  /*17b0*/  CS2R R92, SRZ ;  /* 0x00000000005c7805 */ /* 0x000fe4000001ff00 */
[----:B------:R-:W-:Y:S02]  /*17c0*/  CS2R R98, SRZ ;  /* 0x0000000000627805 */ /* 0x000fe4000001ff00 */
[----:B------:R-:W-:-:S02]  /*17d0*/  CS2R R96, SRZ ;  /* 0x0000000000607805 */ /* 0x000fc4000001ff00 */
[----:B------:R-:W-:Y:S02]  /*17e0*/  CS2R R90, SRZ ;  /* 0x00000000005a7805 */ /* 0x000fe4000001ff00 */
[----:B------:R-:W-:Y:S02]  /*17f0*/  CS2R R88, SRZ ;  /* 0x0000000000587805 */ /* 0x000fe4000001ff00 */
[----:B------:R-:W-:Y:S02]  /*1800*/  CS2R R86, SRZ ;  /* 0x0000000000567805 */ /* 0x000fe4000001ff00 */
[----:B------:R-:W-:Y:S02]  /*1810*/  CS2R R84, SRZ ;  /* 0x0000000000547805 */ /* 0x000fe4000001ff00 */
[----:B------:R-:W-:Y:S02]  /*1820*/  CS2R R78, SRZ ;  /* 0x00000000004e7805 */ /* 0x000fe4000001ff00 */
[----:B------:R-:W-:Y:S01]  /*1830*/  CS2R R76, SRZ ;  /* 0x00000000004c7805 */ /* 0x000fe2000001ff00 */
[----:B------:R2:W3:Y:S01]  /*1840*/  LDSM.16.M88.4 R172, [R208+0xf000] ;  /* 0x00f00000d0ac783b */ /* 0x0004e20000000200 */
[----:B------:R-:W-:-:S02]  /*1850*/  CS2R R82, SRZ ;  /* 0x0000000000527805 */ /* 0x000fc4000001ff00 */
[----:B------:R-:W-:Y:S02]  /*1860*/  CS2R R80, SRZ ;  /* 0x0000000000507805 */ /* 0x000fe4000001ff00 */
[----:B------:R-:W-:Y:S01]  /*1870*/  CS2R R74, SRZ ;  /* 0x00000000004a7805 */ /* 0x000fe2000001ff00 */
[----:B------:R2:W4:Y:S01]  /*1880*/  LDSM.16.M88.4 R176, [R208+0xf400] ;  /* 0x00f40000d0b0783b */ /* 0x0005220000000200 */
[----:B------:R-:W-:Y:S02]  /*1890*/  CS2R R72, SRZ ;  /* 0x0000000000487805 */ /* 0x000fe4000001ff00 */
[----:B------:R-:W-:Y:S02]  /*18a0*/  CS2R R70, SRZ ;  /* 0x0000000000467805 */ /* 0x000fe4000001ff00 */
[----:B------:R-:W-:Y:S01]  /*18b0*/  CS2R R68, SRZ ;  /* 0x0000000000447805 */ /* 0x000fe2000001ff00 */
[----:B------:R2:W2:Y:S01]  /*18c0*/  LDSM.16.M88.4 R188, [R208+0x11000] ;  /* 0x01100000d0bc783b */ /* 0x0004a20000000200 */
[----:B------:R-:W-:-:S02]  /*18d0*/  CS2R R62, SRZ ;  /* 0x00000000003e7805 */ /* 0x000fc4000001ff00 */
[----:B------:R-:W-:Y:S02]  /*18e0*/  CS2R R60, SRZ ;  /* 0x00000000003c7805 */ /* 0x000fe4000001ff00 */
[----:B------:R-:W-:Y:S01]  /*18f0*/  CS2R R66, SRZ ;  /* 0x0000000000427805 */ /* 0x000fe2000001ff00 */
[----:B------:R1:W2:Y:S01]  /*1900*/  LDSM.16.M88.4 R192, [R208+0x11400] ;  /* 0x01140000d0c0783b */ /* 0x0002a20000000200 */
[----:B------:R-:W-:Y:S02]  /*1910*/  CS2R R64, SRZ ;  /* 0x0000000000407805 */ /* 0x000fe4000001ff00 */
[----:B------:R-:W-:Y:S02]  /*1920*/  CS2R R58, SRZ ;  /* 0x00000000003a7805 */ /* 0x000fe4000001ff00 */
[----:B------:R-:W-:Y:S01]  /*1930*/  CS2R R56, SRZ ;  /* 0x0000000000387805 */ /* 0x000fe2000001ff00 */
[----:B------:R2:W2:Y:S01]  /*1940*/  LDSM.16.M88.4 R204, [R208+0x13000] ;  /* 0x01300000d0cc783b */ /* 0x0004a20000000200 */
[----:B------:R-:W-:-:S02]  /*1950*/  CS2R R54, SRZ ;  /* 0x0000000000367805 */ /* 0x000fc4000001ff00 */
[----:B------:R-:W-:Y:S02]  /*1960*/  CS2R R52, SRZ ;  /* 0x0000000000347805 */ /* 0x000fe4000001ff00 */
[----:B------:R-:W-:Y:S01]  /*1970*/  CS2R R46, SRZ ;  /* 0x00000000002e7805 */ /* 0x000fe2000001ff00 */
[----:B------:R2:W2:Y:S01]  /*1980*/  LDSM.16.M88.4 R180, [R216] ;  /* 0x00000000d8b4783b */ /* 0x0004a20000000200 */
        /* <DEDUP_REMOVED lines=8> */
[----:B------:R-:W-:Y:S01]  /*1a10*/  CS2R R36, SRZ ;  /* 0x0000000000247805 */ /* 0x000fe2000001ff00 */
[----:B-1----:R-:W-:Y:S02]  /*1a20*/  UIMAD.WIDE UR12, UR12, 0x4, UR6 ;  /* 0x000000040c0c78a5 */ /* 0x002fe4000f8e0206 */
[----:B------:R1:W1:Y:S04]  /*1a30*/  LDSM.16.M88.4 R200, [R216+0x2400] ;  /* 0x00240000d8c8783b */ /* 0x0002680000000200 */
[----:B------:R1:W1:Y:S04]  /*1a40*/  LDSM.16.M88.4 R212, [R216+0x4000] ;  /* 0x00400000d8d4783b */ /* 0x0002680000000200 */
[----:B------:R-:W1:Y:S04]  /*1a50*/  LDSM.16.M88.4 R208, [R208+0x13400] ;  /* 0x01340000d0d0783b */ /* 0x000e680000000200 */
[----:B------:R-:W1:Y:S01]  /*1a60*/  LDSM.16.M88.4 R216, [R216+0x4400] ;  /* 0x00440000d8d8783b */ /* 0x000e620000000200 */
[----:B---34-:R-:W-:Y:S05]  /*1a70*/  BRA.U !UP0, `(.L_x_165) ;  /* 0x0000003108b07547 */ /* 0x018fea000b800000 */
[--C-:B------:R-:W-:Y:S01]  /*1a80*/  SHF.R.U32.HI R0, RZ, 0x4, R229.reuse ;  /* 0x00000004ff007819 */ /* 0x100fe200000116e5 */
[----:B-----5:R3:W-:Y:S01]  /*1a90*/  STL [R1+0x8], R9 ;  /* 0x0000080901007387 */ /* 0x0207e20000100800 */
[--C-:B------:R-:W-:Y:S01]  /*1aa0*/  SHF.R.U32.HI R3, RZ, 0x1, R229.reuse ;  /* 0x00000001ff037819 */ /* 0x100fe200000116e5 */
[----:B------:R-:W4:Y:S01]  /*1ab0*/  LDC R250, c[0x0][0x44c] ;  /* 0x00011300fffa7b82 */ /* 0x000f220000000800 */
[----:B------:R-:W-:Y:S01]  /*1ac0*/  LOP3.LUT R0, R0, 0x8, RZ, 0xc0, !PT ;  /* 0x0000000800007812 */ /* 0x000fe200078ec0ff */
[----:B------:R3:W-:Y:S01]  /*1ad0*/  STL [R1+0x4], R10 ;  /* 0x0000040a01007387 */ /* 0x0007e20000100800 */
[----:B------:R-:W2:Y:S01]  /*1ae0*/  LDCU UR8, c[0x0][0x3b0] ;  /* 0x00007600ff0877ac */ /* 0x000ea20008000800 */
[----:B------:R-:W-:Y:S01]  /*1af0*/  LOP3.LUT R2, R12, 0x120, RZ, 0xc0, !PT ;  /* 0x000001200c027812 */ /* 0x000fe200078ec0ff */
[----:B------:R-:W-:Y:S01]  /*1b00*/  IMAD.MOV.U32 R232, RZ, RZ, 0x20 ;  /* 0x00000020ffe87424 */ /* 0x000fe200078e00ff */
[----:B------:R-:W-:Y:S01]  /*1b10*/  LOP3.LUT R0, R0, 0x10, R229, 0xf8, !PT ;  /* 0x0000001000007812 */ /* 0x000fe200078ef8e5 */
[----:B------:R3:W-:Y:S01]  /*1b20*/  STL [R1], R11 ;  /* 0x0000000b01007387 */ /* 0x0007e20000100800 */
[----:B------:R-:W2:Y:S01]  /*1b30*/  LDCU UR9, c[0x0][0x590] ;  /* 0x0000b200ff0977ac */ /* 0x000ea20008000800 */
[----:B------:R-:W-:Y:S01]  /*1b40*/  LOP3.LUT R224, R2, 0x200, R224, 0xf8, !PT ;  /* 0x0000020002e07812 */ /* 0x000fe200078ef8e0 */
[----:B------:R-:W-:Y:S01]  /*1b50*/  IMAD.MOV.U32 R226, RZ, RZ, 0x20 ;  /* 0x00000020ffe27424 */ /* 0x000fe200078e00ff */
[----:B------:R-:W1:Y:S01]  /*1b60*/  S2R R229, SR_TID.X ;  /* 0x0000000000e57919 */ /* 0x000e620000002100 */
[--C-:B------:R-:W-:Y:S01]  /*1b70*/  LOP3.LUT R0, R0, 0xc0, R12.reuse, 0xf8, !PT ;  /* 0x000000c000007812 */ /* 0x100fe200078ef80c */
[----:B------:R-:W-:Y:S01]  /*1b80*/  VIADD R2, R233, 0x13000 ;  /* 0x00013000e9027836 */ /* 0x000fe20000000000 */
[----:B------:R-:W-:Y:S01]  /*1b90*/  LOP3.LUT R7, R7, 0x8, R3, 0x78, !PT ;  /* 0x0000000807077812 */ /* 0x000fe200078e7803 */
[----:B------:R-:W-:Y:S01]  /*1ba0*/  IMAD.MOV.U32 R127, RZ, RZ, RZ ;  /* 0x000000ffff7f7224 */ /* 0x000fe200078e00ff */
[----:B------:R-:W-:Y:S01]  /*1bb0*/  LOP3.LUT R8, R0, R8, RZ, 0x3c, !PT ;  /* 0x0000000800087212 */ /* 0x000fe200078e3cff */
[----:B------:R-:W-:Y:S01]  /*1bc0*/  IMAD.MOV.U32 R0, RZ, RZ, 0x10 ;  /* 0x00000010ff007424 */ /* 0x000fe200078e00ff */
[----:B------:R-:W-:Y:S01]  /*1bd0*/  LOP3.LUT R7, R224, R7, RZ, 0xfc, !PT ;  /* 0x00000007e0077212 */ /* 0x000fe200078efcff */
[----:B------:R-:W-:Y:S01]  /*1be0*/  USHF.L.U32 UR14, UR14, 0x3, URZ ;  /* 0x000000030e0e7899 */ /* 0x000fe200080006ff */
[----:B------:R-:W-:Y:S01]  /*1bf0*/  LOP3.LUT R8, R8, 0x120, R12, 0xf8, !PT ;  /* 0x0000012008087812 */ /* 0x000fe200078ef80c */
[----:B------:R-:W1:Y:S01]  /*1c00*/  LDCU UR6, c[0x0][0x3e0] ;  /* 0x00007c00ff0677ac */ /* 0x000e620008000800 */
[----:B------:R-:W-:Y:S01]  /*1c10*/  LEA R222, R7, UR4, 0x1 ;  /* 0x0000000407de7c11 */ /* 0x000fe2000f8e08ff */
[----:B------:R-:W1:Y:S01]  /*1c20*/  LDCU UR7, c[0x0][0x45c] ;  /* 0x00008b80ff0777ac */ /* 0x000e620008000800 */
[----:B--2---:R-:W-:-:S02]  /*1c30*/  USHF.L.U32 UR8, UR8, 0x6, URZ ;  /* 0x0000000608087899 */ /* 0x004fc400080006ff */
[----:B------:R-:W-:Y:S01]  /*1c40*/  USHF.L.U32 UR9, UR9, 0x6, URZ ;  /* 0x0000000609097899 */ /* 0x000fe200080006ff */
[C---:B-1----:R-:W-:Y:S01]  /*1c50*/  LOP3.LUT P0, RZ, R229.reuse, 0x4, RZ, 0xc0, !PT ;  /* 0x00000004e5ff7812 */ /* 0x042fe2000780c0ff */
[C---:B------:R-:W-:Y:S01]  /*1c60*/  IMAD.SHL.U32 R228, R229.reuse, 0x20, RZ ;  /* 0x00000020e5e47824 */ /* 0x040fe200078e00ff */
[----:B------:R-:W-:Y:S01]  /*1c70*/  LOP3.LUT P1, RZ, R229, 0x2, RZ, 0xc0, !PT ;  /* 0x00000002e5ff7812 */ /* 0x000fe2000782c0ff */
[----:B------:R-:W-:Y:S01]  /*1c80*/  VIADD R222, R222, UR5 ;  /* 0x00000005dede7c36 */ /* 0x000fe20008000000 */
[----:B------:R-:W-:Y:S02]  /*1c90*/  SEL R0, R0, 0xfffffff0, !P0 ;  /* 0xfffffff000007807 */ /* 0x000fe40004000000 */
[----:B------:R-:W-:Y:S02]  /*1ca0*/  LEA R220, R8, UR4, 0x1 ;  /* 0x0000000408dc7c11 */ /* 0x000fe4000f8e08ff */
[----:B------:R-:W-:Y:S01]  /*1cb0*/  SEL R231, R232, 0xffffffe0, !P0 ;  /* 0xffffffe0e8e77807 */ /* 0x000fe20004000000 */
[----:B------:R-:W-:Y:S01]  /*1cc0*/  IMAD.IADD R249, R233, 0x1, R0 ;  /* 0x00000001e9f97824 */ /* 0x000fe200078e0200 */
[C---:B------:R-:W-:Y:S01]  /*1cd0*/  LOP3.LUT P2, RZ, R229.reuse, 0x8, RZ, 0xc0, !PT ;  /* 0x00000008e5ff7812 */ /* 0x040fe2000784c0ff */
[----:B------:R-:W-:Y:S01]  /*1ce0*/  VIADD R220, R220, UR5 ;  /* 0x00000005dcdc7c36 */ /* 0x000fe20008000000 */
[----:B------:R-:W-:Y:S01]  /*1cf0*/  SHF.R.U32.HI R227, RZ, 0x1, R229 ;  /* 0x00000001ffe37819 */ /* 0x000fe200000116e5 */
[----:B------:R-:W-:Y:S01]  /*1d00*/  UMOV UR5, UR13 ;  /* 0x0000000d00057c82 */ /* 0x000fe20008000000 */
[----:B------:R-:W-:-:S02]  /*1d10*/  LOP3.LUT R230, R229, 0x8, RZ, 0xc0, !PT ;  /* 0x00000008e5e67812 */ /* 0x000fc400078ec0ff */
[----:B------:R-:W-:Y:S02]  /*1d20*/  SEL R232, R232, 0xffffffe0, !P0 ;  /* 0xffffffe0e8e87807 */ /* 0x000fe40004000000 */
[----:B---34-:R-:W-:-:S07]  /*1d30*/  SEL R226, R226, 0xffffffe0, !P1 ;  /* 0xffffffe0e2e27807 */ /* 0x018fce0004800000 */
.L_x_168:
[----:B------:R-:W0:Y:S01]  /*1d40*/  LDGDEPBAR ;  /* 0x00000000000079af */ /* 0x000e220000000000 */
[C---:B------:R-:W-:Y:S01]  /*1d50*/  SHF.L.U32 R224, R229.reuse, 0x4, RZ ;  /* 0x00000004e5e07819 */ /* 0x040fe200000006ff */
[----:B------:R-:W-:Y:S01]  /*1d60*/  UMOV UR4, UR22 ;  /* 0x0000001600047c82 */ /* 0x000fe20008000000 */
[----:B------:R-:W-:Y:S01]  /*1d70*/  SHF.L.U32 R225, R229, 0x2, RZ ;  /* 0x00000002e5e17819 */ /* 0x000fe200000006ff */
[----:B------:R-:W-:Y:S01]  /*1d80*/  IMAD.IADD R3, R222, 0x1, R231 ;  /* 0x00000001de037824 */ /* 0x000fe200078e02e7 */
[C---:B------:R-:W-:Y:S03]  /*1d90*/  LOP3.LUT R0, R224.reuse, 0x3c00, RZ, 0xc0, !PT ;  /* 0x00003c00e0007812 */ /* 0x040fe600078ec0ff */
[----:B------:R-:W2:Y:S01]  /*1da0*/  LDL R236, [R1+0x8] ;  /* 0x0000080001ec7983 */ /* 0x000ea20000100800 */
[----:B------:R-:W-:Y:S01]  /*1db0*/  LOP3.LUT R2, R224, 0x100, RZ, 0xc0, !PT ;  /* 0x00000100e0027812 */ /* 0x000fe200078ec0ff */
[----:B------:R-:W-:Y:S01]  /*1dc0*/  UISETP.NE.AND UP0, UPT, UR39, URZ, UPT ;  /* 0x000000ff2700728c */ /* 0x000fe2000bf05270 */
[--C-:B------:R-:W-:Y:S01]  /*1dd0*/  LOP3.LUT R0, R0, 0x20, R228.reuse, 0xf8, !PT ;  /* 0x0000002000007812 */ /* 0x100fe200078ef8e4 */
[----:B------:R-:W3:Y:S01]  /*1de0*/  LDL R235, [R1+0x4] ;  /* 0x0000040001eb7983 */ /* 0x000ee20000100800 */
[----:B------:R-:W-:Y:S02]  /*1df0*/  LOP3.LUT R223, R225, 0x18, RZ, 0xc0, !PT ;  /* 0x00000018e1df7812 */ /* 0x000fe400078ec0ff */
[----:B------:R-:W-:Y:S01]  /*1e00*/  LOP3.LUT R0, R0, R2, RZ, 0xfc, !PT ;  /* 0x0000000200007212 */ /* 0x000fe200078efcff */
[----:B------:R-:W4:Y:S01]  /*1e10*/  LDL R234, [R1] ;  /* 0x0000000001ea7983 */ /* 0x000f220000100800 */
[----:B------:R-:W-:Y:S02]  /*1e20*/  LOP3.LUT R221, R223, 0xc0, R228, 0xf8, !PT ;  /* 0x000000c0dfdd7812 */ /* 0x000fe400078ef8e4 */
[----:B------:R-:W-:Y:S02]  /*1e30*/  SHF.R.U32.HI R251, RZ, 0x2, R229 ;  /* 0x00000002fffb7819 */ /* 0x000fe400000116e5 */
[----:B------:R-:W-:Y:S04]  /*1e40*/  LOP3.LUT R0, R0, R221, R230, 0xf6, !PT ;  /* 0x000000dd00007212 */ /* 0x000fe800078ef6e6 */
[----:B------:R-:W-:Y:S04]  /*1e50*/  LEA R0, R0, UR4, 0x1 ;  /* 0x0000000400007c11 */ /* 0x000fe8000f8e08ff */
[----:B------:R-:W-:Y:S02]  /*1e60*/  IADD3 R2, PT, PT, R0, R231, RZ ;  /* 0x000000e700027210 */ /* 0x000fe40007ffe0ff */
[----:B----4-:R-:W-:Y:S01]  /*1e70*/  FSETP.NEU.FTZ.AND P3, PT, R234, -INF , PT ;  /* 0xff800000ea00780b */ /* 0x010fe20003f7d000 */
[----:B------:R-:W-:Y:S04]  /*1e80*/  DEPBAR.LE SB0, 0x0 ;  /* 0x000080000000791a */ /* 0x000fe80000000000 */
[----:B------:R-:W-:Y:S01]  /*1e90*/  BAR.SYNC.DEFER_BLOCKING 0x0 ;  /* 0x0000000000007b1d */ /* 0x000fe20000010000 */
[----:B--2---:R-:W-:Y:S02]  /*1ea0*/  FSETP.NEU.FTZ.AND P1, PT, R236, -INF , PT ;  /* 0xff800000ec00780b */ /* 0x004fe40003f3d000 */
[----:B---3--:R-:W-:Y:S03]  /*1eb0*/  FSETP.NEU.FTZ.AND P4, PT, R235, -INF , PT ;  /* 0xff800000eb00780b */ /* 0x008fe60003f9d000 */
[----:B------:R-:W-:Y:S08]  /*1ec0*/  LDSM.16.M88.4 R32, [R222] ;  /* 0x00000000de20783b */ /* 0x000ff00000000200 */
[----:B------:R-:W1:Y:S08]  /*1ed0*/  LDSM.16.M88.4 R16, [R0+0x9000] ;  /* 0x009000000010783b */ /* 0x000e700000000200 */
[----:B------:R-:W2:Y:S08]  /*1ee0*/  LDSM.16.M88.4 R28, [R222+0x800] ;  /* 0x00080000de1c783b */ /* 0x000eb00000000200 */
[----:B------:R-:W3:Y:S08]  /*1ef0*/  LDSM.16.M88.4 R132, [R0+0x9400] ;  /* 0x009400000084783b */ /* 0x000ef00000000200 */
[----:B------:R-:W-:Y:S08]  /*1f00*/  LDSM.16.M88.4 R136, [R3] ;  /* 0x000000000388783b */ /* 0x000ff00000000200 */
[----:B------:R-:W4:Y:S01]  /*1f10*/  LDSM.16.M88.4 R140, [R2+0x9000] ;  /* 0x00900000028c783b */ /* 0x000f220000000200 */
[-C--:B-1----:R-:W-:Y:S07]  /*1f20*/  HMMA.16816.F32 R4, R32, R16.reuse, RZ ;  /* 0x000000102004723c */ /* 0x082fee00000018ff */
[----:B------:R-:W1:Y:S01]  /*1f30*/  LDSM.16.M88.4 R144, [R3+0x800] ;  /* 0x000800000390783b */ /* 0x000e620000000200 */
[C---:B--2---:R-:W-:Y:S07]  /*1f40*/  HMMA.16816.F32 R8, R28.reuse, R16, RZ ;  /* 0x000000101c08723c */ /* 0x044fee00000018ff */
[----:B------:R-:W2:Y:S01]  /*1f50*/  LDSM.16.M88.4 R148, [R2+0x9400] ;  /* 0x009400000294783b */ /* 0x000ea20000000200 */
[-C--:B------:R-:W-:Y:S07]  /*1f60*/  HMMA.16816.F32 R12, R28, R18.reuse, RZ ;  /* 0x000000121c0c723c */ /* 0x080fee00000018ff */
[----:B------:R-:W-:Y:S01]  /*1f70*/  LDSM.16.M88.4 R152, [R222+0x1000] ;  /* 0x00100000de98783b */ /* 0x000fe20000000200 */
[C---:B------:R-:W-:Y:S07]  /*1f80*/  HMMA.16816.F32 R16, R32.reuse, R18, RZ ;  /* 0x000000122010723c */ /* 0x040fee00000018ff */
[----:B------:R-:W2:Y:S01]  /*1f90*/  LDSM.16.M88.4 R156, [R0+0xb000] ;  /* 0x00b00000009c783b */ /* 0x000ea20000000200 */
[-C--:B---3--:R-:W-:Y:S07]  /*1fa0*/  HMMA.16816.F32 R20, R32, R132.reuse, RZ ;  /* 0x000000842014723c */ /* 0x088fee00000018ff */
[----:B------:R-:W3:Y:S01]  /*1fb0*/  LDSM.16.M88.4 R160, [R222+0x1800] ;  /* 0x00180000dea0783b */ /* 0x000ee20000000200 */
[C---:B------:R-:W-:Y:S07]  /*1fc0*/  HMMA.16816.F32 R24, R28.reuse, R132, RZ ;  /* 0x000000841c18723c */ /* 0x040fee00000018ff */
[----:B------:R-:W-:Y:S01]  /*1fd0*/  LDSM.16.M88.4 R164, [R2+0xb000] ;  /* 0x00b0000002a4783b */ /* 0x000fe20000000200 */
[-C--:B------:R-:W-:Y:S07]  /*1fe0*/  HMMA.16816.F32 R28, R28, R134.reuse, RZ ;  /* 0x000000861c1c723c */ /* 0x080fee00000018ff */
[----:B------:R-:W-:Y:S01]  /*1ff0*/  LDSM.16.M88.4 R168, [R3+0x1800] ;  /* 0x0018000003a8783b */ /* 0x000fe20000000200 */
[----:B------:R-:W-:Y:S07]  /*2000*/  HMMA.16816.F32 R32, R32, R134, RZ ;  /* 0x000000862020723c */ /* 0x000fee00000018ff */
[----:B------:R-:W3:Y:S01]  /*2010*/  LDSM.16.M88.4 R132, [R0+0xb400] ;  /* 0x00b400000084783b */ /* 0x000ee20000000200 */
[-C--:B----4-:R-:W-:Y:S08]  /*2020*/  HMMA.16816.F32 R4, R136, R140.reuse, R4 ;  /* 0x0000008c8804723c */ /* 0x090ff00000001804 */
[C---:B-1----:R-:W-:Y:S08]  /*2030*/  HMMA.16816.F32 R8, R144.reuse, R140, R8 ;  /* 0x0000008c9008723c */ /* 0x042ff00000001808 */
[-C--:B------:R-:W-:Y:S08]  /*2040*/  HMMA.16816.F32 R12, R144, R142.reuse, R12 ;  /* 0x0000008e900c723c */ /* 0x080ff0000000180c */
[C---:B------:R-:W-:Y:S01]  /*2050*/  HMMA.16816.F32 R16, R136.reuse, R142, R16 ;  /* 0x0000008e8810723c */ /* 0x040fe20000001810 */
[----:B------:R-:W1:Y:S07]  /*2060*/  LDSM.16.M88.4 R140, [R3+0x1000] ;  /* 0x00100000038c783b */ /* 0x000e6e0000000200 */
[-C--:B--2---:R-:W-:Y:S08]  /*2070*/  HMMA.16816.F32 R20, R136, R148.reuse, R20 ;  /* 0x000000948814723c */ /* 0x084ff00000001814 */
[C---:B------:R-:W-:Y:S08]  /*2080*/  HMMA.16816.F32 R24, R144.reuse, R148, R24 ;  /* 0x000000949018723c */ /* 0x040ff00000001818 */
[-C--:B------:R-:W-:Y:S01]  /*2090*/  HMMA.16816.F32 R28, R144, R150.reuse, R28 ;  /* 0x00000096901c723c */ /* 0x080fe2000000181c */
[----:B------:R-:W-:Y:S07]  /*20a0*/  LDSM.16.M88.4 R144, [R222+0x2000] ;  /* 0x00200000de90783b */ /* 0x000fee0000000200 */
[----:B------:R-:W-:Y:S01]  /*20b0*/  HMMA.16816.F32 R32, R136, R150, R32 ;  /* 0x000000968820723c */ /* 0x000fe20000001820 */
[----:B------:R-:W2:Y:S07]  /*20c0*/  LDSM.16.M88.4 R136, [R2+0xb400] ;  /* 0x00b400000288783b */ /* 0x000eae0000000200 */
[-C--:B------:R-:W-:Y:S01]  /*20d0*/  HMMA.16816.F32 R4, R152, R156.reuse, R4 ;  /* 0x0000009c9804723c */ /* 0x080fe20000001804 */
[----:B------:R-:W4:Y:S07]  /*20e0*/  LDSM.16.M88.4 R148, [R0+0xd000] ;  /* 0x00d000000094783b */ /* 0x000f2e0000000200 */
[C---:B---3--:R-:W-:Y:S08]  /*20f0*/  HMMA.16816.F32 R8, R160.reuse, R156, R8 ;  /* 0x0000009ca008723c */ /* 0x048ff00000001808 */
        /* <DEDUP_REMOVED lines=9> */
[-C--:B-1----:R-:W-:Y:S01]  /*2190*/  HMMA.16816.F32 R4, R140, R164.reuse, R4 ;  /* 0x000000a48c04723c */ /* 0x082fe20000001804 */
[----:B------:R1:W3:Y:S07]  /*21a0*/  LDSM.16.M88.4 R152, [R0+0xd400] ;  /* 0x00d400000098783b */ /* 0x0002ee0000000200 */
[C---:B------:R-:W-:Y:S08]  /*21b0*/  HMMA.16816.F32 R8, R168.reuse, R164, R8 ;  /* 0x000000a4a808723c */ /* 0x040ff00000001808 */
[-C--:B------:R-:W-:Y:S08]  /*21c0*/  HMMA.16816.F32 R12, R168, R166.reuse, R12 ;  /* 0x000000a6a80c723c */ /* 0x080ff0000000180c */
[C---:B------:R-:W-:Y:S04]  /*21d0*/  HMMA.16816.F32 R16, R140.reuse, R166, R16 ;  /* 0x000000a68c10723c */ /* 0x040fe80000001810 */
[----:B-1----:R-:W-:Y:S04]  /*21e0*/  FMUL.FTZ R0, R234, 1.4426950216293334961 ;  /* 0x3fb8aa3bea007820 */ /* 0x002fe80000410000 */
[-C--:B--2---:R-:W-:Y:S08]  /*21f0*/  HMMA.16816.F32 R20, R140, R136.reuse, R20 ;  /* 0x000000888c14723c */ /* 0x084ff00000001814 */
[C---:B------:R-:W-:Y:S08]  /*2200*/  HMMA.16816.F32 R24, R168.reuse, R136, R24 ;  /* 0x00000088a818723c */ /* 0x040ff00000001818 */
[-C--:B------:R-:W-:Y:S08]  /*2210*/  HMMA.16816.F32 R28, R168, R138.reuse, R28 ;  /* 0x0000008aa81c723c */ /* 0x080ff0000000181c */
[----:B------:R-:W-:Y:S01]  /*2220*/  HMMA.16816.F32 R32, R140, R138, R32 ;  /* 0x0000008a8c20723c */ /* 0x000fe20000001820 */
[----:B------:R1:W2:Y:S03]  /*2230*/  LDSM.16.M88.4 R136, [R3+0x2800] ;  /* 0x002800000388783b */ /* 0x0002a60000000200 */
[----:B------:R-:W-:Y:S02]  /*2240*/  VIADD R142, R233, 0x13020 ;  /* 0x00013020e98e7836 */ /* 0x000fe40000000000 */
[----:B------:R-:W-:Y:S01]  /*2250*/  FMUL.FTZ R141, R236, 1.4426950216293334961 ;  /* 0x3fb8aa3bec8d7820 */ /* 0x000fe20000410000 */
[----:B------:R-:W-:Y:S01]  /*2260*/  FMUL.FTZ R140, R235, 1.4426950216293334961 ;  /* 0x3fb8aa3beb8c7820 */ /* 0x000fe20000410000 */
[-C--:B----4-:R-:W-:Y:S05]  /*2270*/  HMMA.16816.F32 R4, R144, R148.reuse, R4 ;  /* 0x000000949004723c */ /* 0x090fea0000001804 */
[----:B------:R-:W-:Y:S02]  /*2280*/  FSEL R141, R141, RZ, P1 ;  /* 0x000000ff8d8d7208 */ /* 0x000fe40000800000 */
[----:B------:R-:W-:Y:S01]  /*2290*/  FSEL R140, R140, RZ, P4 ;  /* 0x000000ff8c8c7208 */ /* 0x000fe20002000000 */
[C---:B---3--:R-:W-:Y:S04]  /*22a0*/  HMMA.16816.F32 R8, R132.reuse, R148, R8 ;  /* 0x000000948408723c */ /* 0x048fe80000001808 */
[C---:B-----5:R-:W-:Y:S01]  /*22b0*/  FSETP.NEU.FTZ.AND P1, PT, R252.reuse, -INF , PT ;  /* 0xff800000fc00780b */ /* 0x060fe20003f3d000 */
[----:B------:R-:W-:Y:S03]  /*22c0*/  IMAD.SHL.U32 R149, R229, 0x40, RZ ;  /* 0x00000040e5957824 */ /* 0x000fe600078e00ff */
[-C--:B------:R-:W-:Y:S03]  /*22d0*/  HMMA.16816.F32 R12, R132, R150.reuse, R12 ;  /* 0x00000096840c723c */ /* 0x080fe6000000180c */
[----:B-1----:R-:W-:Y:S05]  /*22e0*/  FMUL.FTZ R3, R252, 1.4426950216293334961 ;  /* 0x3fb8aa3bfc037820 */ /* 0x002fea0000410000 */
[C---:B------:R-:W-:Y:S04]  /*22f0*/  HMMA.16816.F32 R16, R144.reuse, R150, R16 ;  /* 0x000000969010723c */ /* 0x040fe80000001810 */
[----:B------:R-:W-:Y:S04]  /*2300*/  FSEL R3, R3, RZ, P1 ;  /* 0x000000ff03037208 */ /* 0x000fe80000800000 */
[-C--:B------:R-:W-:Y:S08]  /*2310*/  HMMA.16816.F32 R20, R144, R152.reuse, R20 ;  /* 0x000000989014723c */ /* 0x080ff00000001814 */
[C---:B------:R-:W-:Y:S08]  /*2320*/  HMMA.16816.F32 R24, R132.reuse, R152, R24 ;  /* 0x000000988418723c */ /* 0x040ff00000001818 */
[-C--:B------:R-:W-:Y:S01]  /*2330*/  HMMA.16816.F32 R28, R132, R154.reuse, R28 ;  /* 0x0000009a841c723c */ /* 0x080fe2000000181c */
[----:B------:R1:W3:Y:S07]  /*2340*/  LDSM.16.M88.4 R132, [R2+0xd400] ;  /* 0x00d400000284783b */ /* 0x0002ee0000000200 */
[----:B------:R-:W-:Y:S04]  /*2350*/  HMMA.16816.F32 R32, R144, R154, R32 ;  /* 0x0000009a9020723c */ /* 0x000fe80000001820 */
[----:B------:R-:W-:Y:S04]  /*2360*/  IADD3 R144, PT, PT, R233, 0x13000, RZ ;  /* 0x00013000e9907810 */ /* 0x000fe80007ffe0ff */
[-C--:B------:R-:W-:Y:S05]  /*2370*/  HMMA.16816.F32 R4, R156, R160.reuse, R4 ;  /* 0x000000a09c04723c */ /* 0x080fea0000001804 */
[----:B------:R-:W-:Y:S03]  /*2380*/  @P2 VIADD R142, R144, 0xffffffe0 ;  /* 0xffffffe0908e2836 */ /* 0x000fe60000000000 */
[C---:B--2---:R-:W-:Y:S04]  /*2390*/  HMMA.16816.F32 R8, R136.reuse, R160, R8 ;  /* 0x000000a08808723c */ /* 0x044fe80000001808 */
[----:B-1----:R-:W-:Y:S04]  /*23a0*/  LOP3.LUT R2, R224, 0x200, RZ, 0xc0, !PT ;  /* 0x00000200e0027812 */ /* 0x002fe800078ec0ff */
[-C--:B------:R-:W-:Y:S03]  /*23b0*/  HMMA.16816.F32 R12, R136, R162.reuse, R12 ;  /* 0x000000a2880c723c */ /* 0x080fe6000000180c */
[--C-:B------:R-:W-:Y:S01]  /*23c0*/  FFMA.FTZ R5, R5, UR7, -R141.reuse ;  /* 0x0000000705057c23 */ /* 0x100fe2000801088d */
[--C-:B------:R-:W-:Y:S01]  /*23d0*/  FFMA.FTZ R6, R6, UR7, -R140.reuse ;  /* 0x0000000706067c23 */ /* 0x100fe2000801088c */
[----:B------:R-:W-:Y:S01]  /*23e0*/  FFMA.FTZ R7, R7, UR7, -R140 ;  /* 0x0000000707077c23 */ /* 0x000fe2000801088c */
[----:B------:R-:W-:Y:S01]  /*23f0*/  FFMA.FTZ R4, R4, UR7, -R141 ;  /* 0x0000000704047c23 */ /* 0x000fe2000801088d */
[----:B------:R-:W-:Y:S01]  /*2400*/  MUFU.EX2 R143, R5 ;  /* 0x00000005008f7308 */ /* 0x000fe20000000800 */
[C---:B------:R-:W-:Y:S09]  /*2410*/  HMMA.16816.F32 R16, R156.reuse, R162, R16 ;  /* 0x000000a29c10723c */ /* 0x040ff20000001810 */
[----:B------:R-:W-:Y:S01]  /*2420*/  MUFU.EX2 R170, R7 ;  /* 0x0000000700aa7308 */ /* 0x000fe20000000800 */
[----:B------:R-:W-:Y:S01]  /*2430*/  LOP3.LUT R2, R2, 0x120, R228, 0xf8, !PT ;  /* 0x0000012002027812 */ /* 0x000fe200078ef8e4 */
[--C-:B------:R-:W-:Y:S01]  /*2440*/  FFMA.FTZ R10, R10, UR7, -R3.reuse ;  /* 0x000000070a0a7c23 */ /* 0x100fe20008010803 */
[--C-:B------:R-:W-:Y:S07]  /*2450*/  FFMA.FTZ R11, R11, UR7, -R3.reuse ;  /* 0x000000070b0b7c23 */ /* 0x100fee0008010803 */
[----:B------:R-:W1:Y:S01]  /*2460*/  MUFU.EX2 R148, R6 ;  /* 0x0000000600947308 */ /* 0x000e620000000800 */
[-C--:B---3--:R-:W-:Y:S09]  /*2470*/  HMMA.16816.F32 R20, R156, R132.reuse, R20 ;  /* 0x000000849c14723c */ /* 0x088ff20000001814 */
[----:B------:R-:W2:Y:S01]  /*2480*/  MUFU.EX2 R146, R4 ;  /* 0x0000000400927308 */ /* 0x000ea20000000800 */
[--C-:B------:R-:W-:Y:S01]  /*2490*/  FFMA.FTZ R14, R14, UR7, -R3.reuse ;  /* 0x000000070e0e7c23 */ /* 0x100fe20008010803 */
[----:B------:R-:W-:Y:S01]  /*24a0*/  FFMA.FTZ R15, R15, UR7, -R3 ;  /* 0x000000070f0f7c23 */ /* 0x000fe20008010803 */
[----:B------:R-:W-:Y:S07]  /*24b0*/  SHF.L.U32 R163, R229, 0x3, RZ ;  /* 0x00000003e5a37819 */ /* 0x000fee00000006ff */
[----:B------:R-:W-:Y:S01]  /*24c0*/  MUFU.EX2 R240, R10 ;  /* 0x0000000a00f07308 */ /* 0x000fe20000000800 */
[C---:B------:R-:W-:Y:S09]  /*24d0*/  HMMA.16816.F32 R24, R136.reuse, R132, R24 ;  /* 0x000000848818723c */ /* 0x040ff20000001818 */
[----:B------:R-:W-:Y:S01]  /*24e0*/  MUFU.EX2 R239, R11 ;  /* 0x0000000b00ef7308 */ /* 0x000fe20000000800 */
[--C-:B------:R-:W-:Y:S01]  /*24f0*/  FFMA.FTZ R16, R16, UR7, -R141.reuse ;  /* 0x0000000710107c23 */ /* 0x100fe2000801088d */
[----:B-1----:R-:W-:Y:S01]  /*2500*/  F2FP.F16.F32.PACK_AB R5, R170, R148 ;  /* 0x00000094aa05723e */ /* 0x002fe200000000ff */
[--C-:B------:R-:W-:Y:S01]  /*2510*/  FFMA.FTZ R17, R17, UR7, -R141.reuse ;  /* 0x0000000711117c23 */ /* 0x100fe2000801088d */
[--C-:B------:R-:W-:Y:S01]  /*2520*/  FFMA.FTZ R18, R18, UR7, -R140.reuse ;  /* 0x0000000712127c23 */ /* 0x100fe2000801088c */
[-C--:B------:R-:W-:Y:S05]  /*2530*/  HMMA.16816.F32 R28, R136, R134.reuse, R28 ;  /* 0x00000086881c723c */ /* 0x080fea000000181c */
[----:B------:R-:W-:Y:S01]  /*2540*/  MUFU.EX2 R161, R16 ;  /* 0x0000001000a17308 */ /* 0x000fe20000000800 */
[----:B------:R1:W-:Y:S01]  /*2550*/  STS [R233+0x13400], R5 ;  /* 0x01340005e9007388 */ /* 0x0003e20000000800 */
[----:B------:R-:W-:Y:S01]  /*2560*/  FFMA.FTZ R19, R19, UR7, -R140 ;  /* 0x0000000713137c23 */ /* 0x000fe2000801088c */
[----:B--2---:R-:W-:Y:S07]  /*2570*/  F2FP.F16.F32.PACK_AB R6, R143, R146 ;  /* 0x000000928f06723e */ /* 0x004fee00000000ff */
[----:B------:R-:W1:Y:S01]  /*2580*/  MUFU.EX2 R160, R17 ;  /* 0x0000001100a07308 */ /* 0x000e620000000800 */
[----:B------:R-:W-:Y:S01]  /*2590*/  FSEL R4, R0, RZ, P3 ;  /* 0x000000ff00047208 */ /* 0x000fe20001800000 */
[----:B------:R-:W-:Y:S01]  /*25a0*/  FFMA.FTZ R20, R20, UR7, -R141 ;  /* 0x0000000714147c23 */ /* 0x000fe2000801088d */
[----:B------:R-:W-:Y:S07]  /*25b0*/  HMMA.16816.F32 R32, R156, R134, R32 ;  /* 0x000000869c20723c */ /* 0x000fee0000001820 */
[----:B------:R-:W-:Y:S01]  /*25c0*/  MUFU.EX2 R167, R18 ;  /* 0x0000001200a77308 */ /* 0x000fe20000000800 */
[----:B------:R2:W-:Y:S01]  /*25d0*/  STS [R233+0x13000], R6 ;  /* 0x01300006e9007388 */ /* 0x0005e20000000800 */
[----:B------:R-:W-:Y:S08]  /*25e0*/  LOP3.LUT R0, R221, 0x8, R227, 0x78, !PT ;  /* 0x00000008dd007812 */ /* 0x000ff000078e78e3 */
[----:B------:R-:W3:Y:S01]  /*25f0*/  MUFU.EX2 R164, R19 ;  /* 0x0000001300a47308 */ /* 0x000ee20000000800 */
[--C-:B------:R-:W-:Y:S01]  /*2600*/  FFMA.FTZ R8, R8, UR7, -R4.reuse ;  /* 0x0000000708087c23 */ /* 0x100fe20008010804 */
[--C-:B------:R-:W-:Y:S01]  /*2610*/  FFMA.FTZ R9, R9, UR7, -R4.reuse ;  /* 0x0000000709097c23 */ /* 0x100fe20008010804 */
[----:B------:R-:W-:Y:S01]  /*2620*/  LOP3.LUT R0, R2, R0, RZ, 0xfc, !PT ;  /* 0x0000000002007212 */ /* 0x000fe200078efcff */
[--C-:B------:R-:W-:Y:S06]  /*2630*/  FFMA.FTZ R12, R12, UR7, -R4.reuse ;  /* 0x000000070c0c7c23 */ /* 0x100fec0008010804 */
[----:B------:R-:W-:Y:S01]  /*2640*/  MUFU.EX2 R236, R8 ;  /* 0x0000000800ec7308 */ /* 0x000fe20000000800 */
[----:B------:R-:W-:Y:S01]  /*2650*/  FFMA.FTZ R13, R13, UR7, -R4 ;  /* 0x000000070d0d7c23 */ /* 0x000fe20008010804 */
[----:B------:R-:W-:Y:S01]  /*2660*/  FFMA.FTZ R21, R21, UR7, -R141 ;  /* 0x0000000715157c23 */ /* 0x000fe2000801088d */
[--C-:B------:R-:W-:Y:S07]  /*2670*/  FFMA.FTZ R22, R22, UR7, -R140.reuse ;  /* 0x0000000716167c23 */ /* 0x100fee000801088c */
[----:B------:R-:W2:Y:S01]  /*2680*/  MUFU.EX2 R235, R9 ;  /* 0x0000000900eb7308 */ /* 0x000ea20000000800 */
[----:B------:R-:W-:Y:S01]  /*2690*/  FFMA.FTZ R23, R23, UR7, -R140 ;  /* 0x0000000717177c23 */ /* 0x000fe2000801088c */
[----:B------:R-:W-:Y:S01]  /*26a0*/  FFMA.FTZ R28, R28, UR7, -R4 ;  /* 0x000000071c1c7c23 */ /* 0x000fe20008010804 */
[----:B------:R-:W-:Y:S07]  /*26b0*/  FFMA.FTZ R30, R30, UR7, -R3 ;  /* 0x000000071e1e7c23 */ /* 0x000fee0008010803 */
[----:B------:R-:W-:Y:S01]  /*26c0*/  MUFU.EX2 R234, R12 ;  /* 0x0000000c00ea7308 */ /* 0x000fe20000000800 */
[----:B-1----:R-:W-:Y:S01]  /*26d0*/  F2FP.F16.F32.PACK_AB R5, R160, R161 ;  /* 0x000000a1a005723e */ /* 0x002fe200000000ff */
[----:B------:R-:W-:Y:S01]  /*26e0*/  FFMA.FTZ R32, R32, UR7, -R141 ;  /* 0x0000000720207c23 */ /* 0x000fe2000801088d */
[----:B---3--:R-:W-:Y:S07]  /*26f0*/  F2FP.F16.F32.PACK_AB R2, R164, R167 ;  /* 0x000000a7a402723e */ /* 0x008fee00000000ff */
[----:B------:R-:W-:Y:S01]  /*2700*/  MUFU.EX2 R171, R13 ;  /* 0x0000000d00ab7308 */ /* 0x000fe20000000800 */
[----:B------:R-:W-:Y:S01]  /*2710*/  FFMA.FTZ R34, R34, UR7, -R140 ;  /* 0x0000000722227c23 */ /* 0x000fe2000801088c */
[----:B------:R1:W-:Y:S01]  /*2720*/  STS [R249+0x13000], R5 ;  /* 0x01300005f9007388 */ /* 0x0003e20000000800 */
[--C-:B------:R-:W-:Y:S07]  /*2730*/  FFMA.FTZ R24, R24, UR7, -R4.reuse ;  /* 0x0000000718187c23 */ /* 0x100fee0008010804 */
[----:B------:R-:W-:Y:S01]  /*2740*/  MUFU.EX2 R238, R14 ;  /* 0x0000000e00ee7308 */ /* 0x000fe20000000800 */
[--C-:B------:R-:W-:Y:S01]  /*2750*/  FFMA.FTZ R25, R25, UR7, -R4.reuse ;  /* 0x0000000719197c23 */ /* 0x100fe20008010804 */
[----:B------:R3:W-:Y:S01]  /*2760*/  STS [R249+0x13400], R2 ;  /* 0x01340002f9007388 */ /* 0x0007e20000000800 */
[----:B--2---:R-:W-:Y:S07]  /*2770*/  F2FP.F16.F32.PACK_AB R6, R235, R236 ;  /* 0x000000eceb06723e */ /* 0x004fee00000000ff */
[----:B------:R-:W2:Y:S01]  /*2780*/  MUFU.EX2 R237, R15 ;  /* 0x0000000f00ed7308 */ /* 0x000ea20000000800 */
[--C-:B------:R-:W-:Y:S01]  /*2790*/  FFMA.FTZ R26, R26, UR7, -R3.reuse ;  /* 0x000000071a1a7c23 */ /* 0x100fe20008010803 */
[----:B------:R-:W-:Y:S01]  /*27a0*/  FFMA.FTZ R27, R27, UR7, -R3 ;  /* 0x000000071b1b7c23 */ /* 0x000fe20008010803 */
[----:B------:R-:W-:Y:S01]  /*27b0*/  FFMA.FTZ R141, R33, UR7, -R141 ;  /* 0x00000007218d7c23 */ /* 0x000fe2000801088d */
[----:B------:R4:W-:Y:S01]  /*27c0*/  STS [R233+0x14000], R6 ;  /* 0x01400006e9007388 */ /* 0x0009e20000000800 */
[----:B------:R-:W-:Y:S01]  /*27d0*/  FFMA.FTZ R4, R29, UR7, -R4 ;  /* 0x000000071d047c23 */ /* 0x000fe20008010804 */
[----:B------:R-:W-:Y:S01]  /*27e0*/  FFMA.FTZ R140, R35, UR7, -R140 ;  /* 0x00000007238c7c23 */ /* 0x000fe2000801088c */
[----:B------:R-:W-:Y:S03]  /*27f0*/  FFMA.FTZ R3, R31, UR7, -R3 ;  /* 0x000000071f037c23 */ /* 0x000fe60008010803 */
[----:B------:R-:W-:Y:S01]  /*2800*/  MUFU.EX2 R153, R20 ;  /* 0x0000001400997308 */ /* 0x000fe20000000800 */
[----:B------:R-:W-:Y:S02]  /*2810*/  MOV R221, 0x10 ;  /* 0x0000001000dd7802 */ /* 0x000fe40000000f00 */
[----:B------:R-:W-:Y:S07]  /*2820*/  LEA R0, R0, UR4, 0x1 ;  /* 0x0000000400007c11 */ /* 0x000fee000f8e08ff */
[----:B------:R-:W4:Y:S01]  /*2830*/  MUFU.EX2 R155, R21 ;  /* 0x00000015009b7308 */ /* 0x000f220000000800 */
[----:B------:R-:W-:Y:S02]  /*2840*/  SEL R221, R221, 0xfffffff0, !P0 ;  /* 0xfffffff0dddd7807 */ /* 0x000fe40004000000 */
[----:B--2---:R-:W-:Y:S07]  /*2850*/  F2FP.F16.F32.PACK_AB R7, R237, R238 ;  /* 0x000000eeed07723e */ /* 0x004fee00000000ff */
[----:B------:R-:W-:Y:S01]  /*2860*/  MUFU.EX2 R157, R22 ;  /* 0x00000016009d7308 */ /* 0x000fe20000000800 */
[----:B-1----:R-:W-:Y:S09]  /*2870*/  F2FP.F16.F32.PACK_AB R5, R239, R240 ;  /* 0x000000f0ef05723e */ /* 0x002ff200000000ff */
[----:B------:R-:W1:Y:S01]  /*2880*/  MUFU.EX2 R156, R23 ;  /* 0x00000017009c7308 */ /* 0x000e620000000800 */
[----:B---3--:R-:W-:Y:S01]  /*2890*/  F2FP.F16.F32.PACK_AB R2, R171, R234 ;  /* 0x000000eaab02723e */ /* 0x008fe200000000ff */
[----:B------:R1:W-:Y:S08]  /*28a0*/  STS [R233+0x14400], R5 ;  /* 0x01440005e9007388 */ /* 0x0003f00000000800 */
[----:B------:R-:W-:Y:S01]  /*28b0*/  MUFU.EX2 R147, R141 ;  /* 0x0000008d00937308 */ /* 0x000fe20000000800 */
[----:B------:R2:W-:Y:S09]  /*28c0*/  STS [R249+0x14000], R2 ;  /* 0x01400002f9007388 */ /* 0x0005f20000000800 */
[----:B------:R-:W3:Y:S01]  /*28d0*/  MUFU.EX2 R150, R32 ;  /* 0x0000002000967308 */ /* 0x000ee20000000800 */
[----:B----4-:R-:W-:Y:S01]  /*28e0*/  F2FP.F16.F32.PACK_AB R6, R155, R153 ;  /* 0x000000999b06723e */ /* 0x010fe200000000ff */
[----:B------:R-:W-:Y:S08]  /*28f0*/  STS [R249+0x14400], R7 ;  /* 0x01440007f9007388 */ /* 0x000ff00000000800 */
[----:B------:R-:W-:Y:S01]  /*2900*/  MUFU.EX2 R151, R140 ;  /* 0x0000008c00977308 */ /* 0x000fe20000000800 */
[----:B------:R4:W-:Y:S09]  /*2910*/  STS [R142], R6 ;  /* 0x000000068e007388 */ /* 0x0009f20000000800 */
[----:B------:R-:W4:Y:S10]  /*2920*/  MUFU.EX2 R152, R34 ;  /* 0x0000002200987308 */ /* 0x000f340000000800 */
[----:B------:R3:W-:Y:S10]  /*2930*/  MUFU.EX2 R154, R4 ;  /* 0x00000004009a7308 */ /* 0x0007f40000000800 */
[----:B------:R4:W-:Y:S01]  /*2940*/  MUFU.EX2 R158, R3 ;  /* 0x00000003009e7308 */ /* 0x0009e20000000800 */
[----:B-1----:R-:W-:Y:S09]  /*2950*/  F2FP.F16.F32.PACK_AB R5, R156, R157 ;  /* 0x0000009d9c05723e */ /* 0x002ff200000000ff */
[----:B------:R-:W-:Y:S01]  /*2960*/  MUFU.EX2 R166, R24 ;  /* 0x0000001800a67308 */ /* 0x000fe20000000800 */
[----:B--2---:R-:W-:Y:S01]  /*2970*/  IMAD.IADD R2, R221, 0x1, R142 ;  /* 0x00000001dd027824 */ /* 0x004fe200078e028e */
[----:B------:R1:W-:Y:S01]  /*2980*/  STS [R142+0x400], R5 ;  /* 0x000400058e007388 */ /* 0x0003e20000000800 */
[----:B---3--:R-:W-:Y:S07]  /*2990*/  F2FP.F16.F32.PACK_AB R4, R147, R150 ;  /* 0x000000969304723e */ /* 0x008fee00000000ff */
[----:B------:R-:W2:Y:S01]  /*29a0*/  MUFU.EX2 R165, R25 ;  /* 0x0000001900a57308 */ /* 0x000ea20000000800 */
[----:B----4-:R-:W-:Y:S01]  /*29b0*/  F2FP.F16.F32.PACK_AB R3, R151, R152 ;  /* 0x000000989703723e */ /* 0x010fe200000000ff */
[----:B------:R3:W-:Y:S08]  /*29c0*/  STS [R2], R4 ;  /* 0x0000000402007388 */ /* 0x0007f00000000800 */
[----:B------:R-:W-:Y:S01]  /*29d0*/  MUFU.EX2 R169, R26 ;  /* 0x0000001a00a97308 */ /* 0x000fe20000000800 */
[----:B------:R4:W-:Y:S09]  /*29e0*/  STS [R2+0x400], R3 ;  /* 0x0004000302007388 */ /* 0x0009f20000000800 */
[----:B------:R-:W1:Y:S10]  /*29f0*/  MUFU.EX2 R168, R27 ;  /* 0x0000001b00a87308 */ /* 0x000e740000000800 */
[----:B------:R-:W3:Y:S01]  /*2a00*/  MUFU.EX2 R162, R28 ;  /* 0x0000001c00a27308 */ /* 0x000ee20000000800 */
[----:B--2---:R-:W-:Y:S09]  /*2a10*/  F2FP.F16.F32.PACK_AB R6, R165, R166 ;  /* 0x000000a6a506723e */ /* 0x004ff200000000ff */
[----:B------:R-:W4:Y:S01]  /*2a20*/  MUFU.EX2 R159, R30 ;  /* 0x0000001e009f7308 */ /* 0x000f220000000800 */
[----:B------:R-:W-:Y:S01]  /*2a30*/  STS [R142+0x1000], R6 ;  /* 0x001000068e007388 */ /* 0x000fe20000000800 */
[----:B-1----:R-:W-:Y:S05]  /*2a40*/  F2FP.F16.F32.PACK_AB R5, R168, R169 ;  /* 0x000000a9a805723e */ /* 0x002fea00000000ff */
[----:B------:R-:W-:Y:S01]  /*2a50*/  STS [R142+0x1400], R5 ;  /* 0x001400058e007388 */ /* 0x000fe20000000800 */
[----:B---3--:R-:W-:Y:S02]  /*2a60*/  F2FP.F16.F32.PACK_AB R4, R154, R162 ;  /* 0x000000a29a04723e */ /* 0x008fe400000000ff */
[----:B----4-:R-:W-:Y:S03]  /*2a70*/  F2FP.F16.F32.PACK_AB R3, R158, R159 ;  /* 0x0000009f9e03723e */ /* 0x010fe600000000ff */
[----:B------:R-:W-:Y:S04]  /*2a80*/  STS [R2+0x1000], R4 ;  /* 0x0010000402007388 */ /* 0x000fe80000000800 */
[----:B------:R1:W-:Y:S04]  /*2a90*/  STS [R2+0x1400], R3 ;  /* 0x0014000302007388 */ /* 0x0003e80000000800 */
[----:B------:R-:W2:Y:S08]  /*2aa0*/  LDSM.16.M88.4 R32, [R0+0x6000] ;  /* 0x006000000020783b */ /* 0x000eb00000000200 */
[----:B------:R-:W3:Y:S01]  /*2ab0*/  LDSM.16.M88.4 R28, [R0+0x6800] ;  /* 0x00680000001c783b */ /* 0x000ee20000000200 */
[----:B-1----:R-:W-:Y:S07]  /*2ac0*/  IADD3 R2, PT, PT, R0, R232, RZ ;  /* 0x000000e800027210 */ /* 0x002fee0007ffe0ff */
[----:B------:R-:W1:Y:S08]  /*2ad0*/  LDSM.16.M88.4 R132, [R2+0x6000] ;  /* 0x006000000284783b */ /* 0x000e700000000200 */
        /* <DEDUP_REMOVED lines=40> */
[--C-:B------:R-:W-:Y:S02]  /*2d60*/  LOP3.LUT R241, R0, 0x10, R227.reuse, 0xf8, !PT ;  /* 0x0000001000f17812 */ /* 0x100fe400078ef8e3 */
[----:B------:R-:W-:Y:S01]  /*2d70*/  LOP3.LUT R0, R149, 0x400, RZ, 0xc0, !PT ;  /* 0x0000040095007812 */ /* 0x000fe200078ec0ff */
[-C--:B-1----:R-:W-:Y:S08]  /*2d80*/  HMMA.16816.F32 R4, R136, R204.reuse, R4 ;  /* 0x000000cc8804723c */ /* 0x082ff00000001804 */
[C---:B---3--:R-:W-:Y:S08]  /*2d90*/  HMMA.16816.F32 R8, R132.reuse, R204, R8 ;  /* 0x000000cc8408723c */ /* 0x048ff00000001808 */
[-C--:B------:R-:W-:Y:S08]  /*2da0*/  HMMA.16816.F32 R12, R132, R206.reuse, R12 ;  /* 0x000000ce840c723c */ /* 0x080ff0000000180c */
[C---:B------:R-:W-:Y:S08]  /*2db0*/  HMMA.16816.F32 R16, R136.reuse, R206, R16 ;  /* 0x000000ce8810723c */ /* 0x040ff00000001810 */
[-C--:B------:R-:W-:Y:S08]  /*2dc0*/  HMMA.16816.F32 R20, R136, R208.reuse, R20 ;  /* 0x000000d08814723c */ /* 0x080ff00000001814 */
[C---:B------:R-:W-:Y:S08]  /*2dd0*/  HMMA.16816.F32 R24, R132.reuse, R208, R24 ;  /* 0x000000d08418723c */ /* 0x040ff00000001818 */
[-C--:B------:R-:W-:Y:S01]  /*2de0*/  HMMA.16816.F32 R28, R132, R210.reuse, R28 ;  /* 0x000000d2841c723c */ /* 0x080fe2000000181c */
[----:B------:R-:W-:Y:S01]  /*2df0*/  IMAD.U32 R132, RZ, RZ, UR12 ;  /* 0x0000000cff847e24 */ /* 0x000fe2000f8e00ff */
[----:B------:R-:W-:Y:S04]  /*2e00*/  MOV R133, UR5 ;  /* 0x0000000500857c02 */ /* 0x000fe80008000f00 */
[C---:B------:R-:W-:Y:S02]  /*2e10*/  LEA R144, P1, R241.reuse, R132, 0x2 ;  /* 0x00000084f1907211 */ /* 0x040fe400078210ff */
[----:B------:R-:W-:Y:S01]  /*2e20*/  HMMA.16816.F32 R32, R136, R210, R32 ;  /* 0x000000d28820723c */ /* 0x000fe20000001820 */
[----:B------:R-:W-:Y:S03]  /*2e30*/  LDSM.16.M88.4 R136, [R2+0x8800] ;  /* 0x008800000288783b */ /* 0x000fe60000000200 */
[----:B------:R-:W-:Y:S05]  /*2e40*/  LEA.HI.X R145, R241, R133, RZ, 0x2, P1 ;  /* 0x00000085f1917211 */ /* 0x000fea00008f14ff */
[----:B------:R-:W2:Y:S04]  /*2e50*/  LDG.E R140, desc[UR32][R144.64] ;  /* 0x00000020908c7981 */ /* 0x000ea8000c1e1900 */
[----:B------:R1:W3:Y:S08]  /*2e60*/  LDSM.16.M88.4 R132, [R2+0x8000] ;  /* 0x008000000284783b */ /* 0x0002f00000000200 */
[----:B------:R-:W4:Y:S04]  /*2e70*/  LDG.E R141, desc[UR32][R144.64+0x20] ;  /* 0x00002020908d7981 */ /* 0x000f28000c1e1900 */
[----:B------:R-:W5:Y:S01]  /*2e80*/  LDG.E R3, desc[UR32][R144.64+0xa0] ;  /* 0x0000a02090037981 */ /* 0x000f62000c1e1900 */
[----:B-1----:R-:W-:Y:S04]  /*2e90*/  LOP3.LUT R2, R230, 0x30, R227, 0xf8, !PT ;  /* 0x00000030e6027812 */ /* 0x002fe800078ef8e3 */
[----:B------:R-:W-:Y:S01]  /*2ea0*/  LOP3.LUT R2, R2, 0x1c0, R149, 0xf8, !PT ;  /* 0x000001c002027812 */ /* 0x000fe200078ef895 */
        /* <DEDUP_REMOVED lines=9> */
[C---:B------:R-:W-:Y:S01]  /*2f40*/  FADD.FTZ R5, -R140.reuse, R5 ;  /* 0x000000058c057221 */ /* 0x040fe20000010100 */
[----:B------:R-:W-:Y:S02]  /*2f50*/  FADD.FTZ R16, -R140, R16 ;  /* 0x000000108c107221 */ /* 0x000fe40000010100 */
[----:B------:R-:W-:Y:S01]  /*2f60*/  FMUL.FTZ R146, R146, R4 ;  /* 0x0000000492927220 */ /* 0x000fe20000410000 */
[----:B------:R-:W-:Y:S01]  /*2f70*/  FMUL.FTZ R143, R143, R5 ;  /* 0x000000058f8f7220 */ /* 0x000fe20000410000 */
[----:B------:R1:W5:Y:S01]  /*2f80*/  LDG.E R4, desc[UR32][R144.64+0x80] ;  /* 0x0000802090047981 */ /* 0x000362000c1e1900 */
[C---:B------:R-:W-:Y:S01]  /*2f90*/  FADD.FTZ R5, -R140.reuse, R17 ;  /* 0x000000118c057221 */ /* 0x040fe20000010100 */
[----:B------:R-:W-:Y:S01]  /*2fa0*/  FADD.FTZ R17, -R140, R20 ;  /* 0x000000148c117221 */ /* 0x000fe20000010100 */
[----:B------:R-:W-:Y:S02]  /*2fb0*/  FMUL.FTZ R16, R161, R16 ;  /* 0x00000010a1107220 */ /* 0x000fe40000410000 */
[----:B------:R-:W-:Y:S01]  /*2fc0*/  FMUL.FTZ R20, R160, R5 ;  /* 0x00000005a0147220 */ /* 0x000fe20000410000 */
[----:B----4-:R-:W-:Y:S03]  /*2fd0*/  FADD.FTZ R6, -R141, R6 ;  /* 0x000000068d067221 */ /* 0x010fe60000010100 */
[----:B------:R-:W-:Y:S01]  /*2fe0*/  FADD.FTZ R5, -R140, R32 ;  /* 0x000000208c057221 */ /* 0x000fe20000010100 */
[----:B------:R-:W-:Y:S01]  /*2ff0*/  FMUL.FTZ R17, R153, R17 ;  /* 0x0000001199117220 */ /* 0x000fe20000410000 */
[C---:B------:R-:W-:Y:S01]  /*3000*/  FADD.FTZ R18, -R141.reuse, R18 ;  /* 0x000000128d127221 */ /* 0x040fe20000010100 */
[----:B------:R-:W-:Y:S01]  /*3010*/  F2FP.F16.F32.PACK_AB R20, R20, R16 ;  /* 0x000000101414723e */ /* 0x000fe200000000ff */
[----:B------:R-:W-:Y:S01]  /*3020*/  FMUL.FTZ R5, R150, R5 ;  /* 0x0000000596057220 */ /* 0x000fe20000410000 */
[C---:B------:R-:W-:Y:S01]  /*3030*/  FADD.FTZ R16, -R141.reuse, R7 ;  /* 0x000000078d107221 */ /* 0x040fe20000010100 */
[----:B------:R-:W-:Y:S01]  /*3040*/  FADD.FTZ R19, -R141, R19 ;  /* 0x000000138d137221 */ /* 0x000fe20000010100 */
[----:B-1----:R-:W-:Y:S01]  /*3050*/  FMUL.FTZ R144, R148, R6 ;  /* 0x0000000694907220 */ /* 0x002fe20000410000 */
[----:B------:R-:W-:Y:S01]  /*3060*/  LOP3.LUT R148, R163, 0x38, RZ, 0xc0, !PT ;  /* 0x00000038a3947812 */ /* 0x000fe200078ec0ff */
[C---:B------:R-:W-:Y:S01]  /*3070*/  FADD.FTZ R6, -R140.reuse, R21 ;  /* 0x000000158c067221 */ /* 0x040fe20000010100 */
[----:B------:R-:W-:Y:S02]  /*3080*/  FADD.FTZ R21, -R140, R33 ;  /* 0x000000218c157221 */ /* 0x000fe40000010100 */
[----:B------:R-:W-:Y:S01]  /*3090*/  LOP3.LUT R2, R2, R148, RZ, 0x3c, !PT ;  /* 0x0000009402027212 */ /* 0x000fe200078e3cff */
[----:B------:R-:W-:Y:S01]  /*30a0*/  FMUL.FTZ R32, R155, R6 ;  /* 0x000000069b207220 */ /* 0x000fe20000410000 */
[----:B------:R-:W-:Y:S01]  /*30b0*/  F2FP.F16.F32.PACK_AB R6, R143, R146 ;  /* 0x000000928f06723e */ /* 0x000fe200000000ff */
[----:B------:R-:W-:Y:S02]  /*30c0*/  FMUL.FTZ R21, R147, R21 ;  /* 0x0000001593157220 */ /* 0x000fe40000410000 */
[----:B------:R-:W-:Y:S01]  /*30d0*/  IMAD R2, R2, 0x2, R0 ;  /* 0x0000000202027824 */ /* 0x000fe200078e0200 */
[--C-:B------:R-:W-:Y:S02]  /*30e0*/  SHF.R.U32.HI R0, RZ, 0x4, R229.reuse ;  /* 0x00000004ff007819 */ /* 0x100fe400000116e5 */
[----:B------:R-:W-:Y:S02]  /*30f0*/  F2FP.F16.F32.PACK_AB R32, R32, R17 ;  /* 0x000000112020723e */ /* 0x000fe400000000ff */
[----:B------:R-:W-:Y:S02]  /*3100*/  LOP3.LUT R0, R0, 0x8, RZ, 0xc0, !PT ;  /* 0x0000000800007812 */ /* 0x000fe400078ec0ff */
[----:B------:R-:W-:Y:S02]  /*3110*/  F2FP.F16.F32.PACK_AB R21, R21, R5 ;  /* 0x000000051515723e */ /* 0x000fe400000000ff */
[----:B------:R-:W-:Y:S04]  /*3120*/  LOP3.LUT R0, R0, 0x10, R229, 0xf8, !PT ;  /* 0x0000001000007812 */ /* 0x000fe800078ef8e5 */
[----:B------:R-:W-:Y:S04]  /*3130*/  LOP3.LUT R0, R0, 0xc0, R228, 0xf8, !PT ;  /* 0x000000c000007812 */ /* 0x000fe800078ef8e4 */
[----:B------:R-:W-:Y:S01]  /*3140*/  LOP3.LUT R0, R0, R223, RZ, 0x3c, !PT ;  /* 0x000000df00007212 */ /* 0x000fe200078e3cff */
        /* <DEDUP_REMOVED lines=20> */
.L_x_166:
[----:B------:R2:W-:Y:S01]  /*3290*/  STS [R233+0xf000], R6 ;  /* 0x00f00006e9007388 */ /* 0x0005e20000000800 */
[----:B------:R-:W-:Y:S01]  /*32a0*/  FMUL.FTZ R7, R170, R16 ;  /* 0x00000010aa077220 */ /* 0x000fe20000410000 */
[----:B------:R-:W-:Y:S01]  /*32b0*/  FMUL.FTZ R18, R167, R18 ;  /* 0x00000012a7127220 */ /* 0x000fe20000410000 */
[C---:B-----5:R-:W-:Y:S01]  /*32c0*/  FADD.FTZ R8, -R4.reuse, R8 ;  /* 0x0000000804087221 */ /* 0x060fe20000010100 */
[C---:B------:R-:W-:Y:S01]  /*32d0*/  FADD.FTZ R9, -R4.reuse, R9 ;  /* 0x0000000904097221 */ /* 0x040fe20000010100 */
[----:B------:R-:W-:Y:S01]  /*32e0*/  IADD3 R5, PT, PT, R233, R221, RZ ;  /* 0x000000dde9057210 */ /* 0x000fe20007ffe0ff */
[C---:B------:R-:W-:Y:S01]  /*32f0*/  FADD.FTZ R13, -R4.reuse, R13 ;  /* 0x0000000d040d7221 */ /* 0x040fe20000010100 */
[----:B------:R-:W-:Y:S01]  /*3300*/  F2FP.F16.F32.PACK_AB R7, R7, R144 ;  /* 0x000000900707723e */ /* 0x000fe200000000ff */
[C---:B------:R-:W-:Y:S01]  /*3310*/  FADD.FTZ R25, -R4.reuse, R25 ;  /* 0x0000001904197221 */ /* 0x040fe20000010100 */
[C---:B------:R-:W-:Y:S01]  /*3320*/  FADD.FTZ R29, -R4.reuse, R29 ;  /* 0x0000001d041d7221 */ /* 0x040fe20000010100 */
[C---:B------:R-:W-:Y:S01]  /*3330*/  FADD.FTZ R12, -R4.reuse, R12 ;  /* 0x0000000c040c7221 */ /* 0x040fe20000010100 */
[C---:B------:R-:W-:Y:S01]  /*3340*/  FADD.FTZ R24, -R4.reuse, R24 ;  /* 0x0000001804187221 */ /* 0x040fe20000010100 */
[----:B------:R3:W-:Y:S01]  /*3350*/  STS [R233+0xf400], R7 ;  /* 0x00f40007e9007388 */ /* 0x0007e20000000800 */
[----:B------:R-:W-:Y:S01]  /*3360*/  FADD.FTZ R28, -R4, R28 ;  /* 0x0000001c041c7221 */ /* 0x000fe20000010100 */
[C---:B------:R-:W-:Y:S01]  /*3370*/  FADD.FTZ R10, -R3.reuse, R10 ;  /* 0x0000000a030a7221 */ /* 0x040fe20000010100 */
[C---:B------:R-:W-:Y:S02]  /*3380*/  FADD.FTZ R11, -R3.reuse, R11 ;  /* 0x0000000b030b7221 */ /* 0x040fe40000010100 */
[----:B------:R-:W-:Y:S01]  /*3390*/  STS [R5+0xf000], R20 ;  /* 0x00f0001405007388 */ /* 0x000fe20000000800 */
[----:B------:R-:W-:Y:S01]  /*33a0*/  FADD.FTZ R27, -R3, R27 ;  /* 0x0000001b031b7221 */ /* 0x000fe20000010100 */
[----:B------:R-:W-:Y:S01]  /*33b0*/  FMUL.FTZ R10, R240, R10 ;  /* 0x0000000af00a7220 */ /* 0x000fe20000410000 */
[----:B------:R-:W-:Y:S01]  /*33c0*/  FMUL.FTZ R11, R239, R11 ;  /* 0x0000000bef0b7220 */ /* 0x000fe20000410000 */
[C---:B------:R-:W-:Y:S01]  /*33d0*/  FADD.FTZ R31, -R3.reuse, R31 ;  /* 0x0000001f031f7221 */ /* 0x040fe20000010100 */
[C---:B------:R-:W-:Y:S01]  /*33e0*/  FADD.FTZ R14, -R3.reuse, R14 ;  /* 0x0000000e030e7221 */ /* 0x040fe20000010100 */
[C---:B------:R-:W-:Y:S01]  /*33f0*/  FADD.FTZ R15, -R3.reuse, R15 ;  /* 0x0000000f030f7221 */ /* 0x040fe20000010100 */
[C---:B------:R-:W-:Y:S01]  /*3400*/  FADD.FTZ R26, -R3.reuse, R26 ;  /* 0x0000001a031a7221 */ /* 0x040fe20000010100 */
[----:B------:R-:W-:Y:S01]  /*3410*/  FADD.FTZ R30, -R3, R30 ;  /* 0x0000001e031e7221 */ /* 0x000fe20000010100 */
[----:B--2---:R-:W-:Y:S01]  /*3420*/  FMUL.FTZ R6, R164, R19 ;  /* 0x00000013a4067220 */ /* 0x004fe20000410000 */
[----:B------:R-:W-:Y:S01]  /*3430*/  FMUL.FTZ R19, R236, R8 ;  /* 0x00000008ec137220 */ /* 0x000fe20000410000 */
[----:B------:R-:W-:Y:S01]  /*3440*/  F2FP.F16.F32.PACK_AB R3, R11, R10 ;  /* 0x0000000a0b03723e */ /* 0x000fe200000000ff */
[C---:B------:R-:W-:Y:S01]  /*3450*/  FADD.FTZ R22, -R141.reuse, R22 ;  /* 0x000000168d167221 */ /* 0x040fe20000010100 */
[----:B------:R-:W-:Y:S01]  /*3460*/  FADD.FTZ R23, -R141, R23 ;  /* 0x000000178d177221 */ /* 0x000fe20000010100 */
[----:B------:R-:W-:Y:S01]  /*3470*/  F2FP.F16.F32.PACK_AB R6, R6, R18 ;  /* 0x000000120606723e */ /* 0x000fe200000000ff */
[----:B------:R-:W-:Y:S01]  /*3480*/  FMUL.FTZ R18, R235, R9 ;  /* 0x00000009eb127220 */ /* 0x000fe20000410000 */
[----:B------:R-:W-:Y:S01]  /*3490*/  FMUL.FTZ R8, R171, R13 ;  /* 0x0000000dab087220 */ /* 0x000fe20000410000 */
[----:B------:R-:W-:Y:S01]  /*34a0*/  FMUL.FTZ R14, R238, R14 ;  /* 0x0000000eee0e7220 */ /* 0x000fe20000410000 */
[----:B------:R-:W-:Y:S01]  /*34b0*/  FMUL.FTZ R15, R237, R15 ;  /* 0x0000000fed0f7220 */ /* 0x000fe20000410000 */
[----:B------:R2:W-:Y:S01]  /*34c0*/  STS [R5+0xf400], R6 ;  /* 0x00f4000605007388 */ /* 0x0005e20000000800 */
[----:B------:R-:W-:Y:S01]  /*34d0*/  F2FP.F16.F32.PACK_AB R4, R18, R19 ;  /* 0x000000131204723e */ /* 0x000fe200000000ff */
[----:B---3--:R-:W-:Y:S01]  /*34e0*/  FMUL.FTZ R7, R234, R12 ;  /* 0x0000000cea077220 */ /* 0x008fe20000410000 */
[C---:B------:R-:W-:Y:S02]  /*34f0*/  FADD.FTZ R34, -R141.reuse, R34 ;  /* 0x000000228d227221 */ /* 0x040fe40000010100 */
[----:B------:R3:W-:Y:S01]  /*3500*/  STS [R233+0x10400], R3 ;  /* 0x01040003e9007388 */ /* 0x0007e20000000800 */
[----:B------:R-:W-:Y:S01]  /*3510*/  FADD.FTZ R35, -R141, R35 ;  /* 0x000000238d237221 */ /* 0x000fe20000010100 */
[----:B------:R-:W-:Y:S01]  /*3520*/  FMUL.FTZ R22, R157, R22 ;  /* 0x000000169d167220 */ /* 0x000fe20000410000 */
[----:B------:R-:W-:Y:S02]  /*3530*/  FMUL.FTZ R16, R156, R23 ;  /* 0x000000179c107220 */ /* 0x000fe40000410000 */
[----:B------:R4:W-:Y:S01]  /*3540*/  STS [R233+0x10000], R4 ;  /* 0x01000004e9007388 */ /* 0x0009e20000000800 */
[----:B------:R-:W-:Y:S01]  /*3550*/  F2FP.F16.F32.PACK_AB R8, R8, R7 ;  /* 0x000000070808723e */ /* 0x000fe200000000ff */
[----:B------:R-:W-:Y:S01]  /*3560*/  FMUL.FTZ R34, R152, R34 ;  /* 0x0000002298227220 */ /* 0x000fe20000410000 */
[----:B------:R-:W-:Y:S01]  /*3570*/  FMUL.FTZ R17, R151, R35 ;  /* 0x0000002397117220 */ /* 0x000fe20000410000 */
[----:B------:R-:W-:Y:S01]  /*3580*/  F2FP.F16.F32.PACK_AB R16, R16, R22 ;  /* 0x000000161010723e */ /* 0x000fe200000000ff */
[----:B------:R-:W-:Y:S01]  /*3590*/  FMUL.FTZ R24, R166, R24 ;  /* 0x00000018a6187220 */ /* 0x000fe20000410000 */
[----:B------:R-:W-:Y:S01]  /*35a0*/  STS [R5+0x10000], R8 ;  /* 0x0100000805007388 */ /* 0x000fe20000000800 */
[----:B------:R-:W-:Y:S01]  /*35b0*/  FMUL.FTZ R9, R165, R25 ;  /* 0x00000019a5097220 */ /* 0x000fe20000410000 */
[----:B------:R-:W-:Y:S01]  /*35c0*/  FMUL.FTZ R26, R169, R26 ;  /* 0x0000001aa91a7220 */ /* 0x000fe20000410000 */
[----:B------:R-:W-:Y:S01]  /*35d0*/  F2FP.F16.F32.PACK_AB R17, R17, R34 ;  /* 0x000000221111723e */ /* 0x000fe200000000ff */
[----:B------:R-:W-:Y:S01]  /*35e0*/  FMUL.FTZ R28, R162, R28 ;  /* 0x0000001ca21c7220 */ /* 0x000fe20000410000 */
[----:B------:R-:W-:Y:S01]  /*35f0*/  FMUL.FTZ R12, R154, R29 ;  /* 0x0000001d9a0c7220 */ /* 0x000fe20000410000 */
[----:B------:R-:W-:Y:S01]  /*3600*/  FMUL.FTZ R30, R159, R30 ;  /* 0x0000001e9f1e7220 */ /* 0x000fe20000410000 */
[----:B------:R-:W-:Y:S01]  /*3610*/  FMUL.FTZ R7, R158, R31 ;  /* 0x0000001f9e077220 */ /* 0x000fe20000410000 */
[----:B------:R-:W-:Y:S02]  /*3620*/  F2FP.F16.F32.PACK_AB R9, R9, R24 ;  /* 0x000000180909723e */ /* 0x000fe400000000ff */
[----:B------:R-:W-:Y:S01]  /*3630*/  F2FP.F16.F32.PACK_AB R12, R12, R28 ;  /* 0x0000001c0c0c723e */ /* 0x000fe200000000ff */
[----:B--2---:R-:W-:Y:S01]  /*3640*/  FMUL.FTZ R6, R168, R27 ;  /* 0x0000001ba8067220 */ /* 0x004fe20000410000 */
[----:B------:R-:W-:Y:S02]  /*3650*/  F2FP.F16.F32.PACK_AB R7, R7, R30 ;  /* 0x0000001e0707723e */ /* 0x000fe400000000ff */
[----:B------:R-:W-:Y:S02]  /*3660*/  LOP3.LUT R0, R0, 0x120, R228, 0xf8, !PT ;  /* 0x0000012000007812 */ /* 0x000fe400078ef8e4 */
[----:B---3--:R-:W-:Y:S01]  /*3670*/  IADD3 R3, PT, PT, R221, R142, RZ ;  /* 0x0000008edd037210 */ /* 0x008fe20007ffe0ff */
[----:B------:R-:W-:Y:S01]  /*3680*/  IMAD R221, R250, UR6, RZ ;  /* 0x00000006fadd7c24 */ /* 0x000fe2000f8e02ff */
[----:B------:R-:W-:Y:S02]  /*3690*/  F2FP.F16.F32.PACK_AB R6, R6, R26 ;  /* 0x0000001a0606723e */ /* 0x000fe400000000ff */
[----:B----4-:R-:W-:Y:S02]  /*36a0*/  F2FP.F16.F32.PACK_AB R4, R15, R14 ;  /* 0x0000000e0f04723e */ /* 0x010fe400000000ff */
[----:B------:R-:W-:Y:S03]  /*36b0*/  LEA R0, R0, UR4, 0x1 ;  /* 0x0000000400007c11 */ /* 0x000fe6000f8e08ff */
[----:B------:R-:W-:Y:S05]  /*36c0*/  STS [R5+0x10400], R4 ;  /* 0x0104000405007388 */ /* 0x000fea0000000800 */
[----:B------:R-:W-:Y:S05]  /*36d0*/  STS [R142+-0x4000], R32 ;  /* 0xffc000208e007388 */ /* 0x000fea0000000800 */
[----:B------:R-:W-:Y:S05]  /*36e0*/  STS [R142+-0x3c00], R16 ;  /* 0xffc400108e007388 */ /* 0x000fea0000000800 */
        /* <DEDUP_REMOVED lines=68> */
[----:B------:R-:W-:Y:S01]  /*3b30*/  IADD3 R3, PT, PT, R2, UR4, RZ ;  /* 0x0000000402037c10 */ /* 0x000fe2000fffe0ff */
        /* <DEDUP_REMOVED lines=17> */
[----:B------:R-:W-:Y:S01]  /*3c50*/  IMAD.X R2, RZ, RZ, ~UR9, P1 ;  /* 0x80000009ff027e24 */ /* 0x000fe200088e06ff */
[----:B------:R-:W-:Y:S04]  /*3c60*/  LOP3.LUT R4, R4, 0x18, R229, 0x78, !PT ;  /* 0x0000001804047812 */ /* 0x000fe800078e78e5 */
[----:B------:R-:W-:Y:S02]  /*3c70*/  SHF.R.S64 R5, R5, 0x1f, R2 ;  /* 0x0000001f05057819 */ /* 0x000fe40000001002 */
[----:B------:R-:W-:Y:S02]  /*3c80*/  LOP3.LUT R4, R4, 0x1f20, R163, 0xf8, !PT ;  /* 0x00001f2004047812 */ /* 0x000fe400078ef8a3 */
[----:B------:R-:W-:Y:S04]  /*3c90*/  IADD3 R6, P1, PT, R244, R5, RZ ;  /* 0x00000005f4067210 */ /* 0x000fe80007f3e0ff */
        /* <DEDUP_REMOVED lines=11> */
.L_x_167:
[----:B------:R-:W-:Y:S01]  /*3d50*/  LOP3.LUT R4, R149, 0x200, RZ, 0xc0, !PT ;  /* 0x0000020095047812 */ /* 0x000fe200078ec0ff */
[----:B------:R-:W-:Y:S01]  /*3d60*/  LDSM.16.MT88.4 R8, [R0+0x9000] ;  /* 0x009000000008783b */ /* 0x000fe20000004200 */
[----:B-1----:R-:W-:Y:S01]  /*3d70*/  LOP3.LUT R2, R148, 0x1c0, R149, 0xf8, !PT ;  /* 0x000001c094027812 */ /* 0x002fe200078ef895 */
[----:B------:R-:W-:Y:S01]  /*3d80*/  IMAD.U32 R170, RZ, RZ, UR14 ;  /* 0x0000000effaa7e24 */ /* 0x000fe2000f8e00ff */
[----:B------:R-:W-:Y:S01]  /*3d90*/  LOP3.LUT R4, R4, 0xc00, R228, 0xf8, !PT ;  /* 0x00000c0004047812 */ /* 0x000fe200078ef8e4 */
[----:B------:R-:W-:Y:S01]  /*3da0*/  LDSM.16.MT88.4 R16, [R0+0xb000] ;  /* 0x00b000000010783b */ /* 0x000fe20000004200 */
[----:B------:R-:W-:Y:S01]  /*3db0*/  LOP3.LUT R2, R2, 0x8, R227, 0x78, !PT ;  /* 0x0000000802027812 */ /* 0x000fe200078e78e3 */
[----:B------:R-:W-:Y:S01]  /*3dc0*/  ULOP3.LUT UR13, UR39, 0x1, URZ, 0xc0, !UPT ;  /* 0x00000001270d7892 */ /* 0x000fe2000f8ec0ff */
[----:B------:R-:W-:Y:S01]  /*3dd0*/  LEA R170, P1, R170, R242, 0x2 ;  /* 0x000000f2aaaa7211 */ /* 0x000fe200078210ff */
[----:B------:R-:W-:Y:S01]  /*3de0*/  LDSM.16.MT88.4 R28, [R0+0xd000] ;  /* 0x00d00000001c783b */ /* 0x000fe20000004200 */
[----:B------:R-:W-:Y:S01]  /*3df0*/  LOP3.LUT R2, R4, R2, RZ, 0xfc, !PT ;  /* 0x0000000204027212 */ /* 0x000fe200078efcff */
[----:B------:R-:W-:Y:S01]  /*3e00*/  UISETP.NE.U32.AND UP1, UPT, UR13, 0x1, UPT ;  /* 0x000000010d00788c */ /* 0x000fe2000bf25070 */
[----:B------:R-:W-:Y:S01]  /*3e10*/  PLOP3.LUT P3, PT, PT, PT, UP0, 0x80, 0x8 ;  /* 0x000000000008781c */ /* 0x000fe20003f6f008 */
[----:B------:R-:W-:Y:S01]  /*3e20*/  LDSM.16.MT88.4 R132, [R0+0x9400] ;  /* 0x009400000084783b */ /* 0x000fe20000004200 */
[----:B------:R-:W-:Y:S01]  /*3e30*/  LEA R2, R2, UR4, 0x1 ;  /* 0x0000000402027c11 */ /* 0x000fe2000f8e08ff */
[----:B------:R-:W-:Y:S02]  /*3e40*/  @UP0 UIADD3 UR15, UP2, UPT, UR10, -0x100, URZ ;  /* 0xffffff000a0f0890 */ /* 0x000fe4000ff5e0ff */
[----:B------:R-:W-:Y:S01]  /*3e50*/  LDSM.16.MT88.4 R136, [R0+0xb400] ;  /* 0x00b400000088783b */ /* 0x000fe20000004200 */
[----:B------:R-:W-:Y:S01]  /*3e60*/  UIADD3 UR16, UPT, UPT, UR39, -0x1, URZ ;  /* 0xffffffff27107890 */ /* 0x000fe2000fffe0ff */
[C---:B------:R-:W-:Y:S01]  /*3e70*/  IMAD.IADD R161, R2.reuse, 0x1, R226 ;  /* 0x0000000102a17824 */ /* 0x040fe200078e02e2 */
[----:B------:R-:W-:Y:S01]  /*3e80*/  @UP0 UIADD3.X UR13, UPT, UPT, UR11, -0x1, URZ, UP2, !UPT ;  /* 0xffffffff0b0d0890 */ /* 0x000fe200097fe4ff */
[----:B------:R-:W1:Y:S01]  /*3e90*/  LDSM.16.M88.4 R24, [R2+0xf000] ;  /* 0x00f000000218783b */ /* 0x000e620000000200 */
[C---:B------:R-:W-:Y:S02]  /*3ea0*/  VIADD R12, R2.reuse, 0xf000 ;  /* 0x0000f000020c7836 */ /* 0x040fe40000000000 */
[----:B------:R-:W-:Y:S01]  /*3eb0*/  VIADD R160, R2, 0xf040 ;  /* 0x0000f04002a07836 */ /* 0x000fe20000000000 */
[----:B------:R-:W2:Y:S01]  /*3ec0*/  LDL R240, [R1+0x4] ;  /* 0x0000040001f07983 */ /* 0x000ea20000100800 */
[----:B------:R-:W-:Y:S03]  /*3ed0*/  @P0 VIADD R160, R12, 0xffffffc0 ;  /* 0xffffffc00ca00836 */ /* 0x000fe60000000000 */
[----:B------:R-:W3:Y:S01]  /*3ee0*/  LDSM.16.M88.4 R32, [R161+0xf000] ;  /* 0x00f00000a120783b */ /* 0x000ee20000000200 */
[----:B------:R-:W-:Y:S03]  /*3ef0*/  IMAD.IADD R162, R226, 0x1, R160 ;  /* 0x00000001e2a27824 */ /* 0x000fe600078e02a0 */
[----:B------:R-:W4:Y:S04]  /*3f00*/  LDL R223, [R1] ;  /* 0x0000000001df7983 */ /* 0x000f280000100800 */
[----:B------:R-:W3:Y:S04]  /*3f10*/  LDSM.16.MT88.4 R140, [R0+0xd400] ;  /* 0x00d40000008c783b */ /* 0x000ee80000004200 */
[----:B------:R-:W-:Y:S04]  /*3f20*/  LDSM.16.MT88.4 R148, [R0+0x9800] ;  /* 0x009800000094783b */ /* 0x000fe80000004200 */
[----:B------:R-:W3:Y:S04]  /*3f30*/  LDSM.16.M88.4 R144, [R160] ;  /* 0x00000000a090783b */ /* 0x000ee80000000200 */
[----:B------:R-:W-:Y:S04]  /*3f40*/  LDSM.16.MT88.4 R152, [R0+0x9c00] ;  /* 0x009c00000098783b */ /* 0x000fe80000004200 */
[----:B------:R-:W-:Y:S01]  /*3f50*/  LDSM.16.MT88.4 R156, [R0+0xa000] ;  /* 0x00a00000009c783b */ /* 0x000fe20000004200 */
[C---:B-1----:R-:W-:Y:S08]  /*3f60*/  HMMA.16816.F32 R4, R24.reuse, R8, RZ ;  /* 0x000000081804723c */ /* 0x042ff000000018ff */
[C---:B------:R-:W-:Y:S08]  /*3f70*/  HMMA.16816.F32 R8, R24.reuse, R10, RZ ;  /* 0x0000000a1808723c */ /* 0x040ff000000018ff */
[C---:B------:R-:W-:Y:S08]  /*3f80*/  HMMA.16816.F32 R12, R24.reuse, R16, RZ ;  /* 0x00000010180c723c */ /* 0x040ff000000018ff */
[C---:B------:R-:W-:Y:S08]  /*3f90*/  HMMA.16816.F32 R16, R24.reuse, R18, RZ ;  /* 0x000000121810723c */ /* 0x040ff000000018ff */
[C---:B------:R-:W-:Y:S08]  /*3fa0*/  HMMA.16816.F32 R20, R24.reuse, R28, RZ ;  /* 0x0000001c1814723c */ /* 0x040ff000000018ff */
[----:B------:R-:W-:Y:S01]  /*3fb0*/  HMMA.16816.F32 R24, R24, R30, RZ ;  /* 0x0000001e1818723c */ /* 0x000fe200000018ff */
[----:B------:R-:W1:Y:S07]  /*3fc0*/  LDSM.16.MT88.4 R28, [R0+0xb800] ;  /* 0x00b80000001c783b */ /* 0x000e6e0000004200 */
[C---:B---3--:R-:W-:Y:S08]  /*3fd0*/  HMMA.16816.F32 R4, R32.reuse, R132, R4 ;  /* 0x000000842004723c */ /* 0x048ff00000001804 */
[C---:B------:R-:W-:Y:S01]  /*3fe0*/  HMMA.16816.F32 R8, R32.reuse, R134, R8 ;  /* 0x000000862008723c */ /* 0x040fe20000001808 */
[----:B------:R-:W3:Y:S07]  /*3ff0*/  LDSM.16.MT88.4 R132, [R0+0xd800] ;  /* 0x00d800000084783b */ /* 0x000eee0000004200 */
[C---:B------:R-:W-:Y:S08]  /*4000*/  HMMA.16816.F32 R12, R32.reuse, R136, R12 ;  /* 0x00000088200c723c */ /* 0x040ff0000000180c */
[C---:B------:R-:W-:Y:S01]  /*4010*/  HMMA.16816.F32 R16, R32.reuse, R138, R16 ;  /* 0x0000008a2010723c */ /* 0x040fe20000001810 */
[----:B------:R-:W3:Y:S07]  /*4020*/  LDSM.16.M88.4 R136, [R162] ;  /* 0x00000000a288783b */ /* 0x000eee0000000200 */
[C---:B------:R-:W-:Y:S08]  /*4030*/  HMMA.16816.F32 R20, R32.reuse, R140, R20 ;  /* 0x0000008c2014723c */ /* 0x040ff00000001814 */
[----:B------:R-:W-:Y:S01]  /*4040*/  HMMA.16816.F32 R24, R32, R142, R24 ;  /* 0x0000008e2018723c */ /* 0x000fe20000001818 */
[----:B------:R-:W3:Y:S04]  /*4050*/  LDSM.16.MT88.4 R32, [R0+0xbc00] ;  /* 0x00bc00000020783b */ /* 0x000ee80000004200 */
[----:B------:R-:W3:Y:S03]  /*4060*/  LDSM.16.MT88.4 R140, [R0+0xdc00] ;  /* 0x00dc0000008c783b */ /* 0x000ee60000004200 */
[C---:B------:R-:W-:Y:S08]  /*4070*/  HMMA.16816.F32 R4, R144.reuse, R148, R4 ;  /* 0x000000949004723c */ /* 0x040ff00000001804 */
[C---:B------:R-:W-:Y:S01]  /*4080*/  HMMA.16816.F32 R8, R144.reuse, R150, R8 ;  /* 0x000000969008723c */ /* 0x040fe20000001808 */
[----:B------:R3:W3:Y:S07]  /*4090*/  LDSM.16.M88.4 R148, [R2+0x11000] ;  /* 0x011000000294783b */ /* 0x0006ee0000000200 */
[C---:B-1----:R-:W-:Y:S08]  /*40a0*/  HMMA.16816.F32 R12, R144.reuse, R28, R12 ;  /* 0x0000001c900c723c */ /* 0x042ff0000000180c */
[C---:B------:R-:W-:Y:S01]  /*40b0*/  HMMA.16816.F32 R16, R144.reuse, R30, R16 ;  /* 0x0000001e9010723c */ /* 0x040fe20000001810 */
[----:B------:R-:W1:Y:S07]  /*40c0*/  LDSM.16.MT88.4 R28, [R0+0xc000] ;  /* 0x00c00000001c783b */ /* 0x000e6e0000004200 */
[C---:B---3--:R-:W-:Y:S01]  /*40d0*/  HMMA.16816.F32 R20, R144.reuse, R132, R20 ;  /* 0x000000849014723c */ /* 0x048fe20000001814 */
[----:B------:R-:W-:Y:S05]  /*40e0*/  IMAD.U32 R2, RZ, RZ, UR14 ;  /* 0x0000000eff027e24 */ /* 0x000fea000f8e00ff */
[----:B------:R-:W-:Y:S02]  /*40f0*/  LEA.HI.X.SX32 R171, R2, R243, 0x2, P1 ;  /* 0x000000f302ab7211 */ /* 0x000fe400008f16ff */
[----:B------:R-:W-:Y:S01]  /*4100*/  HMMA.16816.F32 R24, R144, R134, R24 ;  /* 0x000000869018723c */ /* 0x000fe20000001818 */
[----:B------:R-:W3:Y:S02]  /*4110*/  LDL R2, [R1+0x8] ;  /* 0x0000080001027983 */ /* 0x000ee40000100800 */
[C---:B------:R-:W-:Y:S02]  /*4120*/  LEA R168, P1, R221.reuse, R170, 0x5 ;  /* 0x000000aadda87211 */ /* 0x040fe400078228ff */
[----:B------:R-:W1:Y:S02]  /*4130*/  LDSM.16.MT88.4 R132, [R0+0xe000] ;  /* 0x00e000000084783b */ /* 0x000e640000004200 */
[C---:B------:R-:W-:Y:S01]  /*4140*/  LEA.HI.X.SX32 R169, R221.reuse, R171, 0x5, P1 ;  /* 0x000000abdda97211 */ /* 0x040fe200008f2eff */
[C---:B------:R-:W-:Y:S05]  /*4150*/  HMMA.16816.F32 R4, R136.reuse, R152, R4 ;  /* 0x000000988804723c */ /* 0x040fea0000001804 */
[C---:B------:R-:W-:Y:S03]  /*4160*/  LEA R166, P1, R221.reuse, R168, 0x5 ;  /* 0x000000a8dda67211 */ /* 0x040fe600078228ff */
[C---:B------:R-:W-:Y:S03]  /*4170*/  HMMA.16816.F32 R8, R136.reuse, R154, R8 ;  /* 0x0000009a8808723c */ /* 0x040fe60000001808 */
[C---:B------:R-:W-:Y:S02]  /*4180*/  LEA.HI.X.SX32 R167, R221.reuse, R169, 0x5, P1 ;  /* 0x000000a9dda77211 */ /* 0x040fe400008f2eff */
[C---:B------:R-:W-:Y:S03]  /*4190*/  LEA R164, P1, R221.reuse, R166, 0x5 ;  /* 0x000000a6dda47211 */ /* 0x040fe600078228ff */
[C---:B------:R-:W-:Y:S03]  /*41a0*/  HMMA.16816.F32 R12, R136.reuse, R32, R12 ;  /* 0x00000020880c723c */ /* 0x040fe6000000180c */
[C---:B------:R-:W-:Y:S05]  /*41b0*/  LEA.HI.X.SX32 R165, R221.reuse, R167, 0x5, P1 ;  /* 0x000000a7dda57211 */ /* 0x040fea00008f2eff */
[C---:B------:R-:W-:Y:S01]  /*41c0*/  HMMA.16816.F32 R16, R136.reuse, R34, R16 ;  /* 0x000000228810723c */ /* 0x040fe20000001810 */
[----:B------:R-:W-:Y:S07]  /*41d0*/  LDSM.16.M88.4 R32, [R161+0x11000] ;  /* 0x01100000a120783b */ /* 0x000fee0000000200 */
[C---:B------:R-:W-:Y:S08]  /*41e0*/  HMMA.16816.F32 R20, R136.reuse, R140, R20 ;  /* 0x0000008c8814723c */ /* 0x040ff00000001814 */
[----:B------:R-:W-:Y:S01]  /*41f0*/  HMMA.16816.F32 R24, R136, R142, R24 ;  /* 0x0000008e8818723c */ /* 0x000fe20000001818 */
[----:B------:R-:W1:Y:S04]  /*4200*/  LDSM.16.MT88.4 R136, [R0+0xa400] ;  /* 0x00a400000088783b */ /* 0x000e680000004200 */
[----:B------:R-:W-:Y:S03]  /*4210*/  LDSM.16.MT88.4 R140, [R0+0xa800] ;  /* 0x00a80000008c783b */ /* 0x000fe60000004200 */
[C---:B------:R-:W-:Y:S08]  /*4220*/  HMMA.16816.F32 R4, R148.reuse, R156, R4 ;  /* 0x0000009c9404723c */ /* 0x040ff00000001804 */
[C---:B------:R-:W-:Y:S03]  /*4230*/  HMMA.16816.F32 R8, R148.reuse, R158, R8 ;  /* 0x0000009e9408723c */ /* 0x040fe60000001808 */
[C---:B------:R-:W-:Y:S04]  /*4240*/  LEA R158, P1, R221.reuse, R164, 0x5 ;  /* 0x000000a4dd9e7211 */ /* 0x040fe800078228ff */
[C---:B------:R-:W-:Y:S01]  /*4250*/  LEA.HI.X.SX32 R159, R221.reuse, R165, 0x5, P1 ;  /* 0x000000a5dd9f7211 */ /* 0x040fe200008f2eff */
[C---:B-1----:R-:W-:Y:S03]  /*4260*/  HMMA.16816.F32 R12, R148.reuse, R28, R12 ;  /* 0x0000001c940c723c */ /* 0x042fe6000000180c */
[C---:B------:R-:W-:Y:S04]  /*4270*/  LEA R156, P1, R221.reuse, R158, 0x5 ;  /* 0x0000009edd9c7211 */ /* 0x040fe800078228ff */
[C---:B------:R-:W-:Y:S01]  /*4280*/  LEA.HI.X.SX32 R157, R221.reuse, R159, 0x5, P1 ;  /* 0x0000009fdd9d7211 */ /* 0x040fe200008f2eff */
[C---:B------:R-:W-:Y:S01]  /*4290*/  HMMA.16816.F32 R16, R148.reuse, R30, R16 ;  /* 0x0000001e9410723c */ /* 0x040fe20000001810 */
[----:B------:R-:W1:Y:S02]  /*42a0*/  LDSM.16.MT88.4 R28, [R0+0xc400] ;  /* 0x00c40000001c783b */ /* 0x000e640000004200 */
[C---:B------:R-:W-:Y:S04]  /*42b0*/  LEA R234, P1, R221.reuse, R156, 0x5 ;  /* 0x0000009cddea7211 */ /* 0x040fe800078228ff */
[C---:B------:R-:W-:Y:S01]  /*42c0*/  LEA.HI.X.SX32 R235, R221.reuse, R157, 0x5, P1 ;  /* 0x0000009dddeb7211 */ /* 0x040fe200008f2eff */
[C---:B------:R-:W-:Y:S03]  /*42d0*/  HMMA.16816.F32 R20, R148.reuse, R132, R20 ;  /* 0x000000849414723c */ /* 0x040fe60000001814 */
[C---:B------:R-:W-:Y:S05]  /*42e0*/  IMAD.WIDE R238, R221.reuse, -0xc0, R234 ;  /* 0xffffff40ddee7825 */ /* 0x040fea00078e02ea */
[----:B------:R-:W-:Y:S01]  /*42f0*/  HMMA.16816.F32 R24, R148, R134, R24 ;  /* 0x000000869418723c */ /* 0x000fe20000001818 */
[----:B------:R-:W2:Y:S02]  /*4300*/  LDSM.16.MT88.4 R132, [R0+0xe400] ;  /* 0x00e400000084783b */ /* 0x000ea40000004200 */
[C---:B------:R-:W-:Y:S04]  /*4310*/  LEA R154, P1, R221.reuse, R238, 0x5 ;  /* 0x000000eedd9a7211 */ /* 0x040fe800078228ff */
[C---:B------:R-:W-:Y:S01]  /*4320*/  LEA.HI.X.SX32 R155, R221.reuse, R239, 0x5, P1 ;  /* 0x000000efdd9b7211 */ /* 0x040fe200008f2eff */
[C---:B------:R-:W-:Y:S05]  /*4330*/  HMMA.16816.F32 R4, R32.reuse, R136, R4 ;  /* 0x000000882004723c */ /* 0x040fea0000001804 */
[C---:B------:R-:W-:Y:S03]  /*4340*/  LEA R152, P1, R221.reuse, R154, 0x5 ;  /* 0x0000009add987211 */ /* 0x040fe600078228ff */
[C---:B------:R-:W-:Y:S01]  /*4350*/  HMMA.16816.F32 R8, R32.reuse, R138, R8 ;  /* 0x0000008a2008723c */ /* 0x040fe20000001808 */
[----:B------:R4:W4:Y:S02]  /*4360*/  LDSM.16.M88.4 R136, [R160+0x2000] ;  /* 0x00200000a088783b */ /* 0x0009240000000200 */
[C---:B------:R-:W-:Y:S02]  /*4370*/  LEA.HI.X.SX32 R153, R221.reuse, R155, 0x5, P1 ;  /* 0x0000009bdd997211 */ /* 0x040fe400008f2eff */
[C---:B------:R-:W-:Y:S03]  /*4380*/  LEA R150, P1, R221.reuse, R152, 0x5 ;  /* 0x00000098dd967211 */ /* 0x040fe600078228ff */
[C---:B-1----:R-:W-:Y:S03]  /*4390*/  HMMA.16816.F32 R12, R32.reuse, R28, R12 ;  /* 0x0000001c200c723c */ /* 0x042fe6000000180c */
[C---:B------:R-:W-:Y:S02]  /*43a0*/  LEA.HI.X.SX32 R151, R221.reuse, R153, 0x5, P1 ;  /* 0x00000099dd977211 */ /* 0x040fe400008f2eff */
[C---:B------:R-:W-:Y:S03]  /*43b0*/  LEA R148, P1, R221.reuse, R150, 0x5 ;  /* 0x00000096dd947211 */ /* 0x040fe600078228ff */
[C---:B------:R-:W-:Y:S01]  /*43c0*/  HMMA.16816.F32 R16, R32.reuse, R30, R16 ;  /* 0x0000001e2010723c */ /* 0x040fe20000001810 */
[----:B------:R-:W1:Y:S02]  /*43d0*/  LDSM.16.MT88.4 R28, [R0+0xc800] ;  /* 0x00c80000001c783b */ /* 0x000e640000004200 */
[C---:B------:R-:W-:Y:S02]  /*43e0*/  LEA.HI.X.SX32 R149, R221.reuse, R151, 0x5, P1 ;  /* 0x00000097dd957211 */ /* 0x040fe400008f2eff */
[C---:B------:R-:W-:Y:S03]  /*43f0*/  LEA R146, P1, R221.reuse, R148, 0x5 ;  /* 0x00000094dd927211 */ /* 0x040fe600078228ff */
[C---:B--2---:R-:W-:Y:S03]  /*4400*/  HMMA.16816.F32 R20, R32.reuse, R132, R20 ;  /* 0x000000842014723c */ /* 0x044fe60000001814 */
[C---:B------:R-:W-:Y:S02]  /*4410*/  LEA.HI.X.SX32 R147, R221.reuse, R149, 0x5, P1 ;  /* 0x00000095dd937211 */ /* 0x040fe400008f2eff */
[C---:B----4-:R-:W-:Y:S03]  /*4420*/  LEA R160, P1, R221.reuse, R146, 0x5 ;  /* 0x00000092dda07211 */ /* 0x050fe600078228ff */
[----:B------:R-:W-:Y:S01]  /*4430*/  HMMA.16816.F32 R24, R32, R134, R24 ;  /* 0x000000862018723c */ /* 0x000fe20000001818 */
[----:B------:R-:W2:Y:S02]  /*4440*/  LDSM.16.MT88.4 R32, [R0+0xe800] ;  /* 0x00e800000020783b */ /* 0x000ea40000004200 */
[C---:B------:R-:W-:Y:S02]  /*4450*/  LEA.HI.X.SX32 R161, R221.reuse, R147, 0x5, P1 ;  /* 0x00000093dda17211 */ /* 0x040fe400008f2eff */
[----:B------:R4:W-:Y:S03]  /*4460*/  LDSM.16.M88.4 R132, [R162+0x2000] ;  /* 0x00200000a284783b */ /* 0x0009e60000000200 */
[C---:B------:R-:W-:Y:S05]  /*4470*/  HMMA.16816.F32 R4, R136.reuse, R140, R4 ;  /* 0x0000008c8804723c */ /* 0x040fea0000001804 */
[C---:B------:R-:W-:Y:S03]  /*4480*/  IMAD.WIDE R236, R221.reuse, -0xc0, R160 ;  /* 0xffffff40ddec7825 */ /* 0x040fe600078e02a0 */
[C---:B------:R-:W-:Y:S01]  /*4490*/  HMMA.16816.F32 R8, R136.reuse, R142, R8 ;  /* 0x0000008e8808723c */ /* 0x040fe20000001808 */
[----:B------:R-:W2:Y:S02]  /*44a0*/  LDSM.16.MT88.4 R140, [R0+0xac00] ;  /* 0x00ac0000008c783b */ /* 0x000ea40000004200 */
[C---:B------:R-:W-:Y:S04]  /*44b0*/  LEA R144, P1, R221.reuse, R236, 0x5 ;  /* 0x000000ecdd907211 */ /* 0x040fe800078228ff */
[C---:B------:R-:W-:Y:S01]  /*44c0*/  LEA.HI.X.SX32 R145, R221.reuse, R237, 0x5, P1 ;  /* 0x000000eddd917211 */ /* 0x040fe200008f2eff */
[C---:B-1----:R-:W-:Y:S01]  /*44d0*/  HMMA.16816.F32 R12, R136.reuse, R28, R12 ;  /* 0x0000001c880c723c */ /* 0x042fe2000000180c */
[----:B----4-:R-:W-:Y:S07]  /*44e0*/  IMAD.MOV.U32 R162, RZ, RZ, 0x4 ;  /* 0x00000004ffa27424 */ /* 0x010fee00078e00ff */
[C---:B------:R-:W-:Y:S01]  /*44f0*/  HMMA.16816.F32 R16, R136.reuse, R30, R16 ;  /* 0x0000001e8810723c */ /* 0x040fe20000001810 */
[----:B------:R-:W1:Y:S07]  /*4500*/  LDSM.16.MT88.4 R28, [R0+0xcc00] ;  /* 0x00cc0000001c783b */ /* 0x000e6e0000004200 */
[C---:B--2---:R-:W-:Y:S08]  /*4510*/  HMMA.16816.F32 R20, R136.reuse, R32, R20 ;  /* 0x000000208814723c */ /* 0x044ff00000001814 */
[----:B------:R-:W-:Y:S01]  /*4520*/  HMMA.16816.F32 R24, R136, R34, R24 ;  /* 0x000000228818723c */ /* 0x000fe20000001818 */
[----:B------:R2:W4:Y:S07]  /*4530*/  LDSM.16.MT88.4 R32, [R0+0xec00] ;  /* 0x00ec00000020783b */ /* 0x00052e0000004200 */
[C---:B------:R-:W-:Y:S05]  /*4540*/  HMMA.16816.F32 R4, R132.reuse, R140, R4 ;  /* 0x0000008c8404723c */ /* 0x040fea0000001804 */
[C---:B------:R-:W-:Y:S03]  /*4550*/  LEA R140, P1, R221.reuse, R144, 0x5 ;  /* 0x00000090dd8c7211 */ /* 0x040fe600078228ff */
[C---:B------:R-:W-:Y:S03]  /*4560*/  HMMA.16816.F32 R8, R132.reuse, R142, R8 ;  /* 0x0000008e8408723c */ /* 0x040fe60000001808 */
[C---:B------:R-:W-:Y:S02]  /*4570*/  LEA.HI.X.SX32 R141, R221.reuse, R145, 0x5, P1 ;  /* 0x00000091dd8d7211 */ /* 0x040fe400008f2eff */
[C---:B------:R-:W-:Y:S01]  /*4580*/  LEA R138, P1, R221.reuse, R140, 0x5 ;  /* 0x0000008cdd8a7211 */ /* 0x040fe200078228ff */
[C---:B--2---:R-:W-:Y:S02]  /*4590*/  VIADD R0, R220.reuse, 0xffffd000 ;  /* 0xffffd000dc007836 */ /* 0x044fe40000000000 */
[C---:B-1----:R-:W-:Y:S03]  /*45a0*/  HMMA.16816.F32 R12, R132.reuse, R28, R12 ;  /* 0x0000001c840c723c */ /* 0x042fe6000000180c */
[C---:B------:R-:W-:Y:S02]  /*45b0*/  LEA.HI.X.SX32 R139, R221.reuse, R141, 0x5, P1 ;  /* 0x0000008ddd8b7211 */ /* 0x040fe400008f2eff */
[----:B------:R-:W-:Y:S03]  /*45c0*/  LEA R136, P1, R221, R138, 0x5 ;  /* 0x0000008add887211 */ /* 0x000fe600078228ff */
[C---:B------:R-:W-:Y:S03]  /*45d0*/  HMMA.16816.F32 R16, R132.reuse, R30, R16 ;  /* 0x0000001e8410723c */ /* 0x040fe60000001810 */
[----:B------:R-:W-:Y:S01]  /*45e0*/  @P3 IMAD.WIDE.U32 R30, R241, R162, UR10 ;  /* 0x0000000af11e3e25 */ /* 0x000fe2000f8e00a2 */
[C---:B------:R-:W-:Y:S01]  /*45f0*/  LEA.HI.X.SX32 R137, R221.reuse, R139, 0x5, P1 ;  /* 0x0000008bdd897211 */ /* 0x040fe200008f2eff */
[----:B------:R-:W-:Y:S01]  /*4600*/  @UP0 UMOV UR10, UR15 ;  /* 0x0000000f000a0c82 */ /* 0x000fe20008000000 */
[C---:B------:R-:W-:Y:S01]  /*4610*/  LEA R28, P1, R221.reuse, R136, 0x5 ;  /* 0x00000088dd1c7211 */ /* 0x040fe200078228ff */
[----:B------:R-:W-:Y:S01]  /*4620*/  @UP0 UMOV UR11, UR13 ;  /* 0x0000000d000b0c82 */ /* 0x000fe20008000000 */
[C---:B----4-:R-:W-:Y:S01]  /*4630*/  HMMA.16816.F32 R20, R132.reuse, R32, R20 ;  /* 0x000000208414723c */ /* 0x050fe20000001814 */
[----:B------:R-:W2:Y:S02]  /*4640*/  @P3 LDG.E R240, desc[UR32][R30.64+-0xe0] ;  /* 0xffff20201ef03981 */ /* 0x000ea4000c1e1900 */
[C---:B------:R-:W-:Y:S02]  /*4650*/  LEA.HI.X.SX32 R29, R221.reuse, R137, 0x5, P1 ;  /* 0x00000089dd1d7211 */ /* 0x040fe400008f2eff */
[----:B------:R-:W4:Y:S03]  /*4660*/  @P3 LDG.E R223, desc[UR32][R30.64+-0x80] ;  /* 0xffff80201edf3981 */ /* 0x000f26000c1e1900 */
[----:B------:R-:W-:Y:S01]  /*4670*/  HMMA.16816.F32 R24, R132, R34, R24 ;  /* 0x000000228418723c */ /* 0x000fe20000001818 */
[----:B------:R-:W5:Y:S04]  /*4680*/  @P3 LDG.E R252, desc[UR32][R30.64+-0x60] ;  /* 0xffffa0201efc3981 */ /* 0x000f68000c1e1900 */
[----:B------:R-:W-:Y:S04]  /*4690*/  LDSM.16.MT88.4 R32, [R3+0xf800] ;  /* 0x00f800000320783b */ /* 0x000fe80000004200 */
[----:B------:R-:W-:Y:S04]  /*46a0*/  LDSM.16.MT88.4 R132, [R3+0x11800] ;  /* 0x011800000384783b */ /* 0x000fe80000004200 */
[----:B---3--:R1:W3:Y:S04]  /*46b0*/  @P3 LDG.E R2, desc[UR32][R30.64+-0x100] ;  /* 0xffff00201e023981 */ /* 0x0082e8000c1e1900 */
[----:B------:R1:W-:Y:S04]  /*46c0*/  REDG.E.ADD.F32.FTZ.RN.STRONG.GPU desc[UR32][R242.64], R4 ;  /* 0x00000004f20079a6 */ /* 0x0003e8000c12f320 */
[----:B------:R1:W-:Y:S04]  /*46d0*/  REDG.E.ADD.F32.FTZ.RN.STRONG.GPU desc[UR32][R170.64], R5 ;  /* 0x00000005aa0079a6 */ /* 0x0003e8000c12f320 */
[----:B------:R-:W-:Y:S04]  /*46e0*/  REDG.E.ADD.F32.FTZ.RN.STRONG.GPU desc[UR32][R168.64], R6 ;  /* 0x00000006a80079a6 */ /* 0x000fe8000c12f320 */
[----:B------:R-:W-:Y:S04]  /*46f0*/  REDG.E.ADD.F32.FTZ.RN.STRONG.GPU desc[UR32][R166.64], R7 ;  /* 0x00000007a60079a6 */ /* 0x000fe8000c12f320 */
[----:B------:R-:W-:Y:S04]  /*4700*/  REDG.E.ADD.F32.FTZ.RN.STRONG.GPU desc[UR32][R164.64], R8 ;  /* 0x00000008a40079a6 */ /* 0x000fe8000c12f320 */
[----:B------:R-:W-:Y:S04]  /*4710*/  REDG.E.ADD.F32.FTZ.RN.STRONG.GPU desc[UR32][R158.64], R9 ;  /* 0x000000099e0079a6 */ /* 0x000fe8000c12f320 */
[----:B------:R-:W-:Y:S01]  /*4720*/  REDG.E.ADD.F32.FTZ.RN.STRONG.GPU desc[UR32][R156.64], R10 ;  /* 0x0000000a9c0079a6 */ /* 0x000fe2000c12f320 */
[C---:B-1----:R-:W-:Y:S03]  /*4730*/  LEA R4, P1, R221.reuse, R28, 0x5 ;  /* 0x0000001cdd047211 */ /* 0x042fe600078228ff */
[----:B------:R-:W-:Y:S01]  /*4740*/  REDG.E.ADD.F32.FTZ.RN.STRONG.GPU desc[UR32][R234.64], R11 ;  /* 0x0000000bea0079a6 */ /* 0x000fe2000c12f320 */
[----:B------:R-:W-:Y:S03]  /*4750*/  LEA.HI.X.SX32 R5, R221, R29, 0x5, P1 ;  /* 0x0000001ddd057211 */ /* 0x000fe600008f2eff */
[----:B------:R-:W-:Y:S01]  /*4760*/  REDG.E.ADD.F32.FTZ.RN.STRONG.GPU desc[UR32][R242.64+0x80], R12 ;  /* 0x0000800cf20079a6 */ /* 0x000fe2000c12f320 */
[----:B------:R-:W-:Y:S01]  /*4770*/  PLOP3.LUT P1, PT, PT, PT, UP1, 0x80, 0x8 ;  /* 0x000000000008781c */ /* 0x000fe20003f2f018 */
[----:B------:R-:W-:Y:S02]  /*4780*/  @UP0 UIADD3 UR12, UP1, UPT, UR12, -0x100, URZ ;  /* 0xffffff000c0c0890 */ /* 0x000fe4000ff3e0ff */
[----:B------:R-:W-:Y:S02]  /*4790*/  REDG.E.ADD.F32.FTZ.RN.STRONG.GPU desc[UR32][R238.64+0x80], R13 ;  /* 0x0000800dee0079a6 */ /* 0x000fe4000c12f320 */
[----:B------:R-:W-:Y:S02]  /*47a0*/  @UP0 UIADD3.X UR5, UPT, UPT, UR5, -0x1, URZ, UP1, !UPT ;  /* 0xffffffff05050890 */ /* 0x000fe40008ffe4ff */
[----:B------:R-:W-:Y:S01]  /*47b0*/  REDG.E.ADD.F32.FTZ.RN.STRONG.GPU desc[UR32][R154.64+0x80], R14 ;  /* 0x0000800e9a0079a6 */ /* 0x000fe2000c12f320 */
[----:B------:R-:W-:Y:S03]  /*47c0*/  UISETP.GT.AND UP1, UPT, UR39, URZ, UPT ;  /* 0x000000ff2700728c */ /* 0x000fe6000bf24270 */
[----:B------:R-:W-:Y:S01]  /*47d0*/  REDG.E.ADD.F32.FTZ.RN.STRONG.GPU desc[UR32][R152.64+0x80], R15 ;  /* 0x0000800f980079a6 */ /* 0x000fe2000c12f320 */
[----:B------:R-:W-:Y:S01]  /*47e0*/  UMOV UR39, UR16 ;  /* 0x0000001000277c82 */ /* 0x000fe20008000000 */
[----:B------:R-:W-:Y:S02]  /*47f0*/  @P1 VIADD R0, R220, 0x3000 ;  /* 0x00003000dc001836 */ /* 0x000fe40000000000 */
        /* <DEDUP_REMOVED lines=12> */
[----:B------:R-:W-:Y:S04]  /*48c0*/  LDSM.16.MT88.4 R4, [R3+0xf000] ;  /* 0x00f000000304783b */ /* 0x000fe80000004200 */
[----:B------:R-:W1:Y:S04]  /*48d0*/  LDSM.16.MT88.4 R8, [R220] ;  /* 0x00000000dc08783b */ /* 0x000e680000004200 */
[----:B------:R-:W1:Y:S04]  /*48e0*/  LDSM.16.MT88.4 R12, [R3+0x11000] ;  /* 0x01100000030c783b */ /* 0x000e680000004200 */
[----:B------:R-:W1:Y:S04]  /*48f0*/  LDSM.16.MT88.4 R16, [R220+0x1000] ;  /* 0x00100000dc10783b */ /* 0x000e680000004200 */
[----:B------:R-:W1:Y:S04]  /*4900*/  LDSM.16.MT88.4 R28, [R220+0x2000] ;  /* 0x00200000dc1c783b */ /* 0x000e680000004200 */
[----:B------:R-:W2:Y:S04]  /*4910*/  LDSM.16.MT88.4 R20, [R220+0x400] ;  /* 0x00040000dc14783b */ /* 0x000ea80000004200 */
[----:B------:R-:W-:Y:S04]  /*4920*/  LDSM.16.MT88.4 R24, [R3+0x12000] ;  /* 0x012000000318783b */ /* 0x000fe80000004200 */
[----:B------:R-:W-:Y:S04]  /*4930*/  LDSM.16.MT88.4 R136, [R220+0xc00] ;  /* 0x000c0000dc88783b */ /* 0x000fe80000004200 */
[----:B------:R-:W-:Y:S04]  /*4940*/  LDSM.16.MT88.4 R140, [R3+0x12800] ;  /* 0x01280000038c783b */ /* 0x000fe80000004200 */
[----:B------:R-:W-:Y:S04]  /*4950*/  LDSM.16.MT88.4 R144, [R220+0x1c00] ;  /* 0x001c0000dc90783b */ /* 0x000fe80000004200 */
[----:B------:R-:W-:Y:S01]  /*4960*/  LDSM.16.MT88.4 R148, [R220+0x2c00] ;  /* 0x002c0000dc94783b */ /* 0x000fe20000004200 */
        /* <DEDUP_REMOVED lines=9> */
[----:B------:R-:W-:Y:S07]  /*4a00*/  LDSM.16.MT88.4 R16, [R220+0x800] ;  /* 0x00080000dc10783b */ /* 0x000fee0000004200 */
[-C--:B------:R-:W-:Y:S08]  /*4a10*/  HMMA.16816.F32 R116, R4, R28.reuse, R116 ;  /* 0x0000001c0474723c */ /* 0x080ff00000001874 */
[C---:B------:R-:W-:Y:S08]  /*4a20*/  HMMA.16816.F32 R120, R12.reuse, R28, R120 ;  /* 0x0000001c0c78723c */ /* 0x040ff00000001878 */
[-C--:B------:R-:W-:Y:S01]  /*4a30*/  HMMA.16816.F32 R124, R12, R30.reuse, R124 ;  /* 0x0000001e0c7c723c */ /* 0x080fe2000000187c */
[----:B------:R-:W4:Y:S07]  /*4a40*/  LDSM.16.MT88.4 R12, [R220+0x2400] ;  /* 0x00240000dc0c783b */ /* 0x000f2e0000004200 */
[----:B------:R-:W-:Y:S01]  /*4a50*/  HMMA.16816.F32 R128, R4, R30, R128 ;  /* 0x0000001e0480723c */ /* 0x000fe20000001880 */
[----:B------:R-:W4:Y:S04]  /*4a60*/  LDSM.16.MT88.4 R4, [R3+0x10000] ;  /* 0x010000000304783b */ /* 0x000f280000004200 */
[----:B------:R-:W4:Y:S03]  /*4a70*/  LDSM.16.MT88.4 R28, [R220+0x1800] ;  /* 0x00180000dc1c783b */ /* 0x000f260000004200 */
[-C--:B--2---:R-:W-:Y:S08]  /*4a80*/  HMMA.16816.F32 R84, R32, R20.reuse, R84 ;  /* 0x000000142054723c */ /* 0x084ff00000001854 */
[C---:B------:R-:W-:Y:S08]  /*4a90*/  HMMA.16816.F32 R88, R132.reuse, R20, R88 ;  /* 0x000000148458723c */ /* 0x040ff00000001858 */
[-C--:B------:R-:W-:Y:S08]  /*4aa0*/  HMMA.16816.F32 R92, R132, R22.reuse, R92 ;  /* 0x00000016845c723c */ /* 0x080ff0000000185c */
[C---:B------:R-:W-:Y:S01]  /*4ab0*/  HMMA.16816.F32 R96, R32.reuse, R22, R96 ;  /* 0x000000162060723c */ /* 0x040fe20000001860 */
[----:B------:R2:W4:Y:S07]  /*4ac0*/  LDSM.16.MT88.4 R20, [R220+0x2800] ;  /* 0x00280000dc14783b */ /* 0x00052e0000004200 */
[-C--:B-1----:R-:W-:Y:S08]  /*4ad0*/  HMMA.16816.F32 R100, R32, R8.reuse, R100 ;  /* 0x000000082064723c */ /* 0x082ff00000001864 */
[C---:B------:R-:W-:Y:S08]  /*4ae0*/  HMMA.16816.F32 R104, R132.reuse, R8, R104 ;  /* 0x000000088468723c */ /* 0x040ff00000001868 */
[-C--:B------:R-:W-:Y:S03]  /*4af0*/  HMMA.16816.F32 R108, R132, R10.reuse, R108 ;  /* 0x0000000a846c723c */ /* 0x080fe6000000186c */
[----:B--2---:R-:W-:Y:S05]  /*4b00*/  IMAD.MOV.U32 R220, RZ, RZ, R0 ;  /* 0x000000ffffdc7224 */ /* 0x004fea00078e0000 */
[C---:B------:R-:W-:Y:S01]  /*4b10*/  HMMA.16816.F32 R112, R32.reuse, R10, R112 ;  /* 0x0000000a2070723c */ /* 0x040fe20000001870 */
[----:B------:R-:W1:Y:S04]  /*4b20*/  LDSM.16.MT88.4 R8, [R3+0x10800] ;  /* 0x010800000308783b */ /* 0x000e680000004200 */
[----:B---3--:R3:W-:Y:S03]  /*4b30*/  @P3 STL [R1+0x8], R2 ;  /* 0x0000080201003387 */ /* 0x0087e60000100800 */
[-C--:B----4-:R-:W-:Y:S01]  /*4b40*/  HMMA.16816.F32 R116, R32, R12.reuse, R116 ;  /* 0x0000000c2074723c */ /* 0x090fe20000001874 */
[----:B------:R3:W-:Y:S04]  /*4b50*/  @P3 STL [R1+0x4], R240 ;  /* 0x000004f001003387 */ /* 0x0007e80000100800 */
[----:B------:R3:W-:Y:S03]  /*4b60*/  @P3 STL [R1], R223 ;  /* 0x000000df01003387 */ /* 0x0007e60000100800 */
[C---:B------:R-:W-:Y:S08]  /*4b70*/  HMMA.16816.F32 R120, R132.reuse, R12, R120 ;  /* 0x0000000c8478723c */ /* 0x040ff00000001878 */
[-C--:B------:R-:W-:Y:S08]  /*4b80*/  HMMA.16816.F32 R124, R132, R14.reuse, R124 ;  /* 0x0000000e847c723c */ /* 0x080ff0000000187c */
[----:B------:R-:W-:Y:S08]  /*4b90*/  HMMA.16816.F32 R128, R32, R14, R128 ;  /* 0x0000000e2080723c */ /* 0x000ff00000001880 */
        /* <DEDUP_REMOVED lines=11> */
[----:B------:R-:W-:Y:S08]  /*4c50*/  HMMA.16816.F32 R128, R4, R22, R128 ;  /* 0x000000160480723c */ /* 0x000ff00000001880 */
[-C--:B-1----:R-:W-:Y:S08]  /*4c60*/  HMMA.16816.F32 R84, R8, R136.reuse, R84 ;  /* 0x000000880854723c */ /* 0x082ff00000001854 */
        /* <DEDUP_REMOVED lines=12> */
[----:B---3--:R-:W-:Y:S11]  /*4d30*/  BRA.U UP1, `(.L_x_168) ;  /* 0xffffffd101007547 */ /* 0x008ff6000b83ffff */
.L_x_165:
[----:B------:R-:W-:Y:S01]  /*4d40*/  IMAD.SHL.U32 R0, R229, 0x2, RZ ;  /* 0x00000002e5007824 */ /* 0x000fe200078e00ff */
[----:B------:R-:W-:Y:S01]  /*4d50*/  LOP3.LUT R224, R224, 0x600, RZ, 0xc0, !PT ;  /* 0x00000600e0e07812 */ /* 0x000fe200078ec0ff */
[----:B------:R-:W3:Y:S01]  /*4d60*/  LDCU UR5, c[0x0][0x500] ;  /* 0x0000a000ff0577ac */ /* 0x000ee20008000800 */
[C---:B------:R-:W-:Y:S02]  /*4d70*/  LOP3.LUT R2, R163.reuse, 0xd8, RZ, 0xc0, !PT ;  /* 0x000000d8a3027812 */ /* 0x040fe400078ec0ff */
[----:B------:R-:W-:Y:S02]  /*4d80*/  LOP3.LUT R224, R224, 0x6, R0, 0xf8, !PT ;  /* 0x00000006e0e07812 */ /* 0x000fe400078ef800 */
[----:B------:R-:W-:Y:S02]  /*4d90*/  LOP3.LUT R0, R163, 0xc0, RZ, 0xc0, !PT ;  /* 0x000000c0a3007812 */ /* 0x000fe400078ec0ff */
[--C-:B------:R-:W-:Y:S02]  /*4da0*/  LOP3.LUT R27, R2, 0x18, R229.reuse, 0x78, !PT ;  /* 0x00000018021b7812 */ /* 0x100fe400078e78e5 */
[----:B------:R-:W-:-:S02]  /*4db0*/  LOP3.LUT R0, R0, 0x18, R229, 0xf8, !PT ;  /* 0x0000001800007812 */ /* 0x000fc400078ef8e5 */
[----:B------:R-:W-:Y:S02]  /*4dc0*/  SHF.R.U32.HI R229, RZ, 0x4, R229 ;  /* 0x00000004ffe57819 */ /* 0x000fe400000116e5 */
[----:B------:R-:W-:Y:S02]  /*4dd0*/  LOP3.LUT R2, R224, 0x20, R163, 0xf8, !PT ;  /* 0x00000020e0027812 */ /* 0x000fe400078ef8a3 */
[----:B------:R-:W-:Y:S02]  /*4de0*/  LOP3.LUT R0, R0, 0x8, R229, 0x78, !PT ;  /* 0x0000000800007812 */ /* 0x000fe400078e78e5 */
[----:B------:R-:W-:Y:S01]  /*4df0*/  F2FP.F16.F32.PACK_AB R28, R37, R36 ;  /* 0x00000024251c723e */ /* 0x000fe200000000ff */
[----:B---3--:R-:W-:Y:S01]  /*4e00*/  FMUL.FTZ R84, R84, UR5 ;  /* 0x0000000554547c20 */ /* 0x008fe20008410000 */
[----:B------:R-:W-:Y:S01]  /*4e10*/  LOP3.LUT R0, R2, R0, RZ, 0xfc, !PT ;  /* 0x0000000002007212 */ /* 0x000fe200078efcff */
        /* <DEDUP_REMOVED lines=38> */
[----:B-----5:R-:W-:Y:S01]  /*5080*/  FMUL.FTZ R11, R111, UR5 ;  /* 0x000000056f0b7c20 */ /* 0x020fe20008410000 */
        /* <DEDUP_REMOVED lines=19> */
[----:B------:R-:W-:Y:S01]  /*51c0*/  STS [R0+0x9000], R26 ;  /* 0x0090001a00007388 */ /* 0x000fe20000000800 */
[----:B------:R-:W-:Y:S01]  /*51d0*/  F2FP.F16.F32.PACK_AB R13, R13, R114 ;  /* 0x000000720d0d723e */ /* 0x000fe200000000ff */
[----:B------:R-:W-:Y:S01]  /*51e0*/  FMUL.FTZ R124, R124, UR5 ;  /* 0x000000057c7c7c20 */ /* 0x000fe20008410000 */
[----:B------:R-:W-:Y:S01]  /*51f0*/  FMUL.FTZ R4, R125, UR5 ;  /* 0x000000057d047c20 */ /* 0x000fe20008410000 */
[----:B------:R-:W-:Y:S01]  /*5200*/  STS [R0+0x9200], R25 ;  /* 0x0092001900007388 */ /* 0x000fe20000000800 */
[----:B------:R-:W-:Y:S01]  /*5210*/  FMUL.FTZ R126, R126, UR5 ;  /* 0x000000057e7e7c20 */ /* 0x000fe20008410000 */
[----:B------:R-:W-:Y:S01]  /*5220*/  FMUL.FTZ R3, R127, UR5 ;  /* 0x000000057f037c20 */ /* 0x000fe20008410000 */
[----:B------:R-:W-:Y:S01]  /*5230*/  F2FP.F16.F32.PACK_AB R16, R16, R104 ;  /* 0x000000681010723e */ /* 0x000fe200000000ff */
[----:B------:R-:W-:Y:S01]  /*5240*/  STS [R2+0x20], R22 ;  /* 0x0000201602007388 */ /* 0x000fe20000000800 */
[----:B------:R-:W-:Y:S01]  /*5250*/  F2FP.F16.F32.PACK_AB R15, R15, R106 ;  /* 0x0000006a0f0f723e */ /* 0x000fe200000000ff */
[----:B------:R-:W3:Y:S01]  /*5260*/  LDC.64 R36, c[0x0][0x5c0] ;  /* 0x00017000ff247b82 */ /* 0x000ee20000000a00 */
[----:B------:R-:W-:Y:S01]  /*5270*/  F2FP.F16.F32.PACK_AB R12, R12, R108 ;  /* 0x0000006c0c0c723e */ /* 0x000fe200000000ff */
[----:B------:R-:W-:Y:S01]  /*5280*/  STS [R2+0x220], R21 ;  /* 0x0002201502007388 */ /* 0x000fe20000000800 */
[----:B------:R-:W-:Y:S01]  /*5290*/  F2FP.F16.F32.PACK_AB R11, R11, R110 ;  /* 0x0000006e0b0b723e */ /* 0x000fe200000000ff */
[----:B------:R-:W-:Y:S01]  /*52a0*/  USHF.L.U32 UR5, UR30, 0x7, URZ ;  /* 0x000000071e057899 */ /* 0x000fe200080006ff */
[----:B------:R-:W-:Y:S01]  /*52b0*/  F2FP.F16.F32.PACK_AB R10, R10, R116 ;  /* 0x000000740a0a723e */ /* 0x000fe200000000ff */
[----:B------:R-:W-:Y:S01]  /*52c0*/  STS [R0+0xa000], R24 ;  /* 0x00a0001800007388 */ /* 0x000fe20000000800 */
[----:B------:R-:W-:Y:S01]  /*52d0*/  F2FP.F16.F32.PACK_AB R9, R9, R118 ;  /* 0x000000760909723e */ /* 0x000fe200000000ff */
[----:B------:R-:W-:Y:S01]  /*52e0*/  USHF.R.S32.HI UR6, URZ, 0x1f, UR5 ;  /* 0x0000001fff067899 */ /* 0x000fe20008011405 */
[----:B------:R-:W-:Y:S01]  /*52f0*/  F2FP.F16.F32.PACK_AB R6, R6, R128 ;  /* 0x000000800606723e */ /* 0x000fe200000000ff */
[----:B------:R-:W-:Y:S01]  /*5300*/  STS [R0+0xa200], R23 ;  /* 0x00a2001700007388 */ /* 0x000fe20000000800 */
[----:B------:R-:W-:Y:S01]  /*5310*/  F2FP.F16.F32.PACK_AB R5, R5, R130 ;  /* 0x000000820505723e */ /* 0x000fe200000000ff */
[----:B------:R-:W-:Y:S01]  /*5320*/  UIADD3 UR5, UP0, UPT, UR42, UR5, URZ ;  /* 0x000000052a057290 */ /* 0x000fe2000ff1e0ff */
[----:B------:R-:W-:Y:S01]  /*5330*/  F2FP.F16.F32.PACK_AB R8, R8, R120 ;  /* 0x000000780808723e */ /* 0x000fe200000000ff */
[----:B------:R-:W-:Y:S01]  /*5340*/  STS [R2+0x1020], R20 ;  /* 0x0010201402007388 */ /* 0x000fe20000000800 */
[----:B------:R-:W-:Y:S01]  /*5350*/  F2FP.F16.F32.PACK_AB R7, R7, R122 ;  /* 0x0000007a0707723e */ /* 0x000fe200000000ff */
[----:B------:R-:W-:Y:S01]  /*5360*/  ULEA.HI.X.SX32 UR6, UR42, UR6, 0x1, UP0 ;  /* 0x000000062a067291 */ /* 0x000fe200080f0eff */
[----:B------:R-:W-:Y:S01]  /*5370*/  F2FP.F16.F32.PACK_AB R4, R4, R124 ;  /* 0x0000007c0404723e */ /* 0x000fe200000000ff */
[----:B------:R-:W-:Y:S01]  /*5380*/  STS [R2+0x1220], R19 ;  /* 0x0012201302007388 */ /* 0x000fe20000000800 */
[----:B------:R-:W-:-:S02]  /*5390*/  F2FP.F16.F32.PACK_AB R3, R3, R126 ;  /* 0x0000007e0303723e */ /* 0x000fc400000000ff */
[----:B------:R-:W-:Y:S01]  /*53a0*/  F2FP.F16.F32.PACK_AB R38, R39, R38 ;  /* 0x000000262726723e */ /* 0x000fe200000000ff */
[----:B------:R-:W-:Y:S01]  /*53b0*/  STS [R0+0xb000], R18 ;  /* 0x00b0001200007388 */ /* 0x000fe20000000800 */
[----:B------:R-:W-:Y:S02]  /*53c0*/  F2FP.F16.F32.PACK_AB R48, R49, R48 ;  /* 0x000000303130723e */ /* 0x000fe400000000ff */
[----:B------:R-:W-:Y:S01]  /*53d0*/  F2FP.F16.F32.PACK_AB R50, R51, R50 ;  /* 0x000000323332723e */ /* 0x000fe200000000ff */
[----:B------:R-:W-:Y:S01]  /*53e0*/  STS [R0+0xb200], R17 ;  /* 0x00b2001100007388 */ /* 0x000fe20000000800 */
[----:B------:R-:W-:Y:S02]  /*53f0*/  F2FP.F16.F32.PACK_AB R40, R41, R40 ;  /* 0x000000282928723e */ /* 0x000fe400000000ff */
        /* <DEDUP_REMOVED lines=29> */
[----:B----4-:R-:W4:Y:S03]  /*55d0*/  LDC.64 R14, c[0x0][0x5b0] ;  /* 0x00016c00ff0e7b82 */ /* 0x010f260000000a00 */
[----:B------:R3:W-:Y:S04]  /*55e0*/  STS [R0+0xe000], R8 ;  /* 0x00e0000800007388 */ /* 0x0007e80000000800 */
[----:B------:R-:W-:Y:S01]  /*55f0*/  STS [R0+0xe200], R7 ;  /* 0x00e2000700007388 */ /* 0x000fe20000000800 */
[----:B--2---:R-:W2:Y:S03]  /*5600*/  LDC.64 R12, c[0x0][0x5d8] ;  /* 0x00017600ff0c7b82 */ /* 0x004ea60000000a00 */
[----:B------:R3:W-:Y:S01]  /*5610*/  STS [R2+0x5020], R4 ;  /* 0x0050200402007388 */ /* 0x0007e20000000800 */
[----:B-1----:R-:W-:-:S03]  /*5620*/  LOP3.LUT R10, R27, 0x1f20, R163, 0xf8, !PT ;  /* 0x00001f201b0a7812 */ /* 0x002fc600078ef8a3 */
[----:B------:R1:W-:Y:S04]  /*5630*/  STS [R2+0x5220], R3 ;  /* 0x0052200302007388 */ /* 0x0003e80000000800 */
[----:B------:R-:W-:Y:S04]  /*5640*/  STS [R0+0xf000], R28 ;  /* 0x00f0001c00007388 */ /* 0x000fe80000000800 */
[----:B------:R4:W-:Y:S01]  /*5650*/  STS [R0+0xf200], R38 ;  /* 0x00f2002600007388 */ /* 0x0009e20000000800 */
[----:B---3--:R-:W-:-:S03]  /*5660*/  IMAD.MOV.U32 R5, RZ, RZ, RZ ;  /* 0x000000ffff057224 */ /* 0x008fc600078e00ff */
[----:B------:R-:W-:Y:S01]  /*5670*/  STS [R2+0x6020], R48 ;  /* 0x0060203002007388 */ /* 0x000fe20000000800 */
[----:B------:R-:W3:Y:S03]  /*5680*/  LDC.64 R8, c[0x0][0x5a8] ;  /* 0x00016a00ff087b82 */ /* 0x000ee60000000a00 */
[----:B------:R-:W-:Y:S04]  /*5690*/  STS [R2+0x6220], R50 ;  /* 0x0062203202007388 */ /* 0x000fe80000000800 */
[----:B------:R-:W-:Y:S01]  /*56a0*/  STS [R0+0x10000], R40 ;  /* 0x0100002800007388 */ /* 0x000fe20000000800 */
[----:B------:R-:W-:-:S03]  /*56b0*/  LOP3.LUT R4, R163, 0x18, RZ, 0xc0, !PT ;  /* 0x00000018a3047812 */ /* 0x000fc600078ec0ff */
[----:B------:R-:W-:Y:S01]  /*56c0*/  STS [R0+0x10200], R42 ;  /* 0x0102002a00007388 */ /* 0x000fe20000000800 */
[C---:B-1----:R-:W-:Y:S02]  /*56d0*/  IMAD R3, R36.reuse, UR6, RZ ;  /* 0x0000000624037c24 */ /* 0x042fe4000f8e02ff */
[----:B------:R-:W-:Y:S01]  /*56e0*/  IMAD.WIDE.U32 R6, R36, UR5, R4 ;  /* 0x0000000524067c25 */ /* 0x000fe2000f8e0004 */
[----:B------:R-:W-:Y:S03]  /*56f0*/  STS [R2+0x7020], R44 ;  /* 0x0070202c02007388 */ /* 0x000fe60000000800 */
[----:B------:R-:W-:Y:S01]  /*5700*/  IMAD R3, R37, UR5, R3 ;  /* 0x0000000525037c24 */ /* 0x000fe2000f8e0203 */
[----:B------:R-:W-:Y:S01]  /*5710*/  STS [R2+0x7220], R46 ;  /* 0x0072202e02007388 */ /* 0x000fe20000000800 */
[----:B----4-:R-:W1:Y:S02]  /*5720*/  LDC.64 R38, c[0x0][0x5c8] ;  /* 0x00017200ff267b82 */ /* 0x010e640000000a00 */
[----:B------:R-:W-:Y:S01]  /*5730*/  IMAD.IADD R7, R7, 0x1, R3 ;  /* 0x0000000107077824 */ /* 0x000fe200078e0203 */
[----:B------:R-:W-:Y:S01]  /*5740*/  STS [R0+0x11000], R52 ;  /* 0x0110003400007388 */ /* 0x000fe20000000800 */
[----:B---3--:R-:W-:-:S03]  /*5750*/  IMAD.WIDE.U32 R6, R8, UR25, R6 ;  /* 0x0000001908067c25 */ /* 0x008fc6000f8e0006 */
[----:B------:R-:W-:Y:S01]  /*5760*/  STS [R0+0x11200], R54 ;  /* 0x0112003600007388 */ /* 0x000fe20000000800 */
[----:B------:R-:W-:-:S03]  /*5770*/  IMAD R7, R9, UR25, R7 ;  /* 0x0000001909077c24 */ /* 0x000fc6000f8e0207 */
[----:B------:R-:W-:Y:S01]  /*5780*/  STS [R2+0x8020], R64 ;  /* 0x0080204002007388 */ /* 0x000fe20000000800 */
[----:B------:R-:W3:Y:S01]  /*5790*/  LDC.64 R8, c[0x0][0x5e0] ;  /* 0x00017800ff087b82 */ /* 0x000ee20000000a00 */
[----:B--2---:R-:W-:Y:S02]  /*57a0*/  IMAD.WIDE.U32 R6, R12, UR24, R6 ;  /* 0x000000180c067c25 */ /* 0x004fe4000f8e0006 */
[----:B------:R-:W-:Y:S02]  /*57b0*/  STS [R2+0x8220], R66 ;  /* 0x0082204202007388 */ /* 0x000fe40000000800 */
[----:B------:R-:W-:Y:S02]  /*57c0*/  IMAD R7, R13, UR24, R7 ;  /* 0x000000180d077c24 */ /* 0x000fe4000f8e0207 */
[----:B------:R-:W-:Y:S01]  /*57d0*/  STS [R0+0x12000], R56 ;  /* 0x0120003800007388 */ /* 0x000fe20000000800 */
[----:B------:R-:W-:-:S03]  /*57e0*/  IMAD.WIDE.U32 R6, R251, R36, R6 ;  /* 0x00000024fb067225 */ /* 0x000fc600078e0006 */
[----:B------:R-:W-:Y:S04]  /*57f0*/  STS [R0+0x12200], R58 ;  /* 0x0122003a00007388 */ /* 0x000fe80000000800 */
[----:B------:R-:W-:Y:S04]  /*5800*/  STS [R2+0x9020], R60 ;  /* 0x0090203c02007388 */ /* 0x000fe80000000800 */
[----:B------:R-:W-:Y:S04]  /*5810*/  STS [R2+0x9220], R62 ;  /* 0x0092203e02007388 */ /* 0x000fe80000000800 */
[----:B------:R-:W-:Y:S04]  /*5820*/  STS [R0+0x13000], R68 ;  /* 0x0130004400007388 */ /* 0x000fe80000000800 */
[----:B------:R-:W-:Y:S04]  /*5830*/  STS [R0+0x13200], R70 ;  /* 0x0132004600007388 */ /* 0x000fe80000000800 */
[----:B------:R-:W-:Y:S04]  /*5840*/  STS [R2+0xa020], R80 ;  /* 0x00a0205002007388 */ /* 0x000fe80000000800 */
[----:B------:R-:W-:Y:S04]  /*5850*/  STS [R2+0xa220], R82 ;  /* 0x00a2205202007388 */ /* 0x000fe80000000800 */
[----:B------:R-:W-:Y:S04]  /*5860*/  STS [R0+0x14000], R72 ;  /* 0x0140004800007388 */ /* 0x000fe80000000800 */
[----:B------:R1:W-:Y:S04]  /*5870*/  STS [R0+0x14200], R74 ;  /* 0x0142004a00007388 */ /* 0x0003e80000000800 */
[----:B------:R-:W-:Y:S04]  /*5880*/  STS [R2+0xb020], R76 ;  /* 0x00b0204c02007388 */ /* 0x000fe80000000800 */
[----:B------:R2:W-:Y:S01]  /*5890*/  STS [R2+0xb220], R78 ;  /* 0x00b2204e02007388 */ /* 0x0005e20000000800 */
[----:B-1----:R-:W-:-:S02]  /*58a0*/  IMAD R0, R38, UR6, RZ ;  /* 0x0000000626007c24 */ /* 0x002fc4000f8e02ff */
[----:B--2---:R-:W-:-:S04]  /*58b0*/  IMAD.WIDE.U32 R2, R38, UR5, R4 ;  /* 0x0000000526027c25 */ /* 0x004fc8000f8e0004 */
[----:B------:R-:W-:Y:S01]  /*58c0*/  IMAD R4, R39, UR5, R0 ;  /* 0x0000000527047c24 */ /* 0x000fe2000f8e0200 */
[----:B------:R-:W-:Y:S01]  /*58d0*/  LEA R0, R10, UR4, 0x1 ;  /* 0x000000040a007c11 */ /* 0x000fe2000f8e08ff */
[----:B------:R-:W-:Y:S02]  /*58e0*/  BAR.SYNC.DEFER_BLOCKING 0x0 ;  /* 0x0000000000007b1d */ /* 0x000fe40000010000 */
[----:B------:R-:W-:Y:S02]  /*58f0*/  IMAD.IADD R3, R3, 0x1, R4 ;  /* 0x0000000103037824 */ /* 0x000fe400078e0204 */
[----:B------:R-:W-:Y:S02]  /*5900*/  IMAD.WIDE.U32 R2, R14, UR25, R2 ;  /* 0x000000190e027c25 */ /* 0x000fe4000f8e0002 */
[----:B------:R-:W1:Y:S02]  /*5910*/  LDCU.128 UR4, c[0x0][0x560] ;  /* 0x0000ac00ff0477ac */ /* 0x000e640008000c00 */
[----:B------:R-:W-:-:S02]  /*5920*/  IMAD R3, R15, UR25, R3 ;  /* 0x000000190f037c24 */ /* 0x000fc4000f8e0203 */
[----:B---3--:R-:W-:-:S04]  /*5930*/  IMAD.WIDE.U32 R4, R8, UR24, R2 ;  /* 0x0000001808047c25 */ /* 0x008fc8000f8e0002 */
[----:B------:R-:W-:Y:S01]  /*5940*/  IMAD R5, R9, UR24, R5 ;  /* 0x0000001809057c24 */ /* 0x000fe2000f8e0205 */
[----:B------:R-:W2:Y:S01]  /*5950*/  LDS.128 R60, [R0+0x9000] ;  /* 0x00900000003c7984 */ /* 0x000ea20000000c00 */
[----:B-1----:R-:W-:-:S03]  /*5960*/  LEA R2, P0, R6, UR4, 0x1 ;  /* 0x0000000406027c11 */ /* 0x002fc6000f8008ff */
[----:B------:R-:W1:Y:S04]  /*5970*/  LDS.128 R56, [R0+0xb000] ;  /* 0x00b0000000387984 */ /* 0x000e680000000c00 */
[----:B------:R-:W3:Y:S04]  /*5980*/  LDS.128 R52, [R0+0xd000] ;  /* 0x00d0000000347984 */ /* 0x000ee80000000c00 */
[----:B------:R-:W4:Y:S04]  /*5990*/  LDS.128 R48, [R0+0xa000] ;  /* 0x00a0000000307984 */ /* 0x000f280000000c00 */
[----:B------:R-:W4:Y:S04]  /*59a0*/  LDS.128 R44, [R0+0xc000] ;  /* 0x00c00000002c7984 */ /* 0x000f280000000c00 */
[----:B------:R-:W4:Y:S04]  /*59b0*/  LDS.128 R40, [R0+0xe000] ;  /* 0x00e0000000287984 */ /* 0x000f280000000c00 */
[----:B------:R-:W4:Y:S04]  /*59c0*/  LDS.128 R32, [R0+0xf000] ;  /* 0x00f0000000207984 */ /* 0x000f280000000c00 */
[----:B------:R-:W4:Y:S04]  /*59d0*/  LDS.128 R28, [R0+0x11000] ;  /* 0x01100000001c7984 */ /* 0x000f280000000c00 */
[----:B------:R-:W4:Y:S04]  /*59e0*/  LDS.128 R24, [R0+0x13000] ;  /* 0x0130000000187984 */ /* 0x000f280000000c00 */
[----:B------:R-:W4:Y:S04]  /*59f0*/  LDS.128 R20, [R0+0x10000] ;  /* 0x0100000000147984 */ /* 0x000f280000000c00 */
[----:B------:R-:W4:Y:S04]  /*5a00*/  LDS.128 R16, [R0+0x12000] ;  /* 0x0120000000107984 */ /* 0x000f280000000c00 */
[----:B------:R2:W4:Y:S02]  /*5a10*/  LDS.128 R12, [R0+0x14000] ;  /* 0x01400000000c7984 */ /* 0x0005240000000c00 */
[----:B--2---:R-:W-:-:S05]  /*5a20*/  IMAD R0, R251, R37, R7 ;  /* 0x00000025fb007224 */ /* 0x004fca00078e0207 */
[----:B------:R-:W-:Y:S01]  /*5a30*/  LEA.HI.X R3, R6, UR5, R0, 0x1, P0 ;  /* 0x0000000506037c11 */ /* 0x000fe200080f0c00 */
[----:B------:R-:W-:Y:S01]  /*5a40*/  IMAD.WIDE.U32 R6, R251, R38, R4 ;  /* 0x00000026fb067225 */ /* 0x000fe200078e0004 */
[----:B------:R-:W-:-:S03]  /*5a50*/  LEA R8, P0, R36, R2, 0x7 ;  /* 0x0000000224087211 */ /* 0x000fc600078038ff */
[----:B------:R-:W-:Y:S01]  /*5a60*/  IMAD R0, R251, R39, R7 ;  /* 0x00000027fb007224 */ /* 0x000fe200078e0207 */
[----:B------:R-:W-:Y:S01]  /*5a70*/  LEA.HI.X R9, R36, R3, R37, 0x7, P0 ;  /* 0x0000000324097211 */ /* 0x000fe200000f3c25 */
[----:B------:R-:W-:Y:S01]  /*5a80*/  STG.E.128 desc[UR32][R2.64], R60 ;  /* 0x0000003c02007986 */ /* 0x000fe2000c101d20 */
[----:B------:R-:W-:-:S03]  /*5a90*/  LEA R4, P0, R6, UR6, 0x1 ;  /* 0x0000000606047c11 */ /* 0x000fc6000f8008ff */
[----:B-1----:R-:W-:Y:S01]  /*5aa0*/  STG.E.128 desc[UR32][R2.64+0x40], R56 ;  /* 0x0000403802007986 */ /* 0x002fe2000c101d20 */
[----:B------:R-:W-:-:S03]  /*5ab0*/  LEA.HI.X R5, R6, UR7, R0, 0x1, P0 ;  /* 0x0000000706057c11 */ /* 0x000fc600080f0c00 */
[----:B---3--:R1:W-:Y:S04]  /*5ac0*/  STG.E.128 desc[UR32][R2.64+0x80], R52 ;  /* 0x0000803402007986 */ /* 0x0083e8000c101d20 */
[----:B----4-:R3:W-:Y:S04]  /*5ad0*/  STG.E.128 desc[UR32][R8.64], R48 ;  /* 0x0000003008007986 */ /* 0x0107e8000c101d20 */
[----:B------:R3:W-:Y:S04]  /*5ae0*/  STG.E.128 desc[UR32][R8.64+0x40], R44 ;  /* 0x0000402c08007986 */ /* 0x0007e8000c101d20 */
[----:B------:R3:W-:Y:S04]  /*5af0*/  STG.E.128 desc[UR32][R8.64+0x80], R40 ;  /* 0x0000802808007986 */ /* 0x0007e8000c101d20 */
[----:B------:R3:W-:Y:S04]  /*5b00*/  STG.E.128 desc[UR32][R4.64], R32 ;  /* 0x0000002004007986 */ /* 0x0007e8000c101d20 */
[----:B------:R3:W-:Y:S04]  /*5b10*/  STG.E.128 desc[UR32][R4.64+0x40], R28 ;  /* 0x0000401c04007986 */ /* 0x0007e8000c101d20 */
[----:B------:R3:W-:Y:S01]  /*5b20*/  STG.E.128 desc[UR32][R4.64+0x80], R24 ;  /* 0x0000801804007986 */ /* 0x0007e2000c101d20 */
[----:B-1----:R-:W-:-:S04]  /*5b30*/  LEA R2, P0, R38, R4, 0x7 ;  /* 0x0000000426027211 */ /* 0x002fc800078038ff */
[----:B------:R-:W-:-:S05]  /*5b40*/  LEA.HI.X R3, R38, R5, R39, 0x7, P0 ;  /* 0x0000000526037211 */ /* 0x000fca00000f3c27 */
[----:B------:R3:W-:Y:S04]  /*5b50*/  STG.E.128 desc[UR32][R2.64], R20 ;  /* 0x0000001402007986 */ /* 0x0007e8000c101d20 */
[----:B------:R3:W-:Y:S04]  /*5b60*/  STG.E.128 desc[UR32][R2.64+0x40], R16 ;  /* 0x0000401002007986 */ /* 0x0007e8000c101d20 */
[----:B------:R3:W-:Y:S02]  /*5b70*/  STG.E.128 desc[UR32][R2.64+0x80], R12 ;  /* 0x0000800c02007986 */ /* 0x0007e4000c101d20 */
.L_x_162:
[----:B------:R-:W1:Y:S01]  /*5b80*/  LDCU UR5, c[0x0][0x438] ;  /* 0x00008700ff0577ac */ /* 0x000e620008000800 */
[----:B------:R-:W4:Y:S01]  /*5b90*/  LDCU UR6, c[0x0][0x370] ;  /* 0x00006e00ff0677ac */ /* 0x000f220008000800 */
[----:B-1----:R-:W-:-:S04]  /*5ba0*/  UIADD3 UR5, UPT, UPT, UR5, 0x7f, URZ ;  /* 0x0000007f05057890 */ /* 0x002fc8000fffe0ff */
[----:B------:R-:W-:Y:S02]  /*5bb0*/  USHF.R.S32.HI UR4, URZ, 0x1f, UR5 ;  /* 0x0000001fff047899 */ /* 0x000fe40008011405 */
[----:B----4-:R-:W-:Y:S02]  /*5bc0*/  UIADD3 UR30, UPT, UPT, UR6, UR30, URZ ;  /* 0x0000001e061e7290 */ /* 0x010fe4000fffe0ff */
[----:B------:R-:W-:-:S04]  /*5bd0*/  ULEA.HI UR4, UR4, UR5, URZ, 0x7 ;  /* 0x0000000504047291 */ /* 0x000fc8000f8f38ff */
[----:B------:R-:W-:-:S04]  /*5be0*/  USHF.R.S32.HI UR4, URZ, 0x7, UR4 ;  /* 0x00000007ff047899 */ /* 0x000fc80008011404 */
[----:B------:R-:W-:-:S09]  /*5bf0*/  UISETP.GE.AND UP0, UPT, UR30, UR4, UPT ;  /* 0x000000041e00728c */ /* 0x000fd2000bf06270 */
[----:B------:R-:W-:Y:S05]  /*5c00*/  BRA.U !UP0, `(.L_x_169) ;  /* 0xffffffa508947547 */ /* 0x000fea000b83ffff */
[----:B--2---:R-:W-:Y:S05]  /*5c10*/  EXIT ;  /* 0x000000000000794d */ /* 0x004fea0003800000 */
.L_x_170:
        /* <DEDUP_REMOVED lines=14> */
.L_x_1711:


//--------------------- .text._ZN5flash44flash_bwd_dq_dk_dv_loop_seqk_parallel_kernelI23Flash_bwd_kernel_traitsILi96ELi64ELi128ELi8ELi2ELi4ELi4ELb1ELb0EN7cutlass6half_tE19Flash_kernel_traitsILi96ELi64ELi128ELi8ES3_EELb0ELb0ELb0ELb1ELb0ELb0ELb0EEEvNS_16Flash_bwd_paramsE --------------------------
	.section	.text._ZN5flash44flash_bwd_dq_dk_dv_loop_seqk_parallel_kernelI23Flash_bwd_kernel_traitsILi96ELi64ELi128ELi8ELi2ELi4ELi4ELb1ELb0EN7cutlass6half_tE19Flash_kernel_traitsILi96ELi64ELi128ELi8ES3_EELb0ELb0ELb0ELb1ELb0ELb0ELb0EEEvNS_16Flash_bwd_paramsE,"ax",@progbits
	.align	128
        .global         _ZN5flash44flash_bwd_dq_dk_dv_loop_seqk_parallel_kernelI23Flash_bwd_kernel_traitsILi96ELi64ELi128ELi8ELi2ELi4ELi4ELb1ELb0EN7cutlass6half_tE19Flash_kernel_traitsILi96ELi64ELi128ELi8ES3_EELb0ELb0ELb0ELb1ELb0ELb0ELb0EEEvNS_16Flash_bwd_paramsE
        .type           _ZN5flash44flash_bwd_dq_dk_dv_loop_seqk_parallel_kernelI23Flash_bwd_kernel_traitsILi96ELi64ELi128ELi8ELi2ELi4ELi4ELb1ELb0EN7cutlass6half_tE19Flash_kernel_traitsILi96ELi64ELi128ELi8ES3_EELb0ELb0ELb0ELb1ELb0ELb0ELb0EEEvNS_16Flash_bwd_paramsE,@function
        .size           _ZN5flash44flash_bwd_dq_dk_dv_loop_seqk_parallel_kernelI23Flash_bwd_kernel_traitsILi96ELi64ELi128ELi8ELi2ELi4ELi4ELb1ELb0EN7cutlass6half_tE19Flash_kernel_traitsILi96ELi64ELi128ELi8ES3_EELb0ELb0ELb0ELb1ELb0ELb0ELb0EEEvNS_16Flash_bwd_paramsE,(.L_x_1712 - _ZN5flash44flash_bwd_dq_dk_dv_loop_seqk_parallel_kernelI23Flash_bwd_kernel_traitsILi96ELi64ELi128ELi8ELi2ELi4ELi4ELb1ELb0EN7cutlass6half_tE19Flash_kernel_traitsILi96ELi64ELi128ELi8ES3_EELb0ELb0ELb0ELb1ELb0ELb0ELb0EEEvNS_16Flash_bwd_paramsE)
        .other          _ZN5flash44flash_bwd_dq_dk_dv_loop_seqk_parallel_kernelI23Flash_bwd_kernel_traitsILi96ELi64ELi128ELi8ELi2ELi4ELi4ELb1ELb0EN7cutlass6half_tE19Flash_kernel_traitsILi96ELi64ELi128ELi8ES3_EELb0ELb0ELb0ELb1ELb0ELb0ELb0EEEvNS_16Flash_bwd_paramsE,@"STO_CUDA_ENTRY STV_DEFAULT"
_ZN5flash44flash_bwd_dq_dk_dv_loop_seqk_parallel_kernelI23Flash_bwd_kernel_traitsILi96ELi64ELi128ELi8ELi2ELi4ELi4ELb1ELb0EN7cutlass6half_tE19Flash_kernel_traitsILi96ELi64ELi128ELi8ES3_EELb0ELb0ELb0ELb1ELb0ELb0ELb0EEEvNS_16Flash_bwd_paramsE:
.text._ZN5flash44flash_bwd_dq_dk_dv_loop_seqk_parallel_kernelI23Flash_bwd_kernel_traitsILi96ELi64ELi128ELi8ELi2ELi4ELi4ELb1ELb0EN7cutlass6half_tE19Flash_kernel_traitsILi96ELi64ELi128ELi8ES3_EELb0ELb0ELb0ELb1ELb0ELb0ELb0EEEvNS_16Flash_bwd_paramsE:
        /* <DEDUP_REMOVED lines=16> */
[----:B------:R-:W-:Y:S01]  /*0100*/  S2UR UR24, SR_CTAID.Y ;  /* 0x00000000001879c3 */ /* 0x000fe20000002600 */
[----:B------:R-:W4:Y:S01]  /*0110*/  LDCU.64 UR40, c[0x0][0x358] ;  /* 0x00006b00ff2877ac */ /* 0x000f220008000a00 */
[----:B------:R-:W4:Y:S06]  /*0120*/  LDCU.64 UR34, c[0x0][0x460] ;  /* 0x00008c00ff2277ac */ /* 0x000f2c0008000a00 */
[----:B------:R-:W-:Y:S01]  /*0130*/  S2UR UR27, SR_CTAID.X ;  /* 0x00000000001b79c3 */ /* 0x000fe20000002500 */
        /* <DEDUP_REMOVED lines=21> */
[----:B------:R-:W-:Y:S02]  /*0290*/  UP2UR UR31, UPR, URZ, 0x8 ;  /* 0x00000008ff1f7883 */ /* 0x000fe40008000000 */
[----:B------:R-:W2:Y:S01]  /*02a0*/  S2UR UR26, SR_CTAID.Z ;  /* 0x00000000001a79c3 */ /* 0x000ea20000002700 */
        /* <DEDUP_REMOVED lines=10> */
.L_x_230:
[----:B---3--:R-:W3:Y:S01]  /*0350*/  LDL.64 R8, [R1] ;  /* 0x0000000001087983 */ /* 0x008ee20000100a00 */
[----:B------:R-:W1:Y:S01]  /*0360*/  LDCU.64 UR8, c[0x0][0x478] ;  /* 0x00008f00ff0877ac */ /* 0x000e620008000a00 */
        /* <DEDUP_REMOVED lines=47> */
.L_x_171:
        /* <DEDUP_REMOVED lines=33> */
.L_x_173:
[----:B------:R-:W1:Y:S01]  /*0870*/  LDCU.64 UR18, c[0x0][0x3b8] ;  /* 0x00007700ff1277ac */ /* 0x000e620008000a00 */
[----:B------:R-:W-:-:S04]  /*0880*/  UIADD3 UR8, UPT, UPT, UR42, UR44, URZ ;  /* 0x0000002c2a087290 */ /* 0x000fc8000fffe0ff */
[----:B-1----:R-:W-:Y:S02]  /*0890*/  UIMAD.WIDE.U32 UR50, UR8, UR18, URZ ;  /* 0x00000012083272a5 */ /* 0x002fe4000f8e00ff */
[----:B------:R-:W-:-:S04]  /*08a0*/  UIMAD UR8, UR8, UR19, URZ ;  /* 0x00000013080872a4 */ /* 0x000fc8000f8e02ff */
[----:B------:R-:W-:-:S06]  /*08b0*/  UIADD3 UR8, UPT, UPT, UR51, UR8, URZ ;  /* 0x0000000833087290 */ /* 0x000fcc000fffe0ff */
[----:B------:R-:W-:Y:S02]  /*08c0*/  MOV R18, UR8 ;  /* 0x0000000800127c02 */ /* 0x000fe40008000f00 */
.L_x_174:
        /* <DEDUP_REMOVED lines=43> */
.L_x_175:
[----:B------:R-:W1:Y:S01]  /*0b80*/  LDCU.64 UR16, c[0x0][0x3c0] ;  /* 0x00007800ff1077ac */ /* 0x000e620008000a00 */
[----:B------:R-:W-:-:S04]  /*0b90*/  UIADD3 UR8, UPT, UPT, UR42, UR44, URZ ;  /* 0x0000002c2a087290 */ /* 0x000fc8000fffe0ff */
[----:B-1----:R-:W-:Y:S02]  /*0ba0*/  UIMAD.WIDE.U32 UR52, UR8, UR16, URZ ;  /* 0x00000010083472a5 */ /* 0x002fe4000f8e00ff */
[----:B------:R-:W-:-:S04]  /*0bb0*/  UIMAD UR8, UR8, UR17, URZ ;  /* 0x00000011080872a4 */ /* 0x000fc8000f8e02ff */
[----:B------:R-:W-:-:S06]  /*0bc0*/  UIADD3 UR8, UPT, UPT, UR53, UR8, URZ ;  /* 0x0000000835087290 */ /* 0x000fcc000fffe0ff */
[----:B------:R-:W-:-:S07]  /*0bd0*/  MOV R16, UR8 ;  /* 0x0000000800107c02 */ /* 0x000fce0008000f00 */
.L_x_176:
        /* <DEDUP_REMOVED lines=28> */
.L_x_177:
[----:B------:R-:W-:Y:S02]  /*0da0*/  UIMAD.WIDE.U32 UR10, UR54, UR14, URZ ;  /* 0x0000000e360a72a5 */ /* 0x000fe4000f8e00ff */
[----:B------:R-:W-:-:S04]  /*0db0*/  UIMAD UR8, UR55, UR14, URZ ;  /* 0x0000000e370872a4 */ /* 0x000fc8000f8e02ff */
[----:B------:R-:W-:-:S12]  /*0dc0*/  UIADD3 UR8, UPT, UPT, UR11, UR8, URZ ;  /* 0x000000080b087290 */ /* 0x000fd8000fffe0ff */
.L_x_178:
[----:B------:R-:W1:Y:S01]  /*0dd0*/  LDCU.U8 UR9, c[0x0][0x548] ;  /* 0x0000a900ff0977ac */ /* 0x000e620008000000 */
[----:B------:R-:W-:Y:S01]  /*0de0*/  UMOV UR29, UR24 ;  /* 0x00000018001d7c82 */ /* 0x000fe20008000000 */
[----:B------:R-:W2:Y:S01]  /*0df0*/  LDCU.U8 UR56, c[0x0][0x5f0] ;  /* 0x0000be00ff3877ac */ /* 0x000ea20008000000 */
[----:B------:R-:W-:Y:S02]  /*0e00*/  USHF.L.U32 UR15, UR29, 0x7, URZ ;  /* 0x000000071d0f7899 */ /* 0x000fe400080006ff */
[----:B------:R-:W-:Y:S02]  /*0e10*/  UIMAD UR53, UR30, UR57, URZ ;  /* 0x000000391e3572a4 */ /* 0x000fe4000f8e02ff */
[----:B------:R-:W-:-:S04]  /*0e20*/  USEL UR11, UR15, URZ, UP5 ;  /* 0x000000ff0f0b7287 */ /* 0x000fc8000a800000 */
[----:B------:R-:W-:Y:S02]  /*0e30*/  UIADD3 UR11, UP0, UPT, UR22, UR11, URZ ;  /* 0x0000000b160b7290 */ /* 0x000fe4000ff1e0ff */
[----:B-1----:R-:W-:Y:S02]  /*0e40*/  UISETP.NE.AND UP1, UPT, UR9, URZ, UPT ;  /* 0x000000ff0900728c */ /* 0x002fe4000bf25270 */
        /* <DEDUP_REMOVED lines=13> */
.L_x_179:
[----:B------:R-:W1:Y:S01]  /*0f20*/  LDCU UR55, c[0x0][0x434] ;  /* 0x00008680ff3777ac */ /* 0x000e620008000800 */
[----:B------:R-:W-:-:S04]  /*0f30*/  UIMAD UR9, UR29, UR58, UR30 ;  /* 0x0000003a1d0972a4 */ /* 0x000fc8000f8e021e */
[----:B-1----:R-:W-:Y:S02]  /*0f40*/  UIMAD UR55, UR9, UR55, URZ ;  /* 0x00000037093772a4 */ /* 0x002fe4000f8e02ff */
.L_x_180:
        /* <DEDUP_REMOVED lines=11> */
.L_x_181:
[----:B------:R-:W1:Y:S01]  /*1000*/  LDCU UR54, c[0x0][0x444] ;  /* 0x00008880ff3677ac */ /* 0x000e620008000800 */
[----:B------:R-:W-:-:S04]  /*1010*/  UIMAD UR9, UR29, UR58, UR30 ;  /* 0x0000003a1d0972a4 */ /* 0x000fc8000f8e021e */
[----:B-1----:R-:W-:-:S12]  /*1020*/  UIMAD UR54, UR9, UR54, URZ ;  /* 0x00000036093672a4 */ /* 0x002fd8000f8e02ff */
.L_x_182:
        /* <DEDUP_REMOVED lines=40> */
[----:B------:R-:W-:Y:S01]  /*12b0*/  USHF.L.U32 UR49, UR46, 0x6, URZ ;  /* 0x000000062e317899 */ /* 0x000fe200080006ff */
[----:B------:R-:W-:Y:S02]  /*12c0*/  IMAD R11, R5, UR46, R11 ;  /* 0x0000002e050b7c24 */ /* 0x000fe4000f8e020b */
[----:B------:R-:W2:Y:S01]  /*12d0*/  LDCU.64 UR22, c[0x0][0x380] ;  /* 0x00007000ff1677ac */ /* 0x000ea20008000a00 */
[----:B------:R-:W-:Y:S01]  /*12e0*/  IMAD.WIDE.U32 R4, R4, UR30, R2 ;  /* 0x0000001e04047c25 */ /* 0x000fe2000f8e0002 */
[----:B------:R-:W4:Y:S03]  /*12f0*/  LDCU.64 UR58, c[0x0][0x5e8] ;  /* 0x0000bd00ff3a77ac */ /* 0x000f260008000a00 */
[----:B---3--:R-:W-:Y:S01]  /*1300*/  IMAD.WIDE.U32 R2, R14, UR27, RZ ;  /* 0x0000001b0e027c25 */ /* 0x008fe2000f8e00ff */
[----:B------:R-:W3:Y:S03]  /*1310*/  LDCU.64 UR56, c[0x0][0x420] ;  /* 0x00008400ff3877ac */ /* 0x000ee60008000a00 */
        /* <DEDUP_REMOVED lines=10> */
[----:B------:R-:W-:-:S03]  /*13c0*/  IMAD.MOV.U32 R2, RZ, RZ, R4 ;  /* 0x000000ffff027224 */ /* 0x000fc600078e0004 */
[----:B------:R-:W-:Y:S01]  /*13d0*/  IADD3.X R11, PT, PT, R5, UR51, R0, P1, P0 ;  /* 0x00000033050b7c10 */ /* 0x000fe20008fe0400 */
[C---:B------:R-:W-:Y:S01]  /*13e0*/  IMAD.WIDE.U32 R4, R19.reuse, UR14, R6 ;  /* 0x0000000e13047c25 */ /* 0x040fe2000f8e0006 */
[----:B------:R-:W-:Y:S02]  /*13f0*/  IADD3 R0, P0, PT, R12, UR49, RZ ;  /* 0x000000310c007c10 */ /* 0x000fe4000ff1e0ff */
[----:B------:R-:W-:Y:S01]  /*1400*/  LOP3.LUT R12, R8, 0x40, RZ, 0xfc, !PT ;  /* 0x00000040080c7812 */ /* 0x000fe200078efcff */
[C---:B------:R-:W-:Y:S01]  /*1410*/  IMAD.WIDE.U32 R2, R19.reuse, UR8, R2 ;  /* 0x0000000813027c25 */ /* 0x040fe2000f8e0002 */
[----:B------:R-:W-:Y:S02]  /*1420*/  LEA.HI.X.SX32 R7, R10, R11, 0x1, P0 ;  /* 0x0000000b0a077211 */ /* 0x000fe400000f0eff */
[----:B-----5:R-:W-:Y:S01]  /*1430*/  LEA R234, P0, R0, UR10, 0x2 ;  /* 0x0000000a00ea7c11 */ /* 0x020fe2000f8010ff */
[C---:B------:R-:W-:Y:S01]  /*1440*/  IMAD R6, R19.reuse, UR9, R3 ;  /* 0x0000000913067c24 */ /* 0x040fe2000f8e0203 */
[----:B-1----:R-:W-:Y:S01]  /*1450*/  LEA R238, P1, R2, UR20, 0x1 ;  /* 0x0000001402ee7c11 */ /* 0x002fe2000f8208ff */
[C---:B------:R-:W-:Y:S01]  /*1460*/  IMAD R3, R19.reuse, UR15, R5 ;  /* 0x0000000f13037c24 */ /* 0x040fe2000f8e0205 */
[----:B------:R-:W-:Y:S01]  /*1470*/  LEA.HI.X R235, R0, UR11, R7, 0x2, P0 ;  /* 0x0000000b00eb7c11 */ /* 0x000fe200080f1407 */
[----:B----4-:R-:W-:Y:S01]  /*1480*/  UIMAD.WIDE UR14, UR54, 0x4, UR58 ;  /* 0x00000004360e78a5 */ /* 0x010fe2000f8e023a */
[----:B------:R-:W-:-:S02]  /*1490*/  IADD3 R14, P0, PT, R19, 0x40, RZ ;  /* 0x00000040130e7810 */ /* 0x000fc40007f1e0ff */
[----:B--2---:R-:W-:Y:S02]  /*14a0*/  LEA R240, P2, R4, UR22, 0x1 ;  /* 0x0000001604f07c11 */ /* 0x004fe4000f8408ff */
[----:B------:R-:W-:Y:S01]  /*14b0*/  LEA.HI.X R239, R2, UR21, R6, 0x1, P1 ;  /* 0x0000001502ef7c11 */ /* 0x000fe200088f0c06 */
[----:B------:R-:W-:Y:S01]  /*14c0*/  IMAD.X R15, RZ, RZ, RZ, P0 ;  /* 0x000000ffff0f7224 */ /* 0x000fe200000e06ff */
[----:B------:R-:W-:Y:S02]  /*14d0*/  LOP3.LUT R11, R8, 0x20, RZ, 0xfc, !PT ;  /* 0x00000020080b7812 */ /* 0x000fe400078efcff */
[----:B------:R-:W-:Y:S01]  /*14e0*/  LEA.HI.X R241, R4, UR23, R3, 0x1, P2 ;  /* 0x0000001704f17c11 */ /* 0x000fe200090f0c03 */
[----:B---3--:R-:W-:Y:S01]  /*14f0*/  UIMAD.WIDE UR22, UR55, 0x4, UR56 ;  /* 0x00000004371678a5 */ /* 0x008fe2000f8e0238 */
[----:B------:R-:W-:Y:S11]  /*1500*/  BRA.U UP0, `(.L_x_183) ;  /* 0x00000009000c7547 */ /* 0x000ff6000b800000 */
        /* <DEDUP_REMOVED lines=11> */
[----:B------:R-:W-:Y:S05]  /*15c0*/  BRA `(.L_x_185) ;  /* 0x0000000000187947 */ /* 0x000fea0003800000 */
.L_x_184:
[----:B------:R-:W1:Y:S01]  /*15d0*/  LDCU.64 UR10, c[0x0][0x5c0] ;  /* 0x0000b800ff0a77ac */ /* 0x000e620008000a00 */
[----:B------:R-:W-:-:S04]  /*15e0*/  UIADD3 UR5, UPT, UPT, UR42, UR44, URZ ;  /* 0x0000002c2a057290 */ /* 0x000fc8000fffe0ff */
[----:B-1----:R-:W-:Y:S02]  /*15f0*/  UIMAD.WIDE.U32 UR18, UR5, UR10, URZ ;  /* 0x0000000a051272a5 */ /* 0x002fe4000f8e00ff */
[----:B------:R-:W-:-:S04]  /*1600*/  UIMAD UR5, UR5, UR11, URZ ;  /* 0x0000000b050572a4 */ /* 0x000fc8000f8e02ff */
[----:B------:R-:W-:-:S06]  /*1610*/  UIADD3 UR5, UPT, UPT, UR19, UR5, URZ ;  /* 0x0000000513057290 */ /* 0x000fcc000fffe0ff */
[----:B------:R-:W-:Y:S02]  /*1620*/  MOV R0, UR5 ;  /* 0x0000000500007c02 */ /* 0x000fe40008000f00 */
.L_x_185:
        /* <DEDUP_REMOVED lines=12> */
.L_x_186:
[----:B------:R-:W1:Y:S01]  /*16f0*/  LDCU.64 UR8, c[0x0][0x5c8] ;  /* 0x0000b900ff0877ac */ /* 0x000e620008000a00 */
[----:B------:R-:W-:-:S04]  /*1700*/  UIADD3 UR42, UPT, UPT, UR42, UR44, URZ ;  /* 0x0000002c2a2a7290 */ /* 0x000fc8000fffe0ff */
[----:B-1----:R-:W-:Y:S02]  /*1710*/  UIMAD.WIDE.U32 UR16, UR42, UR8, URZ ;  /* 0x000000082a1072a5 */ /* 0x002fe4000f8e00ff */
[----:B------:R-:W-:-:S04]  /*1720*/  UIMAD UR42, UR42, UR9, URZ ;  /* 0x000000092a2a72a4 */ /* 0x000fc8000f8e02ff */
[----:B------:R-:W-:-:S06]  /*1730*/  UIADD3 UR42, UPT, UPT, UR17, UR42, URZ ;  /* 0x0000002a112a7290 */ /* 0x000fcc000fffe0ff */
[----:B------:R-:W-:Y:S02]  /*1740*/  MOV R10, UR42 ;  /* 0x0000002a000a7c02 */ /* 0x000fe40008000f00 */
.L_x_187:
        /* <DEDUP_REMOVED lines=30> */
.L_x_189:
[----:B------:R-:W-:Y:S05]  /*1930*/  BSYNC.RECONVERGENT B0 ;  /* 0x0000000000007941 */ /* 0x000fea0003800200 */
.L_x_188:
        /* <DEDUP_REMOVED lines=17> */
.L_x_191:
[----:B------:R-:W-:Y:S05]  /*1a50*/  BSYNC.RECONVERGENT B0 ;  /* 0x0000000000007941 */ /* 0x000fea0003800200 */
.L_x_190:
        /* <DEDUP_REMOVED lines=27> */
.L_x_193:
[----:B------:R-:W-:Y:S05]  /*1c10*/  BSYNC.RECONVERGENT B0 ;  /* 0x0000000000007941 */ /* 0x000fea0003800200 */
.L_x_192:
        /* <DEDUP_REMOVED lines=18> */
.L_x_183:
[----:B------:R-:W-:Y:S01]  /*1d40*/  IMAD.U32 R2, RZ, RZ, UR16 ;  /* 0x00000010ff027e24 */ /* 0x000fe2000f8e00ff */
[----:B------:R-:W-:Y:S01]  /*1d50*/  UIMAD UR10, UR48, UR16, URZ ;  /* 0x00000010300a72a4 */ /* 0x000fe2000f8e02ff */
[----:B------:R-:W-:Y:S01]  /*1d60*/  LOP3.LUT R4, R22, 0xd8, RZ, 0xc0, !PT ;  /* 0x000000d816047812 */ /* 0x000fe200078ec0ff */
[----:B------:R-:W1:Y:S01]  /*1d70*/  LDCU.64 UR8, c[0x0][0x3d8] ;  /* 0x00007b00ff0877ac */ /* 0x000e620008000a00 */
[----:B------:R-:W-:Y:S01]  /*1d80*/  IMAD.WIDE.U32 R2, R2, UR33, R8 ;  /* 0x0000002102027c25 */ /* 0x000fe2000f8e0008 */
[----:B------:R-:W-:Y:S01]  /*1d90*/  BSSY.RECONVERGENT B0, `(.L_x_195) ;  /* 0x0000032000007945 */ /* 0x000fe20003800200 */
[----:B------:R-:W-:Y:S01]  /*1da0*/  LOP3.LUT R4, R4, 0x18, R21, 0x78, !PT ;  /* 0x0000001804047812 */ /* 0x000fe200078e7815 */
[----:B------:R-:W-:Y:S01]  /*1db0*/  UIMAD UR10, UR33, UR17, UR10 ;  /* 0x00000011210a72a4 */ /* 0x000fe2000f8e020a */
[----:B------:R-:W-:Y:S01]  /*1dc0*/  @P3 BAR.SYNC.DEFER_BLOCKING 0x0 ;  /* 0x0000000000003b1d */ /* 0x000fe20000010000 */
[----:B------:R-:W-:Y:S01]  /*1dd0*/  IADD3 R2, P0, PT, R2, UR52, RZ ;  /* 0x0000003402027c10 */ /* 0x000fe2000ff1e0ff */
[----:B------:R-:W-:Y:S01]  /*1de0*/  ULOP3.LUT UR11, UR47, 0x80000001, URZ, 0xc0, !UPT ;  /* 0x800000012f0b7892 */ /* 0x000fe2000f8ec0ff */
[----:B------:R-:W-:-:S02]  /*1df0*/  LOP3.LUT R6, R4, 0x1f20, R22, 0xf8, !PT ;  /* 0x00001f2004067812 */ /* 0x000fc400078ef816 */
[----:B------:R-:W-:Y:S01]  /*1e00*/  IADD3.X R3, PT, PT, R16, UR10, R3, P0, !PT ;  /* 0x0000000a10037c10 */ /* 0x000fe200087fe403 */
[----:B------:R-:W-:Y:S02]  /*1e10*/  UIADD3 UR10, UPT, UPT, -UR33, UR39, URZ ;  /* 0x00000027210a7290 */ /* 0x000fe4000fffe1ff */
[----:B------:R-:W-:-:S04]  /*1e20*/  UISETP.NE.AND UP0, UPT, UR11, 0x1, UPT ;  /* 0x000000010b00788c */ /* 0x000fc8000bf05270 */
[----:B------:R-:W-:Y:S01]  /*1e30*/  ISETP.GE.AND P5, PT, R19, UR10, PT ;  /* 0x0000000a13007c0c */ /* 0x000fe2000bfa6270 */
[----:B-1----:R-:W-:Y:S01]  /*1e40*/  IMAD R0, R17, UR8, RZ ;  /* 0x0000000811007c24 */ /* 0x002fe2000f8e02ff */
[----:B------:R-:W-:Y:S01]  /*1e50*/  USEL UR20, URZ, 0x3000, UP0 ;  /* 0x00003000ff147887 */ /* 0x000fe20008000000 */
[----:B------:R-:W-:-:S04]  /*1e60*/  IMAD.WIDE.U32 R4, R13, UR8, R2 ;  /* 0x000000080d047c25 */ /* 0x000fc8000f8e0002 */
[----:B------:R-:W-:Y:S01]  /*1e70*/  IMAD R10, R13, UR9, R0 ;  /* 0x000000090d0a7c24 */ /* 0x000fe2000f8e0200 */
[----:B------:R-:W-:-:S03]  /*1e80*/  LEA R0, R6, UR6, 0x1 ;  /* 0x0000000606007c11 */ /* 0x000fc6000f8e08ff */
[----:B------:R-:W-:Y:S02]  /*1e90*/  IMAD.IADD R10, R5, 0x1, R10 ;  /* 0x00000001050a7824 */ /* 0x000fe400078e020a */
[----:B------:R-:W-:Y:S05]  /*1ea0*/  @P5 BRA `(.L_x_196) ;  /* 0x0000000000745947 */ /* 0x000fea0003800000 */
        /* <DEDUP_REMOVED lines=27> */
.L_x_197:
[----:B------:R2:W-:Y:S01]  /*2060*/  STS.128 [R0+0x13000], RZ ;  /* 0x013000ff00007388 */ /* 0x0005e20000000c00 */
[----:B------:R-:W-:Y:S05]  /*2070*/  BRA `(.L_x_198) ;  /* 0x00000000000c7947 */ /* 0x000fea0003800000 */
.L_x_196:
[----:B------:R1:W-:Y:S04]  /*2080*/  STS.128 [R0+0xf000], RZ ;  /* 0x00f000ff00007388 */ /* 0x0003e80000000c00 */
[----:B------:R1:W-:Y:S04]  /*2090*/  STS.128 [R0+0x11000], RZ ;  /* 0x011000ff00007388 */ /* 0x0003e80000000c00 */
[----:B------:R1:W-:Y:S02]  /*20a0*/  STS.128 [R0+0x13000], RZ ;  /* 0x013000ff00007388 */ /* 0x0003e40000000c00 */
.L_x_198:
[----:B------:R-:W-:Y:S05]  /*20b0*/  BSYNC.RECONVERGENT B0 ;  /* 0x0000000000007941 */ /* 0x000fea0003800200 */
.L_x_195:
        /* <DEDUP_REMOVED lines=34> */
.L_x_201:
[----:B------:R3:W-:Y:S02]  /*22e0*/  STS.128 [R0+0x14000], RZ ;  /* 0x014000ff00007388 */ /* 0x0007e40000000c00 */
.L_x_200:
[----:B------:R-:W-:Y:S05]  /*22f0*/  BSYNC.RECONVERGENT B0 ;  /* 0x0000000000007941 */ /* 0x000fea0003800200 */
.L_x_199:
        /* <DEDUP_REMOVED lines=25> */
.L_x_204:
[----:B------:R1:W-:Y:S01]  /*2490*/  STS.128 [R0+0x8000], RZ ;  /* 0x008000ff00007388 */ /* 0x0003e20000000c00 */
[----:B------:R-:W-:Y:S05]  /*24a0*/  BRA `(.L_x_205) ;  /* 0x00000000000c7947 */ /* 0x000fea0003800000 */
.L_x_203:
[----:B------:R1:W-:Y:S04]  /*24b0*/  STS.128 [R0+0x6000], RZ ;  /* 0x006000ff00007388 */ /* 0x0003e80000000c00 */
[----:B------:R1:W-:Y:S04]  /*24c0*/  STS.128 [R0+0x7000], RZ ;  /* 0x007000ff00007388 */ /* 0x0003e80000000c00 */
[----:B------:R1:W-:Y:S02]  /*24d0*/  STS.128 [R0+0x8000], RZ ;  /* 0x008000ff00007388 */ /* 0x0003e40000000c00 */
.L_x_205:
[----:B------:R-:W-:Y:S05]  /*24e0*/  BSYNC.RECONVERGENT B0 ;  /* 0x0000000000007941 */ /* 0x000fea0003800200 */
.L_x_202:
        /* <DEDUP_REMOVED lines=23> */
.L_x_208:
[----:B------:R1:W-:Y:S01]  /*2660*/  STS.128 [R233+0x2000], RZ ;  /* 0x002000ffe9007388 */ /* 0x0003e20000000c00 */
[----:B------:R-:W-:Y:S05]  /*2670*/  BRA `(.L_x_209) ;  /* 0x00000000000c7947 */ /* 0x000fea0003800000 */
.L_x_207:
[----:B------:R1:W-:Y:S04]  /*2680*/  STS.128 [R233], RZ ;  /* 0x000000ffe9007388 */ /* 0x0003e80000000c00 */
[----:B------:R1:W-:Y:S04]  /*2690*/  STS.128 [R233+0x1000], RZ ;  /* 0x001000ffe9007388 */ /* 0x0003e80000000c00 */
[----:B------:R1:W-:Y:S02]  /*26a0*/  STS.128 [R233+0x2000], RZ ;  /* 0x002000ffe9007388 */ /* 0x0003e40000000c00 */
.L_x_209:
[----:B------:R-:W-:Y:S05]  /*26b0*/  BSYNC.RECONVERGENT B0 ;  /* 0x0000000000007941 */ /* 0x000fea0003800200 */
.L_x_206:
        /* <DEDUP_REMOVED lines=60> */
.L_x_212:
[----:B------:R3:W-:Y:S01]  /*2a80*/  STS.128 [R0+0xd000], RZ ;  /* 0x00d000ff00007388 */ /* 0x0007e20000000c00 */
[----:B------:R-:W-:Y:S05]  /*2a90*/  BRA `(.L_x_213) ;  /* 0x00000000000c7947 */ /* 0x000fea0003800000 */
.L_x_211:
[----:B------:R1:W-:Y:S04]  /*2aa0*/  STS.128 [R0+0x9000], RZ ;  /* 0x009000ff00007388 */ /* 0x0003e80000000c00 */
[----:B------:R1:W-:Y:S04]  /*2ab0*/  STS.128 [R0+0xb000], RZ ;  /* 0x00b000ff00007388 */ /* 0x0003e80000000c00 */
[----:B------:R1:W-:Y:S02]  /*2ac0*/  STS.128 [R0+0xd000], RZ ;  /* 0x00d000ff00007388 */ /* 0x0003e40000000c00 */
.L_x_213:
[----:B------:R-:W-:Y:S05]  /*2ad0*/  BSYNC.RECONVERGENT B0 ;  /* 0x0000000000007941 */ /* 0x000fea0003800200 */
.L_x_210:
        /* <DEDUP_REMOVED lines=33> */
.L_x_216:
[----:B------:R2:W-:Y:S02]  /*2cf0*/  STS.128 [R0+0xe000], RZ ;  /* 0x00e000ff00007388 */ /* 0x0005e40000000c00 */
.L_x_215:
[----:B------:R-:W-:Y:S05]  /*2d00*/  BSYNC.RECONVERGENT B0 ;  /* 0x0000000000007941 */ /* 0x000fea0003800200 */
.L_x_214:
[----:B------:R-:W1:Y:S01]  /*2d10*/  LDCU.64 UR10, c[0x0][0x538] ;  /* 0x0000a700ff0a77ac */ /* 0x000e620008000a00 */
[----:B------:R-:W0:Y:S01]  /*2d20*/  LDGDEPBAR ;  /* 0x00000000000079af */ /* 0x000e220000000000 */
[C---:B------:R-:W-:Y:S02]  /*2d30*/  IMAD.SHL.U32 R4, R21.reuse, 0x2, RZ ;  /* 0x0000000215047824 */ /* 0x040fe400078e00ff */
[C---:B------:R-:W-:Y:S02]  /*2d40*/  IMAD.SHL.U32 R11, R21.reuse, 0x20, RZ ;  /* 0x00000020150b7824 */ /* 0x040fe400078e00ff */
[----:B-1234-:R-:W-:Y:S02]  /*2d50*/  IMAD.U32 R0, RZ, RZ, UR5 ;  /* 0x00000005ff007e24 */ /* 0x01efe4000f8e00ff */
[C---:B------:R-:W-:Y:S02]  /*2d60*/  IMAD.SHL.U32 R5, R21.reuse, 0x10, RZ ;  /* 0x0000001015057824 */ /* 0x040fe400078e00ff */
[C---:B------:R-:W-:Y:S01]  /*2d70*/  IMAD.SHL.U32 R10, R21.reuse, 0x4, RZ ;  /* 0x00000004150a7824 */ /* 0x040fe200078e00ff */
[----:B------:R-:W1:Y:S01]  /*2d80*/  S2R R231, SR_TID.X ;  /* 0x0000000000e77919 */ /* 0x000e620000002100 */
[----:B------:R-:W-:Y:S01]  /*2d90*/  LOP3.LUT P0, RZ, R21, 0x4, RZ, 0xc0, !PT ;  /* 0x0000000415ff7812 */ /* 0x000fe2000780c0ff */
[----:B------:R-:W2:Y:S01]  /*2da0*/  LDC R247, c[0x0][0x44c] ;  /* 0x00011300fff77b82 */ /* 0x000ea20000000800 */
[----:B------:R-:W-:-:S04]  /*2db0*/  UISETP.NE.U32.AND UP0, UPT, UR10, URZ, UPT ;  /* 0x000000ff0a00728c */ /* 0x000fc8000bf05070 */
[----:B------:R-:W-:Y:S01]  /*2dc0*/  UISETP.NE.AND.EX UP0, UPT, UR11, URZ, UPT, UP0 ;  /* 0x000000ff0b00728c */ /* 0x000fe2000bf05300 */
[----:B------:R-:W-:-:S05]  /*2dd0*/  DEPBAR.LE SB0, 0x1 ;  /* 0x000080400000791a */ /* 0x000fca0000000000 */
[----:B------:R-:W-:-:S05]  /*2de0*/  PLOP3.LUT P1, PT, PT, PT, UP0, 0x80, 0x8 ;  /* 0x000000000008781c */ /* 0x000fca0003f2f008 */
[----:B------:R-:W3:Y:S01]  /*2df0*/  @UP0 LDCU.64 UR8, c[0x0][0x540] ;  /* 0x0000a800ff0807ac */ /* 0x000ee20008000a00 */
[----:B------:R-:W-:Y:S01]  /*2e00*/  @UP0 UMOV UR16, UR30 ;  /* 0x0000001e00100c82 */ /* 0x000fe20008000000 */
[----:B------:R-:W-:Y:S01]  /*2e10*/  @UP0 UMOV UR17, URZ ;  /* 0x000000ff00110c82 */ /* 0x000fe20008000000 */
[----:B------:R-:W-:Y:S01]  /*2e20*/  LOP3.LUT R4, R4, 0x6, RZ, 0xc0, !PT ;  /* 0x0000000604047812 */ /* 0x000fe200078ec0ff */
[----:B------:R-:W4:Y:S01]  /*2e30*/  @UP0 LDCU UR5, c[0x0][0x458] ;  /* 0x00008b00ff0507ac */ /* 0x000f220008000800 */
[----:B---3--:R-:W-:Y:S01]  /*2e40*/  @UP0 UIMAD.WIDE.U32 UR16, UR29, UR8, UR16 ;  /* 0x000000081d1002a5 */ /* 0x008fe2000f8e0010 */
[----:B------:R-:W-:Y:S03]  /*2e50*/  BAR.SYNC.DEFER_BLOCKING 0x0 ;  /* 0x0000000000007b1d */ /* 0x000fe60000010000 */
[----:B------:R-:W-:Y:S02]  /*2e60*/  @UP0 UIMAD UR9, UR29, UR9, UR17 ;  /* 0x000000091d0902a4 */ /* 0x000fe4000f8e0211 */
[----:B------:R-:W-:Y:S01]  /*2e70*/  @UP0 ULEA UR10, UP1, UR16, UR10, 0x2 ;  /* 0x0000000a100a0291 */ /* 0x000fe2000f8210ff */
[----:B------:R-:W-:-:S02]  /*2e80*/  LOP3.LUT R6, R11, 0x20, RZ, 0xc0, !PT ;  /* 0x000000200b067812 */ /* 0x000fc400078ec0ff */
[----:B------:R-:W-:Y:S01]  /*2e90*/  LOP3.LUT R10, R10, 0x18, RZ, 0xc0, !PT ;  /* 0x000000180a0a7812 */ /* 0x000fe200078ec0ff */
[----:B------:R-:W-:Y:S02]  /*2ea0*/  @UP0 ULEA.HI.X UR11, UR16, UR11, UR9, 0x2, UP1 ;  /* 0x0000000b100b0291 */ /* 0x000fe400088f1409 */
[----:B------:R-:W-:Y:S01]  /*2eb0*/  IMAD.U32 R2, RZ, RZ, UR10 ;  /* 0x0000000aff027e24 */ /* 0x000fe2000f8e00ff */
[----:B------:R-:W-:Y:S02]  /*2ec0*/  LOP3.LUT R4, R4, 0x1e0, R16, 0xf8, !PT ;  /* 0x000001e004047812 */ /* 0x000fe400078ef810 */
[----:B------:R-:W-:Y:S01]  /*2ed0*/  LOP3.LUT R7, R11, 0x120, RZ, 0xc0, !PT ;  /* 0x000001200b077812 */ /* 0x000fe200078ec0ff */
[----:B------:R-:W-:Y:S01]  /*2ee0*/  IMAD.U32 R3, RZ, RZ, UR11 ;  /* 0x0000000bff037e24 */ /* 0x000fe2000f8e00ff */
[----:B------:R-:W3:Y:S02]  /*2ef0*/  LDCU UR16, c[0x0][0x590] ;  /* 0x0000b200ff1077ac */ /* 0x000ee40008000800 */
[----:B------:R-:W-:Y:S01]  /*2f00*/  LOP3.LUT R7, R7, 0x200, R5, 0xf8, !PT ;  /* 0x0000020007077812 */ /* 0x000fe200078ef805 */
[C---:B-1----:R-:W-:Y:S01]  /*2f10*/  IMAD.SHL.U32 R12, R231.reuse, 0x20, RZ ;  /* 0x00000020e70c7824 */ /* 0x042fe200078e00ff */
[----:B------:R-:W1:Y:S01]  /*2f20*/  LDCU UR11, c[0x0][0x3b0] ;  /* 0x00007600ff0b77ac */ /* 0x000e620008000800 */
[----:B------:R4:W2:Y:S01]  /*2f30*/  @P1 LDG.E R9, desc[UR40][R2.64] ;  /* 0x0000002802091981 */ /* 0x0008a2000c1e1900 */
[----:B------:R-:W-:-:S02]  /*2f40*/  IMAD.SHL.U32 R13, R231, 0x4, RZ ;  /* 0x00000004e70d7824 */ /* 0x000fc400078e00ff */
[----:B------:R-:W-:Y:S01]  /*2f50*/  LOP3.LUT R8, R12, 0xc0, RZ, 0xc0, !PT ;  /* 0x000000c00c087812 */ /* 0x000fe200078ec0ff */
[----:B------:R-:W-:Y:S01]  /*2f60*/  IMAD.SHL.U32 R15, R231, 0x2, RZ ;  /* 0x00000002e70f7824 */ /* 0x000fe200078e00ff */
[----:B------:R-:W-:Y:S01]  /*2f70*/  SHF.R.U32.HI R14, RZ, 0x1, R231 ;  /* 0x00000001ff0e7819 */ /* 0x000fe200000116e7 */
[----:B------:R-:W-:Y:S01]  /*2f80*/  IMAD.MOV.U32 R229, RZ, RZ, 0x20 ;  /* 0x00000020ffe57424 */ /* 0x000fe200078e00ff */
[----:B------:R-:W-:Y:S01]  /*2f90*/  LOP3.LUT R8, R8, 0x18, R13, 0xf8, !PT ;  /* 0x0000001808087812 */ /* 0x000fe200078ef80d */
[----:B------:R-:W-:Y:S01]  /*2fa0*/  IMAD.MOV.U32 R228, RZ, RZ, 0x20 ;  /* 0x00000020ffe47424 */ /* 0x000fe200078e00ff */
[----:B------:R-:W-:Y:S01]  /*2fb0*/  CS2R R126, SRZ ;  /* 0x00000000007e7805 */ /* 0x000fe2000001ff00 */
[----:B------:R-:W-:Y:S01]  /*2fc0*/  IMAD.MOV.U32 R237, RZ, RZ, R233 ;  /* 0x000000ffffed7224 */ /* 0x000fe200078e00e9 */
[----:B------:R-:W-:Y:S02]  /*2fd0*/  SEL R229, R229, 0xffffffe0, !P0 ;  /* 0xffffffe0e5e57807 */ /* 0x000fe40004000000 */
        /* <DEDUP_REMOVED lines=13> */
[----:B------:R-:W-:Y:S01]  /*30b0*/  CS2R R102, SRZ ;  /* 0x0000000000667805 */ /* 0x000fe2000001ff00 */
[----:B----4-:R-:W-:Y:S01]  /*30c0*/  VIADD R3, R245, UR39 ;  /* 0x00000027f5037c36 */ /* 0x010fe20008000000 */
[----:B------:R-:W-:Y:S01]  /*30d0*/  CS2R R100, SRZ ;  /* 0x0000000000647805 */ /* 0x000fe2000001ff00 */
[----:B------:R-:W-:Y:S01]  /*30e0*/  IMAD.U32 R2, RZ, RZ, UR33 ;  /* 0x00000021ff027e24 */ /* 0x000fe2000f8e00ff */
[----:B------:R-:W-:Y:S01]  /*30f0*/  UIADD3 UR33, UPT, UPT, UR33, 0x80, URZ ;  /* 0x0000008021217890 */ /* 0x000fe2000fffe0ff */
[----:B------:R-:W-:Y:S01]  /*3100*/  IMAD R232, R0, 0x40, R3 ;  /* 0x0000004000e87824 */ /* 0x000fe200078e0203 */
[----:B------:R-:W-:Y:S02]  /*3110*/  LOP3.LUT R0, R6, 0x3c00, R5, 0xf8, !PT ;  /* 0x00003c0006007812 */ /* 0x000fe400078ef805 */
[----:B------:R-:W-:Y:S02]  /*3120*/  CS2R R94, SRZ ;  /* 0x00000000005e7805 */ /* 0x000fe4000001ff00 */
[----:B------:R-:W-:-:S02]  /*3130*/  SHF.R.U32.HI R3, RZ, 0x4, R21 ;  /* 0x00000004ff037819 */ /* 0x000fc40000011615 */
[----:B------:R-:W-:Y:S02]  /*3140*/  CS2R R92, SRZ ;  /* 0x00000000005c7805 */ /* 0x000fe4000001ff00 */
[----:B------:R-:W-:Y:S02]  /*3150*/  IADD3 R2, PT, PT, R4, UR43, R2 ;  /* 0x0000002b04027c10 */ /* 0x000fe4000fffe002 */
[----:B------:R-:W-:Y:S02]  /*3160*/  CS2R R98, SRZ ;  /* 0x0000000000627805 */ /* 0x000fe4000001ff00 */
[----:B------:R-:W-:Y:S02]  /*3170*/  LOP3.LUT R4, R0, 0x100, R5, 0xf8, !PT ;  /* 0x0000010000047812 */ /* 0x000fe400078ef805 */
[----:B------:R-:W-:Y:S02]  /*3180*/  CS2R R96, SRZ ;  /* 0x0000000000607805 */ /* 0x000fe4000001ff00 */
[----:B------:R-:W-:Y:S01]  /*3190*/  LOP3.LUT R0, R3, 0x8, RZ, 0xc0, !PT ;  /* 0x0000000803007812 */ /* 0x000fe200078ec0ff */
[----:B------:R-:W2:Y:S01]  /*31a0*/  @P1 MUFU.RCP R5, UR5 ;  /* 0x0000000500051d08 */ /* 0x000ea20008001000 */
        /* <DEDUP_REMOVED lines=8> */
[----:B------:R-:W-:Y:S02]  /*3230*/  IADD3 R232, PT, PT, R232, -0x29, -R2 ;  /* 0xffffffd7e8e87810 */ /* 0x000fe40007ffe802 */
[----:B------:R-:W-:Y:S02]  /*3240*/  CS2R R78, SRZ ;  /* 0x00000000004e7805 */ /* 0x000fe4000001ff00 */
[----:B------:R-:W-:Y:S02]  /*3250*/  LOP3.LUT R2, R0, R10, RZ, 0x3c, !PT ;  /* 0x0000000a00027212 */ /* 0x000fe400078e3cff */
[----:B------:R-:W-:Y:S02]  /*3260*/  CS2R R76, SRZ ;  /* 0x00000000004c7805 */ /* 0x000fe4000001ff00 */
[----:B------:R-:W-:Y:S01]  /*3270*/  LOP3.LUT R0, R4, R3, RZ, 0xfc, !PT ;  /* 0x0000000304007212 */ /* 0x000fe200078efcff */
[----:B------:R-:W-:Y:S01]  /*3280*/  IMAD.SHL.U32 R3, R231, 0x10, RZ ;  /* 0x00000010e7037824 */ /* 0x000fe200078e00ff */
[----:B------:R-:W-:-:S02]  /*3290*/  LOP3.LUT R6, R6, 0x8, R16, 0x78, !PT ;  /* 0x0000000806067812 */ /* 0x000fc400078e7810 */
[----:B------:R-:W-:Y:S02]  /*32a0*/  CS2R R82, SRZ ;  /* 0x0000000000527805 */ /* 0x000fe4000001ff00 */
[----:B------:R-:W-:Y:S02]  /*32b0*/  LEA R226, R0, UR6, 0x1 ;  /* 0x0000000600e27c11 */ /* 0x000fe4000f8e08ff */
[----:B------:R-:W-:Y:S02]  /*32c0*/  CS2R R80, SRZ ;  /* 0x0000000000507805 */ /* 0x000fe4000001ff00 */
[----:B------:R-:W-:Y:S02]  /*32d0*/  LOP3.LUT R224, R2, 0x120, R11, 0xf8, !PT ;  /* 0x0000012002e07812 */ /* 0x000fe400078ef80b */
[----:B------:R-:W-:Y:S02]  /*32e0*/  CS2R R74, SRZ ;  /* 0x00000000004a7805 */ /* 0x000fe4000001ff00 */
[----:B------:R-:W-:Y:S01]  /*32f0*/  LOP3.LUT R2, R12, 0x120, RZ, 0xc0, !PT ;  /* 0x000001200c027812 */ /* 0x000fe200078ec0ff */
[C---:B------:R-:W-:Y:S01]  /*3300*/  VIADD R4, R226.reuse, 0xf000 ;  /* 0x0000f000e2047836 */ /* 0x040fe20000000000 */
[----:B------:R4:W1:Y:S01]  /*3310*/  LDSM.16.M88.4 R176, [R226+0xf000] ;  /* 0x00f00000e2b0783b */ /* 0x0008620000000200 */
[----:B------:R-:W-:Y:S01]  /*3320*/  VIADD R220, R226, 0xf020 ;  /* 0x0000f020e2dc7836 */ /* 0x000fe20000000000 */
[----:B------:R-:W-:Y:S01]  /*3330*/  LOP3.LUT R7, R7, R6, RZ, 0xfc, !PT ;  /* 0x0000000607077212 */ /* 0x000fe200078efcff */
[----:B------:R-:W-:Y:S01]  /*3340*/  @P0 VIADD R220, R4, 0xffffffe0 ;  /* 0xffffffe004dc0836 */ /* 0x000fe20000000000 */
[----:B------:R4:W1:Y:S01]  /*3350*/  LDSM.16.M88.4 R180, [R226+0xf400] ;  /* 0x00f40000e2b4783b */ /* 0x0008620000000200 */
[----:B------:R-:W-:-:S02]  /*3360*/  LOP3.LUT R2, R2, 0x200, R3, 0xf8, !PT ;  /* 0x0000020002027812 */ /* 0x000fc400078ef803 */
[----:B------:R-:W-:Y:S02]  /*3370*/  CS2R R72, SRZ ;  /* 0x0000000000487805 */ /* 0x000fe4000001ff00 */
[----:B------:R-:W-:Y:S01]  /*3380*/  LOP3.LUT R3, R3, 0x1c0, RZ, 0xc0, !PT ;  /* 0x000001c003037812 */ /* 0x000fe200078ec0ff */
[----:B------:R4:W1:Y:S01]  /*3390*/  LDSM.16.M88.4 R184, [R220] ;  /* 0x00000000dcb8783b */ /* 0x0008620000000200 */
[----:B------:R-:W-:Y:S02]  /*33a0*/  LOP3.LUT R0, R8, 0x8, R14, 0x78, !PT ;  /* 0x0000000808007812 */ /* 0x000fe400078e780e */
[----:B------:R-:W-:Y:S02]  /*33b0*/  CS2R R70, SRZ ;  /* 0x0000000000467805 */ /* 0x000fe4000001ff00 */
[----:B------:R-:W-:Y:S01]  /*33c0*/  LOP3.LUT R3, R3, 0x38, R15, 0xf8, !PT ;  /* 0x0000003803037812 */ /* 0x000fe200078ef80f */
[----:B------:R4:W1:Y:S01]  /*33d0*/  LDSM.16.M88.4 R188, [R220+0x400] ;  /* 0x00040000dcbc783b */ /* 0x0008620000000200 */
[----:B------:R-:W-:Y:S01]  /*33e0*/  LOP3.LUT R230, R2, R0, RZ, 0xfc, !PT ;  /* 0x0000000002e67212 */ /* 0x000fe200078efcff */
[----:B------:R-:W-:Y:S01]  /*33f0*/  IMAD.MOV.U32 R0, RZ, RZ, 0x10 ;  /* 0x00000010ff007424 */ /* 0x000fe200078e00ff */
[----:B------:R-:W-:Y:S01]  /*3400*/  LEA R225, R7, UR6, 0x1 ;  /* 0x0000000607e17c11 */ /* 0x000fe2000f8e08ff */
[----:B------:R4:W1:Y:S01]  /*3410*/  LDSM.16.M88.4 R200, [R220+0x2000] ;  /* 0x00200000dcc8783b */ /* 0x0008620000000200 */
[----:B------:R-:W-:-:S02]  /*3420*/  LEA R224, R224, UR6, 0x1 ;  /* 0x00000006e0e07c11 */ /* 0x000fc4000f8e08ff */
[----:B------:R-:W-:Y:S02]  /*3430*/  CS2R R68, SRZ ;  /* 0x0000000000447805 */ /* 0x000fe4000001ff00 */
[----:B------:R-:W-:Y:S01]  /*3440*/  LOP3.LUT R3, R3, 0x20, R14, 0x78, !PT ;  /* 0x0000002003037812 */ /* 0x000fe200078e780e */
[----:B------:R4:W1:Y:S01]  /*3450*/  LDSM.16.M88.4 R204, [R220+0x2400] ;  /* 0x00240000dccc783b */ /* 0x0008620000000200 */
[----:B------:R-:W-:Y:S02]  /*3460*/  LOP3.LUT P0, RZ, R231, 0x2, RZ, 0xc0, !PT ;  /* 0x00000002e7ff7812 */ /* 0x000fe4000780c0ff */
[----:B------:R-:W-:Y:S02]  /*3470*/  CS2R R62, SRZ ;  /* 0x00000000003e7805 */ /* 0x000fe4000001ff00 */
[----:B------:R-:W-:Y:S01]  /*3480*/  CS2R R60, SRZ ;  /* 0x00000000003c7805 */ /* 0x000fe2000001ff00 */
[----:B------:R4:W1:Y:S01]  /*3490*/  LDSM.16.M88.4 R216, [R220+0x4000] ;  /* 0x00400000dcd8783b */ /* 0x0008620000000200 */
        /* <DEDUP_REMOVED lines=18> */
[----:B------:R-:W-:Y:S01]  /*35c0*/  LOP3.LUT P2, RZ, R231, 0x8, RZ, 0xc0, !PT ;  /* 0x00000008e7ff7812 */ /* 0x000fe2000784c0ff */
[----:B------:R-:W2:Y:S01]  /*35d0*/  LDSM.16.M88.4 R220, [R220+0x4400] ;  /* 0x00440000dcdc783b */ /* 0x000ea20000000200 */
[----:B------:R-:W-:Y:S01]  /*35e0*/  VIADD R225, R225, UR20 ;  /* 0x00000014e1e17c36 */ /* 0x000fe20008000000 */
[----:B------:R-:W-:Y:S01]  /*35f0*/  SEL R228, R228, 0xffffffe0, !P0 ;  /* 0xffffffe0e4e47807 */ /* 0x000fe20004000000 */
[----:B------:R-:W-:Y:S01]  /*3600*/  VIADD R224, R224, UR20 ;  /* 0x00000014e0e07c36 */ /* 0x000fe20008000000 */
[----:B------:R-:W-:Y:S01]  /*3610*/  UMOV UR5, URZ ;  /* 0x000000ff00057c82 */ /* 0x000fe20008000000 */
[----:B------:R-:W-:Y:S01]  /*3620*/  IMAD.IADD R227, R226, 0x1, R229 ;  /* 0x00000001e2e37824 */ /* 0x000fe200078e02e5 */
[----:B------:R-:W-:Y:S01]  /*3630*/  USHF.L.U32 UR46, UR46, 0x3, URZ ;  /* 0x000000032e2e7899 */ /* 0x000fe200080006ff */
[----:B------:R-:W2:Y:S01]  /*3640*/  LDCU UR8, c[0x0][0x440] ;  /* 0x00008800ff0877ac */ /* 0x000ea20008000800 */
[----:B------:R-:W2:Y:S01]  /*3650*/  LDCU UR9, c[0x0][0x3e0] ;  /* 0x00007c00ff0977ac */ /* 0x000ea20008000800 */
[----:B------:R-:W2:Y:S01]  /*3660*/  LDCU UR10, c[0x0][0x45c] ;  /* 0x00008b80ff0a77ac */ /* 0x000ea20008000800 */
[----:B------:R-:W-:-:S02]  /*3670*/  UISETP.GE.AND UP1, UPT, UR33, UR39, UPT ;  /* 0x000000272100728c */ /* 0x000fc4000bf26270 */
[----:B-1----:R-:W-:Y:S02]  /*3680*/  USHF.L.U32 UR11, UR11, 0x6, URZ ;  /* 0x000000060b0b7899 */ /* 0x002fe400080006ff */
[----:B---3--:R-:W-:Y:S01]  /*3690*/  USHF.L.U32 UR16, UR16, 0x6, URZ ;  /* 0x0000000610107899 */ /* 0x008fe200080006ff */
[----:B--2---:R-:W-:Y:S01]  /*36a0*/  @P1 FMUL.FTZ R6, R9, R5 ;  /* 0x0000000509061220 */ /* 0x004fe20000410000 */
[----:B------:R-:W-:-:S04]  /*36b0*/  LOP3.LUT R5, R12, 0x7400, RZ, 0xc0, !PT ;  /* 0x000074000c057812 */ /* 0x000fc800078ec0ff */
[----:B------:R-:W-:Y:S02]  /*36c0*/  @P1 R2UR UR17, R6 ;  /* 0x00000000061112ca */ /* 0x000fe400000e0000 */
[----:B------:R-:W-:Y:S02]  /*36d0*/  LOP3.LUT R5, R5, 0x6, R15, 0xf8, !PT ;  /* 0x0000000605057812 */ /* 0x000fe400078ef80f */
[----:B------:R-:W-:Y:S02]  /*36e0*/  LOP3.LUT P1, RZ, R231, 0x4, RZ, 0xc0, !PT ;  /* 0x00000004e7ff7812 */ /* 0x000fe4000782c0ff */
[----:B------:R-:W-:Y:S02]  /*36f0*/  LOP3.LUT R252, R5, R3, RZ, 0xfc, !PT ;  /* 0x0000000305fc7212 */ /* 0x000fe400078efcff */
[----:B------:R-:W-:-:S05]  /*3700*/  SEL R0, R0, 0xfffffff0, !P1 ;  /* 0xfffffff000007807 */ /* 0x000fca0004800000 */
[----:B----4-:R-:W-:-:S05]  /*3710*/  @UP0 UMOV UR5, UR17 ;  /* 0x0000001100050c82 */ /* 0x010fca0008000000 */
.L_x_219:
[----:B------:R-:W0:Y:S01]  /*3720*/  LDGDEPBAR ;  /* 0x00000000000079af */ /* 0x000e220000000000 */
[----:B------:R-:W-:Y:S01]  /*3730*/  IMAD.IADD R0, R225, 0x1, R229 ;  /* 0x00000001e1007824 */ /* 0x000fe200078e02e5 */
[----:B------:R-:W-:Y:S01]  /*3740*/  PLOP3.LUT P4, PT, PT, PT, UP1, 0x80, 0x8 ;  /* 0x000000000008781c */ /* 0x000fe20003f8f018 */
[----:B------:R-:W-:Y:S01]  /*3750*/  IMAD.SHL.U32 R2, R231, 0x2, RZ ;  /* 0x00000002e7027824 */ /* 0x000fe200078e00ff */
[----:B------:R-:W-:Y:S01]  /*3760*/  PLOP3.LUT P3, PT, PT, PT, UP1, 0x80, 0x8 ;  /* 0x000000000008781c */ /* 0x000fe20003f6f018 */
[----:B------:R-:W-:Y:S01]  /*3770*/  UISETP.NE.AND UP2, UPT, UR47, URZ, UPT ;  /* 0x000000ff2f00728c */ /* 0x000fe2000bf45270 */
[----:B------:R-:W-:Y:S02]  /*3780*/  PLOP3.LUT P0, PT, PT, PT, UP1, 0x80, 0x8 ;  /* 0x000000000008781c */ /* 0x000fe40003f0f018 */
[----:B------:R-:W-:Y:S02]  /*3790*/  SHF.R.U32.HI R3, RZ, 0x1, R231 ;  /* 0x00000001ff037819 */ /* 0x000fe400000116e7 */
[----:B------:R-:W-:Y:S02]  /*37a0*/  PLOP3.LUT P5, PT, PT, PT, UP1, 0x80, 0x8 ;  /* 0x000000000008781c */ /* 0x000fe40003faf018 */
[----:B------:R-:W-:Y:S03]  /*37b0*/  PLOP3.LUT P6, PT, PT, PT, UP1, 0x80, 0x8 ;  /* 0x000000000008781c */ /* 0x000fe60003fcf018 */
[----:B------:R-:W-:Y:S02]  /*37c0*/  @P4 LOP3.LUT R2, R2, 0x6, RZ, 0xc0, !PT ;  /* 0x0000000602024812 */ /* 0x000fe400078ec0ff */
[----:B------:R-:W-:Y:S02]  /*37d0*/  PLOP3.LUT P4, PT, PT, PT, UP1, 0x80, 0x8 ;  /* 0x000000000008781c */ /* 0x000fe40003f8f018 */
[----:B------:R-:W-:Y:S01]  /*37e0*/  @P3 LOP3.LUT R2, R2, 0x1e0, R3, 0xf8, !PT ;  /* 0x000001e002023812 */ /* 0x000fe200078ef803 */
[----:B------:R-:W-:Y:S01]  /*37f0*/  VIADD R3, R232, 0x11 ;  /* 0x00000011e8037836 */ /* 0x000fe20000000000 */
[----:B------:R-:W-:Y:S01]  /*3800*/  PLOP3.LUT P3, PT, PT, PT, UP1, 0x80, 0x8 ;  /* 0x000000000008781c */ /* 0x000fe20003f6f018 */
[----:B------:R-:W-:Y:S04]  /*3810*/  DEPBAR.LE SB0, 0x0 ;  /* 0x000080000000791a */ /* 0x000fe80000000000 */
[----:B------:R-:W-:Y:S06]  /*3820*/  BAR.SYNC.DEFER_BLOCKING 0x0 ;  /* 0x0000000000007b1d */ /* 0x000fec0000010000 */
        /* <DEDUP_REMOVED lines=17> */
[----:B------:R-:W3:Y:S01]  /*3940*/  LDSM.16.M88.4 R164, [R226+0xb400] ;  /* 0x00b40000e2a4783b */ /* 0x000ee20000000200 */
[-C--:B------:R-:W-:Y:S07]  /*3950*/  HMMA.16816.F32 R28, R28, R134.reuse, RZ ;  /* 0x000000861c1c723c */ /* 0x080fee00000018ff */
[----:B------:R-:W-:Y:S01]  /*3960*/  LDSM.16.M88.4 R168, [R0+0x1800] ;  /* 0x0018000000a8783b */ /* 0x000fe20000000200 */
[----:B------:R-:W-:Y:S07]  /*3970*/  HMMA.16816.F32 R32, R32, R134, RZ ;  /* 0x000000862020723c */ /* 0x000fee00000018ff */
[----:B------:R-:W-:Y:S01]  /*3980*/  LDSM.16.M88.4 R132, [R0+0x1000] ;  /* 0x001000000084783b */ /* 0x000fe20000000200 */
[-C--:B----4-:R-:W-:Y:S07]  /*3990*/  HMMA.16816.F32 R4, R136, R140.reuse, R4 ;  /* 0x0000008c8804723c */ /* 0x090fee0000001804 */
[----:B------:R-:W-:Y:S01]  /*39a0*/  LDSM.16.M88.4 R172, [R227+0xb400] ;  /* 0x00b40000e3ac783b */ /* 0x000fe20000000200 */
        /* <DEDUP_REMOVED lines=15> */
[----:B------:R-:W3:Y:S07]  /*3aa0*/  LDSM.16.M88.4 R156, [R226+0xd400] ;  /* 0x00d40000e29c783b */ /* 0x000eee0000000200 */
[-C--:B------:R-:W-:Y:S08]  /*3ab0*/  HMMA.16816.F32 R20, R152, R164.reuse, R20 ;  /* 0x000000a49814723c */ /* 0x080ff00000001814 */
[C---:B------:R-:W-:Y:S08]  /*3ac0*/  HMMA.16816.F32 R24, R160.reuse, R164, R24 ;  /* 0x000000a4a018723c */ /* 0x040ff00000001818 */
[-C--:B------:R-:W-:Y:S01]  /*3ad0*/  HMMA.16816.F32 R28, R160, R166.reuse, R28 ;  /* 0x000000a6a01c723c */ /* 0x080fe2000000181c */
[----:B------:R-:W-:Y:S07]  /*3ae0*/  LDSM.16.M88.4 R160, [R0+0x2800] ;  /* 0x0028000000a0783b */ /* 0x000fee0000000200 */
[----:B------:R-:W-:Y:S01]  /*3af0*/  HMMA.16816.F32 R32, R152, R166, R32 ;  /* 0x000000a69820723c */ /* 0x000fe20000001820 */
[----:B------:R-:W-:Y:S07]  /*3b00*/  LDSM.16.M88.4 R152, [R227+0xd000] ;  /* 0x00d00000e398783b */ /* 0x000fee0000000200 */
[-C--:B-1----:R-:W-:Y:S08]  /*3b10*/  HMMA.16816.F32 R4, R132, R140.reuse, R4 ;  /* 0x0000008c8404723c */ /* 0x082ff00000001804 */
[C---:B------:R-:W-:Y:S08]  /*3b20*/  HMMA.16816.F32 R8, R168.reuse, R140, R8 ;  /* 0x0000008ca808723c */ /* 0x040ff00000001808 */
[-C--:B------:R-:W-:Y:S08]  /*3b30*/  HMMA.16816.F32 R12, R168, R142.reuse, R12 ;  /* 0x0000008ea80c723c */ /* 0x080ff0000000180c */
[C---:B------:R-:W-:Y:S01]  /*3b40*/  HMMA.16816.F32 R16, R132.reuse, R142, R16 ;  /* 0x0000008e8410723c */ /* 0x040fe20000001810 */
[----:B------:R1:W3:Y:S07]  /*3b50*/  LDSM.16.M88.4 R140, [R0+0x2000] ;  /* 0x00200000008c783b */ /* 0x0002ee0000000200 */
[-C--:B------:R-:W-:Y:S08]  /*3b60*/  HMMA.16816.F32 R20, R132, R172.reuse, R20 ;  /* 0x000000ac8414723c */ /* 0x080ff00000001814 */
[C---:B------:R-:W-:Y:S08]  /*3b70*/  HMMA.16816.F32 R24, R168.reuse, R172, R24 ;  /* 0x000000aca818723c */ /* 0x040ff00000001818 */
[-C--:B------:R-:W-:Y:S01]  /*3b80*/  HMMA.16816.F32 R28, R168, R174.reuse, R28 ;  /* 0x000000aea81c723c */ /* 0x080fe2000000181c */
[----:B-1----:R-:W-:Y:S04]  /*3b90*/  IMAD.U32 R0, RZ, RZ, UR45 ;  /* 0x0000002dff007e24 */ /* 0x002fe8000f8e00ff */
[----:B------:R-:W-:Y:S01]  /*3ba0*/  @P0 IMAD R0, R0, 0x80, R2 ;  /* 0x0000008000000824 */ /* 0x000fe200078e0202 */
[----:B------:R-:W-:Y:S01]  /*3bb0*/  PLOP3.LUT P0, PT, PT, PT, UP1, 0x80, 0x8 ;  /* 0x000000000008781c */ /* 0x000fe20003f0f018 */
[----:B------:R-:W-:Y:S01]  /*3bc0*/  VIADD R2, R232, 0xffffffe9 ;  /* 0xffffffe9e8027836 */ /* 0x000fe20000000000 */
[----:B------:R-:W-:Y:S04]  /*3bd0*/  HMMA.16816.F32 R32, R132, R174, R32 ;  /* 0x000000ae8420723c */ /* 0x000fe80000001820 */
[C---:B------:R-:W-:Y:S01]  /*3be0*/  @P5 VIADD R135, R0.reuse, 0x1 ;  /* 0x0000000100875836 */ /* 0x040fe20000000000 */
[----:B------:R-:W-:Y:S01]  /*3bf0*/  @P6 ISETP.GE.AND P6, PT, R0, UR39, PT ;  /* 0x0000002700006c0c */ /* 0x000fe2000bfc6270 */
[----:B------:R-:W-:Y:S01]  /*3c00*/  VIADD R133, R232, 0x9 ;  /* 0x00000009e8857836 */ /* 0x000fe20000000000 */
[----:B------:R-:W-:Y:S01]  /*3c10*/  IABS R2, R2 ;  /* 0x0000000200027213 */ /* 0x000fe20000000000 */
[-C--:B--2---:R-:W-:Y:S01]  /*3c20*/  HMMA.16816.F32 R4, R136, R144.reuse, R4 ;  /* 0x000000908804723c */ /* 0x084fe20000001804 */
[----:B------:R-:W-:Y:S04]  /*3c30*/  PLOP3.LUT P5, PT, PT, PT, UP1, 0x80, 0x8 ;  /* 0x000000000008781c */ /* 0x000fe80003faf018 */
[----:B------:R-:W-:Y:S01]  /*3c40*/  @P4 ISETP.GE.AND P4, PT, R135, UR39, PT ;  /* 0x0000002787004c0c */ /* 0x000fe2000bf86270 */
[----:B------:R-:W-:Y:S01]  /*3c50*/  @P0 VIADD R134, R0, 0x8 ;  /* 0x0000000800860836 */ /* 0x000fe20000000000 */
[----:B------:R-:W-:Y:S01]  /*3c60*/  PLOP3.LUT P0, PT, PT, PT, UP1, 0x80, 0x8 ;  /* 0x000000000008781c */ /* 0x000fe20003f0f018 */
[C---:B----4-:R-:W-:Y:S04]  /*3c70*/  HMMA.16816.F32 R8, R148.reuse, R144, R8 ;  /* 0x000000909408723c */ /* 0x050fe80000001808 */
[----:B------:R-:W-:Y:S02]  /*3c80*/  VIADD R132, R232, 0xfffffff1 ;  /* 0xfffffff1e8847836 */ /* 0x000fe40000000000 */
[----:B------:R-:W-:Y:S01]  /*3c90*/  @P5 ISETP.GE.AND P5, PT, R134, UR39, PT ;  /* 0x0000002786005c0c */ /* 0x000fe2000bfa6270 */
[C---:B------:R-:W-:Y:S01]  /*3ca0*/  VIADD R134, R232.reuse, 0x10 ;  /* 0x00000010e8867836 */ /* 0x040fe20000000000 */
[-C--:B------:R-:W-:Y:S03]  /*3cb0*/  HMMA.16816.F32 R12, R148, R146.reuse, R12 ;  /* 0x00000092940c723c */ /* 0x080fe6000000180c */
[----:B------:R-:W-:Y:S05]  /*3cc0*/  IABS R132, R132 ;  /* 0x0000008400847213 */ /* 0x000fea0000000000 */
[C---:B------:R-:W-:Y:S08]  /*3cd0*/  HMMA.16816.F32 R16, R136.reuse, R146, R16 ;  /* 0x000000928810723c */ /* 0x040ff00000001810 */
[-C--:B---3--:R-:W-:Y:S08]  /*3ce0*/  HMMA.16816.F32 R20, R136, R156.reuse, R20 ;  /* 0x0000009c8814723c */ /* 0x088ff00000001814 */
[C---:B------:R-:W-:Y:S08]  /*3cf0*/  HMMA.16816.F32 R24, R148.reuse, R156, R24 ;  /* 0x0000009c9418723c */ /* 0x040ff00000001818 */
[-C--:B------:R-:W-:Y:S03]  /*3d00*/  HMMA.16816.F32 R28, R148, R158.reuse, R28 ;  /* 0x0000009e941c723c */ /* 0x080fe6000000181c */
[----:B------:R-:W-:Y:S01]  /*3d10*/  I2FP.F32.S32 R149, R132 ;  /* 0x0000008400957245 */ /* 0x000fe20000201400 */
[----:B------:R-:W-:Y:S04]  /*3d20*/  VIADD R132, R232, 0xffffffe8 ;  /* 0xffffffe8e8847836 */ /* 0x000fe80000000000 */
[----:B------:R-:W-:Y:S04]  /*3d30*/  HMMA.16816.F32 R32, R136, R158, R32 ;  /* 0x0000009e8820723c */ /* 0x000fe80000001820 */
[----:B------:R-:W-:Y:S02]  /*3d40*/  I2FP.F32.S32 R136, R2 ;  /* 0x0000000200887245 */ /* 0x000fe40000201400 */
[----:B------:R-:W-:Y:S02]  /*3d50*/  IABS R2, R3 ;  /* 0x0000000300027213 */ /* 0x000fe40000000000 */
[-C--:B------:R-:W-:Y:S05]  /*3d60*/  HMMA.16816.F32 R4, R140, R152.reuse, R4 ;  /* 0x000000988c04723c */ /* 0x080fea0000001804 */
[----:B------:R-:W-:Y:S02]  /*3d70*/  IABS R3, R133 ;  /* 0x0000008500037213 */ /* 0x000fe40000000000 */
[----:B------:R-:W-:Y:S01]  /*3d80*/  IABS R133, R132 ;  /* 0x0000008400857213 */ /* 0x000fe20000000000 */
[C---:B------:R-:W-:Y:S04]  /*3d90*/  HMMA.16816.F32 R8, R160.reuse, R152, R8 ;  /* 0x00000098a008723c */ /* 0x040fe80000001808 */
[----:B------:R-:W-:Y:S02]  /*3da0*/  I2FP.F32.S32 R2, R2 ;  /* 0x0000000200027245 */ /* 0x000fe40000201400 */
[----:B------:R-:W-:Y:S02]  /*3db0*/  I2FP.F32.S32 R3, R3 ;  /* 0x0000000300037245 */ /* 0x000fe40000201400 */
[-C--:B------:R-:W-:Y:S03]  /*3dc0*/  HMMA.16816.F32 R12, R160, R154.reuse, R12 ;  /* 0x0000009aa00c723c */ /* 0x080fe6000000180c */
[----:B------:R-:W-:Y:S01]  /*3dd0*/  FFMA.FTZ R4, R136, -UR5, R4 ;  /* 0x8000000588047c23 */ /* 0x000fe20008010004 */
[----:B------:R-:W-:Y:S01]  /*3de0*/  FFMA.FTZ R6, R149, -UR5, R6 ;  /* 0x8000000595067c23 */ /* 0x000fe20008010006 */
[----:B------:R-:W-:Y:S01]  /*3df0*/  I2FP.F32.S32 R139, R133 ;  /* 0x00000085008b7245 */ /* 0x000fe20000201400 */
[----:B------:R-:W-:Y:S02]  /*3e00*/  VIADD R133, R232, 0xffffffe1 ;  /* 0xffffffe1e8857836 */ /* 0x000fe40000000000 */
[C---:B------:R-:W-:Y:S04]  /*3e10*/  HMMA.16816.F32 R16, R140.reuse, R154, R16 ;  /* 0x0000009a8c10723c */ /* 0x040fe80000001810 */
[----:B------:R-:W-:Y:S01]  /*3e20*/  @P3 FSEL R4, R4, -INF , !P6 ;  /* 0xff80000004043808 */ /* 0x000fe20007000000 */
[----:B------:R-:W-:Y:S01]  /*3e30*/  FFMA.FTZ R10, R2, -UR5, R10 ;  /* 0x80000005020a7c23 */ /* 0x000fe2000801000a */
[----:B------:R-:W-:Y:S01]  /*3e40*/  PLOP3.LUT P3, PT, PT, PT, UP1, 0x80, 0x8 ;  /* 0x000000000008781c */ /* 0x000fe20003f6f018 */
[----:B------:R-:W-:Y:S01]  /*3e50*/  VIADD R2, R232, 0xfffffff0 ;  /* 0xfffffff0e8027836 */ /* 0x000fe20000000000 */
[----:B------:R-:W-:Y:S01]  /*3e60*/  @P0 FSEL R6, R6, -INF , !P6 ;  /* 0xff80000006060808 */ /* 0x000fe20007000000 */
[----:B------:R-:W-:Y:S01]  /*3e70*/  FFMA.FTZ R8, R3, -UR5, R8 ;  /* 0x8000000503087c23 */ /* 0x000fe20008010008 */
[----:B------:R-:W-:Y:S01]  /*3e80*/  PLOP3.LUT P0, PT, PT, PT, UP1, 0x80, 0x8 ;  /* 0x000000000008781c */ /* 0x000fe20003f0f018 */
[----:B------:R-:W-:Y:S01]  /*3e90*/  FFMA.FTZ R5, R139, -UR5, R5 ;  /* 0x800000058b057c23 */ /* 0x000fe20008010005 */
[----:B------:R-:W-:Y:S01]  /*3ea0*/  IABS R132, R2 ;  /* 0x0000000200847213 */ /* 0x000fe20000000000 */
[----:B------:R-:W-:Y:S01]  /*3eb0*/  FFMA.FTZ R14, R3, -UR5, R14 ;  /* 0x80000005030e7c23 */ /* 0x000fe2000801000e */
[----:B------:R-:W-:Y:S01]  /*3ec0*/  IABS R2, R134 ;  /* 0x0000008600027213 */ /* 0x000fe20000000000 */
[----:B------:R-:W-:Y:S01]  /*3ed0*/  VIADD R134, R232, 0x8 ;  /* 0x00000008e8867836 */ /* 0x000fe20000000000 */
[----:B------:R-:W-:Y:S02]  /*3ee0*/  I2FP.F32.S32 R147, R132 ;  /* 0x0000008400937245 */ /* 0x000fe40000201400 */
[----:B------:R-:W-:Y:S01]  /*3ef0*/  I2FP.F32.S32 R132, R2 ;  /* 0x0000000200847245 */ /* 0x000fe20000201400 */
[----:B------:R-:W-:Y:S01]  /*3f00*/  FFMA.FTZ R18, R136, -UR5, R18 ;  /* 0x8000000588127c23 */ /* 0x000fe20008010012 */
[----:B------:R-:W-:Y:S01]  /*3f10*/  @P3 FSEL R8, R8, -INF , !P6 ;  /* 0xff80000008083808 */ /* 0x000fe20007000000 */
[----:B------:R-:W-:Y:S01]  /*3f20*/  FFMA.FTZ R7, R147, -UR5, R7 ;  /* 0x8000000593077c23 */ /* 0x000fe20008010007 */
[----:B------:R-:W-:Y:S01]  /*3f30*/  PLOP3.LUT P3, PT, PT, PT, UP1, 0x80, 0x8 ;  /* 0x000000000008781c */ /* 0x000fe20003f6f018 */
[----:B------:R-:W-:Y:S01]  /*3f40*/  FFMA.FTZ R11, R132, -UR5, R11 ;  /* 0x80000005840b7c23 */ /* 0x000fe2000801000b */
[----:B------:R-:W-:Y:S01]  /*3f50*/  IABS R134, R134 ;  /* 0x0000008600867213 */ /* 0x000fe20000000000 */
[----:B------:R-:W-:Y:S01]  /*3f60*/  VIADD R132, R232, 0x1 ;  /* 0x00000001e8847836 */ /* 0x000fe20000000000 */
[----:B------:R-:W-:Y:S01]  /*3f70*/  @P0 FSEL R10, R10, -INF , !P6 ;  /* 0xff8000000a0a0808 */ /* 0x000fe20007000000 */
[----:B------:R-:W-:Y:S01]  /*3f80*/  VIADD R136, R232, 0xffffffe0 ;  /* 0xffffffe0e8887836 */ /* 0x000fe20000000000 */
[----:B------:R-:W-:Y:S01]  /*3f90*/  PLOP3.LUT P0, PT, PT, PT, UP1, 0x80, 0x8 ;  /* 0x000000000008781c */ /* 0x000fe20003f0f018 */
[----:B------:R-:W-:Y:S01]  /*3fa0*/  IMAD.MOV.U32 R2, RZ, RZ, R134 ;  /* 0x000000ffff027224 */ /* 0x000fe200078e0086 */
[----:B------:R-:W-:Y:S01]  /*3fb0*/  PLOP3.LUT P6, PT, PT, PT, UP1, 0x80, 0x8 ;  /* 0x000000000008781c */ /* 0x000fe20003fcf018 */
[----:B------:R-:W-:Y:S01]  /*3fc0*/  FFMA.FTZ R19, R139, -UR5, R19 ;  /* 0x800000058b137c23 */ /* 0x000fe20008010013 */
[----:B------:R-:W-:Y:S02]  /*3fd0*/  IABS R133, R133 ;  /* 0x0000008500857213 */ /* 0x000fe40000000000 */
[----:B------:R-:W-:Y:S02]  /*3fe0*/  I2FP.F32.S32 R2, R2 ;  /* 0x0000000200027245 */ /* 0x000fe40000201400 */
[----:B------:R-:W-:Y:S01]  /*3ff0*/  @P3 FSEL R5, R5, -INF , !P4 ;  /* 0xff80000005053808 */ /* 0x000fe20006000000 */
[----:B------:R-:W-:Y:S01]  /*4000*/  IMAD.MOV.U32 R137, RZ, RZ, R133 ;  /* 0x000000ffff897224 */ /* 0x000fe200078e0085 */
[----:B------:R-:W-:Y:S01]  /*4010*/  PLOP3.LUT P3, PT, PT, PT, UP1, 0x80, 0x8 ;  /* 0x000000000008781c */ /* 0x000fe20003f6f018 */
[C---:B------:R-:W-:Y:S01]  /*4020*/  FFMA.FTZ R9, R2.reuse, -UR5, R9 ;  /* 0x8000000502097c23 */ /* 0x040fe20008010009 */
[----:B------:R-:W-:Y:S01]  /*4030*/  IABS R132, R132 ;  /* 0x0000008400847213 */ /* 0x000fe20000000000 */
[----:B------:R-:W-:Y:S01]  /*4040*/  FFMA.FTZ R15, R2, -UR5, R15 ;  /* 0x80000005020f7c23 */ /* 0x000fe2000801000f */
[----:B------:R-:W-:Y:S01]  /*4050*/  @P0 FSEL R7, R7, -INF , !P4 ;  /* 0xff80000007070808 */ /* 0x000fe20006000000 */
[----:B------:R-:W-:Y:S01]  /*4060*/  VIADD R2, R232, 0xffffffd9 ;  /* 0xffffffd9e8027836 */ /* 0x000fe20000000000 */
[----:B------:R-:W-:Y:S02]  /*4070*/  PLOP3.LUT P0, PT, PT, PT, UP1, 0x80, 0x8 ;  /* 0x000000000008781c */ /* 0x000fe40003f0f018 */
[----:B------:R-:W-:Y:S02]  /*4080*/  I2FP.F32.S32 R146, R132 ;  /* 0x0000008400927245 */ /* 0x000fe40000201400 */
[----:B------:R-:W1:Y:S01]  /*4090*/  LDSM.16.M88.4 R132, [R227+0xd400] ;  /* 0x00d40000e384783b */ /* 0x000e620000000200 */
[----:B------:R-:W-:Y:S02]  /*40a0*/  @P6 FSEL R9, R9, -INF , !P4 ;  /* 0xff80000009096808 */ /* 0x000fe40006000000 */
[----:B------:R-:W-:Y:S01]  /*40b0*/  PLOP3.LUT P6, PT, PT, PT, UP1, 0x80, 0x8 ;  /* 0x000000000008781c */ /* 0x000fe20003fcf018 */
[----:B------:R-:W-:Y:S01]  /*40c0*/  FFMA.FTZ R12, R146, -UR5, R12 ;  /* 0x80000005920c7c23 */ /* 0x000fe2000801000c */
[----:B------:R-:W-:Y:S02]  /*40d0*/  @P3 FSEL R11, R11, -INF , !P4 ;  /* 0xff8000000b0b3808 */ /* 0x000fe40006000000 */
[----:B------:R-:W-:Y:S02]  /*40e0*/  PLOP3.LUT P4, PT, PT, PT, UP1, 0x80, 0x8 ;  /* 0x000000000008781c */ /* 0x000fe40003f8f018 */
[----:B------:R-:W-:Y:S02]  /*40f0*/  PLOP3.LUT P3, PT, PT, PT, UP1, 0x80, 0x8 ;  /* 0x000000000008781c */ /* 0x000fe40003f6f018 */
[----:B------:R-:W-:Y:S02]  /*4100*/  I2FP.F32.S32 R137, R137 ;  /* 0x0000008900897245 */ /* 0x000fe40000201400 */
[----:B------:R-:W-:Y:S02]  /*4110*/  @P0 FSEL R12, R12, -INF , !P5 ;  /* 0xff8000000c0c0808 */ /* 0x000fe40006800000 */
[----:B------:R-:W-:Y:S01]  /*4120*/  PLOP3.LUT P0, PT, PT, PT, UP1, 0x80, 0x8 ;  /* 0x000000000008781c */ /* 0x000fe20003f0f018 */
[----:B------:R-:W-:Y:S01]  /*4130*/  FFMA.FTZ R16, R137, -UR5, R16 ;  /* 0x8000000589107c23 */ /* 0x000fe20008010010 */
[----:B------:R-:W-:Y:S02]  /*4140*/  @P6 FSEL R14, R14, -INF , !P5 ;  /* 0xff8000000e0e6808 */ /* 0x000fe40006800000 */
[----:B------:R-:W-:Y:S02]  /*4150*/  PLOP3.LUT P6, PT, PT, PT, UP1, 0x80, 0x8 ;  /* 0x000000000008781c */ /* 0x000fe40003fcf018 */
[----:B------:R-:W-:Y:S02]  /*4160*/  IABS R136, R136 ;  /* 0x0000008800887213 */ /* 0x000fe40000000000 */
[----:B------:R-:W-:Y:S02]  /*4170*/  @P4 FSEL R16, R16, -INF , !P5 ;  /* 0xff80000010104808 */ /* 0x000fe40006800000 */
[----:B------:R-:W-:Y:S02]  /*4180*/  @P3 FSEL R18, R18, -INF , !P5 ;  /* 0xff80000012123808 */ /* 0x000fe40006800000 */
[----:B------:R-:W-:Y:S02]  /*4190*/  IABS R3, R232 ;  /* 0x000000e800037213 */ /* 0x000fe40000000000 */
[----:B------:R-:W-:Y:S02]  /*41a0*/  PLOP3.LUT P5, PT, PT, PT, UP1, 0x80, 0x8 ;  /* 0x000000000008781c */ /* 0x000fe40003faf018 */
[----:B------:R-:W-:Y:S01]  /*41b0*/  I2FP.F32.S32 R138, R136 ;  /* 0x00000088008a7245 */ /* 0x000fe20000201400 */
[----:B-----5:R-:W-:Y:S01]  /*41c0*/  FMUL.FTZ R136, R251, 1.4426950216293334961 ;  /* 0x3fb8aa3bfb887820 */ /* 0x020fe20000410000 */
[----:B------:R-:W-:Y:S01]  /*41d0*/  I2FP.F32.S32 R145, R3 ;  /* 0x0000000300917245 */ /* 0x000fe20000201400 */
[----:B------:R-:W-:Y:S01]  /*41e0*/  @P0 VIADD R3, R0, 0x9 ;  /* 0x0000000900030836 */ /* 0x000fe20000000000 */
[----:B------:R-:W-:Y:S01]  /*41f0*/  PLOP3.LUT P4, PT, PT, PT, UP1, 0x80, 0x8 ;  /* 0x000000000008781c */ /* 0x000fe20003f8f018 */
[----:B------:R-:W-:Y:S01]  /*4200*/  FFMA.FTZ R17, R138, -UR5, R17 ;  /* 0x800000058a117c23 */ /* 0x000fe20008010011 */
[----:B------:R-:W-:Y:S01]  /*4210*/  PLOP3.LUT P3, PT, PT, PT, UP1, 0x80, 0x8 ;  /* 0x000000000008781c */ /* 0x000fe20003f6f018 */
[----:B------:R-:W-:Y:S01]  /*4220*/  FFMA.FTZ R13, R145, -UR5, R13 ;  /* 0x80000005910d7c23 */ /* 0x000fe2000801000d */
[----:B------:R-:W-:Y:S01]  /*4230*/  @P6 ISETP.GE.AND P6, PT, R3, UR39, PT ;  /* 0x0000002703006c0c */ /* 0x000fe2000bfc6270 */
[-C--:B-1----:R-:W-:Y:S01]  /*4240*/  HMMA.16816.F32 R20, R140, R132.reuse, R20 ;  /* 0x000000848c14723c */ /* 0x082fe20000001814 */
[----:B------:R-:W-:Y:S02]  /*4250*/  PLOP3.LUT P0, PT, PT, PT, UP1, 0x80, 0x8 ;  /* 0x000000000008781c */ /* 0x000fe40003f0f018 */
[----:B------:R-:W-:Y:S01]  /*4260*/  @P5 FSEL R17, R17, -INF , !P6 ;  /* 0xff80000011115808 */ /* 0x000fe20007000000 */
[----:B------:R-:W-:Y:S01]  /*4270*/  FMUL.FTZ R3, R250, 1.4426950216293334961 ;  /* 0x3fb8aa3bfa037820 */ /* 0x000fe20000410000 */
[----:B------:R-:W-:Y:S02]  /*4280*/  PLOP3.LUT P5, PT, PT, PT, UP1, 0x80, 0x8 ;  /* 0x000000000008781c */ /* 0x000fe40003faf018 */
[----:B------:R-:W-:Y:S01]  /*4290*/  IABS R2, R2 ;  /* 0x0000000200027213 */ /* 0x000fe20000000000 */
[C---:B------:R-:W-:Y:S04]  /*42a0*/  HMMA.16816.F32 R24, R160.reuse, R132, R24 ;  /* 0x00000084a018723c */ /* 0x040fe80000001818 */
[----:B------:R-:W-:Y:S01]  /*42b0*/  @P4 FSEL R13, R13, -INF , !P6 ;  /* 0xff8000000d0d4808 */ /* 0x000fe20007000000 */
[----:B------:R-:W-:Y:S01]  /*42c0*/  VIADD R133, R232, 0xffffffd8 ;  /* 0xffffffd8e8857836 */ /* 0x000fe20000000000 */
[----:B------:R-:W-:Y:S02]  /*42d0*/  FSETP.NEU.FTZ.AND P4, PT, R251, -INF , PT ;  /* 0xff800000fb00780b */ /* 0x000fe40003f9d000 */
[-C--:B------:R-:W-:Y:S03]  /*42e0*/  HMMA.16816.F32 R28, R160, R134.reuse, R28 ;  /* 0x00000086a01c723c */ /* 0x080fe6000000181c */
[----:B------:R-:W-:Y:S01]  /*42f0*/  @P3 FSEL R15, R15, -INF , !P6 ;  /* 0xff8000000f0f3808 */ /* 0x000fe20007000000 */
[----:B------:R-:W-:Y:S01]  /*4300*/  @P5 VIADD R148, R0, 0x10 ;  /* 0x0000001000945836 */ /* 0x000fe20000000000 */
[----:B------:R-:W-:Y:S01]  /*4310*/  @P0 FSEL R19, R19, -INF , !P6 ;  /* 0xff80000013130808 */ /* 0x000fe20007000000 */
[----:B------:R-:W-:Y:S01]  /*4320*/  FFMA.FTZ R22, R137, -UR5, R22 ;  /* 0x8000000589167c23 */ /* 0x000fe20008010016 */
[----:B------:R-:W-:Y:S01]  /*4330*/  PLOP3.LUT P5, PT, PT, PT, UP1, 0x80, 0x8 ;  /* 0x000000000008781c */ /* 0x000fe20003faf018 */
[----:B------:R-:W-:Y:S01]  /*4340*/  HMMA.16816.F32 R32, R140, R134, R32 ;  /* 0x000000868c20723c */ /* 0x000fe20000001820 */
[----:B------:R-:W-:Y:S02]  /*4350*/  PLOP3.LUT P6, PT, PT, PT, UP1, 0x80, 0x8 ;  /* 0x000000000008781c */ /* 0x000fe40003fcf018 */
[----:B------:R-:W-:Y:S01]  /*4360*/  PLOP3.LUT P0, PT, PT, PT, UP1, 0x80, 0x8 ;  /* 0x000000000008781c */ /* 0x000fe20003f0f018 */
[----:B------:R-:W-:Y:S01]  /*4370*/  FFMA.FTZ R26, R146, -UR5, R26 ;  /* 0x80000005921a7c23 */ /* 0x000fe2000801001a */
[----:B------:R-:W-:Y:S01]  /*4380*/  FSEL R136, R136, RZ, P4 ;  /* 0x000000ff88887208 */ /* 0x000fe20002000000 */
[----:B------:R-:W-:Y:S01]  /*4390*/  FFMA.FTZ R23, R138, -UR5, R23 ;  /* 0x800000058a177c23 */ /* 0x000fe20008010017 */
[----:B------:R-:W-:Y:S01]  /*43a0*/  I2FP.F32.S32 R139, R2 ;  /* 0x00000002008b7245 */ /* 0x000fe20000201400 */
[----:B------:R-:W-:Y:S01]  /*43b0*/  VIADD R2, R232, 0xfffffff9 ;  /* 0xfffffff9e8027836 */ /* 0x000fe20000000000 */
[----:B------:R-:W-:Y:S01]  /*43c0*/  FSETP.NEU.FTZ.AND P3, PT, R250, -INF , PT ;  /* 0xff800000fa00780b */ /* 0x000fe20003f7d000 */
[--C-:B------:R-:W-:Y:S01]  /*43d0*/  FFMA.FTZ R132, R4, UR10, -R136.reuse ;  /* 0x0000000a04847c23 */ /* 0x100fe20008010888 */
[----:B------:R-:W-:Y:S01]  /*43e0*/  FFMA.FTZ R4, R5, UR10, -R136 ;  /* 0x0000000a05047c23 */ /* 0x000fe20008010888 */
[C---:B------:R-:W-:Y:S01]  /*43f0*/  @P5 VIADD R137, R0.reuse, 0x19 ;  /* 0x0000001900895836 */ /* 0x040fe20000000000 */
[----:B------:R-:W-:Y:S01]  /*4400*/  FSEL R3, R3, RZ, P3 ;  /* 0x000000ff03037208 */ /* 0x000fe20001800000 */
[C---:B------:R-:W-:Y:S01]  /*4410*/  @P6 VIADD R144, R0.reuse, 0x11 ;  /* 0x0000001100906836 */ /* 0x040fe20000000000 */
[----:B------:R-:W-:Y:S01]  /*4420*/  MUFU.EX2 R246, R132 ;  /* 0x0000008400f67308 */ /* 0x000fe20000000800 */
[----:B------:R-:W-:Y:S01]  /*4430*/  PLOP3.LUT P3, PT, PT, PT, UP1, 0x80, 0x8 ;  /* 0x000000000008781c */ /* 0x000fe20003f6f018 */
[----:B------:R-:W-:Y:S01]  /*4440*/  @P0 VIADD R150, R0, 0x18 ;  /* 0x0000001800960836 */ /* 0x000fe20000000000 */
[----:B------:R-:W-:Y:S07]  /*4450*/  IABS R0, R2 ;  /* 0x0000000200007213 */ /* 0x000fee0000000000 */
[----:B------:R-:W1:Y:S01]  /*4460*/  MUFU.EX2 R158, R4 ;  /* 0x00000004009e7308 */ /* 0x000e620000000800 */
[----:B------:R-:W-:Y:S01]  /*4470*/  PLOP3.LUT P4, PT, PT, PT, UP1, 0x80, 0x8 ;  /* 0x000000000008781c */ /* 0x000fe20003f8f018 */
[--C-:B------:R-:W-:Y:S01]  /*4480*/  FFMA.FTZ R7, R7, UR10, -R3.reuse ;  /* 0x0000000a07077c23 */ /* 0x100fe20008010803 */
[----:B------:R-:W-:Y:S01]  /*4490*/  PLOP3.LUT P0, PT, PT, PT, UP1, 0x80, 0x8 ;  /* 0x000000000008781c */ /* 0x000fe20003f0f018 */
[----:B------:R-:W-:Y:S01]  /*44a0*/  IMAD.MOV.U32 R2, RZ, RZ, R0 ;  /* 0x000000ffff027224 */ /* 0x000fe200078e0000 */
[----:B------:R-:W-:Y:S01]  /*44b0*/  IABS R0, R133 ;  /* 0x0000008500007213 */ /* 0x000fe20000000000 */
[----:B------:R-:W-:Y:S01]  /*44c0*/  FFMA.FTZ R20, R139, -UR5, R20 ;  /* 0x800000058b147c23 */ /* 0x000fe20008010014 */
[----:B------:R-:W-:Y:S01]  /*44d0*/  PLOP3.LUT P6, PT, PT, PT, UP1, 0x80, 0x8 ;  /* 0x000000000008781c */ /* 0x000fe20003fcf018 */
[--C-:B------:R-:W-:Y:S01]  /*44e0*/  FFMA.FTZ R16, R16, UR10, -R136.reuse ;  /* 0x0000000a10107c23 */ /* 0x100fe20008010888 */
[----:B------:R-:W-:Y:S01]  /*44f0*/  I2FP.F32.S32 R5, R2 ;  /* 0x0000000200057245 */ /* 0x000fe20000201400 */
[----:B------:R-:W-:Y:S01]  /*4500*/  FFMA.FTZ R2, R6, UR10, -R3 ;  /* 0x0000000a06027c23 */ /* 0x000fe20008010803 */
[----:B------:R-:W-:Y:S01]  /*4510*/  @P3 ISETP.GE.AND P3, PT, R144, UR39, PT ;  /* 0x0000002790003c0c */ /* 0x000fe2000bf66270 */
[----:B------:R-:W-:Y:S01]  /*4520*/  FFMA.FTZ R17, R17, UR10, -R136 ;  /* 0x0000000a11117c23 */ /* 0x000fe20008010888 */
[----:B------:R-:W-:Y:S01]  /*4530*/  I2FP.F32.S32 R6, R0 ;  /* 0x0000000000067245 */ /* 0x000fe20000201400 */
[----:B------:R2:W-:Y:S01]  /*4540*/  MUFU.EX2 R167, R2 ;  /* 0x0000000200a77308 */ /* 0x0005e20000000800 */
[----:B------:R-:W-:Y:S01]  /*4550*/  LEA R144, R252, UR4, 0x1 ;  /* 0x00000004fc907c11 */ /* 0x000fe2000f8e08ff */
[----:B------:R-:W-:Y:S01]  /*4560*/  FFMA.FTZ R24, R5, -UR5, R24 ;  /* 0x8000000505187c23 */ /* 0x000fe20008010018 */
[----:B-1----:R-:W-:Y:S01]  /*4570*/  F2FP.F16.F32.PACK_AB R0, R158, R246 ;  /* 0x000000f69e00723e */ /* 0x002fe200000000ff */
[----:B------:R-:W-:Y:S01]  /*4580*/  FFMA.FTZ R21, R6, -UR5, R21 ;  /* 0x8000000506157c23 */ /* 0x000fe20008010015 */
[----:B------:R-:W-:Y:S01]  /*4590*/  @P4 ISETP.GE.AND P4, PT, R148, UR39, PT ;  /* 0x0000002794004c0c */ /* 0x000fe2000bf86270 */
[--C-:B------:R-:W-:Y:S04]  /*45a0*/  FFMA.FTZ R18, R18, UR10, -R3.reuse ;  /* 0x0000000a12127c23 */ /* 0x100fe80008010803 */
[----:B------:R1:W-:Y:S01]  /*45b0*/  MUFU.EX2 R148, R7 ;  /* 0x0000000700947308 */ /* 0x0003e20000000800 */
[----:B------:R3:W-:Y:S01]  /*45c0*/  STS [R144+0x13000], R0 ;  /* 0x0130000090007388 */ /* 0x0007e20000000800 */
[----:B------:R-:W-:Y:S01]  /*45d0*/  @P0 FSEL R22, R22, -INF , !P4 ;  /* 0xff80000016160808 */ /* 0x000fe20006000000 */
[----:B------:R-:W-:Y:S01]  /*45e0*/  FFMA.FTZ R19, R19, UR10, -R3 ;  /* 0x0000000a13137c23 */ /* 0x000fe20008010803 */
[----:B------:R-:W-:Y:S01]  /*45f0*/  PLOP3.LUT P0, PT, PT, PT, UP1, 0x80, 0x8 ;  /* 0x000000000008781c */ /* 0x000fe20003f0f018 */
[----:B------:R-:W-:Y:S01]  /*4600*/  FFMA.FTZ R30, R5, -UR5, R30 ;  /* 0x80000005051e7c23 */ /* 0x000fe2000801001e */
[----:B------:R-:W-:Y:S01]  /*4610*/  @P6 FSEL R20, R20, -INF , !P4 ;  /* 0xff80000014146808 */ /* 0x000fe20006000000 */
[C---:B--2---:R-:W-:Y:S03]  /*4620*/  VIADD R2, R232.reuse, 0xfffffff8 ;  /* 0xfffffff8e8027836 */ /* 0x044fe60000000000 */
[----:B------:R-:W-:Y:S01]  /*4630*/  MUFU.EX2 R242, R16 ;  /* 0x0000001000f27308 */ /* 0x000fe20000000800 */
[----:B------:R-:W-:Y:S02]  /*4640*/  VIADD R5, R232, 0xffffffd1 ;  /* 0xffffffd1e8057836 */ /* 0x000fe40000000000 */
[----:B------:R-:W-:Y:S01]  /*4650*/  FFMA.FTZ R27, R145, -UR5, R27 ;  /* 0x80000005911b7c23 */ /* 0x000fe2000801001b */
[----:B------:R-:W-:Y:S06]  /*4660*/  IMAD.MOV.U32 R132, RZ, RZ, 0x10 ;  /* 0x00000010ff847424 */ /* 0x000fec00078e00ff */
[----:B------:R-:W2:Y:S01]  /*4670*/  MUFU.EX2 R174, R17 ;  /* 0x0000001100ae7308 */ /* 0x000ea20000000800 */
[----:B------:R-:W-:Y:S01]  /*4680*/  PLOP3.LUT P5, PT, PT, PT, UP1, 0x80, 0x8 ;  /* 0x000000000008781c */ /* 0x000fe20003faf018 */
[----:B-1----:R-:W-:Y:S01]  /*4690*/  FMUL.FTZ R7, R248, 1.4426950216293334961 ;  /* 0x3fb8aa3bf8077820 */ /* 0x002fe20000410000 */
[----:B------:R-:W-:Y:S07]  /*46a0*/  IABS R5, R5 ;  /* 0x0000000500057213 */ /* 0x000fee0000000000 */
[----:B------:R-:W-:Y:S01]  /*46b0*/  MUFU.EX2 R244, R18 ;  /* 0x0000001200f47308 */ /* 0x000fe20000000800 */
[----:B------:R-:W-:Y:S01]  /*46c0*/  @P0 FSEL R24, R24, -INF , !P4 ;  /* 0xff80000018180808 */ /* 0x000fe20006000000 */
[----:B------:R-:W-:Y:S01]  /*46d0*/  FFMA.FTZ R28, R149, -UR5, R28 ;  /* 0x80000005951c7c23 */ /* 0x000fe2000801001c */
[----:B------:R-:W-:Y:S07]  /*46e0*/  PLOP3.LUT P0, PT, PT, PT, UP1, 0x80, 0x8 ;  /* 0x000000000008781c */ /* 0x000fee0003f0f018 */
[----:B------:R-:W1:Y:S01]  /*46f0*/  MUFU.EX2 R243, R19 ;  /* 0x0000001300f37308 */ /* 0x000e620000000800 */
[----:B------:R-:W-:Y:S01]  /*4700*/  PLOP3.LUT P6, PT, PT, PT, UP1, 0x80, 0x8 ;  /* 0x000000000008781c */ /* 0x000fe20003fcf018 */
[----:B------:R-:W-:Y:S01]  /*4710*/  FFMA.FTZ R29, R147, -UR5, R29 ;  /* 0x80000005931d7c23 */ /* 0x000fe2000801001d */
[----:B------:R-:W-:Y:S01]  /*4720*/  I2FP.F32.S32 R5, R5 ;  /* 0x0000000500057245 */ /* 0x000fe20000201400 */
[----:B------:R-:W-:Y:S01]  /*4730*/  FFMA.FTZ R34, R139, -UR5, R34 ;  /* 0x800000058b227c23 */ /* 0x000fe20008010022 */
[----:B------:R-:W-:Y:S01]  /*4740*/  SEL R132, R132, 0xfffffff0, !P1 ;  /* 0xfffffff084847807 */ /* 0x000fe20004800000 */
[----:B------:R-:W-:Y:S01]  /*4750*/  FFMA.FTZ R35, R6, -UR5, R35 ;  /* 0x8000000506237c23 */ /* 0x000fe20008010023 */
[----:B---3--:R-:W-:Y:S01]  /*4760*/  IABS R0, R2 ;  /* 0x0000000200007213 */ /* 0x008fe20000000000 */
[----:B------:R-:W-:Y:S01]  /*4770*/  FMUL.FTZ R2, R249, 1.4426950216293334961 ;  /* 0x3fb8aa3bf9027820 */ /* 0x000fe20000410000 */
[----:B------:R-:W-:Y:S01]  /*4780*/  FFMA.FTZ R32, R5, -UR5, R32 ;  /* 0x8000000505207c23 */ /* 0x000fe20008010020 */
[----:B------:R-:W-:Y:S01]  /*4790*/  IMAD.IADD R142, R132, 0x1, R144 ;  /* 0x00000001848e7824 */ /* 0x000fe200078e0290 */
[----:B--2---:R-:W-:Y:S01]  /*47a0*/  F2FP.F16.F32.PACK_AB R5, R174, R242 ;  /* 0x000000f2ae05723e */ /* 0x004fe200000000ff */
[----:B------:R-:W-:Y:S01]  /*47b0*/  IMAD.MOV.U32 R4, RZ, RZ, R0 ;  /* 0x000000ffff047224 */ /* 0x000fe200078e0000 */
[----:B------:R-:W-:Y:S01]  /*47c0*/  F2FP.F16.F32.PACK_AB R0, R148, R167 ;  /* 0x000000a79400723e */ /* 0x000fe200000000ff */
[----:B------:R-:W-:Y:S01]  /*47d0*/  FFMA.FTZ R22, R22, UR10, -R3 ;  /* 0x0000000a16167c23 */ /* 0x000fe20008010803 */
[----:B------:R-:W-:Y:S01]  /*47e0*/  @P0 FSEL R26, R26, -INF , !P4 ;  /* 0xff8000001a1a0808 */ /* 0x000fe20006000000 */
[----:B------:R-:W-:Y:S01]  /*47f0*/  FFMA.FTZ R20, R20, UR10, -R136 ;  /* 0x0000000a14147c23 */ /* 0x000fe20008010888 */
[----:B------:R-:W-:Y:S01]  /*4800*/  FSETP.NEU.FTZ.AND P0, PT, R249, -INF , PT ;  /* 0xff800000f900780b */ /* 0x000fe20003f1d000 */
[----:B------:R2:W-:Y:S01]  /*4810*/  STS [R144+0x13400], R0 ;  /* 0x0134000090007388 */ /* 0x0005e20000000800 */
[----:B------:R-:W-:Y:S01]  /*4820*/  PLOP3.LUT P4, PT, PT, PT, UP1, 0x80, 0x8 ;  /* 0x000000000008781c */ /* 0x000fe20003f8f018 */
[----:B------:R-:W-:Y:S01]  /*4830*/  MUFU.EX2 R173, R20 ;  /* 0x0000001400ad7308 */ /* 0x000fe20000000800 */
[----:B------:R-:W-:Y:S01]  /*4840*/  FSEL R2, R2, RZ, P0 ;  /* 0x000000ff02027208 */ /* 0x000fe20000000000 */
[----:B------:R3:W-:Y:S01]  /*4850*/  STS [R142+0x13000], R5 ;  /* 0x013000058e007388 */ /* 0x0007e20000000800 */
[----:B------:R-:W-:Y:S07]  /*4860*/  FSETP.NEU.FTZ.AND P0, PT, R248, -INF , PT ;  /* 0xff800000f800780b */ /* 0x000fee0003f1d000 */
[----:B------:R-:W-:Y:S01]  /*4870*/  MUFU.EX2 R236, R22 ;  /* 0x0000001600ec7308 */ /* 0x000fe20000000800 */
[----:B------:R-:W-:Y:S01]  /*4880*/  I2FP.F32.S32 R4, R4 ;  /* 0x0000000400047245 */ /* 0x000fe20000201400 */
[--C-:B------:R-:W-:Y:S01]  /*4890*/  FFMA.FTZ R8, R8, UR10, -R2.reuse ;  /* 0x0000000a08087c23 */ /* 0x100fe20008010802 */
[----:B------:R-:W-:Y:S01]  /*48a0*/  @P5 ISETP.GE.AND P5, PT, R150, UR39, PT ;  /* 0x0000002796005c0c */ /* 0x000fe2000bfa6270 */
[--C-:B------:R-:W-:Y:S01]  /*48b0*/  FFMA.FTZ R9, R9, UR10, -R2.reuse ;  /* 0x0000000a09097c23 */ /* 0x100fe20008010802 */
[----:B------:R-:W-:Y:S01]  /*48c0*/  @P6 ISETP.GE.AND P6, PT, R137, UR39, PT ;  /* 0x0000002789006c0c */ /* 0x000fe2000bfc6270 */
[C---:B------:R-:W-:Y:S01]  /*48d0*/  FFMA.FTZ R31, R4.reuse, -UR5, R31 ;  /* 0x80000005041f7c23 */ /* 0x040fe2000801001f */
[----:B------:R-:W-:Y:S01]  /*48e0*/  FFMA.FTZ R25, R4, -UR5, R25 ;  /* 0x8000000504197c23 */ /* 0x000fe20008010019 */
[----:B------:R-:W-:Y:S01]  /*48f0*/  @P4 FSEL R21, R21, -INF , !P3 ;  /* 0xff80000015154808 */ /* 0x000fe20005800000 */
[----:B------:R-:W-:Y:S01]  /*4900*/  VIADD R4, R232, 0xffffffd0 ;  /* 0xffffffd0e8047836 */ /* 0x000fe20000000000 */
[----:B------:R-:W-:Y:S01]  /*4910*/  PLOP3.LUT P4, PT, PT, PT, UP1, 0x80, 0x8 ;  /* 0x000000000008781c */ /* 0x000fe20003f8f018 */
[--C-:B------:R-:W-:Y:S01]  /*4920*/  FFMA.FTZ R12, R12, UR10, -R2.reuse ;  /* 0x0000000a0c0c7c23 */ /* 0x100fe20008010802 */
[--C-:B------:R-:W-:Y:S01]  /*4930*/  FFMA.FTZ R13, R13, UR10, -R2.reuse ;  /* 0x0000000a0d0d7c23 */ /* 0x100fe20008010802 */
[----:B------:R-:W-:Y:S01]  /*4940*/  FFMA.FTZ R24, R24, UR10, -R2 ;  /* 0x0000000a18187c23 */ /* 0x000fe20008010802 */
[----:B------:R-:W-:Y:S01]  /*4950*/  IABS R4, R4 ;  /* 0x0000000400047213 */ /* 0x000fe20000000000 */
[----:B------:R-:W-:Y:S01]  /*4960*/  MUFU.EX2 R164, R8 ;  /* 0x0000000800a47308 */ /* 0x000fe20000000800 */
[----:B------:R-:W-:Y:S01]  /*4970*/  FFMA.FTZ R21, R21, UR10, -R136 ;  /* 0x0000000a15157c23 */ /* 0x000fe20008010888 */
[C---:B------:R-:W-:Y:S01]  /*4980*/  VIADD R143, R144.reuse, 0x13020 ;  /* 0x00013020908f7836 */ /* 0x040fe20000000000 */
[----:B------:R-:W-:Y:S07]  /*4990*/  I2FP.F32.S32 R4, R4 ;  /* 0x0000000400047245 */ /* 0x000fee0000201400 */
[----:B------:R-:W3:Y:S01]  /*49a0*/  MUFU.EX2 R159, R9 ;  /* 0x00000009009f7308 */ /* 0x000ee20000000800 */
[----:B--2---:R-:W-:Y:S01]  /*49b0*/  FSEL R0, R7, RZ, P0 ;  /* 0x000000ff07007208 */ /* 0x004fe20000000000 */
[----:B------:R-:W-:Y:S01]  /*49c0*/  VIADD R145, R144, 0x13000 ;  /* 0x0001300090917836 */ /* 0x000fe20000000000 */
[----:B------:R-:W-:Y:S01]  /*49d0*/  PLOP3.LUT P0, PT, PT, PT, UP1, 0x80, 0x8 ;  /* 0x000000000008781c */ /* 0x000fe20003f0f018 */
[----:B------:R-:W-:Y:S01]  /*49e0*/  FFMA.FTZ R33, R4, -UR5, R33 ;  /* 0x8000000504217c23 */ /* 0x000fe20008010021 */
[----:B------:R-:W-:Y:S01]  /*49f0*/  @P4 FSEL R25, R25, -INF , !P3 ;  /* 0xff80000019194808 */ /* 0x000fe20005800000 */
[--C-:B------:R-:W-:Y:S01]  /*4a00*/  FFMA.FTZ R10, R10, UR10, -R0.reuse ;  /* 0x0000000a0a0a7c23 */ /* 0x100fe20008010800 */
[----:B------:R-:W-:Y:S01]  /*4a10*/  PLOP3.LUT P4, PT, PT, PT, UP1, 0x80, 0x8 ;  /* 0x000000000008781c */ /* 0x000fe20003f8f018 */
[----:B------:R-:W-:Y:S01]  /*4a20*/  FFMA.FTZ R11, R11, UR10, -R0 ;  /* 0x0000000a0b0b7c23 */ /* 0x000fe20008010800 */
[----:B-1----:R-:W-:Y:S01]  /*4a30*/  F2FP.F16.F32.PACK_AB R4, R243, R244 ;  /* 0x000000f4f304723e */ /* 0x002fe200000000ff */
[----:B------:R-:W-:Y:S01]  /*4a40*/  FFMA.FTZ R25, R25, UR10, -R2 ;  /* 0x0000000a19197c23 */ /* 0x000fe20008010802 */
[----:B------:R-:W-:Y:S01]  /*4a50*/  MUFU.EX2 R166, R10 ;  /* 0x0000000a00a67308 */ /* 0x000fe20000000800 */
[--C-:B------:R-:W-:Y:S01]  /*4a60*/  FFMA.FTZ R14, R14, UR10, -R0.reuse ;  /* 0x0000000a0e0e7c23 */ /* 0x100fe20008010800 */
[--C-:B------:R-:W-:Y:S01]  /*4a70*/  FFMA.FTZ R15, R15, UR10, -R0.reuse ;  /* 0x0000000a0f0f7c23 */ /* 0x100fe20008010800 */
[----:B------:R1:W-:Y:S07]  /*4a80*/  STS [R142+0x13400], R4 ;  /* 0x013400048e007388 */ /* 0x0003ee0000000800 */
[----:B------:R-:W1:Y:S01]  /*4a90*/  MUFU.EX2 R165, R11 ;  /* 0x0000000b00a57308 */ /* 0x000e620000000800 */
[----:B------:R-:W-:Y:S01]  /*4aa0*/  @P0 FSEL R23, R23, -INF , !P3 ;  /* 0xff80000017170808 */ /* 0x000fe20005800000 */
[----:B------:R-:W-:Y:S01]  /*4ab0*/  FFMA.FTZ R26, R26, UR10, -R0 ;  /* 0x0000000a1a1a7c23 */ /* 0x000fe20008010800 */
[----:B------:R-:W-:Y:S07]  /*4ac0*/  PLOP3.LUT P0, PT, PT, PT, UP1, 0x80, 0x8 ;  /* 0x000000000008781c */ /* 0x000fee0003f0f018 */
[----:B------:R-:W-:Y:S01]  /*4ad0*/  MUFU.EX2 R157, R12 ;  /* 0x0000000c009d7308 */ /* 0x000fe20000000800 */
[----:B------:R-:W-:Y:S01]  /*4ae0*/  @P4 FSEL R28, R28, -INF , !P5 ;  /* 0xff8000001c1c4808 */ /* 0x000fe20006800000 */
[----:B------:R-:W-:Y:S01]  /*4af0*/  FFMA.FTZ R23, R23, UR10, -R3 ;  /* 0x0000000a17177c23 */ /* 0x000fe20008010803 */
[----:B------:R-:W-:Y:S07]  /*4b00*/  PLOP3.LUT P4, PT, PT, PT, UP1, 0x80, 0x8 ;  /* 0x000000000008781c */ /* 0x000fee0003f8f018 */
[----:B------:R-:W-:Y:S01]  /*4b10*/  MUFU.EX2 R156, R13 ;  /* 0x0000000d009c7308 */ /* 0x000fe20000000800 */
[----:B---3--:R-:W-:Y:S01]  /*4b20*/  F2FP.F16.F32.PACK_AB R5, R159, R164 ;  /* 0x000000a49f05723e */ /* 0x008fe200000000ff */
[----:B------:R-:W-:Y:S01]  /*4b30*/  FFMA.FTZ R28, R28, UR10, -R2 ;  /* 0x0000000a1c1c7c23 */ /* 0x000fe20008010802 */
[----:B------:R-:W-:Y:S07]  /*4b40*/  SHF.R.U32.HI R150, RZ, 0x1, R231 ;  /* 0x00000001ff967819 */ /* 0x000fee00000116e7 */
[----:B------:R-:W-:Y:S01]  /*4b50*/  MUFU.EX2 R161, R14 ;  /* 0x0000000e00a17308 */ /* 0x000fe20000000800 */
[----:B------:R-:W-:Y:S01]  /*4b60*/  IMAD.SHL.U32 R163, R231, 0x8, RZ ;  /* 0x00000008e7a37824 */ /* 0x000fe200078e00ff */
[----:B------:R2:W-:Y:S01]  /*4b70*/  STS [R144+0x14000], R5 ;  /* 0x0140000590007388 */ /* 0x0005e20000000800 */
[----:B------:R-:W-:Y:S07]  /*4b80*/  @P0 FSEL R27, R27, -INF , !P3 ;  /* 0xff8000001b1b0808 */ /* 0x000fee0005800000 */
[----:B------:R-:W3:Y:S01]  /*4b90*/  MUFU.EX2 R160, R15 ;  /* 0x0000000f00a07308 */ /* 0x000ee20000000800 */
[----:B------:R-:W-:Y:S02]  /*4ba0*/  PLOP3.LUT P0, PT, PT, PT, UP1, 0x80, 0x8 ;  /* 0x000000000008781c */ /* 0x000fe40003f0f018 */
[----:B------:R-:W-:Y:S07]  /*4bb0*/  PLOP3.LUT P3, PT, PT, PT, UP1, 0x80, 0x8 ;  /* 0x000000000008781c */ /* 0x000fee0003f6f018 */
[----:B------:R-:W4:Y:S01]  /*4bc0*/  MUFU.EX2 R172, R21 ;  /* 0x0000001500ac7308 */ /* 0x000f220000000800 */
[----:B------:R-:W-:Y:S01]  /*4bd0*/  @P4 FSEL R32, R32, -INF , !P5 ;  /* 0xff80000020204808 */ /* 0x000fe20006800000 */
[----:B------:R-:W-:Y:S01]  /*4be0*/  FFMA.FTZ R27, R27, UR10, -R0 ;  /* 0x0000000a1b1b7c23 */ /* 0x000fe20008010800 */
[----:B------:R-:W-:Y:S07]  /*4bf0*/  PLOP3.LUT P4, PT, PT, PT, UP1, 0x80, 0x8 ;  /* 0x000000000008781c */ /* 0x000fee0003f8f018 */
[----:B------:R-:W2:Y:S01]  /*4c00*/  MUFU.EX2 R175, R23 ;  /* 0x0000001700af7308 */ /* 0x000ea20000000800 */
[----:B-1----:R-:W-:Y:S01]  /*4c10*/  F2FP.F16.F32.PACK_AB R4, R165, R166 ;  /* 0x000000a6a504723e */ /* 0x002fe200000000ff */
[----:B------:R-:W-:Y:S08]  /*4c20*/  FFMA.FTZ R32, R32, UR10, -R136 ;  /* 0x0000000a20207c23 */ /* 0x000ff00008010888 */
[----:B------:R-:W-:Y:S01]  /*4c30*/  MUFU.EX2 R153, R24 ;  /* 0x0000001800997308 */ /* 0x000fe20000000800 */
[----:B------:R-:W-:Y:S01]  /*4c40*/  @P0 FSEL R29, R29, -INF , !P6 ;  /* 0xff8000001d1d0808 */ /* 0x000fe20007000000 */
[----:B------:R1:W-:Y:S01]  /*4c50*/  STS [R144+0x14400], R4 ;  /* 0x0144000490007388 */ /* 0x0003e20000000800 */
[----:B------:R-:W-:Y:S07]  /*4c60*/  PLOP3.LUT P0, PT, PT, PT, UP1, 0x80, 0x8 ;  /* 0x000000000008781c */ /* 0x000fee0003f0f018 */
[----:B------:R-:W-:Y:S01]  /*4c70*/  MUFU.EX2 R169, R32 ;  /* 0x0000002000a97308 */ /* 0x000fe20000000800 */
[----:B------:R-:W-:Y:S01]  /*4c80*/  @P3 FSEL R30, R30, -INF , !P5 ;  /* 0xff8000001e1e3808 */ /* 0x000fe20006800000 */
[----:B------:R-:W-:Y:S01]  /*4c90*/  FFMA.FTZ R2, R29, UR10, -R2 ;  /* 0x0000000a1d027c23 */ /* 0x000fe20008010802 */
[----:B------:R-:W-:Y:S07]  /*4ca0*/  PLOP3.LUT P3, PT, PT, PT, UP1, 0x80, 0x8 ;  /* 0x000000000008781c */ /* 0x000fee0003f6f018 */
[----:B------:R-:W-:Y:S01]  /*4cb0*/  MUFU.EX2 R152, R25 ;  /* 0x0000001900987308 */ /* 0x000fe20000000800 */
[----:B------:R-:W-:Y:S01]  /*4cc0*/  @P4 FSEL R34, R34, -INF , !P5 ;  /* 0xff80000022224808 */ /* 0x000fe20006800000 */
[----:B------:R-:W-:Y:S01]  /*4cd0*/  FFMA.FTZ R30, R30, UR10, -R0 ;  /* 0x0000000a1e1e7c23 */ /* 0x000fe20008010800 */
[----:B---3--:R-:W-:Y:S07]  /*4ce0*/  F2FP.F16.F32.PACK_AB R7, R160, R161 ;  /* 0x000000a1a007723e */ /* 0x008fee00000000ff */
[----:B------:R3:W-:Y:S01]  /*4cf0*/  MUFU.EX2 R146, R2 ;  /* 0x0000000200927308 */ /* 0x0007e20000000800 */
[----:B----4-:R-:W-:Y:S01]  /*4d00*/  F2FP.F16.F32.PACK_AB R6, R172, R173 ;  /* 0x000000adac06723e */ /* 0x010fe200000000ff */
[--C-:B------:R-:W-:Y:S01]  /*4d10*/  FFMA.FTZ R34, R34, UR10, -R3.reuse ;  /* 0x0000000a22227c23 */ /* 0x100fe20008010803 */
[----:B--2---:R-:W-:Y:S01]  /*4d20*/  F2FP.F16.F32.PACK_AB R5, R175, R236 ;  /* 0x000000ecaf05723e */ /* 0x004fe200000000ff */
[----:B------:R2:W-:Y:S01]  /*4d30*/  STS [R142+0x14400], R7 ;  /* 0x014400078e007388 */ /* 0x0005e20000000800 */
[----:B------:R-:W-:Y:S05]  /*4d40*/  @P0 FSEL R33, R33, -INF , !P6 ;  /* 0xff80000021210808 */ /* 0x000fea0007000000 */
[----:B------:R-:W-:Y:S01]  /*4d50*/  MUFU.EX2 R171, R34 ;  /* 0x0000002200ab7308 */ /* 0x000fe20000000800 */
[----:B------:R-:W-:Y:S02]  /*4d60*/  PLOP3.LUT P0, PT, PT, PT, UP1, 0x80, 0x8 ;  /* 0x000000000008781c */ /* 0x000fe40003f0f018 */
[----:B------:R-:W-:Y:S01]  /*4d70*/  @P3 FSEL R31, R31, -INF , !P6 ;  /* 0xff8000001f1f3808 */ /* 0x000fe20007000000 */
[----:B------:R-:W-:Y:S06]  /*4d80*/  FFMA.FTZ R136, R33, UR10, -R136 ;  /* 0x0000000a21887c23 */ /* 0x000fec0008010888 */
[----:B------:R-:W-:Y:S01]  /*4d90*/  MUFU.EX2 R155, R26 ;  /* 0x0000001a009b7308 */ /* 0x000fe20000000800 */
[----:B---3--:R-:W-:Y:S09]  /*4da0*/  F2FP.F16.F32.PACK_AB R2, R156, R157 ;  /* 0x0000009d9c02723e */ /* 0x008ff200000000ff */
[----:B------:R-:W1:Y:S01]  /*4db0*/  MUFU.EX2 R168, R136 ;  /* 0x0000008800a87308 */ /* 0x000e620000000800 */
[----:B------:R-:W-:Y:S01]  /*4dc0*/  FFMA.FTZ R0, R31, UR10, -R0 ;  /* 0x0000000a1f007c23 */ /* 0x000fe20008010800 */
[----:B------:R3:W-:Y:S01]  /*4dd0*/  STS [R142+0x14000], R2 ;  /* 0x014000028e007388 */ /* 0x0007e20000000800 */
[----:B------:R-:W-:Y:S07]  /*4de0*/  @P0 FSEL R35, R35, -INF , !P6 ;  /* 0xff80000023230808 */ /* 0x000fee0007000000 */
[----:B------:R-:W-:Y:S01]  /*4df0*/  MUFU.EX2 R149, R0 ;  /* 0x0000000000957308 */ /* 0x000fe20000000800 */
[----:B------:R-:W-:Y:S09]  /*4e00*/  FFMA.FTZ R3, R35, UR10, -R3 ;  /* 0x0000000a23037c23 */ /* 0x000ff20008010803 */
[----:B------:R-:W-:Y:S01]  /*4e10*/  MUFU.EX2 R154, R27 ;  /* 0x0000001b009a7308 */ /* 0x000fe20000000800 */
[----:B-1----:R-:W-:Y:S09]  /*4e20*/  F2FP.F16.F32.PACK_AB R4, R168, R169 ;  /* 0x000000a9a804723e */ /* 0x002ff200000000ff */
[----:B------:R1:W4:Y:S01]  /*4e30*/  MUFU.EX2 R170, R3 ;  /* 0x0000000300aa7308 */ /* 0x0003220000000800 */
[----:B--2---:R-:W-:Y:S09]  /*4e40*/  F2FP.F16.F32.PACK_AB R7, R152, R153 ;  /* 0x000000999807723e */ /* 0x004ff200000000ff */
[----:B------:R-:W2:Y:S10]  /*4e50*/  MUFU.EX2 R147, R28 ;  /* 0x0000001c00937308 */ /* 0x000eb40000000800 */
[----:B------:R-:W2:Y:S01]  /*4e60*/  MUFU.EX2 R151, R30 ;  /* 0x0000001e00977308 */ /* 0x000ea20000000800 */
[----:B-1----:R-:W-:Y:S01]  /*4e70*/  IMAD.MOV.U32 R3, RZ, RZ, R143 ;  /* 0x000000ffff037224 */ /* 0x002fe200078e008f */
[----:B----4-:R-:W-:Y:S01]  /*4e80*/  F2FP.F16.F32.PACK_AB R0, R170, R171 ;  /* 0x000000abaa00723e */ /* 0x010fe200000000ff */
[----:B------:R-:W-:Y:S04]  /*4e90*/  @P2 VIADD R3, R145, 0xffffffe0 ;  /* 0xffffffe091032836 */ /* 0x000fe80000000000 */
[----:B---3--:R-:W-:Y:S01]  /*4ea0*/  IMAD.IADD R2, R132, 0x1, R3 ;  /* 0x0000000184027824 */ /* 0x008fe200078e0203 */
[----:B------:R1:W-:Y:S04]  /*4eb0*/  STS [R3], R6 ;  /* 0x0000000603007388 */ /* 0x0003e80000000800 */
[----:B------:R2:W-:Y:S04]  /*4ec0*/  STS [R3+0x400], R5 ;  /* 0x0004000503007388 */ /* 0x0005e80000000800 */
[----:B------:R3:W-:Y:S04]  /*4ed0*/  STS [R2], R4 ;  /* 0x0000000402007388 */ /* 0x0007e80000000800 */
[----:B------:R4:W-:Y:S04]  /*4ee0*/  STS [R2+0x400], R0 ;  /* 0x0004000002007388 */ /* 0x0009e80000000800 */
[----:B------:R-:W-:Y:S01]  /*4ef0*/  STS [R3+0x1000], R7 ;  /* 0x0010000703007388 */ /* 0x000fe20000000800 */
[----:B-1----:R-:W-:Y:S02]  /*4f00*/  F2FP.F16.F32.PACK_AB R6, R154, R155 ;  /* 0x0000009b9a06723e */ /* 0x002fe400000000ff */
[----:B--2---:R-:W-:Y:S03]  /*4f10*/  F2FP.F16.F32.PACK_AB R5, R146, R147 ;  /* 0x000000939205723e */ /* 0x004fe600000000ff */
[----:B------:R1:W-:Y:S01]  /*4f20*/  STS [R3+0x1400], R6 ;  /* 0x0014000603007388 */ /* 0x0003e20000000800 */
[----:B---3--:R-:W-:Y:S03]  /*4f30*/  F2FP.F16.F32.PACK_AB R4, R149, R151 ;  /* 0x000000979504723e */ /* 0x008fe600000000ff */
[----:B------:R-:W-:Y:S01]  /*4f40*/  STS [R2+0x1000], R5 ;  /* 0x0010000502007388 */ /* 0x000fe20000000800 */
[----:B----4-:R-:W-:Y:S03]  /*4f50*/  LEA R0, R230, UR4, 0x1 ;  /* 0x00000004e6007c11 */ /* 0x010fe6000f8e08ff */
[----:B------:R2:W-:Y:S04]  /*4f60*/  STS [R2+0x1400], R4 ;  /* 0x0014000402007388 */ /* 0x0005e80000000800 */
[----:B------:R-:W3:Y:S08]  /*4f70*/  LDSM.16.M88.4 R32, [R0+0x6000] ;  /* 0x006000000020783b */ /* 0x000ef00000000200 */
[----:B------:R-:W4:Y:S01]  /*4f80*/  LDSM.16.M88.4 R28, [R0+0x6800] ;  /* 0x00680000001c783b */ /* 0x000f220000000200 */
[C---:B-1----:R-:W-:Y:S02]  /*4f90*/  VIADD R3, R0.reuse, 0x6000 ;  /* 0x0000600000037836 */ /* 0x042fe40000000000 */
[----:B--2---:R-:W-:Y:S02]  /*4fa0*/  VIADD R2, R0, 0x6020 ;  /* 0x0000602000027836 */ /* 0x004fe40000000000 */
        /* <DEDUP_REMOVED lines=20> */
[----:B------:R-:W-:Y:S07]  /*50f0*/  LDSM.16.M88.4 R136, [R0+0x7800] ;  /* 0x007800000088783b */ /* 0x000fee0000000200 */
[----:B------:R-:W-:Y:S01]  /*5100*/  HMMA.16816.F32 R32, R132, R190, R32 ;  /* 0x000000be8420723c */ /* 0x000fe20000001820 */
[----:B------:R-:W1:Y:S07]  /*5110*/  LDSM.16.M88.4 R132, [R0+0x7000] ;  /* 0x007000000084783b */ /* 0x000e6e0000000200 */
[-C--:B-1----:R-:W-:Y:S08]  /*5120*/  HMMA.16816.F32 R4, R132, R192.reuse, R4 ;  /* 0x000000c08404723c */ /* 0x082ff00000001804 */
[C---:B------:R-:W-:Y:S08]  /*5130*/  HMMA.16816.F32 R8, R136.reuse, R192, R8 ;  /* 0x000000c08808723c */ /* 0x040ff00000001808 */
        /* <DEDUP_REMOVED lines=25> */
[----:B------:R-:W-:Y:S02]  /*52d0*/  IMAD.U32 R136, RZ, RZ, UR14 ;  /* 0x0000000eff887e24 */ /* 0x000fe4000f8e00ff */
[----:B------:R-:W-:Y:S03]  /*52e0*/  IMAD.U32 R137, RZ, RZ, UR15 ;  /* 0x0000000fff897e24 */ /* 0x000fe6000f8e00ff */
[C---:B------:R-:W-:Y:S02]  /*52f0*/  LEA R140, P0, R245.reuse, R136, 0x2 ;  /* 0x00000088f58c7211 */ /* 0x040fe400078010ff */
[----:B------:R-:W-:Y:S01]  /*5300*/  HMMA.16816.F32 R32, R132, R214, R32 ;  /* 0x000000d68420723c */ /* 0x000fe20000001820 */
[----:B------:R-:W1:Y:S03]  /*5310*/  LDSM.16.M88.4 R132, [R2+0x2000] ;  /* 0x002000000284783b */ /* 0x000e660000000200 */
[----:B------:R-:W-:Y:S05]  /*5320*/  LEA.HI.X R141, R245, R137, RZ, 0x2, P0 ;  /* 0x00000089f58d7211 */ /* 0x000fea00000f14ff */
[----:B------:R-:W2:Y:S04]  /*5330*/  LDG.E R139, desc[UR40][R140.64] ;  /* 0x000000288c8b7981 */ /* 0x000ea8000c1e1900 */
[----:B------:R-:W3:Y:S04]  /*5340*/  LDG.E R138, desc[UR40][R140.64+0x20] ;  /* 0x000020288c8a7981 */ /* 0x000ee8000c1e1900 */
[----:B------:R-:W5:Y:S04]  /*5350*/  LDG.E R137, desc[UR40][R140.64+0x80] ;  /* 0x000080288c897981 */ /* 0x000f68000c1e1900 */
[----:B------:R4:W5:Y:S01]  /*5360*/  LDG.E R136, desc[UR40][R140.64+0xa0] ;  /* 0x0000a0288c887981 */ /* 0x000962000c1e1900 */
[-C--:B-1----:R-:W-:Y:S11]  /*5370*/  HMMA.16816.F32 R4, R132, R216.reuse, R4 ;  /* 0x000000d88404723c */ /* 0x082ff60000001804 */
[----:B------:R-:W-:Y:S08]  /*5380*/  @!UPT UIADD3 URZ, UPT, UPT, URZ, URZ, URZ ;  /* 0x000000fffffff290 */ /* 0x000ff0000fffe0ff */
[C---:B--2---:R-:W-:Y:S01]  /*5390*/  FADD.FTZ R4, -R139.reuse, R4 ;  /* 0x000000048b047221 */ /* 0x044fe20000010100 */
[----:B------:R-:W-:Y:S01]  /*53a0*/  FADD.FTZ R5, -R139, R5 ;  /* 0x000000058b057221 */ /* 0x000fe20000010100 */
[C---:B---3--:R-:W-:Y:S01]  /*53b0*/  FADD.FTZ R6, -R138.reuse, R6 ;  /* 0x000000068a067221 */ /* 0x048fe20000010100 */
[----:B------:R-:W-:Y:S01]  /*53c0*/  FADD.FTZ R7, -R138, R7 ;  /* 0x000000078a077221 */ /* 0x000fe20000010100 */
[----:B------:R-:W-:Y:S01]  /*53d0*/  FMUL.FTZ R162, R246, R4 ;  /* 0x00000004f6a27220 */ /* 0x000fe20000410000 */
[----:B------:R-:W-:Y:S01]  /*53e0*/  FMUL.FTZ R158, R158, R5 ;  /* 0x000000059e9e7220 */ /* 0x000fe20000410000 */
[----:B------:R-:W-:Y:S01]  /*53f0*/  FMUL.FTZ R167, R167, R6 ;  /* 0x00000006a7a77220 */ /* 0x000fe20000410000 */
[----:B----4-:R-:W-:Y:S01]  /*5400*/  FMUL.FTZ R140, R148, R7 ;  /* 0x00000007948c7220 */ /* 0x010fe20000410000 */
[----:B------:R-:W-:Y:S01]  /*5410*/  IMAD.SHL.U32 R148, R231, 0x40, RZ ;  /* 0x00000040e7947824 */ /* 0x000fe200078e00ff */
[----:B------:R1:W2:Y:S04]  /*5420*/  LDSM.16.M88.4 R4, [R2+0x2800] ;  /* 0x002800000204783b */ /* 0x0002a80000000200 */
[----:B------:R-:W-:Y:S02]  /*5430*/  LOP3.LUT R3, R3, 0x1c0, R148, 0xf8, !PT ;  /* 0x000001c003037812 */ /* 0x000fe400078ef894 */
[----:B------:R-:W-:Y:S02]  /*5440*/  LOP3.LUT R0, R148, 0x400, RZ, 0xc0, !PT ;  /* 0x0000040094007812 */ /* 0x000fe400078ec0ff */
[----:B------:R-:W-:Y:S05]  /*5450*/  LOP3.LUT R3, R3, 0x38, R163, 0x78, !PT ;  /* 0x0000003803037812 */ /* 0x000fea00078e78a3 */
[----:B------:R-:W-:Y:S02]  /*5460*/  IMAD R3, R3, 0x2, R0 ;  /* 0x0000000203037824 */ /* 0x000fe400078e0200 */
[----:B-1----:R-:W-:Y:S02]  /*5470*/  IMAD.MOV.U32 R2, RZ, RZ, R143 ;  /* 0x000000ffff027224 */ /* 0x002fe400078e008f */
[----:B------:R-:W-:Y:S01]  /*5480*/  @P2 VIADD R2, R145, 0xffffffe0 ;  /* 0xffffffe091022836 */ /* 0x000fe20000000000 */
[C---:B--2---:R-:W-:Y:S08]  /*5490*/  HMMA.16816.F32 R8, R4.reuse, R216, R8 ;  /* 0x000000d80408723c */ /* 0x044ff00000001808 */
[-C--:B------:R-:W-:Y:S08]  /*54a0*/  HMMA.16816.F32 R12, R4, R218.reuse, R12 ;  /* 0x000000da040c723c */ /* 0x080ff0000000180c */
[C---:B------:R-:W-:Y:S08]  /*54b0*/  HMMA.16816.F32 R16, R132.reuse, R218, R16 ;  /* 0x000000da8410723c */ /* 0x040ff00000001810 */
[-C--:B------:R-:W-:Y:S08]  /*54c0*/  HMMA.16816.F32 R20, R132, R220.reuse, R20 ;  /* 0x000000dc8414723c */ /* 0x080ff00000001814 */
[C---:B------:R-:W-:Y:S04]  /*54d0*/  HMMA.16816.F32 R24, R4.reuse, R220, R24 ;  /* 0x000000dc0418723c */ /* 0x040fe80000001818 */
[----:B------:R-:W-:Y:S01]  /*54e0*/  FADD.FTZ R19, -R138, R19 ;  /* 0x000000138a137221 */ /* 0x000fe20000010100 */
[C---:B------:R-:W-:Y:S03]  /*54f0*/  FADD.FTZ R16, -R139.reuse, R16 ;  /* 0x000000108b107221 */ /* 0x040fe60000010100 */
[-C--:B------:R-:W-:Y:S03]  /*5500*/  HMMA.16816.F32 R28, R4, R222.reuse, R28 ;  /* 0x000000de041c723c */ /* 0x080fe6000000181c */
[C---:B------:R-:W-:Y:S01]  /*5510*/  FADD.FTZ R7, -R139.reuse, R20 ;  /* 0x000000148b077221 */ /* 0x040fe20000010100 */
[C---:B------:R-:W-:Y:S01]  /*5520*/  FADD.FTZ R6, -R139.reuse, R17 ;  /* 0x000000118b067221 */ /* 0x040fe20000010100 */
[----:B------:R-:W-:Y:S01]  /*5530*/  FADD.FTZ R20, -R139, R21 ;  /* 0x000000158b147221 */ /* 0x000fe20000010100 */
[----:B------:R-:W-:Y:S01]  /*5540*/  FMUL.FTZ R16, R242, R16 ;  /* 0x00000010f2107220 */ /* 0x000fe20000410000 */
[----:B------:R-:W-:Y:S01]  /*5550*/  FMUL.FTZ R7, R173, R7 ;  /* 0x00000007ad077220 */ /* 0x000fe20000410000 */
[----:B------:R-:W-:Y:S04]  /*5560*/  HMMA.16816.F32 R32, R132, R222, R32 ;  /* 0x000000de8420723c */ /* 0x000fe80000001820 */
[----:B------:R-:W-:Y:S01]  /*5570*/  FMUL.FTZ R6, R174, R6 ;  /* 0x00000006ae067220 */ /* 0x000fe20000410000 */
[----:B------:R-:W-:Y:S01]  /*5580*/  FMUL.FTZ R20, R172, R20 ;  /* 0x00000014ac147220 */ /* 0x000fe20000410000 */
[----:B------:R-:W-:Y:S01]  /*5590*/  FADD.FTZ R17, -R138, R23 ;  /* 0x000000178a117221 */ /* 0x000fe20000010100 */
[----:B------:R-:W-:Y:S02]  /*55a0*/  F2FP.F16.F32.PACK_AB R4, R158, R162 ;  /* 0x000000a29e04723e */ /* 0x000fe400000000ff */
[----:B------:R-:W-:Y:S01]  /*55b0*/  F2FP.F16.F32.PACK_AB R6, R6, R16 ;  /* 0x000000100606723e */ /* 0x000fe200000000ff */
[----:B------:R-:W-:Y:S01]  /*55c0*/  FMUL.FTZ R17, R175, R17 ;  /* 0x00000011af117220 */ /* 0x000fe20000410000 */
[----:B------:R-:W-:Y:S08]  /*55d0*/  F2FP.F16.F32.PACK_AB R20, R20, R7 ;  /* 0x000000071414723e */ /* 0x000ff000000000ff */
[C---:B------:R-:W-:Y:S01]  /*55e0*/  FADD.FTZ R5, -R139.reuse, R32 ;  /* 0x000000208b057221 */ /* 0x040fe20000010100 */
[----:B------:R-:W-:Y:S01]  /*55f0*/  FADD.FTZ R0, -R139, R33 ;  /* 0x000000218b007221 */ /* 0x000fe20000010100 */
[----:B------:R-:W-:Y:S01]  /*5600*/  FMUL.FTZ R32, R243, R19 ;  /* 0x00000013f3207220 */ /* 0x000fe20000410000 */
[----:B------:R-:W-:Y:S01]  /*5610*/  FADD.FTZ R19, -R138, R22 ;  /* 0x000000168a137221 */ /* 0x000fe20000010100 */
[----:B------:R-:W-:Y:S01]  /*5620*/  FMUL.FTZ R5, R169, R5 ;  /* 0x00000005a9057220 */ /* 0x000fe20000410000 */
[----:B------:R-:W-:Y:S01]  /*5630*/  FMUL.FTZ R0, R168, R0 ;  /* 0x00000000a8007220 */ /* 0x000fe20000410000 */
[C---:B------:R-:W-:Y:S01]  /*5640*/  FADD.FTZ R33, -R138.reuse, R18 ;  /* 0x000000128a217221 */ /* 0x040fe20000010100 */
[C---:B------:R-:W-:Y:S01]  /*5650*/  FADD.FTZ R22, -R138.reuse, R34 ;  /* 0x000000228a167221 */ /* 0x040fe20000010100 */
[----:B------:R-:W-:Y:S01]  /*5660*/  FADD.FTZ R21, -R138, R35 ;  /* 0x000000238a157221 */ /* 0x000fe20000010100 */
[----:B------:R-:W-:Y:S01]  /*5670*/  FMUL.FTZ R19, R236, R19 ;  /* 0x00000013ec137220 */ /* 0x000fe20000410000 */
[----:B------:R-:W-:Y:S01]  /*5680*/  F2FP.F16.F32.PACK_AB R18, R0, R5 ;  /* 0x000000050012723e */ /* 0x000fe200000000ff */
[----:B------:R-:W-:Y:S01]  /*5690*/  FMUL.FTZ R33, R244, R33 ;  /* 0x00000021f4217220 */ /* 0x000fe20000410000 */
[----:B------:R-:W-:Y:S01]  /*56a0*/  F2FP.F16.F32.PACK_AB R5, R140, R167 ;  /* 0x000000a78c05723e */ /* 0x000fe200000000ff */
[----:B------:R-:W-:Y:S01]  /*56b0*/  FMUL.FTZ R22, R171, R22 ;  /* 0x00000016ab167220 */ /* 0x000fe20000410000 */
[----:B------:R-:W-:Y:S01]  /*56c0*/  FMUL.FTZ R21, R170, R21 ;  /* 0x00000015aa157220 */ /* 0x000fe20000410000 */
[----:B------:R-:W-:Y:S06]  /*56d0*/  BRA.U !UP2, `(.L_x_217) ;  /* 0x000000010a9c7547 */ /* 0x000fec000b800000 */
[----:B------:R-:W-:Y:S01]  /*56e0*/  IADD3 R7, P0, PT, RZ, -UR37, RZ ;  /* 0x80000025ff077c10 */ /* 0x000fe2000ff1e0ff */
[----:B------:R-:W-:Y:S01]  /*56f0*/  IMAD.SHL.U32 R34, R231, 0x8, RZ ;  /* 0x00000008e7227824 */ /* 0x000fe200078e00ff */
[----:B------:R-:W-:Y:S03]  /*5700*/  ULOP3.LUT UR17, UR47, 0x1, URZ, 0xc0, !UPT ;  /* 0x000000012f117892 */ /* 0x000fe6000f8ec0ff */
[----:B------:R-:W-:Y:S01]  /*5710*/  IMAD.X R0, RZ, RZ, ~UR11, P0 ;  /* 0x8000000bff007e24 */ /* 0x000fe200080e06ff */
[----:B------:R-:W-:Y:S01]  /*5720*/  LOP3.LUT R34, R34, 0x18, RZ, 0xc0, !PT ;  /* 0x0000001822227812 */ /* 0x000fe200078ec0ff */
[----:B------:R-:W-:Y:S03]  /*5730*/  UISETP.NE.U32.AND UP0, UPT, UR17, 0x1, UPT ;  /* 0x000000011100788c */ /* 0x000fe6000bf05070 */
[----:B------:R-:W-:Y:S01]  /*5740*/  SHF.R.S64 R16, R7, 0x1f, R0 ;  /* 0x0000001f07107819 */ /* 0x000fe20000001000 */
[----:B------:R-:W-:Y:S01]  /*5750*/  USEL UR17, UR36, 0x3000, !UP0 ;  /* 0x0000300024117887 */ /* 0x000fe2000c000000 */
[----:B------:R-:W-:Y:S02]  /*5760*/  ISETP.GE.AND P4, PT, R34, UR8, PT ;  /* 0x0000000822007c0c */ /* 0x000fe4000bf86270 */
[----:B------:R-:W-:Y:S02]  /*5770*/  IADD3 R16, P5, PT, R240, R16, RZ ;  /* 0x00000010f0107210 */ /* 0x000fe40007fbe0ff */
[----:B------:R-:W-:Y:S01]  /*5780*/  LOP3.LUT R23, R34, 0x20, RZ, 0xfc, !PT ;  /* 0x0000002022177812 */ /* 0x000fe200078efcff */
[----:B------:R-:W-:Y:S01]  /*5790*/  VIADD R237, R237, UR17 ;  /* 0x00000011eded7c36 */ /* 0x000fe20008000000 */
[----:B------:R-:W-:Y:S01]  /*57a0*/  LEA.HI.X.SX32 R0, R0, R241, 0x1, P5 ;  /* 0x000000f100007211 */ /* 0x000fe200028f0eff */
[----:B------:R-:W-:Y:S01]  /*57b0*/  IMAD.MOV.U32 R240, RZ, RZ, R16 ;  /* 0x000000fffff07224 */ /* 0x000fe200078e0010 */
[----:B------:R-:W-:Y:S01]  /*57c0*/  ISETP.GE.AND P3, PT, R23, UR8, PT ;  /* 0x0000000817007c0c */ /* 0x000fe2000bf66270 */
[----:B------:R-:W-:Y:S01]  /*57d0*/  VIADD R233, R233, UR17 ;  /* 0x00000011e9e97c36 */ /* 0x000fe20008000000 */
[----:B------:R-:W-:Y:S01]  /*57e0*/  LOP3.LUT R7, R34, 0x40, RZ, 0xfc, !PT ;  /* 0x0000004022077812 */ /* 0x000fe200078efcff */
[----:B------:R-:W-:Y:S02]  /*57f0*/  IMAD.MOV.U32 R241, RZ, RZ, R0 ;  /* 0x000000fffff17224 */ /* 0x000fe400078e0000 */
[----:B------:R-:W-:Y:S01]  /*5800*/  VIADD R225, R225, UR17 ;  /* 0x00000011e1e17c36 */ /* 0x000fe20008000000 */
[----:B------:R-:W-:Y:S02]  /*5810*/  ISETP.GE.AND P0, PT, R7, UR8, PT ;  /* 0x0000000807007c0c */ /* 0x000fe4000bf06270 */
        /* <DEDUP_REMOVED lines=19> */
.L_x_217:
        /* <DEDUP_REMOVED lines=12> */
[C---:B------:R-:W-:Y:S01]  /*5a10*/  FADD.FTZ R15, -R136.reuse, R15 ;  /* 0x0000000f880f7221 */ /* 0x040fe20000010100 */
[C---:B------:R-:W-:Y:S01]  /*5a20*/  FADD.FTZ R24, -R137.reuse, R24 ;  /* 0x0000001889187221 */ /* 0x040fe20000010100 */
[----:B------:R-:W-:Y:S01]  /*5a30*/  FADD.FTZ R25, -R137, R25 ;  /* 0x0000001989197221 */ /* 0x000fe20000010100 */
[----:B------:R-:W-:Y:S01]  /*5a40*/  FMUL.FTZ R14, R161, R14 ;  /* 0x0000000ea10e7220 */ /* 0x000fe20000410000 */
[C---:B------:R-:W-:Y:S01]  /*5a50*/  FADD.FTZ R26, -R136.reuse, R26 ;  /* 0x0000001a881a7221 */ /* 0x040fe20000010100 */
[----:B------:R-:W-:Y:S01]  /*5a60*/  FADD.FTZ R27, -R136, R27 ;  /* 0x0000001b881b7221 */ /* 0x000fe20000010100 */
[----:B------:R-:W-:Y:S01]  /*5a70*/  F2FP.F16.F32.PACK_AB R16, R17, R19 ;  /* 0x000000131110723e */ /* 0x000fe200000000ff */
[C---:B------:R-:W-:Y:S01]  /*5a80*/  FADD.FTZ R28, -R137.reuse, R28 ;  /* 0x0000001c891c7221 */ /* 0x040fe20000010100 */
[----:B------:R-:W-:Y:S01]  /*5a90*/  FADD.FTZ R29, -R137, R29 ;  /* 0x0000001d891d7221 */ /* 0x000fe20000010100 */
[----:B------:R-:W-:Y:S01]  /*5aa0*/  FMUL.FTZ R24, R153, R24 ;  /* 0x0000001899187220 */ /* 0x000fe20000410000 */
[----:B------:R-:W-:Y:S01]  /*5ab0*/  FMUL.FTZ R9, R152, R25 ;  /* 0x0000001998097220 */ /* 0x000fe20000410000 */
[C---:B------:R-:W-:Y:S01]  /*5ac0*/  FADD.FTZ R30, -R136.reuse, R30 ;  /* 0x0000001e881e7221 */ /* 0x040fe20000010100 */
[----:B------:R-:W-:Y:S01]  /*5ad0*/  FADD.FTZ R31, -R136, R31 ;  /* 0x0000001f881f7221 */ /* 0x000fe20000010100 */
[----:B--2---:R-:W-:Y:S01]  /*5ae0*/  F2FP.F16.F32.PACK_AB R4, R32, R33 ;  /* 0x000000212004723e */ /* 0x004fe200000000ff */
[----:B------:R-:W-:Y:S01]  /*5af0*/  FMUL.FTZ R26, R155, R26 ;  /* 0x0000001a9b1a7220 */ /* 0x000fe20000410000 */
[----:B------:R-:W-:Y:S01]  /*5b00*/  FMUL.FTZ R7, R154, R27 ;  /* 0x0000001b9a077220 */ /* 0x000fe20000410000 */
[----:B------:R-:W-:Y:S01]  /*5b10*/  F2FP.F16.F32.PACK_AB R17, R21, R22 ;  /* 0x000000161511723e */ /* 0x000fe200000000ff */
[----:B---3--:R-:W-:Y:S01]  /*5b20*/  FMUL.FTZ R5, R157, R12 ;  /* 0x0000000c9d057220 */ /* 0x008fe20000410000 */
[----:B------:R2:W-:Y:S01]  /*5b30*/  STS [R142+0xf400], R4 ;  /* 0x00f400048e007388 */ /* 0x0005e20000000800 */
[----:B------:R-:W-:Y:S01]  /*5b40*/  FMUL.FTZ R28, R147, R28 ;  /* 0x0000001c931c7220 */ /* 0x000fe20000410000 */
[----:B------:R-:W-:Y:S01]  /*5b50*/  FMUL.FTZ R12, R146, R29 ;  /* 0x0000001d920c7220 */ /* 0x000fe20000410000 */
[----:B----4-:R-:W-:Y:S01]  /*5b60*/  FMUL.FTZ R6, R164, R8 ;  /* 0x00000008a4067220 */ /* 0x010fe20000410000 */
[----:B------:R-:W-:Y:S01]  /*5b70*/  FMUL.FTZ R8, R156, R13 ;  /* 0x0000000d9c087220 */ /* 0x000fe20000410000 */
[----:B------:R-:W-:Y:S01]  /*5b80*/  FMUL.FTZ R30, R151, R30 ;  /* 0x0000001e971e7220 */ /* 0x000fe20000410000 */
[----:B------:R-:W-:Y:S01]  /*5b90*/  F2FP.F16.F32.PACK_AB R9, R9, R24 ;  /* 0x000000180909723e */ /* 0x000fe200000000ff */
[----:B------:R-:W-:Y:S01]  /*5ba0*/  IMAD R236, R247, UR9, RZ ;  /* 0x00000009f7ec7c24 */ /* 0x000fe2000f8e02ff */
[----:B------:R-:W-:Y:S01]  /*5bb0*/  F2FP.F16.F32.PACK_AB R0, R0, R6 ;  /* 0x000000060000723e */ /* 0x000fe200000000ff */
[----:B------:R-:W-:Y:S01]  /*5bc0*/  FMUL.FTZ R6, R149, R31 ;  /* 0x0000001f95067220 */ /* 0x000fe20000410000 */
[----:B------:R-:W-:Y:S01]  /*5bd0*/  F2FP.F16.F32.PACK_AB R8, R8, R5 ;  /* 0x000000050808723e */ /* 0x000fe200000000ff */
[----:B------:R-:W-:Y:S01]  /*5be0*/  FMUL.FTZ R5, R160, R15 ;  /* 0x0000000fa0057220 */ /* 0x000fe20000410000 */
[----:B------:R-:W-:Y:S01]  /*5bf0*/  F2FP.F16.F32.PACK_AB R7, R7, R26 ;  /* 0x0000001a0707723e */ /* 0x000fe200000000ff */
[----:B------:R3:W-:Y:S01]  /*5c00*/  STS [R144+0x10000], R0 ;  /* 0x0100000090007388 */ /* 0x0007e20000000800 */
[----:B------:R-:W-:Y:S02]  /*5c10*/  F2FP.F16.F32.PACK_AB R12, R12, R28 ;  /* 0x0000001c0c0c723e */ /* 0x000fe400000000ff */
[----:B------:R-:W-:Y:S02]  /*5c20*/  F2FP.F16.F32.PACK_AB R5, R5, R14 ;  /* 0x0000000e0505723e */ /* 0x000fe400000000ff */
[----:B------:R-:W-:Y:S02]  /*5c30*/  F2FP.F16.F32.PACK_AB R6, R6, R30 ;  /* 0x0000001e0606723e */ /* 0x000fe400000000ff */
[----:B------:R-:W-:Y:S01]  /*5c40*/  SHF.L.U32 R149, R231, 0x5, RZ ;  /* 0x00000005e7957819 */ /* 0x000fe200000006ff */
[----:B--2---:R-:W-:Y:S01]  /*5c50*/  FMUL.FTZ R4, R165, R11 ;  /* 0x0000000ba5047220 */ /* 0x004fe20000410000 */
[----:B------:R-:W-:Y:S04]  /*5c60*/  SHF.L.U32 R165, R231, 0x2, RZ ;  /* 0x00000002e7a57819 */ /* 0x000fe800000006ff */
        /* <DEDUP_REMOVED lines=104> */
[C---:B------:R-:W-:Y:S02]  /*62f0*/  ISETP.GE.AND P4, PT, R7.reuse, UR8, PT ;  /* 0x0000000807007c0c */ /* 0x040fe4000bf86270 */
[C---:B------:R-:W-:Y:S02]  /*6300*/  LOP3.LUT R8, R7.reuse, 0x20, RZ, 0xfc, !PT ;  /* 0x0000002007087812 */ /* 0x040fe400078efcff */
[----:B------:R-:W-:Y:S02]  /*6310*/  LOP3.LUT R7, R7, 0x40, RZ, 0xfc, !PT ;  /* 0x0000004007077812 */ /* 0x000fe400078efcff */
[----:B------:R-:W-:Y:S02]  /*6320*/  SHF.R.S64 R6, R5, 0x1f, R4 ;  /* 0x0000001f05067819 */ /* 0x000fe40000001004 */
[----:B------:R-:W-:Y:S02]  /*6330*/  ISETP.GE.AND P0, PT, R7, UR8, PT ;  /* 0x0000000807007c0c */ /* 0x000fe4000bf06270 */
[----:B------:R-:W-:Y:S02]  /*6340*/  IADD3 R7, P5, PT, R238, R6, RZ ;  /* 0x00000006ee077210 */ /* 0x000fe40007fbe0ff */
[----:B------:R-:W-:Y:S02]  /*6350*/  LOP3.LUT R5, R9, 0x18, R231, 0x78, !PT ;  /* 0x0000001809057812 */ /* 0x000fe400078e78e7 */
[----:B------:R-:W-:Y:S01]  /*6360*/  LEA.HI.X.SX32 R6, R4, R239, 0x1, P5 ;  /* 0x000000ef04067211 */ /* 0x000fe200028f0eff */
[----:B------:R-:W-:Y:S01]  /*6370*/  IMAD.MOV.U32 R238, RZ, RZ, R7 ;  /* 0x000000ffffee7224 */ /* 0x000fe200078e0007 */
[----:B------:R-:W-:Y:S02]  /*6380*/  LOP3.LUT R5, R5, 0x1f20, R163, 0xf8, !PT ;  /* 0x00001f2005057812 */ /* 0x000fe400078ef8a3 */
[----:B------:R-:W-:Y:S01]  /*6390*/  ISETP.GE.AND P3, PT, R8, UR8, PT ;  /* 0x0000000808007c0c */ /* 0x000fe2000bf66270 */
[----:B------:R-:W-:Y:S01]  /*63a0*/  IMAD.MOV.U32 R239, RZ, RZ, R6 ;  /* 0x000000ffffef7224 */ /* 0x000fe200078e0006 */
[----:B------:R-:W-:Y:S05]  /*63b0*/  LEA R4, R5, UR4, 0x1 ;  /* 0x0000000405047c11 */ /* 0x000fea000f8e08ff */
        /* <DEDUP_REMOVED lines=16> */
.L_x_218:
        /* <DEDUP_REMOVED lines=10> */
[----:B------:R-:W-:Y:S01]  /*6560*/  VIADD R232, R232, 0xffffffc0 ;  /* 0xffffffc0e8e87836 */ /* 0x000fe20000000000 */
[----:B------:R-:W-:Y:S01]  /*6570*/  @UP2 UIADD3 UR14, UP0, UPT, UR14, -0x100, URZ ;  /* 0xffffff000e0e2890 */ /* 0x000fe2000ff1e0ff */
        /* <DEDUP_REMOVED lines=412> */
.L_x_220:
[----:B------:R-:W2:Y:S01]  /*7f40*/  LDCU.64 UR10, c[0x0][0x5c0] ;  /* 0x0000b800ff0a77ac */ /* 0x000ea20008000a00 */
[----:B------:R-:W-:-:S04]  /*7f50*/  UIADD3 UR5, UPT, UPT, UR42, UR44, URZ ;  /* 0x0000002c2a057290 */ /* 0x000fc8000fffe0ff */
[----:B--2---:R-:W-:Y:S02]  /*7f60*/  UIMAD.WIDE.U32 UR18, UR5, UR10, URZ ;  /* 0x0000000a051272a5 */ /* 0x004fe4000f8e00ff */
[----:B------:R-:W-:-:S04]  /*7f70*/  UIMAD UR5, UR5, UR11, URZ ;  /* 0x0000000b050572a4 */ /* 0x000fc8000f8e02ff */
[----:B------:R-:W-:-:S06]  /*7f80*/  UIADD3 UR5, UPT, UPT, UR19, UR5, URZ ;  /* 0x0000000513057290 */ /* 0x000fcc000fffe0ff */
[----:B-1----:R-:W-:Y:S02]  /*7f90*/  MOV R4, UR5 ;  /* 0x0000000500047c02 */ /* 0x002fe40008000f00 */
.L_x_221:
        /* <DEDUP_REMOVED lines=12> */
.L_x_222:
[----:B------:R-:W1:Y:S01]  /*8060*/  LDCU.64 UR8, c[0x0][0x5c8] ;  /* 0x0000b900ff0877ac */ /* 0x000e620008000a00 */
[----:B------:R-:W-:-:S04]  /*8070*/  UIADD3 UR5, UPT, UPT, UR42, UR44, URZ ;  /* 0x0000002c2a057290 */ /* 0x000fc8000fffe0ff */
[----:B-1----:R-:W-:Y:S02]  /*8080*/  UIMAD.WIDE.U32 UR20, UR5, UR8, URZ ;  /* 0x00000008051472a5 */ /* 0x002fe4000f8e00ff */
[----:B------:R-:W-:-:S04]  /*8090*/  UIMAD UR5, UR5, UR9, URZ ;  /* 0x00000009050572a4 */ /* 0x000fc8000f8e02ff */
[----:B------:R-:W-:-:S06]  /*80a0*/  UIADD3 UR5, UPT, UPT, UR21, UR5, URZ ;  /* 0x0000000515057290 */ /* 0x000fcc000fffe0ff */
[----:B------:R-:W-:-:S07]  /*80b0*/  MOV R23, UR5 ;  /* 0x0000000500177c02 */ /* 0x000fce0008000f00 */
.L_x_223:
[----:B------:R-:W-:Y:S01]  /*80c0*/  BAR.SYNC.DEFER_BLOCKING 0x0 ;  /* 0x0000000000007b1d */ /* 0x000fe20000010000 */
[----:B------:R-:W-:Y:S01]  /*80d0*/  LOP3.LUT R0, R163, 0xd8, RZ, 0xc0, !PT ;  /* 0x000000d8a3007812 */ /* 0x000fe200078ec0ff */
[----:B------:R-:W-:Y:S01]  /*80e0*/  USHF.L.U32 UR5, UR45, 0x7, URZ ;  /* 0x000000072d057899 */ /* 0x000fe200080006ff */
[----:B------:R-:W-:Y:S02]  /*80f0*/  IMAD.U32 R56, RZ, RZ, UR8 ;  /* 0x00000008ff387e24 */ /* 0x000fe4000f8e00ff */
[----:B------:R-:W-:Y:S01]  /*8100*/  LOP3.LUT R0, R0, 0x18, R231, 0x78, !PT ;  /* 0x0000001800007812 */ /* 0x000fe200078e78e7 */
[----:B------:R-:W-:Y:S02]  /*8110*/  USHF.R.S32.HI UR16, URZ, 0x1f, UR5 ;  /* 0x0000001fff107899 */ /* 0x000fe40008011405 */
[----:B------:R-:W1:Y:S01]  /*8120*/  LDC.64 R8, c[0x0][0x5d8] ;  /* 0x00017600ff087b82 */ /* 0x000e620000000a00 */
[----:B------:R-:W-:Y:S01]  /*8130*/  UIMAD.WIDE.U32 UR22, UR5, UR10, URZ ;  /* 0x0000000a051672a5 */ /* 0x000fe2000f8e00ff */
[----:B------:R-:W-:Y:S01]  /*8140*/  LOP3.LUT R0, R0, 0x1f20, R163, 0xf8, !PT ;  /* 0x00001f2000007812 */ /* 0x000fe200078ef8a3 */
[----:B------:R-:W-:Y:S01]  /*8150*/  UIMAD UR14, UR16, UR10, URZ ;  /* 0x0000000a100e72a4 */ /* 0x000fe2000f8e02ff */
[----:B------:R-:W-:Y:S01]  /*8160*/  SHF.R.U32.HI R231, RZ, 0x2, R231 ;  /* 0x00000002ffe77819 */ /* 0x000fe200000116e7 */
[----:B------:R-:W-:Y:S01]  /*8170*/  BSSY.RECONVERGENT B0, `(.L_x_224) ;  /* 0x0000030000007945 */ /* 0x000fe20003800200 */
[----:B------:R-:W-:Y:S01]  /*8180*/  LEA R0, R0, UR4, 0x1 ;  /* 0x0000000400007c11 */ /* 0x000fe2000f8e08ff */
[----:B------:R-:W-:Y:S01]  /*8190*/  UIMAD UR14, UR5, UR11, UR14 ;  /* 0x0000000b050e72a4 */ /* 0x000fe2000f8e020e */
[----:B------:R-:W-:Y:S01]  /*81a0*/  IMAD.U32 R3, RZ, RZ, UR23 ;  /* 0x00000017ff037e24 */ /* 0x000fe2000f8e00ff */
[----:B------:R-:W2:Y:S01]  /*81b0*/  LDC.64 R58, c[0x0][0x5e0] ;  /* 0x00017800ff3a7b82 */ /* 0x000ea20000000a00 */
[----:B------:R-:W-:-:S03]  /*81c0*/  IMAD.U32 R2, RZ, RZ, UR22 ;  /* 0x00000016ff027e24 */ /* 0x000fc6000f8e00ff */
[----:B------:R-:W-:Y:S01]  /*81d0*/  IMAD.U32 R3, RZ, RZ, UR14 ;  /* 0x0000000eff037e24 */ /* 0x000fe2000f8e00ff */
[----:B------:R-:W-:Y:S01]  /*81e0*/  USHF.L.U32 UR14, UR45, 0x7, URZ ;  /* 0x000000072d0e7899 */ /* 0x000fe200080006ff */
[----:B------:R-:W-:Y:S01]  /*81f0*/  LOP3.LUT R2, R2, 0x18, R163, 0xf8, !PT ;  /* 0x0000001802027812 */ /* 0x000fe200078ef8a3 */
[----:B------:R3:W4:Y:S02]  /*8200*/  LDS.128 R28, [R0+0xa000] ;  /* 0x00a00000001c7984 */ /* 0x0007240000000c00 */
[----:B------:R-:W-:Y:S01]  /*8210*/  UIADD3 UR39, UPT, UPT, -UR14, UR39, URZ ;  /* 0x000000270e277290 */ /* 0x000fe2000fffe1ff */
[----:B------:R-:W-:Y:S01]  /*8220*/  IADD3 R2, P0, PT, R2, UR18, RZ ;  /* 0x0000001202027c10 */ /* 0x000fe2000ff1e0ff */
[----:B------:R3:W2:Y:S01]  /*8230*/  LDS.128 R24, [R0+0xc000] ;  /* 0x00c0000000187984 */ /* 0x0006a20000000c00 */
[----:B------:R-:W-:-:S03]  /*8240*/  LOP3.LUT R163, R163, 0x18, RZ, 0xc0, !PT ;  /* 0x00000018a3a37812 */ /* 0x000fc600078ec0ff */
[C---:B------:R-:W-:Y:S01]  /*8250*/  ISETP.GE.AND P3, PT, R231.reuse, UR39, PT ;  /* 0x00000027e7007c0c */ /* 0x040fe2000bf66270 */
[----:B------:R3:W2:Y:S01]  /*8260*/  LDS.128 R40, [R0+0xf000] ;  /* 0x00f0000000287984 */ /* 0x0006a20000000c00 */
[----:B------:R-:W-:Y:S01]  /*8270*/  IADD3.X R3, PT, PT, R4, UR23, R3, P0, !PT ;  /* 0x0000001704037c10 */ /* 0x000fe200087fe403 */
[C---:B------:R-:W-:Y:S01]  /*8280*/  VIADD R4, R231.reuse, 0x40 ;  /* 0x00000040e7047836 */ /* 0x040fe20000000000 */
[----:B------:R-:W-:Y:S01]  /*8290*/  IADD3 R21, P0, PT, R231, 0x40, RZ ;  /* 0x00000040e7157810 */ /* 0x000fe20007f1e0ff */
[----:B------:R3:W2:Y:S01]  /*82a0*/  LDS.128 R52, [R0+0x10000] ;  /* 0x0100000000347984 */ /* 0x0006a20000000c00 */
[C---:B------:R-:W-:Y:S01]  /*82b0*/  LOP3.LUT R60, R163.reuse, 0x40, RZ, 0xfc, !PT ;  /* 0x00000040a33c7812 */ /* 0x040fe200078efcff */
[----:B-1----:R-:W-:Y:S01]  /*82c0*/  IMAD.WIDE.U32 R6, R8, UR26, R2 ;  /* 0x0000001a08067c25 */ /* 0x002fe2000f8e0002 */
[----:B------:R-:W-:Y:S01]  /*82d0*/  ISETP.GE.AND P5, PT, R4, UR39, PT ;  /* 0x0000002704007c0c */ /* 0x000fe2000bfa6270 */
[----:B------:R3:W1:Y:S01]  /*82e0*/  LDS.128 R36, [R0+0x11000] ;  /* 0x0110000000247984 */ /* 0x0006620000000c00 */
[----:B------:R-:W-:Y:S01]  /*82f0*/  LOP3.LUT R57, R163, 0x20, RZ, 0xfc, !PT ;  /* 0x00000020a3397812 */ /* 0x000fe200078efcff */
[----:B------:R-:W-:-:S02]  /*8300*/  IMAD R20, R9, UR26, R7 ;  /* 0x0000001a09147c24 */ /* 0x000fc4000f8e0207 */
[----:B------:R3:W1:Y:S01]  /*8310*/  LDS.128 R48, [R0+0x12000] ;  /* 0x0120000000307984 */ /* 0x0006620000000c00 */
[----:B------:R-:W-:-:S03]  /*8320*/  IMAD.X R22, RZ, RZ, RZ, P0 ;  /* 0x000000ffff167224 */ /* 0x000fc600000e06ff */
[----:B------:R3:W1:Y:S04]  /*8330*/  LDS.128 R32, [R0+0x13000] ;  /* 0x0130000000207984 */ /* 0x0006680000000c00 */
[----:B------:R3:W1:Y:S01]  /*8340*/  LDS.128 R44, [R0+0x14000] ;  /* 0x01400000002c7984 */ /* 0x0006620000000c00 */
[----:B----4-:R-:W-:Y:S05]  /*8350*/  @P3 BRA `(.L_x_225) ;  /* 0x0000000000443947 */ /* 0x010fea0003800000 */
[----:B------:R-:W4:Y:S01]  /*8360*/  LDCU UR17, c[0x0][0x440] ;  /* 0x00008800ff1177ac */ /* 0x000f220008000800 */
[----:B------:R-:W2:Y:S01]  /*8370*/  LDS.128 R16, [R0+0xb000] ;  /* 0x00b0000000107984 */ /* 0x000ea20000000c00 */
[----:B------:R-:W-:Y:S01]  /*8380*/  IMAD.MOV.U32 R2, RZ, RZ, R6 ;  /* 0x000000ffff027224 */ /* 0x000fe200078e0006 */
[----:B------:R-:W3:Y:S02]  /*8390*/  LDCU.64 UR14, c[0x0][0x560] ;  /* 0x0000ac00ff0e77ac */ /* 0x000ee40008000a00 */
[----:B------:R-:W1:Y:S01]  /*83a0*/  LDS.128 R12, [R0+0xd000] ;  /* 0x00d00000000c7984 */ /* 0x000e620000000c00 */
[----:B------:R-:W-:Y:S02]  /*83b0*/  IMAD.MOV.U32 R3, RZ, RZ, R20 ;  /* 0x000000ffff037224 */ /* 0x000fe400078e0014 */
[----:B------:R-:W-:-:S04]  /*83c0*/  IMAD.WIDE.U32 R4, R231, UR10, R2 ;  /* 0x0000000ae7047c25 */ /* 0x000fc8000f8e0002 */
[----:B------:R-:W-:Y:S01]  /*83d0*/  IMAD R3, R231, UR11, R5 ;  /* 0x0000000be7037c24 */ /* 0x000fe2000f8e0205 */
[----:B----4-:R-:W-:Y:S02]  /*83e0*/  ISETP.GE.AND P2, PT, R163, UR17, PT ;  /* 0x00000011a3007c0c */ /* 0x010fe4000bf46270 */
[----:B------:R-:W-:Y:S02]  /*83f0*/  ISETP.GE.AND P1, PT, R57, UR17, PT ;  /* 0x0000001139007c0c */ /* 0x000fe4000bf26270 */
[----:B------:R-:W-:Y:S02]  /*8400*/  ISETP.GE.AND P0, PT, R60, UR17, PT ;  /* 0x000000113c007c0c */ /* 0x000fe4000bf06270 */
[----:B---3--:R-:W-:-:S04]  /*8410*/  LEA R2, P4, R4, UR14, 0x1 ;  /* 0x0000000e04027c11 */ /* 0x008fc8000f8808ff */
[----:B------:R-:W-:-:S03]  /*8420*/  LEA.HI.X R3, R4, UR15, R3, 0x1, P4 ;  /* 0x0000000f04037c11 */ /* 0x000fc6000a0f0c03 */
[----:B------:R-:W3:Y:S04]  /*8430*/  @!P2 LDS.128 R8, [R0+0x9000] ;  /* 0x009000000008a984 */ /* 0x000ee80000000c00 */
[----:B--2---:R4:W-:Y:S04]  /*8440*/  @!P1 STG.E.128 desc[UR40][R2.64+0x40], R16 ;  /* 0x0000401002009986 */ /* 0x0049e8000c101d28 */
[----:B-1----:R4:W-:Y:S04]  /*8450*/  @!P0 STG.E.128 desc[UR40][R2.64+0x80], R12 ;  /* 0x0000800c02008986 */ /* 0x0029e8000c101d28 */
[----:B---3--:R4:W-:Y:S02]  /*8460*/  @!P2 STG.E.128 desc[UR40][R2.64], R8 ;  /* 0x000000080200a986 */ /* 0x0089e4000c101d28 */
.L_x_225:
[----:B------:R-:W-:Y:S05]  /*8470*/  BSYNC.RECONVERGENT B0 ;  /* 0x0000000000007941 */ /* 0x000fea0003800200 */
.L_x_224:
[----:B----4-:R4:W1:Y:S01]  /*8480*/  LDS.128 R8, [R0+0xe000] ;  /* 0x00e0000000087984 */ /* 0x0108620000000c00 */
[----:B------:R-:W-:Y:S04]  /*8490*/  BSSY.RECONVERGENT B0, `(.L_x_226) ;  /* 0x0000012000007945 */ /* 0x000fe80003800200 */
[----:B------:R-:W-:Y:S05]  /*84a0*/  @P5 BRA `(.L_x_227) ;  /* 0x0000000000405947 */ /* 0x000fea0003800000 */
[----:B------:R-:W2:Y:S01]  /*84b0*/  LDCU UR17, c[0x0][0x440] ;  /* 0x00008800ff1177ac */ /* 0x000ea20008000800 */
[----:B------:R-:W-:Y:S01]  /*84c0*/  MOV R3, R20 ;  /* 0x0000001400037202 */ /* 0x000fe20000000f00 */
[----:B---34-:R-:W-:Y:S01]  /*84d0*/  IMAD R0, R22, UR10, RZ ;  /* 0x0000000a16007c24 */ /* 0x018fe2000f8e02ff */
[----:B------:R-:W3:Y:S01]  /*84e0*/  LDCU.64 UR14, c[0x0][0x560] ;  /* 0x0000ac00ff0e77ac */ /* 0x000ee20008000a00 */
[----:B------:R-:W-:Y:S02]  /*84f0*/  IMAD.MOV.U32 R2, RZ, RZ, R6 ;  /* 0x000000ffff027224 */ /* 0x000fe400078e0006 */
        /* <DEDUP_REMOVED lines=10> */
[----:B-1----:R2:W-:Y:S02]  /*85a0*/  @!P0 STG.E.128 desc[UR40][R2.64+0x80], R8 ;  /* 0x0000800802008986 */ /* 0x0025e4000c101d28 */
.L_x_227:
[----:B------:R-:W-:Y:S05]  /*85b0*/  BSYNC.RECONVERGENT B0 ;  /* 0x0000000000007941 */ /* 0x000fea0003800200 */
.L_x_226:
[----:B--2---:R-:W-:Y:S01]  /*85c0*/  MOV R2, R163 ;  /* 0x000000a300027202 */ /* 0x004fe20000000f00 */
        /* <DEDUP_REMOVED lines=8> */
[----:B---34-:R-:W-:Y:S01]  /*8650*/  IMAD R0, R59, UR26, R5 ;  /* 0x0000001a3b007c24 */ /* 0x018fe2000f8e0205 */
[----:B------:R-:W-:Y:S06]  /*8660*/  @P3 BRA `(.L_x_229) ;  /* 0x0000000000383947 */ /* 0x000fec0003800000 */
[----:B------:R-:W2:Y:S01]  /*8670*/  LDCU UR5, c[0x0][0x440] ;  /* 0x00008800ff0577ac */ /* 0x000ea20008000800 */
[----:B------:R-:W-:Y:S02]  /*8680*/  IMAD.MOV.U32 R2, RZ, RZ, R4 ;  /* 0x000000ffff027224 */ /* 0x000fe400078e0004 */
[----:B------:R-:W-:Y:S01]  /*8690*/  IMAD.MOV.U32 R3, RZ, RZ, R0 ;  /* 0x000000ffff037224 */ /* 0x000fe200078e0000 */
[----:B------:R-:W3:Y:S01]  /*86a0*/  LDCU.64 UR10, c[0x0][0x568] ;  /* 0x0000ad00ff0a77ac */ /* 0x000ee20008000a00 */
[----:B------:R-:W-:-:S04]  /*86b0*/  IMAD.WIDE.U32 R6, R231, UR8, R2 ;  /* 0x00000008e7067c25 */ /* 0x000fc8000f8e0002 */
[----:B------:R-:W-:Y:S01]  /*86c0*/  IMAD R3, R231, UR9, R7 ;  /* 0x00000009e7037c24 */ /* 0x000fe2000f8e0207 */
[----:B--2---:R-:W-:Y:S02]  /*86d0*/  ISETP.GE.AND P2, PT, R163, UR5, PT ;  /* 0x00000005a3007c0c */ /* 0x004fe4000bf46270 */
[----:B------:R-:W-:Y:S02]  /*86e0*/  ISETP.GE.AND P1, PT, R57, UR5, PT ;  /* 0x0000000539007c0c */ /* 0x000fe4000bf26270 */
[----:B------:R-:W-:Y:S02]  /*86f0*/  ISETP.GE.AND P0, PT, R60, UR5, PT ;  /* 0x000000053c007c0c */ /* 0x000fe4000bf06270 */
[----:B---3--:R-:W-:-:S04]  /*8700*/  LEA R2, P3, R6, UR10, 0x1 ;  /* 0x0000000a06027c11 */ /* 0x008fc8000f8608ff */
[----:B------:R-:W-:-:S05]  /*8710*/  LEA.HI.X R3, R6, UR11, R3, 0x1, P3 ;  /* 0x0000000b06037c11 */ /* 0x000fca00098f0c03 */
[----:B------:R2:W-:Y:S04]  /*8720*/  @!P2 STG.E.128 desc[UR40][R2.64], R40 ;  /* 0x000000280200a986 */ /* 0x0005e8000c101d28 */
[----:B-1----:R2:W-:Y:S04]  /*8730*/  @!P1 STG.E.128 desc[UR40][R2.64+0x40], R36 ;  /* 0x0000402402009986 */ /* 0x0025e8000c101d28 */
[----:B------:R2:W-:Y:S02]  /*8740*/  @!P0 STG.E.128 desc[UR40][R2.64+0x80], R32 ;  /* 0x0000802002008986 */ /* 0x0005e4000c101d28 */
.L_x_229:
[----:B------:R-:W-:Y:S05]  /*8750*/  BSYNC.RECONVERGENT B0 ;  /* 0x0000000000007941 */ /* 0x000fea0003800200 */
.L_x_228:
[----:B------:R-:W-:Y:S05]  /*8760*/  @P5 BRA `(.L_x_194) ;  /* 0x0000000000405947 */ /* 0x000fea0003800000 */
[----:B------:R-:W3:Y:S01]  /*8770*/  LDCU UR5, c[0x0][0x440] ;  /* 0x00008800ff0577ac */ /* 0x000ee20008000800 */
[----:B--2---:R-:W-:Y:S01]  /*8780*/  MOV R3, R0 ;  /* 0x0000000000037202 */ /* 0x004fe20000000f00 */
[----:B------:R-:W-:Y:S01]  /*8790*/  IMAD R6, R22, UR8, RZ ;  /* 0x0000000816067c24 */ /* 0x000fe2000f8e02ff */
[----:B------:R-:W2:Y:S01]  /*87a0*/  LDCU.64 UR10, c[0x0][0x568] ;  /* 0x0000ad00ff0a77ac */ /* 0x000ea20008000a00 */
[----:B------:R-:W-:Y:S02]  /*87b0*/  IMAD.MOV.U32 R2, RZ, RZ, R4 ;  /* 0x000000ffff027224 */ /* 0x000fe400078e0004 */
[C---:B------:R-:W-:Y:S02]  /*87c0*/  IMAD R0, R21.reuse, UR9, R6 ;  /* 0x0000000915007c24 */ /* 0x040fe4000f8e0206 */
[----:B------:R-:W-:-:S04]  /*87d0*/  IMAD.WIDE.U32 R4, R21, UR8, R2 ;  /* 0x0000000815047c25 */ /* 0x000fc8000f8e0002 */
[----:B------:R-:W-:Y:S01]  /*87e0*/  IMAD.IADD R0, R0, 0x1, R5 ;  /* 0x0000000100007824 */ /* 0x000fe200078e0205 */
[----:B---3--:R-:W-:Y:S02]  /*87f0*/  ISETP.GE.AND P2, PT, R163, UR5, PT ;  /* 0x00000005a3007c0c */ /* 0x008fe4000bf46270 */
[----:B------:R-:W-:Y:S02]  /*8800*/  ISETP.GE.AND P1, PT, R57, UR5, PT ;  /* 0x0000000539007c0c */ /* 0x000fe4000bf26270 */
[----:B------:R-:W-:Y:S02]  /*8810*/  ISETP.GE.AND P0, PT, R60, UR5, PT ;  /* 0x000000053c007c0c */ /* 0x000fe4000bf06270 */
[----:B--2---:R-:W-:-:S04]  /*8820*/  LEA R2, P3, R4, UR10, 0x1 ;  /* 0x0000000a04027c11 */ /* 0x004fc8000f8608ff */
[----:B------:R-:W-:-:S05]  /*8830*/  LEA.HI.X R3, R4, UR11, R0, 0x1, P3 ;  /* 0x0000000b04037c11 */ /* 0x000fca00098f0c00 */
[----:B------:R3:W-:Y:S04]  /*8840*/  @!P2 STG.E.128 desc[UR40][R2.64], R52 ;  /* 0x000000340200a986 */ /* 0x0007e8000c101d28 */
[----:B-1----:R3:W-:Y:S04]  /*8850*/  @!P1 STG.E.128 desc[UR40][R2.64+0x40], R48 ;  /* 0x0000403002009986 */ /* 0x0027e8000c101d28 */
[----:B------:R3:W-:Y:S02]  /*8860*/  @!P0 STG.E.128 desc[UR40][R2.64+0x80], R44 ;  /* 0x0000802c02008986 */ /* 0x0007e4000c101d28 */
.L_x_194:
[----:B------:R-:W-:Y:S05]  /*8870*/  BSYNC.RECONVERGENT B1 ;  /* 0x0000000000017941 */ /* 0x000fea0003800200 */
.L_x_172:
[----:B------:R-:W4:Y:S01]  /*8880*/  LDCU UR8, c[0x0][0x438] ;  /* 0x00008700ff0877ac */ /* 0x000f220008000800 */
[----:B------:R-:W1:Y:S01]  /*8890*/  LDCU UR9, c[0x0][0x370] ;  /* 0x00006e00ff0977ac */ /* 0x000e620008000800 */
[----:B------:R-:W-:Y:S01]  /*88a0*/  UMOV UR10, UR25 ;  /* 0x00000019000a7c82 */ /* 0x000fe20008000000 */
[----:B----4-:R-:W-:-:S04]  /*88b0*/  UIADD3 UR8, UPT, UPT, UR8, 0x7f, URZ ;  /* 0x0000007f08087890 */ /* 0x010fc8000fffe0ff */
[----:B------:R-:W-:Y:S02]  /*88c0*/  USHF.R.S32.HI UR5, URZ, 0x1f, UR8 ;  /* 0x0000001fff057899 */ /* 0x000fe40008011408 */
[----:B-1----:R-:W-:Y:S02]  /*88d0*/  UIADD3 UR45, UPT, UPT, UR9, UR45, URZ ;  /* 0x0000002d092d7290 */ /* 0x002fe4000fffe0ff */
[----:B------:R-:W-:-:S04]  /*88e0*/  ULEA.HI UR5, UR5, UR8, URZ, 0x7 ;  /* 0x0000000805057291 */ /* 0x000fc8000f8f38ff */
[----:B------:R-:W-:-:S04]  /*88f0*/  USHF.R.S32.HI UR5, URZ, 0x7, UR5 ;  /* 0x00000007ff057899 */ /* 0x000fc80008011405 */
[----:B------:R-:W-:-:S09]  /*8900*/  UISETP.GE.AND UP0, UPT, UR45, UR5, UPT ;  /* 0x000000052d00728c */ /* 0x000fd2000bf06270 */
[----:B------:R-:W-:Y:S05]  /*8910*/  BRA.U !UP0, `(.L_x_230) ;  /* 0xffffff79088c7547 */ /* 0x000fea000b83ffff */
[----:B------:R-:W-:Y:S05]  /*8920*/  EXIT ;  /* 0x000000000000794d */ /* 0x000fea0003800000 */
.L_x_231:
        /* <DEDUP_REMOVED lines=13> */
.L_x_1712:


//--------------------- .text._ZN5flash44flash_bwd_dq_dk_dv_loop_seqk_parallel_kernelI23Flash_bwd_kernel_traitsILi96ELi64ELi128ELi8ELi2ELi4ELi4ELb1ELb0EN7cutlass6half_tE19Flash_kernel_traitsILi96ELi64ELi128ELi8ES3_EELb0ELb0ELb1ELb0ELb0ELb1ELb0EEEvNS_16Flash_bwd_paramsE --------------------------
	.section	.text._ZN5flash44flash_bwd_dq_dk_dv_loop_seqk_parallel_kernelI23Flash_bwd_kernel_traitsILi96ELi64ELi128ELi8ELi2ELi4ELi4ELb1ELb0EN7cutlass6half_tE19Flash_kernel_traitsILi96ELi64ELi128ELi8ES3_EELb0ELb0ELb1ELb0ELb0ELb1ELb0EEEvNS_16Flash_bwd_paramsE,"ax",@progbits
	.align	128
        .global         _ZN5flash44flash_bwd_dq_dk_dv_loop_seqk_parallel_kernelI23Flash_bwd_kernel_traitsILi96ELi64ELi128ELi8ELi2ELi4ELi4ELb1ELb0EN7cutlass6half_tE19Flash_kernel_traitsILi96ELi64ELi128ELi8ES3_EELb0ELb0ELb1ELb0ELb0ELb1ELb0EEEvNS_16Flash_bwd_paramsE
        .type           _ZN5flash44flash_bwd_dq_dk_dv_loop_seqk_parallel_kernelI23Flash_bwd_kernel_traitsILi96ELi64ELi128ELi8ELi2ELi4ELi4ELb1ELb0EN7cutlass6half_tE19Flash_kernel_traitsILi96ELi64ELi128ELi8ES3_EELb0ELb0ELb1ELb0ELb0ELb1ELb0EEEvNS_16Flash_bwd_paramsE,@function
        .size           _ZN5flash44flash_bwd_dq_dk_dv_loop_seqk_parallel_kernelI23Flash_bwd_kernel_traitsILi96ELi64ELi128ELi8ELi2ELi4ELi4ELb1ELb0EN7cutlass6half_tE19Flash_kernel_traitsILi96ELi64ELi128ELi8ES3_EELb0ELb0ELb1ELb0ELb0ELb1ELb0EEEvNS_16Flash_bwd_paramsE,(.L_x_1713 - _ZN5flash44flash_bwd_dq_dk_dv_loop_seqk_parallel_kernelI23Flash_bwd_kernel_traitsILi96ELi64ELi128ELi8ELi2ELi4ELi4ELb1ELb0EN7cutlass6half_tE19Flash_kernel_traitsILi96ELi64ELi128ELi8ES3_EELb0ELb0ELb1ELb0ELb0ELb1ELb0EEEvNS_16Flash_bwd_paramsE)
        .other          _ZN5flash44flash_bwd_dq_dk_dv_loop_seqk_parallel_kernelI23Flash_bwd_kernel_traitsILi96ELi64ELi128ELi8ELi2ELi4ELi4ELb1ELb0EN7cutlass6half_tE19Flash_kernel_traitsILi96ELi64ELi128ELi8ES3_EELb0ELb0ELb1ELb0ELb0ELb1ELb0EEEvNS_16Flash_bwd_paramsE,@"STO_CUDA_ENTRY STV_DEFAULT"
_ZN5flash44flash_bwd_dq_dk_dv_loop_seqk_parallel_kernelI23Flash_bwd_kernel_traitsILi96ELi64ELi128ELi8ELi2ELi4ELi4ELb1ELb0EN7cutlass6half_tE19Flash_kernel_traitsILi96ELi64ELi128ELi8ES3_EELb0ELb0ELb1ELb0ELb0ELb1ELb0EEEvNS_16Flash_bwd_paramsE:
.text._ZN5flash44flash_bwd_dq_dk_dv_loop_seqk_parallel_kernelI23Flash_bwd_kernel_traitsILi96ELi64ELi128ELi8ELi2ELi4ELi4ELb1ELb0EN7cutlass6half_tE19Flash_kernel_traitsILi96ELi64ELi128ELi8ES3_EELb0ELb0ELb1ELb0ELb0ELb1ELb0EEEvNS_16Flash_bwd_paramsE:
        /* <DEDUP_REMOVED lines=52> */
.L_x_270:
        /* <DEDUP_REMOVED lines=49> */
.L_x_232:
        /* <DEDUP_REMOVED lines=15> */
[----:B------:R-:W-:-:S04]  /*0740*/  UIADD3 UR9, UPT, UPT, UR9, 0x3f, URZ ;  /* 0x0000003f09097890 */ /* 0x000fc8000fffe0ff */
[----:B------:R-:W-:-:S04]  /*0750*/  USHF.R.S32.HI UR8, URZ, 0x1f, UR9 ;  /* 0x0000001fff087899 */ /* 0x000fc80008011409 */
[----:B------:R-:W-:-:S04]  /*0760*/  ULEA.HI UR8, UR8, UR9, URZ, 0x6 ;  /* 0x0000000908087291 */ /* 0x000fc8000f8f30ff */
[----:B------:R-:W-:-:S04]  /*0770*/  USHF.R.S32.HI UR8, URZ, 0x6, UR8 ;  /* 0x00000006ff087899 */ /* 0x000fc80008011408 */
[----:B------:R-:W-:-:S04]  /*0780*/  UISETP.LT.AND UP0, UPT, UR10, UR8, UPT ;  /* 0x000000080a00728c */ /* 0x000fc8000bf01270 */
[----:B------:R-:W-:Y:S01]  /*0790*/  USEL UR45, UR10, UR8, UP0 ;  /* 0x000000080a2d7287 */ /* 0x000fe20008000000 */
[----:B------:R-:W1:Y:S02]  /*07a0*/  @!UP1 LDCU.64 UR10, c[0x0][0x398] ;  /* 0x00007300ff0a97ac */ /* 0x000e640008000a00 */
[----:B------:R-:W2:Y:S01]  /*07b0*/  @UP1 LDCU.64 UR8, c[0x0][0x3b0] ;  /* 0x00007600ff0817ac */ /* 0x000ea20008000a00 */
[----:B------:R-:W-:Y:S02]  /*07c0*/  ULEA UR22, UR45, 0xffffffc0, 0x6 ;  /* 0xffffffc02d167891 */ /* 0x000fe4000f8e30ff */
[----:B-1----:R-:W-:Y:S02]  /*07d0*/  @!UP1 UIMAD.WIDE.U32 UR52, UR44, UR10, URZ ;  /* 0x0000000a2c3492a5 */ /* 0x002fe4000f8e00ff */
[----:B--2---:R-:W-:Y:S02]  /*07e0*/  @UP1 UIMAD.WIDE.U32 UR16, UR14, UR8, URZ ;  /* 0x000000080e1012a5 */ /* 0x004fe4000f8e00ff */
[----:B------:R-:W-:-:S02]  /*07f0*/  @!UP1 UIMAD UR23, UR44, UR11, UR53 ;  /* 0x0000000b2c1792a4 */ /* 0x000fc4000f8e0235 */
[----:B------:R-:W-:Y:S02]  /*0800*/  @UP1 UIMAD UR23, UR14, UR9, UR17 ;  /* 0x000000090e1712a4 */ /* 0x000fe4000f8e0211 */
[----:B------:R-:W-:Y:S01]  /*0810*/  USHF.R.S32.HI UR53, URZ, 0x1f, UR22 ;  /* 0x0000001fff357899 */ /* 0x000fe20008011416 */
        /* <DEDUP_REMOVED lines=14> */
.L_x_234:
[----:B------:R-:W1:Y:S01]  /*0900*/  LDCU.64 UR18, c[0x0][0x3b8] ;  /* 0x00007700ff1277ac */ /* 0x000e620008000a00 */
[----:B------:R-:W-:-:S04]  /*0910*/  UIADD3 UR8, UPT, UPT, UR40, UR42, URZ ;  /* 0x0000002a28087290 */ /* 0x000fc8000fffe0ff */
[----:B-1----:R-:W-:Y:S02]  /*0920*/  UIMAD.WIDE.U32 UR46, UR8, UR18, URZ ;  /* 0x00000012082e72a5 */ /* 0x002fe4000f8e00ff */
[----:B------:R-:W-:-:S04]  /*0930*/  UIMAD UR8, UR8, UR19, URZ ;  /* 0x00000013080872a4 */ /* 0x000fc8000f8e02ff */
[----:B------:R-:W-:-:S06]  /*0940*/  UIADD3 UR8, UPT, UPT, UR47, UR8, URZ ;  /* 0x000000082f087290 */ /* 0x000fcc000fffe0ff */
[----:B------:R-:W-:-:S07]  /*0950*/  MOV R17, UR8 ;  /* 0x0000000800117c02 */ /* 0x000fce0008000f00 */
.L_x_235:
        /* <DEDUP_REMOVED lines=43> */
.L_x_236:
[----:B------:R-:W1:Y:S01]  /*0c10*/  LDCU.64 UR16, c[0x0][0x3c0] ;  /* 0x00007800ff1077ac */ /* 0x000e620008000a00 */
[----:B------:R-:W-:-:S04]  /*0c20*/  UIADD3 UR8, UPT, UPT, UR40, UR42, URZ ;  /* 0x0000002a28087290 */ /* 0x000fc8000fffe0ff */
[----:B-1----:R-:W-:Y:S02]  /*0c30*/  UIMAD.WIDE.U32 UR48, UR8, UR16, URZ ;  /* 0x00000010083072a5 */ /* 0x002fe4000f8e00ff */
[----:B------:R-:W-:-:S04]  /*0c40*/  UIMAD UR8, UR8, UR17, URZ ;  /* 0x00000011080872a4 */ /* 0x000fc8000f8e02ff */
[----:B------:R-:W-:-:S06]  /*0c50*/  UIADD3 UR8, UPT, UPT, UR49, UR8, URZ ;  /* 0x0000000831087290 */ /* 0x000fcc000fffe0ff */
[----:B------:R-:W-:-:S07]  /*0c60*/  MOV R16, UR8 ;  /* 0x0000000800107c02 */ /* 0x000fce0008000f00 */
.L_x_237:
        /* <DEDUP_REMOVED lines=28> */
.L_x_238:
[----:B------:R-:W-:Y:S02]  /*0e30*/  UIMAD.WIDE.U32 UR10, UR50, UR14, URZ ;  /* 0x0000000e320a72a5 */ /* 0x000fe4000f8e00ff */
[----:B------:R-:W-:-:S04]  /*0e40*/  UIMAD UR8, UR51, UR14, URZ ;  /* 0x0000000e330872a4 */ /* 0x000fc8000f8e02ff */
[----:B------:R-:W-:-:S12]  /*0e50*/  UIADD3 UR8, UPT, UPT, UR11, UR8, URZ ;  /* 0x000000080b087290 */ /* 0x000fd8000fffe0ff */
.L_x_239:
        /* <DEDUP_REMOVED lines=20> */
.L_x_240:
[----:B------:R-:W1:Y:S01]  /*0fa0*/  LDCU UR57, c[0x0][0x434] ;  /* 0x00008680ff3977ac */ /* 0x000e620008000800 */
[----:B------:R-:W-:-:S04]  /*0fb0*/  UIMAD UR9, UR44, UR60, UR28 ;  /* 0x0000003c2c0972a4 */ /* 0x000fc8000f8e021c */
[----:B-1----:R-:W-:Y:S02]  /*0fc0*/  UIMAD UR57, UR9, UR57, URZ ;  /* 0x00000039093972a4 */ /* 0x002fe4000f8e02ff */
.L_x_241:
        /* <DEDUP_REMOVED lines=11> */
.L_x_242:
[----:B------:R-:W1:Y:S01]  /*1080*/  LDCU UR56, c[0x0][0x444] ;  /* 0x00008880ff3877ac */ /* 0x000e620008000800 */
[----:B------:R-:W-:-:S04]  /*1090*/  UIMAD UR9, UR44, UR60, UR28 ;  /* 0x0000003c2c0972a4 */ /* 0x000fc8000f8e021c */
[----:B-1----:R-:W-:-:S12]  /*10a0*/  UIMAD UR56, UR9, UR56, URZ ;  /* 0x00000038093872a4 */ /* 0x002fd8000f8e02ff */
.L_x_243:
        /* <DEDUP_REMOVED lines=9> */
[----:B------:R-:W-:Y:S01]  /*1140*/  UIADD3.X UR54, UPT, UPT, UR54, UR8, UR9, UP1, UP0 ;  /* 0x0000000836367290 */ /* 0x000fe20008fe0409 */
[----:B------:R-:W5:Y:S01]  /*1150*/  LDCU.64 UR20, c[0x0][0x3c8] ;  /* 0x00007900ff1477ac */ /* 0x000f620008000a00 */
[----:B-1----:R-:W-:-:S02]  /*1160*/  UIADD3 UR51, UPT, UPT, UR37, UR51, URZ ;  /* 0x0000003325337290 */ /* 0x002fc4000fffe0ff */
[----:B------:R-:W-:Y:S02]  /*1170*/  ULEA UR56, UR50, UR56, 0x6 ;  /* 0x0000003832387291 */ /* 0x000fe4000f8e30ff */
[----:B------:R-:W-:Y:S02]  /*1180*/  UIADD3 UR9, UPT, UPT, UR5, -0x80, -UR51 ;  /* 0xffffff8005097890 */ /* 0x000fe4000fffe833 */
[----:B------:R-:W-:Y:S02]  /*1190*/  ULEA UR57, UR50, UR57, 0x6 ;  /* 0x0000003932397291 */ /* 0x000fe4000f8e30ff */
[----:B------:R-:W-:Y:S01]  /*11a0*/  USHF.R.S32.HI UR8, URZ, 0x1f, UR9 ;  /* 0x0000001fff087899 */ /* 0x000fe20008011409 */
[----:B----4-:R-:W-:Y:S01]  /*11b0*/  IMAD.U32 R4, RZ, RZ, UR14 ;  /* 0x0000000eff047e24 */ /* 0x010fe2000f8e00ff */
[----:B------:R-:W-:Y:S02]  /*11c0*/  UIMAD UR62, UR53, UR14, URZ ;  /* 0x0000000e353e72a4 */ /* 0x000fe4000f8e02ff */
[----:B------:R-:W-:-:S02]  /*11d0*/  ULEA.HI UR8, UR8, UR9, URZ, 0x6 ;  /* 0x0000000908087291 */ /* 0x000fc4000f8f30ff */
[----:B------:R-:W-:Y:S01]  /*11e0*/  UIMAD UR62, UR22, UR15, UR62 ;  /* 0x0000000f163e72a4 */ /* 0x000fe2000f8e023e */
[C---:B--2---:R-:W-:Y:S01]  /*11f0*/  IMAD.SHL.U32 R20, R22.reuse, 0x8, RZ ;  /* 0x0000000816147824 */ /* 0x044fe200078e00ff */
[----:B------:R-:W-:Y:S01]  /*1200*/  USHF.R.S32.HI UR49, URZ, 0x6, UR8 ;  /* 0x00000006ff317899 */ /* 0x000fe20008011408 */
[----:B-----5:R-:W-:Y:S01]  /*1210*/  IMAD.U32 R6, RZ, RZ, UR20 ;  /* 0x00000014ff067e24 */ /* 0x020fe2000f8e00ff */
[----:B------:R-:W-:Y:S02]  /*1220*/  LOP3.LUT R12, R22, 0x1f, RZ, 0xc0, !PT ;  /* 0x0000001f160c7812 */ /* 0x000fe400078ec0ff */
[----:B------:R-:W-:Y:S01]  /*1230*/  LOP3.LUT R8, R20, 0x18, RZ, 0xc0, !PT ;  /* 0x0000001814087812 */ /* 0x000fe200078ec0ff */
[----:B------:R-:W-:Y:S01]  /*1240*/  UISETP.LT.AND UP0, UPT, URZ, UR49, UPT ;  /* 0x00000031ff00728c */ /* 0x000fe2000bf01270 */
[----:B------:R-:W-:Y:S01]  /*1250*/  MOV R0, UR62 ;  /* 0x0000003e00007c02 */ /* 0x000fe20008000f00 */
[----:B------:R-:W1:Y:S01]  /*1260*/  LDCU.128 UR8, c[0x0][0x590] ;  /* 0x0000b200ff0877ac */ /* 0x000e620008000c00 */
[----:B------:R-:W-:Y:S01]  /*1270*/  IADD3 R2, P0, PT, R8, UR64, RZ ;  /* 0x0000004008027c10 */ /* 0x000fe2000ff1e0ff */
[----:B------:R-:W-:Y:S01]  /*1280*/  IMAD.WIDE.U32 R4, R4, UR22, R8 ;  /* 0x0000001604047c25 */ /* 0x000fe2000f8e0008 */
[----:B------:R-:W-:Y:S01]  /*1290*/  SHF.R.U32.HI R21, RZ, 0x2, R22 ;  /* 0x00000002ff157819 */ /* 0x000fe20000011616 */
[----:B------:R-:W-:-:S02]  /*12a0*/  USEL UR49, URZ, UR49, !UP0 ;  /* 0x00000031ff317287 */ /* 0x000fc4000c000000 */
[----:B------:R-:W-:Y:S01]  /*12b0*/  IMAD.X R3, RZ, RZ, UR61, P0 ;  /* 0x0000003dff037e24 */ /* 0x000fe200080e06ff */
[----:B------:R-:W-:Y:S01]  /*12c0*/  IADD3 R4, P1, PT, R4, UR52, RZ ;  /* 0x0000003404047c10 */ /* 0x000fe2000ff3e0ff */
[----:B------:R-:W-:Y:S01]  /*12d0*/  UIMAD UR52, UR60, UR59, URZ ;  /* 0x0000003b3c3472a4 */ /* 0x000fe2000f8e02ff */
[----:B------:R-:W2:Y:S02]  /*12e0*/  LDCU.64 UR60, c[0x0][0x5e8] ;  /* 0x0000bd00ff3c77ac */ /* 0x000ea40008000a00 */
[----:B------:R-:W-:Y:S01]  /*12f0*/  IADD3.X R5, PT, PT, R5, UR23, R0, P1, !PT ;  /* 0x0000001705057c10 */ /* 0x000fe20008ffe400 */
[----:B------:R-:W-:Y:S01]  /*1300*/  IMAD.U32 R0, RZ, RZ, UR21 ;  /* 0x00000015ff007e24 */ /* 0x000fe2000f8e00ff */
[----:B------:R-:W4:Y:S01]  /*1310*/  LDCU.64 UR20, c[0x0][0x550] ;  /* 0x0000aa00ff1477ac */ /* 0x000f220008000a00 */
[----:B-1----:R-:W-:Y:S01]  /*1320*/  IMAD.U32 R7, RZ, RZ, UR8 ;  /* 0x00000008ff077e24 */ /* 0x002fe2000f8e00ff */
[----:B------:R-:W-:Y:S01]  /*1330*/  UIMAD UR53, UR53, UR8, URZ ;  /* 0x00000008353572a4 */ /* 0x000fe2000f8e02ff */
[----:B------:R-:W1:Y:S02]  /*1340*/  LDCU.64 UR58, c[0x0][0x420] ;  /* 0x00008400ff3a77ac */ /* 0x000e640008000a00 */
[----:B------:R-:W-:Y:S01]  /*1350*/  IMAD.WIDE.U32 R2, R7, UR22, R2 ;  /* 0x0000001607027c25 */ /* 0x000fe2000f8e0002 */
[----:B------:R-:W-:-:S03]  /*1360*/  UIMAD UR22, UR22, UR9, UR53 ;  /* 0x00000009161672a4 */ /* 0x000fc6000f8e0235 */
[----:B------:R-:W-:Y:S01]  /*1370*/  IMAD.WIDE.U32 R6, R6, UR28, R4 ;  /* 0x0000001c06067c25 */ /* 0x000fe2000f8e0004 */
[----:B------:R-:W-:Y:S01]  /*1380*/  SHF.R.U32.HI R5, RZ, 0x5, R22 ;  /* 0x00000005ff057819 */ /* 0x000fe20000011616 */
[----:B------:R-:W-:Y:S02]  /*1390*/  USHF.L.U32 UR53, UR52, 0x6, URZ ;  /* 0x0000000634357899 */ /* 0x000fe400080006ff */
[----:B------:R-:W-:Y:S01]  /*13a0*/  IMAD.U32 R4, RZ, RZ, UR10 ;  /* 0x0000000aff047e24 */ /* 0x000fe2000f8e00ff */
[----:B------:R-:W-:Y:S01]  /*13b0*/  IADD3 R3, PT, PT, R3, UR22, RZ ;  /* 0x0000001603037c10 */ /* 0x000fe2000fffe0ff */
[----:B------:R-:W-:Y:S01]  /*13c0*/  IMAD R12, R5, UR52, R12 ;  /* 0x00000034050c7c24 */ /* 0x000fe2000f8e020c */
[----:B------:R-:W-:Y:S01]  /*13d0*/  UISETP.GT.AND UP0, UPT, UR45, UR49, UPT ;  /* 0x000000312d00728c */ /* 0x000fe2000bf04270 */
[----:B------:R-:W-:Y:S01]  /*13e0*/  IMAD R7, R0, UR28, R7 ;  /* 0x0000001c00077c24 */ /* 0x000fe2000f8e0207 */
[----:B------:R-:W-:Y:S01]  /*13f0*/  MOV R0, UR11 ;  /* 0x0000000b00007c02 */ /* 0x000fe20008000f00 */
[----:B------:R-:W-:Y:S01]  /*1400*/  IMAD.WIDE.U32 R4, R4, UR28, R2 ;  /* 0x0000001c04047c25 */ /* 0x000fe2000f8e0002 */
[----:B------:R-:W5:Y:S03]  /*1410*/  LDCU.64 UR10, c[0x0][0x570] ;  /* 0x0000ae00ff0a77ac */ /* 0x000f660008000a00 */
[----:B---3--:R-:W-:Y:S01]  /*1420*/  IMAD.WIDE.U32 R2, R14, UR26, RZ ;  /* 0x0000001a0e027c25 */ /* 0x008fe2000f8e00ff */
[----:B------:R-:W3:Y:S02]  /*1430*/  LDCU.64 UR22, c[0x0][0x380] ;  /* 0x00007000ff1677ac */ /* 0x000ee40008000a00 */
[----:B------:R-:W-:Y:S01]  /*1440*/  SEL R11, R2, RZ, P4 ;  /* 0x000000ff020b7207 */ /* 0x000fe20002000000 */
[----:B------:R-:W-:Y:S01]  /*1450*/  IMAD R2, R15, UR26, R3 ;  /* 0x0000001a0f027c24 */ /* 0x000fe2000f8e0203 */
[----:B--2---:R-:W-:Y:S01]  /*1460*/  UIMAD.WIDE UR60, UR56, 0x4, UR60 ;  /* 0x00000004383c78a5 */ /* 0x004fe2000f8e023c */
[----:B------:R-:W-:Y:S01]  /*1470*/  IMAD R3, R0, UR28, R5 ;  /* 0x0000001c00037c24 */ /* 0x000fe2000f8e0205 */
[----:B------:R-:W-:Y:S01]  /*1480*/  IADD3 R13, P1, P0, R12, UR55, R11 ;  /* 0x000000370c0d7c10 */ /* 0x000fe2000f83e00b */
[----:B------:R-:W-:Y:S01]  /*1490*/  IMAD.U32 R11, RZ, RZ, UR53 ;  /* 0x00000035ff0b7e24 */ /* 0x000fe2000f8e00ff */
[----:B------:R-:W-:Y:S01]  /*14a0*/  SHF.R.S32.HI R5, RZ, 0x1f, R12 ;  /* 0x0000001fff057819 */ /* 0x000fe2000001140c */
[----:B-1----:R-:W-:Y:S01]  /*14b0*/  UIMAD.WIDE UR58, UR57, 0x4, UR58 ;  /* 0x00000004393a78a5 */ /* 0x002fe2000f8e023a */
[----:B------:R-:W-:Y:S01]  /*14c0*/  SEL R0, R2, RZ, P4 ;  /* 0x000000ff02007207 */ /* 0x000fe20002000000 */
[----:B------:R-:W-:-:S03]  /*14d0*/  IMAD.MOV.U32 R2, RZ, RZ, R4 ;  /* 0x000000ffff027224 */ /* 0x000fc600078e0004 */
[----:B------:R-:W-:Y:S01]  /*14e0*/  IADD3.X R12, PT, PT, R5, UR54, R0, P1, P0 ;  /* 0x00000036050c7c10 */ /* 0x000fe20008fe0400 */
[----:B------:R-:W-:Y:S01]  /*14f0*/  IMAD.WIDE.U32 R4, R21, UR14, R6 ;  /* 0x0000000e15047c25 */ /* 0x000fe2000f8e0006 */
[----:B------:R-:W-:-:S03]  /*1500*/  IADD3 R0, P0, PT, R13, UR53, RZ ;  /* 0x000000350d007c10 */ /* 0x000fc6000ff1e0ff */
[----:B------:R-:W-:Y:S01]  /*1510*/  IMAD.WIDE.U32 R2, R21, UR8, R2 ;  /* 0x0000000815027c25 */ /* 0x000fe2000f8e0002 */
[----:B------:R-:W-:Y:S02]  /*1520*/  LEA.HI.X.SX32 R7, R11, R12, 0x1, P0 ;  /* 0x0000000c0b077211 */ /* 0x000fe400000f0eff */
[----:B-----5:R-:W-:Y:S01]  /*1530*/  LEA R234, P0, R0, UR10, 0x2 ;  /* 0x0000000a00ea7c11 */ /* 0x020fe2000f8010ff */
[C---:B------:R-:W-:Y:S01]  /*1540*/  IMAD R6, R21.reuse, UR9, R3 ;  /* 0x0000000915067c24 */ /* 0x040fe2000f8e0203 */
[----:B---3--:R-:W-:Y:S01]  /*1550*/  LEA R238, P2, R4, UR22, 0x1 ;  /* 0x0000001604ee7c11 */ /* 0x008fe2000f8408ff */
        /* <DEDUP_REMOVED lines=21> */
.L_x_245:
[----:B------:R-:W1:Y:S01]  /*16b0*/  LDCU.64 UR10, c[0x0][0x5c0] ;  /* 0x0000b800ff0a77ac */ /* 0x000e620008000a00 */
[----:B------:R-:W-:-:S04]  /*16c0*/  UIADD3 UR5, UPT, UPT, UR40, UR42, URZ ;  /* 0x0000002a28057290 */ /* 0x000fc8000fffe0ff */
[----:B-1----:R-:W-:Y:S02]  /*16d0*/  UIMAD.WIDE.U32 UR18, UR5, UR10, URZ ;  /* 0x0000000a051272a5 */ /* 0x002fe4000f8e00ff */
[----:B------:R-:W-:-:S04]  /*16e0*/  UIMAD UR5, UR5, UR11, URZ ;  /* 0x0000000b050572a4 */ /* 0x000fc8000f8e02ff */
[----:B------:R-:W-:-:S06]  /*16f0*/  UIADD3 UR5, UPT, UPT, UR19, UR5, URZ ;  /* 0x0000000513057290 */ /* 0x000fcc000fffe0ff */
[----:B------:R-:W-:Y:S02]  /*1700*/  MOV R0, UR5 ;  /* 0x0000000500007c02 */ /* 0x000fe40008000f00 */
.L_x_246:
        /* <DEDUP_REMOVED lines=12> */
.L_x_247:
[----:B------:R-:W1:Y:S01]  /*17d0*/  LDCU.64 UR8, c[0x0][0x5c8] ;  /* 0x0000b900ff0877ac */ /* 0x000e620008000a00 */
[----:B------:R-:W-:-:S04]  /*17e0*/  UIADD3 UR40, UPT, UPT, UR40, UR42, URZ ;  /* 0x0000002a28287290 */ /* 0x000fc8000fffe0ff */
[----:B-1----:R-:W-:Y:S02]  /*17f0*/  UIMAD.WIDE.U32 UR16, UR40, UR8, URZ ;  /* 0x00000008281072a5 */ /* 0x002fe4000f8e00ff */
[----:B------:R-:W-:-:S04]  /*1800*/  UIMAD UR40, UR40, UR9, URZ ;  /* 0x00000009282872a4 */ /* 0x000fc8000f8e02ff */
[----:B------:R-:W-:-:S06]  /*1810*/  UIADD3 UR40, UPT, UPT, UR17, UR40, URZ ;  /* 0x0000002811287290 */ /* 0x000fcc000fffe0ff */
[----:B------:R-:W-:Y:S02]  /*1820*/  MOV R10, UR40 ;  /* 0x00000028000a7c02 */ /* 0x000fe40008000f00 */
.L_x_248:
        /* <DEDUP_REMOVED lines=26> */
.L_x_250:
[----:B------:R-:W-:Y:S05]  /*19d0*/  BSYNC.RECONVERGENT B0 ;  /* 0x0000000000007941 */ /* 0x000fea0003800200 */
.L_x_249:
        /* <DEDUP_REMOVED lines=13> */
.L_x_252:
[----:B------:R-:W-:Y:S05]  /*1ab0*/  BSYNC.RECONVERGENT B0 ;  /* 0x0000000000007941 */ /* 0x000fea0003800200 */
.L_x_251:
        /* <DEDUP_REMOVED lines=23> */
.L_x_254:
[----:B------:R-:W-:Y:S05]  /*1c30*/  BSYNC.RECONVERGENT B0 ;  /* 0x0000000000007941 */ /* 0x000fea0003800200 */
.L_x_253:
        /* <DEDUP_REMOVED lines=13> */
.L_x_244:
        /* <DEDUP_REMOVED lines=15> */
[----:B------:R-:W-:Y:S01]  /*1e00*/  IMAD.MOV.U32 R251, RZ, RZ, 0x7f800000 ;  /* 0x7f800000fffb7424 */ /* 0x000fe200078e00ff */
[----:B------:R-:W-:Y:S01]  /*1e10*/  LOP3.LUT R240, R23, 0x10, RZ, 0xc0, !PT ;  /* 0x0000001017f07812 */ /* 0x000fe200078ec0ff */
[----:B------:R-:W-:Y:S01]  /*1e20*/  UIMAD UR47, UR31, UR19, UR47 ;  /* 0x000000131f2f72a4 */ /* 0x000fe2000f8e022f */
[----:B------:R-:W-:Y:S01]  /*1e30*/  IADD3.X R3, PT, PT, R16, UR14, R3, P0, !PT ;  /* 0x0000000e10037c10 */ /* 0x000fe200087fe403 */
[----:B------:R-:W3:Y:S01]  /*1e40*/  @!P6 LDC.64 R14, c[0x0][0x390] ;  /* 0x0000e400ff0eeb82 */ /* 0x000ee20000000a00 */
        /* <DEDUP_REMOVED lines=22> */
[----:B------:R-:W4:Y:S02]  /*1fb0*/  LDCU UR15, c[0x0][0x3b0] ;  /* 0x00007600ff0f77ac */ /* 0x000f240008000800 */
[----:B------:R-:W-:-:S02]  /*1fc0*/  IMAD R11, R10, UR9, R4 ;  /* 0x000000090a0b7c24 */ /* 0x000fc4000f8e0204 */
[----:B------:R-:W-:Y:S02]  /*1fd0*/  @!P5 IMAD.MOV.U32 R4, RZ, RZ, R2 ;  /* 0x000000ffff04d224 */ /* 0x000fe400078e0002 */
[----:B------:R-:W-:Y:S02]  /*1fe0*/  IMAD.MOV.U32 R250, RZ, RZ, 0x7f800000 ;  /* 0x7f800000fffa7424 */ /* 0x000fe400078e00ff */
[----:B------:R-:W-:Y:S02]  /*1ff0*/  IMAD.MOV.U32 R249, RZ, RZ, 0x7f800000 ;  /* 0x7f800000fff97424 */ /* 0x000fe400078e00ff */
[----:B------:R-:W-:Y:S02]  /*2000*/  IMAD.MOV.U32 R248, RZ, RZ, 0x7f800000 ;  /* 0x7f800000fff87424 */ /* 0x000fe400078e00ff */
[----:B------:R-:W-:Y:S01]  /*2010*/  IMAD.MOV.U32 R224, RZ, RZ, 0x20 ;  /* 0x00000020ffe07424 */ /* 0x000fe200078e00ff */
[----:B------:R-:W-:Y:S01]  /*2020*/  CS2R R126, SRZ ;  /* 0x00000000007e7805 */ /* 0x000fe2000001ff00 */
[----:B------:R-:W-:Y:S01]  /*2030*/  IMAD.WIDE.U32 R6, R10, UR8, R6 ;  /* 0x000000080a067c25 */ /* 0x000fe2000f8e0006 */
[----:B---3--:R-:W-:Y:S01]  /*2040*/  @!P6 LEA R10, P0, R8, R14, 0x1 ;  /* 0x0000000e080ae211 */ /* 0x008fe200078008ff */
[----:B------:R-:W-:-:S02]  /*2050*/  ULOP3.LUT UR8, UR50, 0x80000001, URZ, 0xc0, !UPT ;  /* 0x8000000132087892 */ /* 0x000fc4000f8ec0ff */
[----:B------:R-:W-:Y:S01]  /*2060*/  @!P6 IMAD R2, R21, UR17, R9 ;  /* 0x000000111502ec24 */ /* 0x000fe2000f8e0209 */
[----:B------:R-:W-:Y:S01]  /*2070*/  CS2R R124, SRZ ;  /* 0x00000000007c7805 */ /* 0x000fe2000001ff00 */
[----:B------:R-:W-:Y:S01]  /*2080*/  @!P5 IMAD.MOV.U32 R5, RZ, RZ, R3 ;  /* 0x000000ffff05d224 */ /* 0x000fe200078e0003 */
[----:B------:R-:W-:Y:S01]  /*2090*/  UISETP.NE.AND UP0, UPT, UR8, 0x1, UPT ;  /* 0x000000010800788c */ /* 0x000fe2000bf05270 */
[----:B------:R-:W-:Y:S01]  /*20a0*/  @!P5 IMAD R0, R12, UR16, RZ ;  /* 0x000000100c00dc24 */ /* 0x000fe2000f8e02ff */
[----:B------:R-:W-:Y:S01]  /*20b0*/  CS2R R130, SRZ ;  /* 0x0000000000827805 */ /* 0x000fe2000001ff00 */
[----:B------:R-:W-:Y:S01]  /*20c0*/  IMAD.IADD R3, R7, 0x1, R11 ;  /* 0x0000000107037824 */ /* 0x000fe200078e020b */
[----:B------:R-:W-:Y:S01]  /*20d0*/  @!P6 LEA.HI.X R11, R8, R15, R2, 0x1, P0 ;  /* 0x0000000f080be211 */ /* 0x000fe200000f0c02 */
[C---:B------:R-:W-:Y:S01]  /*20e0*/  @!P5 IMAD R9, R13.reuse, UR17, R0 ;  /* 0x000000110d09dc24 */ /* 0x040fe2000f8e0200 */
[----:B------:R-:W3:Y:S01]  /*20f0*/  @!P5 LDC.64 R14, c[0x0][0x388] ;  /* 0x0000e200ff0edb82 */ /* 0x000ee20000000a00 */
[----:B------:R-:W-:Y:S01]  /*2100*/  @!P5 IMAD.WIDE.U32 R4, R13, UR16, R4 ;  /* 0x000000100d04dc25 */ /* 0x000fe2000f8e0004 */
[----:B------:R-:W-:Y:S01]  /*2110*/  USEL UR8, URZ, 0x3000, UP0 ;  /* 0x00003000ff087887 */ /* 0x000fe20008000000 */
[----:B------:R-:W4:Y:S02]  /*2120*/  LDCU UR16, c[0x0][0x590] ;  /* 0x0000b200ff1077ac */ /* 0x000f240008000800 */
[----:B------:R-:W-:Y:S01]  /*2130*/  @!P5 IMAD R0, R12, UR18, RZ ;  /* 0x000000120c00dc24 */ /* 0x000fe2000f8e02ff */
[----:B-1----:R-:W-:Y:S01]  /*2140*/  @!P5 LEA R8, P0, R4, R16, 0x1 ;  /* 0x000000100408d211 */ /* 0x002fe200078008ff */
        /* <DEDUP_REMOVED lines=23> */
[C---:B---3--:R-:W-:Y:S01]  /*22c0*/  @!P5 LEA R2, P0, R6.reuse, R14, 0x1 ;  /* 0x0000000e0602d211 */ /* 0x048fe200078008ff */
[----:B------:R-:W-:Y:S01]  /*22d0*/  @P6 STS.128 [R0+0xf000], RZ ;  /* 0x00f000ff00006388 */ /* 0x000fe20000000c00 */
[----:B------:R-:W-:Y:S01]  /*22e0*/  @!P5 IMAD.IADD R3, R7, 0x1, R12 ;  /* 0x000000010703d824 */ /* 0x000fe200078e020c */
[----:B------:R-:W-:Y:S01]  /*22f0*/  CS2R R110, SRZ ;  /* 0x00000000006e7805 */ /* 0x000fe2000001ff00 */
[----:B------:R-:W-:Y:S01]  /*2300*/  IMAD.MOV.U32 R225, RZ, RZ, 0x20 ;  /* 0x00000020ffe17424 */ /* 0x000fe200078e00ff */
[----:B------:R-:W-:Y:S01]  /*2310*/  @P6 STS.128 [R0+0x11000], RZ ;  /* 0x011000ff00006388 */ /* 0x000fe20000000c00 */
[----:B------:R-:W-:Y:S01]  /*2320*/  IMAD.MOV.U32 R252, RZ, RZ, 0x4 ;  /* 0x00000004fffc7424 */ /* 0x000fe200078e00ff */
[----:B------:R-:W-:-:S02]  /*2330*/  @!P5 LEA.HI.X R3, R6, R15, R3, 0x1, P0 ;  /* 0x0000000f0603d211 */ /* 0x000fc400000f0c03 */
[----:B------:R-:W-:Y:S01]  /*2340*/  CS2R R108, SRZ ;  /* 0x00000000006c7805 */ /* 0x000fe2000001ff00 */
[----:B------:R-:W-:Y:S01]  /*2350*/  @P6 STS.128 [R0+0x13000], RZ ;  /* 0x013000ff00006388 */ /* 0x000fe20000000c00 */
[----:B------:R-:W-:Y:S02]  /*2360*/  ISETP.GE.AND P0, PT, R240, UR14, PT ;  /* 0x0000000ef0007c0c */ /* 0x000fe4000bf06270 */
[----:B------:R-:W-:Y:S02]  /*2370*/  CS2R R114, SRZ ;  /* 0x0000000000727805 */ /* 0x000fe4000001ff00 */
[----:B------:R-:W-:Y:S01]  /*2380*/  CS2R R112, SRZ ;  /* 0x0000000000707805 */ /* 0x000fe2000001ff00 */
[----:B------:R-:W-:Y:S01]  /*2390*/  @P5 STS.128 [R0+0x10000], RZ ;  /* 0x010000ff00005388 */ /* 0x000fe20000000c00 */
[----:B------:R-:W-:Y:S02]  /*23a0*/  CS2R R106, SRZ ;  /* 0x00000000006a7805 */ /* 0x000fe4000001ff00 */
[----:B------:R-:W-:-:S02]  /*23b0*/  CS2R R104, SRZ ;  /* 0x0000000000687805 */ /* 0x000fc4000001ff00 */
[----:B------:R-:W-:Y:S01]  /*23c0*/  CS2R R102, SRZ ;  /* 0x0000000000667805 */ /* 0x000fe2000001ff00 */
[----:B------:R-:W-:Y:S01]  /*23d0*/  @P5 STS.128 [R0+0x12000], RZ ;  /* 0x012000ff00005388 */ /* 0x000fe20000000c00 */
[----:B------:R-:W-:Y:S02]  /*23e0*/  CS2R R100, SRZ ;  /* 0x0000000000647805 */ /* 0x000fe4000001ff00 */
[----:B------:R-:W-:Y:S02]  /*23f0*/  CS2R R94, SRZ ;  /* 0x00000000005e7805 */ /* 0x000fe4000001ff00 */
[----:B------:R-:W-:Y:S01]  /*2400*/  CS2R R92, SRZ ;  /* 0x00000000005c7805 */ /* 0x000fe2000001ff00 */
[----:B------:R-:W-:Y:S01]  /*2410*/  @P5 STS.128 [R0+0x14000], RZ ;  /* 0x014000ff00005388 */ /* 0x000fe20000000c00 */
[C---:B------:R-:W-:Y:S01]  /*2420*/  IMAD.SHL.U32 R6, R22.reuse, 0x20, RZ ;  /* 0x0000002016067824 */ /* 0x040fe200078e00ff */
[----:B------:R-:W-:Y:S01]  /*2430*/  CS2R R98, SRZ ;  /* 0x0000000000627805 */ /* 0x000fe2000001ff00 */
[----:B------:R-:W-:Y:S01]  /*2440*/  IMAD.SHL.U32 R7, R22, 0x4, RZ ;  /* 0x0000000416077824 */ /* 0x000fe200078e00ff */
[----:B------:R-:W-:Y:S01]  /*2450*/  @!PT LDS RZ, [RZ] ;  /* 0x00000000fffff984 */ /* 0x000fe20000000800 */
[----:B------:R-:W-:Y:S01]  /*2460*/  @!PT LDS RZ, [RZ] ;  /* 0x00000000fffff984 */ /* 0x000fe20000000800 */
[----:B------:R-:W-:Y:S01]  /*2470*/  @!PT LDS RZ, [RZ] ;  /* 0x00000000fffff984 */ /* 0x000fe20000000800 */
        /* <DEDUP_REMOVED lines=12> */
[----:B------:R-:W0:Y:S01]  /*2540*/  LDGDEPBAR ;  /* 0x00000000000079af */ /* 0x000e220000000000 */
        /* <DEDUP_REMOVED lines=25> */
[----:B------:R-:W-:Y:S01]  /*26e0*/  CS2R R36, SRZ ;  /* 0x0000000000247805 */ /* 0x000fe2000001ff00 */
[----:B------:R-:W-:Y:S01]  /*26f0*/  UIADD3 UR5, UPT, UPT, -UR51, UR5, URZ ;  /* 0x0000000533057290 */ /* 0x000fe2000fffe1ff */
[----:B------:R-:W-:Y:S01]  /*2700*/  @!PT LDS RZ, [RZ] ;  /* 0x00000000fffff984 */ /* 0x000fe20000000800 */
[----:B------:R-:W-:Y:S01]  /*2710*/  @!PT LDS RZ, [RZ] ;  /* 0x00000000fffff984 */ /* 0x000fe20000000800 */
[----:B------:R-:W-:Y:S01]  /*2720*/  @!PT LDS RZ, [RZ] ;  /* 0x00000000fffff984 */ /* 0x000fe20000000800 */
[----:B------:R-:W-:Y:S01]  /*2730*/  @!P4 LDGSTS.E.BYPASS.LTC128B.128 [R233], desc[UR38][R238.64] ;  /* 0x00000000eee9cfae */ /* 0x000fe2000b981a26 */
[----:B------:R-:W-:Y:S01]  /*2740*/  USHF.L.U32 UR52, UR52, 0x3, URZ ;  /* 0x0000000334347899 */ /* 0x000fe200080006ff */
[----:B------:R-:W1:Y:S02]  /*2750*/  LDCU UR11, c[0x0][0x504] ;  /* 0x0000a080ff0b77ac */ /* 0x000e640008000800 */
[----:B------:R-:W-:Y:S01]  /*2760*/  @!P4 LDGSTS.E.BYPASS.LTC128B.128 [R233+0x1000], desc[UR38][R238.64+0x40] ;  /* 0x01000040eee9cfae */ /* 0x000fe2000b981a26 */
[----:B------:R-:W2:Y:S03]  /*2770*/  LDCU UR10, c[0x0][0x508] ;  /* 0x0000a100ff0a77ac */ /* 0x000ea60008000800 */
[----:B------:R-:W-:Y:S01]  /*2780*/  @!P4 LDGSTS.E.BYPASS.LTC128B.128 [R233+0x2000], desc[UR38][R238.64+0x80] ;  /* 0x02000080eee9cfae */ /* 0x000fe2000b981a26 */
[----:B------:R-:W3:Y:S03]  /*2790*/  LDCU UR9, c[0x0][0x3e0] ;  /* 0x00007c00ff0977ac */ /* 0x000ee60008000800 */
[----:B------:R-:W-:Y:S01]  /*27a0*/  @P4 STS.128 [R233], RZ ;  /* 0x000000ffe9004388 */ /* 0x000fe20000000c00 */
[----:B------:R-:W1:Y:S03]  /*27b0*/  LDCU UR14, c[0x0][0x45c] ;  /* 0x00008b80ff0e77ac */ /* 0x000e660008000800 */
        /* <DEDUP_REMOVED lines=14> */
[----:B----4-:R-:W-:-:S03]  /*28a0*/  IMAD.MOV.U32 R4, RZ, RZ, 0x4 ;  /* 0x00000004ff047424 */ /* 0x010fc600078e00ff */
[----:B------:R-:W-:Y:S01]  /*28b0*/  @!PT LDS RZ, [RZ] ;  /* 0x00000000fffff984 */ /* 0x000fe20000000800 */
[----:B------:R-:W-:Y:S01]  /*28c0*/  @!PT LDS RZ, [RZ] ;  /* 0x00000000fffff984 */ /* 0x000fe20000000800 */
[----:B------:R-:W-:Y:S01]  /*28d0*/  @!PT LDS RZ, [RZ] ;  /* 0x00000000fffff984 */ /* 0x000fe20000000800 */
[----:B------:R-:W-:Y:S04]  /*28e0*/  @!P5 LDGSTS.E.BYPASS.LTC128B.128 [R0+0xa000], desc[UR38][R2.64] ;  /* 0x0a0000000200dfae */ /* 0x000fe8000b981a26 */
[----:B------:R-:W-:Y:S04]  /*28f0*/  @!P5 LDGSTS.E.BYPASS.LTC128B.128 [R0+0xc000], desc[UR38][R2.64+0x40] ;  /* 0x0c0000400200dfae */ /* 0x000fe8000b981a26 */
[----:B------:R4:W-:Y:S04]  /*2900*/  @!P5 LDGSTS.E.BYPASS.LTC128B.128 [R0+0xe000], desc[UR38][R2.64+0x80] ;  /* 0x0e0000800200dfae */ /* 0x0009e8000b981a26 */
[----:B------:R-:W0:Y:S01]  /*2910*/  LDGDEPBAR ;  /* 0x00000000000079af */ /* 0x000e220000000000 */
[----:B------:R-:W-:-:S04]  /*2920*/  LOP3.LUT R7, R7, 0x18, RZ, 0xc0, !PT ;  /* 0x0000001807077812 */ /* 0x000fc800078ec0ff */
[----:B------:R-:W-:Y:S01]  /*2930*/  LOP3.LUT R5, R7, 0xc0, R6, 0xf8, !PT ;  /* 0x000000c007057812 */ /* 0x000fe200078ef806 */
[----:B----4-:R-:W-:Y:S01]  /*2940*/  IMAD.WIDE.U32 R2, R240, R4, UR58 ;  /* 0x0000003af0027e25 */ /* 0x010fe2000f8e0004 */
[----:B--2---:R-:W-:Y:S01]  /*2950*/  LOP3.LUT R0, R6, 0x20, RZ, 0xc0, !PT ;  /* 0x0000002006007812 */ /* 0x004fe200078ec0ff */
[----:B------:R-:W-:-:S04]  /*2960*/  DEPBAR.LE SB0, 0x1 ;  /* 0x000080400000791a */ /* 0x000fc80000000000 */
[----:B------:R-:W-:Y:S01]  /*2970*/  IMAD.SHL.U32 R4, R22, 0x10, RZ ;  /* 0x0000001016047824 */ /* 0x000fe200078e00ff */
[----:B------:R-:W5:Y:S04]  /*2980*/  @!P0 LDG.E R251, desc[UR38][R2.64] ;  /* 0x0000002602fb8981 */ /* 0x000f68000c1e1900 */
[----:B------:R-:W5:Y:S01]  /*2990*/  @!P3 LDG.E R250, desc[UR38][R2.64+0x20] ;  /* 0x0000202602fab981 */ /* 0x000f62000c1e1900 */
[----:B------:R-:W-:-:S03]  /*29a0*/  LOP3.LUT R0, R0, 0x3c00, R4, 0xf8, !PT ;  /* 0x00003c0000007812 */ /* 0x000fc600078ef804 */
[----:B------:R-:W5:Y:S04]  /*29b0*/  @!P2 LDG.E R249, desc[UR38][R2.64+0x80] ;  /* 0x0000802602f9a981 */ /* 0x000f68000c1e1900 */
[----:B------:R2:W5:Y:S01]  /*29c0*/  @!P1 LDG.E R248, desc[UR38][R2.64+0xa0] ;  /* 0x0000a02602f89981 */ /* 0x000562000c1e1900 */
[----:B------:R-:W-:Y:S01]  /*29d0*/  LOP3.LUT R0, R0, 0x100, R4, 0xf8, !PT ;  /* 0x0000010000007812 */ /* 0x000fe200078ef804 */
[----:B------:R-:W-:Y:S01]  /*29e0*/  USHF.L.U32 UR15, UR15, 0x6, URZ ;  /* 0x000000060f0f7899 */ /* 0x000fe200080006ff */
[----:B------:R-:W-:Y:S01]  /*29f0*/  BAR.SYNC.DEFER_BLOCKING 0x0 ;  /* 0x0000000000007b1d */ /* 0x000fe20000010000 */
[----:B------:R-:W-:Y:S01]  /*2a00*/  LOP3.LUT P0, RZ, R22, 0x4, RZ, 0xc0, !PT ;  /* 0x0000000416ff7812 */ /* 0x000fe2000780c0ff */
[----:B------:R-:W-:Y:S01]  /*2a10*/  USHF.L.U32 UR16, UR16, 0x6, URZ ;  /* 0x0000000610107899 */ /* 0x000fe200080006ff */
[----:B------:R-:W-:-:S02]  /*2a20*/  LOP3.LUT R8, R6, 0x120, RZ, 0xc0, !PT ;  /* 0x0000012006087812 */ /* 0x000fc400078ec0ff */
[----:B------:R-:W-:Y:S02]  /*2a30*/  SEL R224, R224, 0xffffffe0, !P0 ;  /* 0xffffffe0e0e07807 */ /* 0x000fe40004000000 */
[----:B------:R-:W-:Y:S02]  /*2a40*/  LOP3.LUT R4, R8, 0x200, R4, 0xf8, !PT ;  /* 0x0000020008047812 */ /* 0x000fe400078ef804 */
[--C-:B--2---:R-:W-:Y:S02]  /*2a50*/  SHF.R.U32.HI R2, RZ, 0x4, R22.reuse ;  /* 0x00000004ff027819 */ /* 0x104fe40000011616 */
[----:B------:R-:W-:Y:S02]  /*2a60*/  LOP3.LUT R3, R5, 0x8, R22, 0x78, !PT ;  /* 0x0000000805037812 */ /* 0x000fe400078e7816 */
[----:B------:R-:W-:Y:S02]  /*2a70*/  LOP3.LUT R2, R2, 0x8, RZ, 0xc0, !PT ;  /* 0x0000000802027812 */ /* 0x000fe400078ec0ff */
[----:B------:R-:W-:-:S02]  /*2a80*/  LOP3.LUT R0, R0, R3, RZ, 0xfc, !PT ;  /* 0x0000000300007212 */ /* 0x000fc400078efcff */
[----:B------:R-:W-:Y:S02]  /*2a90*/  LOP3.LUT R2, R2, 0x10, R22, 0xf8, !PT ;  /* 0x0000001002027812 */ /* 0x000fe400078ef816 */
[----:B------:R-:W-:Y:S02]  /*2aa0*/  LEA R222, R0, UR6, 0x1 ;  /* 0x0000000600de7c11 */ /* 0x000fe4000f8e08ff */
[----:B------:R-:W-:Y:S02]  /*2ab0*/  LOP3.LUT R2, R2, 0xc0, R6, 0xf8, !PT ;  /* 0x000000c002027812 */ /* 0x000fe400078ef806 */
[----:B------:R-:W-:Y:S01]  /*2ac0*/  LOP3.LUT R3, R5, 0x8, R23, 0x78, !PT ;  /* 0x0000000805037812 */ /* 0x000fe200078e7817 */
[----:B------:R-:W-:Y:S01]  /*2ad0*/  VIADD R216, R222, 0xf020 ;  /* 0x0000f020ded87836 */ /* 0x000fe20000000000 */
[----:B------:R-:W-:Y:S01]  /*2ae0*/  LOP3.LUT R0, R2, R7, RZ, 0x3c, !PT ;  /* 0x0000000702007212 */ /* 0x000fe200078e3cff */
[----:B------:R-:W-:Y:S01]  /*2af0*/  VIADD R2, R222, 0xf000 ;  /* 0x0000f000de027836 */ /* 0x000fe20000000000 */
[----:B------:R2:W4:Y:S01]  /*2b00*/  LDSM.16.M88.4 R172, [R222+0xf000] ;  /* 0x00f00000deac783b */ /* 0x0005220000000200 */
[----:B------:R-:W-:Y:S01]  /*2b10*/  LOP3.LUT R3, R4, R3, RZ, 0xfc, !PT ;  /* 0x0000000304037212 */ /* 0x000fe200078efcff */
[----:B------:R-:W-:Y:S01]  /*2b20*/  IMAD.IADD R223, R222, 0x1, R224 ;  /* 0x00000001dedf7824 */ /* 0x000fe200078e02e0 */
[----:B------:R-:W-:Y:S01]  /*2b30*/  LOP3.LUT R0, R0, 0x120, R6, 0xf8, !PT ;  /* 0x0000012000007812 */ /* 0x000fe200078ef806 */
[----:B------:R-:W-:Y:S01]  /*2b40*/  @P0 VIADD R216, R2, 0xffffffe0 ;  /* 0xffffffe002d80836 */ /* 0x000fe20000000000 */
[----:B------:R2:W1:Y:S01]  /*2b50*/  LDSM.16.M88.4 R176, [R222+0xf400] ;  /* 0x00f40000deb0783b */ /* 0x0004620000000200 */
[----:B------:R-:W-:-:S02]  /*2b60*/  LEA R221, R3, UR6, 0x1 ;  /* 0x0000000603dd7c11 */ /* 0x000fc4000f8e08ff */
[----:B------:R-:W-:Y:S01]  /*2b70*/  LEA R220, R0, UR6, 0x1 ;  /* 0x0000000600dc7c11 */ /* 0x000fe2000f8e08ff */
[----:B------:R2:W1:Y:S02]  /*2b80*/  LDSM.16.M88.4 R180, [R216] ;  /* 0x00000000d8b4783b */ /* 0x0004640000000200 */
[----:B------:R-:W-:Y:S02]  /*2b90*/  VIADD R221, R221, UR8 ;  /* 0x00000008dddd7c36 */ /* 0x000fe40008000000 */
[----:B------:R2:W1:Y:S01]  /*2ba0*/  LDSM.16.M88.4 R184, [R216+0x400] ;  /* 0x00040000d8b8783b */ /* 0x0004620000000200 */
[----:B------:R-:W-:-:S03]  /*2bb0*/  VIADD R220, R220, UR8 ;  /* 0x00000008dcdc7c36 */ /* 0x000fc60008000000 */
[----:B------:R2:W1:Y:S04]  /*2bc0*/  LDSM.16.M88.4 R196, [R216+0x2000] ;  /* 0x00200000d8c4783b */ /* 0x0004680000000200 */
[----:B------:R2:W1:Y:S04]  /*2bd0*/  LDSM.16.M88.4 R200, [R216+0x2400] ;  /* 0x00240000d8c8783b */ /* 0x0004680000000200 */
[----:B------:R2:W1:Y:S04]  /*2be0*/  LDSM.16.M88.4 R212, [R216+0x4000] ;  /* 0x00400000d8d4783b */ /* 0x0004680000000200 */
[----:B------:R-:W1:Y:S04]  /*2bf0*/  LDSM.16.M88.4 R216, [R216+0x4400] ;  /* 0x00440000d8d8783b */ /* 0x000e680000000200 */
[----:B------:R2:W1:Y:S04]  /*2c00*/  LDSM.16.M88.4 R188, [R222+0x11000] ;  /* 0x01100000debc783b */ /* 0x0004680000000200 */
[----:B------:R2:W1:Y:S04]  /*2c10*/  LDSM.16.M88.4 R192, [R222+0x11400] ;  /* 0x01140000dec0783b */ /* 0x0004680000000200 */
[----:B------:R2:W1:Y:S04]  /*2c20*/  LDSM.16.M88.4 R204, [R222+0x13000] ;  /* 0x01300000decc783b */ /* 0x0004680000000200 */
[----:B---34-:R2:W1:Y:S02]  /*2c30*/  LDSM.16.M88.4 R208, [R222+0x13400] ;  /* 0x01340000ded0783b */ /* 0x0184640000000200 */
.L_x_260:
[----:B------:R-:W0:Y:S01]  /*2c40*/  LDGDEPBAR ;  /* 0x00000000000079af */ /* 0x000e220000000000 */
[----:B------:R-:W-:Y:S01]  /*2c50*/  IMAD.IADD R0, R221, 0x1, R224 ;  /* 0x00000001dd007824 */ /* 0x000fe200078e02e0 */
[----:B------:R-:W-:Y:S01]  /*2c60*/  MOV R3, UR61 ;  /* 0x0000003d00037c02 */ /* 0x000fe20008000f00 */
[----:B------:R-:W-:Y:S01]  /*2c70*/  IMAD.U32 R2, RZ, RZ, UR60 ;  /* 0x0000003cff027e24 */ /* 0x000fe2000f8e00ff */
[----:B------:R-:W-:Y:S04]  /*2c80*/  USHF.L.U32 UR17, UR50, 0x6, URZ ;  /* 0x0000000632117899 */ /* 0x000fe800080006ff */
[C---:B------:R-:W-:Y:S01]  /*2c90*/  LEA R2, P0, R240.reuse, R2, 0x2 ;  /* 0x00000002f0027211 */ /* 0x040fe200078010ff */
[----:B------:R-:W-:Y:S03]  /*2ca0*/  UISETP.GE.AND UP0, UPT, UR17, UR5, UPT ;  /* 0x000000051100728c */ /* 0x000fe6000bf06270 */
[----:B------:R-:W-:Y:S01]  /*2cb0*/  LEA.HI.X R3, R240, R3, RZ, 0x2, P0 ;  /* 0x00000003f0037211 */ /* 0x000fe200000f14ff */
[----:B------:R-:W-:Y:S04]  /*2cc0*/  DEPBAR.LE SB0, 0x0 ;  /* 0x000080000000791a */ /* 0x000fe80000000000 */
[----:B------:R-:W-:Y:S06]  /*2cd0*/  BAR.SYNC.DEFER_BLOCKING 0x0 ;  /* 0x0000000000007b1d */ /* 0x000fec0000010000 */
[----:B------:R-:W-:Y:S05]  /*2ce0*/  LDSM.16.M88.4 R32, [R221] ;  /* 0x00000000dd20783b */ /* 0x000fea0000000200 */
[----:B------:R-:W3:Y:S05]  /*2cf0*/  LDSM.16.M88.4 R16, [R222+0x9000] ;  /* 0x00900000de10783b */ /* 0x000eea0000000200 */
[----:B------:R-:W4:Y:S05]  /*2d00*/  LDSM.16.M88.4 R28, [R221+0x800] ;  /* 0x00080000dd1c783b */ /* 0x000f2a0000000200 */
[----:B------:R-:W2:Y:S05]  /*2d10*/  LDSM.16.M88.4 R132, [R222+0x9400] ;  /* 0x00940000de84783b */ /* 0x000eaa0000000200 */
[----:B------:R-:W-:Y:S05]  /*2d20*/  LDSM.16.M88.4 R136, [R0] ;  /* 0x000000000088783b */ /* 0x000fea0000000200 */
[----:B------:R-:W1:Y:S05]  /*2d30*/  LDSM.16.M88.4 R140, [R223+0x9000] ;  /* 0x00900000df8c783b */ /* 0x000e6a0000000200 */
[----:B------:R-:W1:Y:S05]  /*2d40*/  LDSM.16.M88.4 R144, [R0+0x800] ;  /* 0x000800000090783b */ /* 0x000e6a0000000200 */
[----:B------:R-:W1:Y:S05]  /*2d50*/  LDSM.16.M88.4 R148, [R223+0x9400] ;  /* 0x00940000df94783b */ /* 0x000e6a0000000200 */
[----:B------:R-:W-:Y:S01]  /*2d60*/  LDSM.16.M88.4 R152, [R221+0x1000] ;  /* 0x00100000dd98783b */ /* 0x000fe20000000200 */
[-C--:B---3--:R-:W-:Y:S04]  /*2d70*/  HMMA.16816.F32 R4, R32, R16.reuse, RZ ;  /* 0x000000102004723c */ /* 0x088fe800000018ff */
[----:B------:R-:W3:Y:S05]  /*2d80*/  LDSM.16.M88.4 R156, [R222+0xb000] ;  /* 0x00b00000de9c783b */ /* 0x000eea0000000200 */
[----:B------:R-:W3:Y:S01]  /*2d90*/  LDSM.16.M88.4 R160, [R221+0x1800] ;  /* 0x00180000dda0783b */ /* 0x000ee20000000200 */
[C---:B----4-:R-:W-:Y:S04]  /*2da0*/  HMMA.16816.F32 R8, R28.reuse, R16, RZ ;  /* 0x000000101c08723c */ /* 0x050fe800000018ff */
[----:B------:R-:W4:Y:S04]  /*2db0*/  LDSM.16.M88.4 R164, [R222+0xb400] ;  /* 0x00b40000dea4783b */ /* 0x000f280000000200 */
[-C--:B------:R-:W-:Y:S01]  /*2dc0*/  HMMA.16816.F32 R12, R28, R18.reuse, RZ ;  /* 0x000000121c0c723c */ /* 0x080fe200000018ff */
[----:B------:R-:W-:Y:S05]  /*2dd0*/  LDSM.16.M88.4 R168, [R0+0x1800] ;  /* 0x0018000000a8783b */ /* 0x000fea0000000200 */
[----:B-----5:R1:W5:Y:S02]  /*2de0*/  LDG.E R229, desc[UR38][R2.64] ;  /* 0x0000002602e57981 */ /* 0x020364000c1e1900 */
[C---:B------:R-:W-:Y:S03]  /*2df0*/  HMMA.16816.F32 R16, R32.reuse, R18, RZ ;  /* 0x000000122010723c */ /* 0x040fe600000018ff */
[----:B------:R1:W5:Y:S05]  /*2e00*/  LDG.E R228, desc[UR38][R2.64+0x20] ;  /* 0x0000202602e47981 */ /* 0x00036a000c1e1900 */
[----:B------:R1:W5:Y:S01]  /*2e10*/  LDG.E R227, desc[UR38][R2.64+0x80] ;  /* 0x0000802602e37981 */ /* 0x000362000c1e1900 */
[-C--:B--2---:R-:W-:Y:S04]  /*2e20*/  HMMA.16816.F32 R20, R32, R132.reuse, RZ ;  /* 0x000000842014723c */ /* 0x084fe800000018ff */
[----:B------:R2:W5:Y:S04]  /*2e30*/  LDG.E R226, desc[UR38][R2.64+0xa0] ;  /* 0x0000a02602e27981 */ /* 0x000568000c1e1900 */
[C---:B------:R-:W-:Y:S08]  /*2e40*/  HMMA.16816.F32 R24, R28.reuse, R132, RZ ;  /* 0x000000841c18723c */ /* 0x040ff000000018ff */
[-C--:B------:R-:W-:Y:S08]  /*2e50*/  HMMA.16816.F32 R28, R28, R134.reuse, RZ ;  /* 0x000000861c1c723c */ /* 0x080ff000000018ff */
[----:B------:R-:W-:Y:S01]  /*2e60*/  HMMA.16816.F32 R32, R32, R134, RZ ;  /* 0x000000862020723c */ /* 0x000fe200000018ff */
[----:B------:R-:W-:Y:S07]  /*2e70*/  LDSM.16.M88.4 R132, [R0+0x1000] ;  /* 0x001000000084783b */ /* 0x000fee0000000200 */
[-C--:B-1----:R-:W-:Y:S08]  /*2e80*/  HMMA.16816.F32 R4, R136, R140.reuse, R4 ;  /* 0x0000008c8804723c */ /* 0x082ff00000001804 */
[C---:B------:R-:W-:Y:S08]  /*2e90*/  HMMA.16816.F32 R8, R144.reuse, R140, R8 ;  /* 0x0000008c9008723c */ /* 0x040ff00000001808 */
[-C--:B------:R-:W-:Y:S08]  /*2ea0*/  HMMA.16816.F32 R12, R144, R142.reuse, R12 ;  /* 0x0000008e900c723c */ /* 0x080ff0000000180c */
[C---:B------:R-:W-:Y:S01]  /*2eb0*/  HMMA.16816.F32 R16, R136.reuse, R142, R16 ;  /* 0x0000008e8810723c */ /* 0x040fe20000001810 */
[----:B------:R-:W1:Y:S07]  /*2ec0*/  LDSM.16.M88.4 R140, [R223+0xb000] ;  /* 0x00b00000df8c783b */ /* 0x000e6e0000000200 */
[-C--:B------:R-:W-:Y:S08]  /*2ed0*/  HMMA.16816.F32 R20, R136, R148.reuse, R20 ;  /* 0x000000948814723c */ /* 0x080ff00000001814 */
[C---:B------:R-:W-:Y:S08]  /*2ee0*/  HMMA.16816.F32 R24, R144.reuse, R148, R24 ;  /* 0x000000949018723c */ /* 0x040ff00000001818 */
[-C--:B------:R-:W-:Y:S01]  /*2ef0*/  HMMA.16816.F32 R28, R144, R150.reuse, R28 ;  /* 0x00000096901c723c */ /* 0x080fe2000000181c */
[----:B------:R-:W2:Y:S07]  /*2f00*/  LDSM.16.M88.4 R144, [R223+0xb400] ;  /* 0x00b40000df90783b */ /* 0x000eae0000000200 */
[----:B------:R-:W-:Y:S01]  /*2f10*/  HMMA.16816.F32 R32, R136, R150, R32 ;  /* 0x000000968820723c */ /* 0x000fe20000001820 */
[----:B------:R-:W-:Y:S05]  /*2f20*/  LDSM.16.M88.4 R136, [R221+0x2000] ;  /* 0x00200000dd88783b */ /* 0x000fea0000000200 */
[----:B------:R-:W2:Y:S02]  /*2f30*/  LDSM.16.M88.4 R148, [R222+0xd000] ;  /* 0x00d00000de94783b */ /* 0x000ea40000000200 */
        /* <DEDUP_REMOVED lines=8> */
[----:B------:R-:W-:Y:S07]  /*2fc0*/  LDSM.16.M88.4 R160, [R223+0xd000] ;  /* 0x00d00000dfa0783b */ /* 0x000fee0000000200 */
[----:B------:R-:W-:Y:S01]  /*2fd0*/  HMMA.16816.F32 R32, R152, R166, R32 ;  /* 0x000000a69820723c */ /* 0x000fe20000001820 */
[----:B------:R-:W4:Y:S05]  /*2fe0*/  LDSM.16.M88.4 R152, [R222+0xd400] ;  /* 0x00d40000de98783b */ /* 0x000f2a0000000200 */
[----:B------:R-:W-:Y:S02]  /*2ff0*/  LDSM.16.M88.4 R164, [R0+0x2800] ;  /* 0x0028000000a4783b */ /* 0x000fe40000000200 */
[-C--:B-1----:R-:W-:Y:S08]  /*3000*/  HMMA.16816.F32 R4, R132, R140.reuse, R4 ;  /* 0x0000008c8404723c */ /* 0x082ff00000001804 */
[C---:B------:R-:W-:Y:S08]  /*3010*/  HMMA.16816.F32 R8, R168.reuse, R140, R8 ;  /* 0x0000008ca808723c */ /* 0x040ff00000001808 */
[-C--:B------:R-:W-:Y:S08]  /*3020*/  HMMA.16816.F32 R12, R168, R142.reuse, R12 ;  /* 0x0000008ea80c723c */ /* 0x080ff0000000180c */
[C---:B------:R-:W-:Y:S01]  /*3030*/  HMMA.16816.F32 R16, R132.reuse, R142, R16 ;  /* 0x0000008e8410723c */ /* 0x040fe20000001810 */
[----:B------:R-:W1:Y:S07]  /*3040*/  LDSM.16.M88.4 R140, [R0+0x2000] ;  /* 0x00200000008c783b */ /* 0x000e6e0000000200 */
[-C--:B--2---:R-:W-:Y:S08]  /*3050*/  HMMA.16816.F32 R20, R132, R144.reuse, R20 ;  /* 0x000000908414723c */ /* 0x084ff00000001814 */
[C---:B------:R-:W-:Y:S08]  /*3060*/  HMMA.16816.F32 R24, R168.reuse, R144, R24 ;  /* 0x00000090a818723c */ /* 0x040ff00000001818 */
[-C--:B------:R-:W-:Y:S01]  /*3070*/  HMMA.16816.F32 R28, R168, R146.reuse, R28 ;  /* 0x00000092a81c723c */ /* 0x080fe2000000181c */
[----:B------:R-:W2:Y:S07]  /*3080*/  LDSM.16.M88.4 R168, [R223+0xd400] ;  /* 0x00d40000dfa8783b */ /* 0x000eae0000000200 */
[----:B------:R-:W-:Y:S08]  /*3090*/  HMMA.16816.F32 R32, R132, R146, R32 ;  /* 0x000000928420723c */ /* 0x000ff00000001820 */
[-C--:B------:R-:W-:Y:S08]  /*30a0*/  HMMA.16816.F32 R4, R136, R148.reuse, R4 ;  /* 0x000000948804723c */ /* 0x080ff00000001804 */
[C---:B---3--:R-:W-:Y:S08]  /*30b0*/  HMMA.16816.F32 R8, R156.reuse, R148, R8 ;  /* 0x000000949c08723c */ /* 0x048ff00000001808 */
[-C--:B------:R-:W-:Y:S08]  /*30c0*/  HMMA.16816.F32 R12, R156, R150.reuse, R12 ;  /* 0x000000969c0c723c */ /* 0x080ff0000000180c */
[C---:B------:R-:W-:Y:S08]  /*30d0*/  HMMA.16816.F32 R16, R136.reuse, R150, R16 ;  /* 0x000000968810723c */ /* 0x040ff00000001810 */
[-C--:B----4-:R-:W-:Y:S08]  /*30e0*/  HMMA.16816.F32 R20, R136, R152.reuse, R20 ;  /* 0x000000988814723c */ /* 0x090ff00000001814 */
[C---:B------:R-:W-:Y:S08]  /*30f0*/  HMMA.16816.F32 R24, R156.reuse, R152, R24 ;  /* 0x000000989c18723c */ /* 0x040ff00000001818 */
[-C--:B------:R-:W-:Y:S08]  /*3100*/  HMMA.16816.F32 R28, R156, R154.reuse, R28 ;  /* 0x0000009a9c1c723c */ /* 0x080ff0000000181c */
[----:B------:R-:W-:Y:S08]  /*3110*/  HMMA.16816.F32 R32, R136, R154, R32 ;  /* 0x0000009a8820723c */ /* 0x000ff00000001820 */
[-C--:B-1----:R-:W-:Y:S08]  /*3120*/  HMMA.16816.F32 R4, R140, R160.reuse, R4 ;  /* 0x000000a08c04723c */ /* 0x082ff00000001804 */
        /* <DEDUP_REMOVED lines=9> */
[----:B------:R-:W-:Y:S02]  /*31c0*/  USHF.L.U32 UR8, UR43, 0x7, URZ ;  /* 0x000000072b087899 */ /* 0x000fe400080006ff */
[----:B------:R-:W-:Y:S02]  /*31d0*/  UIADD3 UR19, UPT, UPT, UR17, 0x40, URZ ;  /* 0x0000004011137890 */ /* 0x000fe4000fffe0ff */
[----:B------:R-:W-:Y:S02]  /*31e0*/  UIADD3 UR18, UPT, UPT, UR8, UR41, URZ ;  /* 0x0000002908127290 */ /* 0x000fe4000fffe0ff */
[----:B------:R-:W-:Y:S02]  /*31f0*/  UIADD3 UR8, UPT, UPT, UR8, 0x80, URZ ;  /* 0x0000008008087890 */ /* 0x000fe4000fffe0ff */
[----:B------:R-:W-:Y:S04]  /*3200*/  UIADD3 UR18, UPT, UPT, UR18, 0x80, URZ ;  /* 0x0000008012127890 */ /* 0x000fe8000fffe0ff */
[----:B------:R-:W-:Y:S01]  /*3210*/  UIADD3 UR18, UPT, UPT, UR18, UR11, -UR37 ;  /* 0x0000000b12127290 */ /* 0x000fe2000fffe825 */
[----:B------:R-:W-:Y:S03]  /*3220*/  IMAD.U32 R0, RZ, RZ, UR8 ;  /* 0x00000008ff007e24 */ /* 0x000fe6000f8e00ff */
[----:B------:R-:W-:Y:S02]  /*3230*/  UIADD3 UR18, UPT, UPT, UR18, -0x80, URZ ;  /* 0xffffff8012127890 */ /* 0x000fe4000fffe0ff */
[----:B------:R-:W-:Y:S02]  /*3240*/  ISETP.LT.AND P0, PT, R0, UR37, PT ;  /* 0x0000002500007c0c */ /* 0x000fe4000bf01270 */
[----:B------:R-:W-:Y:S06]  /*3250*/  UISETP.GE.AND UP0, UPT, UR19, UR18, UPT ;  /* 0x000000121300728c */ /* 0x000fec000bf06270 */
[----:B------:R-:W-:Y:S11]  /*3260*/  PLOP3.LUT P1, PT, PT, PT, UP0, 0x80, 0x8 ;  /* 0x000000000008781c */ /* 0x000ff60003f2f008 */
[----:B------:R-:W-:Y:S02]  /*3270*/  @!UPT UIADD3 URZ, UPT, UPT, URZ, URZ, URZ ;  /* 0x000000fffffff290 */ /* 0x000fe4000fffe0ff */
[----:B------:R-:W-:Y:S05]  /*3280*/  @!P1 BRA P0, `(.L_x_257) ;  /* 0x00000008007c9947 */ /* 0x000fea0000000000 */
.L_x_256:
[----:B------:R-:W1:Y:S01]  /*3290*/  S2R R0, SR_TID.X ;  /* 0x0000000000007919 */ /* 0x000e620000002100 */
[----:B------:R-:W-:Y:S01]  /*32a0*/  UIADD3 UR8, UPT, UPT, UR37, UR10, -UR41 ;  /* 0x0000000a25087290 */ /* 0x000fe2000fffe829 */
[----:B------:R-:W-:Y:S01]  /*32b0*/  VIADD R143, R240, UR17 ;  /* 0x00000011f08f7c36 */ /* 0x000fe20008000000 */
[----:B------:R-:W-:Y:S01]  /*32c0*/  UIADD3 UR17, UPT, UPT, UR37, -UR11, -UR41 ;  /* 0x8000000b25117290 */ /* 0x000fe2000fffe829 */
[----:B------:R-:W-:Y:S02]  /*32d0*/  IMAD.MOV.U32 R142, RZ, RZ, 0x1 ;  /* 0x00000001ff8e7424 */ /* 0x000fe400078e00ff */
[----:B------:R-:W-:Y:S02]  /*32e0*/  IMAD.MOV.U32 R134, RZ, RZ, 0x9 ;  /* 0x00000009ff867424 */ /* 0x000fe400078e00ff */
[C---:B------:R-:W-:Y:S02]  /*32f0*/  VIADD R132, R143.reuse, UR8 ;  /* 0x000000088f847c36 */ /* 0x040fe40008000000 */
[----:B------:R-:W-:Y:S02]  /*3300*/  VIADD R143, R143, UR17 ;  /* 0x000000118f8f7c36 */ /* 0x000fe40008000000 */
[----:B------:R-:W-:Y:S01]  /*3310*/  IMAD.MOV.U32 R133, RZ, RZ, 0x21 ;  /* 0x00000021ff857424 */ /* 0x000fe200078e00ff */
[C---:B------:R-:W-:Y:S01]  /*3320*/  VIADDMNMX R142, R132.reuse, R142, UR37, PT ;  /* 0x00000025848e7e46 */ /* 0x040fe2000b80018e */
[----:B------:R-:W-:Y:S01]  /*3330*/  IMAD.MOV.U32 R135, RZ, RZ, 0x29 ;  /* 0x00000029ff877424 */ /* 0x000fe200078e00ff */
[C---:B------:R-:W-:Y:S02]  /*3340*/  VIADDMNMX R134, R132.reuse, R134, UR37, PT ;  /* 0x0000002584867e46 */ /* 0x040fe4000b800186 */
[C---:B------:R-:W-:Y:S02]  /*3350*/  VIADDMNMX R133, R132.reuse, R133, UR37, PT ;  /* 0x0000002584857e46 */ /* 0x040fe4000b800185 */
[----:B------:R-:W-:Y:S02]  /*3360*/  VIADDMNMX R132, R132, R135, UR37, PT ;  /* 0x0000002584847e46 */ /* 0x000fe4000b800187 */
[----:B-1----:R-:W-:Y:S01]  /*3370*/  SHF.R.U32.HI R3, RZ, 0x1, R0 ;  /* 0x00000001ff037819 */ /* 0x002fe20000011600 */
[----:B------:R-:W-:Y:S02]  /*3380*/  IMAD.SHL.U32 R2, R0, 0x2, RZ ;  /* 0x0000000200027824 */ /* 0x000fe400078e00ff */
[----:B------:R-:W-:Y:S03]  /*3390*/  IMAD.U32 R0, RZ, RZ, UR43 ;  /* 0x0000002bff007e24 */ /* 0x000fe6000f8e00ff */
[----:B------:R-:W-:Y:S04]  /*33a0*/  LOP3.LUT R2, R2, 0x6, RZ, 0xc0, !PT ;  /* 0x0000000602027812 */ /* 0x000fe800078ec0ff */
[----:B------:R-:W-:Y:S02]  /*33b0*/  LOP3.LUT R2, R2, 0x1e0, R3, 0xf8, !PT ;  /* 0x000001e002027812 */ /* 0x000fe400078ef803 */
[----:B------:R-:W-:Y:S03]  /*33c0*/  VIMNMX R3, PT, PT, RZ, R143, !PT ;  /* 0x0000008fff037248 */ /* 0x000fe60007fe0100 */
[----:B------:R-:W-:Y:S01]  /*33d0*/  IMAD R0, R0, 0x80, R2 ;  /* 0x0000008000007824 */ /* 0x000fe200078e0202 */
[----:B------:R-:W-:Y:S03]  /*33e0*/  VIADDMNMX R2, R143, 0x8, RZ, !PT ;  /* 0x000000088f027846 */ /* 0x000fe600078001ff */
[C---:B------:R-:W-:Y:S01]  /*33f0*/  VIADD R141, R0.reuse, 0x1 ;  /* 0x00000001008d7836 */ /* 0x040fe20000000000 */
[CC--:B------:R-:W-:Y:S01]  /*3400*/  ISETP.GE.AND P3, PT, R0.reuse, R3.reuse, PT ;  /* 0x000000030000720c */ /* 0x0c0fe20003f66270 */
[C---:B------:R-:W-:Y:S01]  /*3410*/  VIADD R140, R0.reuse, 0x8 ;  /* 0x00000008008c7836 */ /* 0x040fe20000000000 */
[CC--:B------:R-:W-:Y:S01]  /*3420*/  ISETP.GE.AND P1, PT, R0.reuse, R2.reuse, PT ;  /* 0x000000020000720c */ /* 0x0c0fe20003f26270 */
[C---:B------:R-:W-:Y:S01]  /*3430*/  VIADD R139, R0.reuse, 0x9 ;  /* 0x00000009008b7836 */ /* 0x040fe20000000000 */
[-C--:B------:R-:W-:Y:S01]  /*3440*/  ISETP.GE.AND P2, PT, R141, R3.reuse, PT ;  /* 0x000000038d00720c */ /* 0x080fe20003f46270 */
[----:B------:R-:W-:Y:S01]  /*3450*/  VIADD R138, R0, 0x10 ;  /* 0x00000010008a7836 */ /* 0x000fe20000000000 */
[----:B------:R-:W-:Y:S01]  /*3460*/  FSEL R4, R4, -INF , P3 ;  /* 0xff80000004047808 */ /* 0x000fe20001800000 */
[C---:B------:R-:W-:Y:S01]  /*3470*/  VIADD R137, R0.reuse, 0x11 ;  /* 0x0000001100897836 */ /* 0x040fe20000000000 */
[----:B------:R-:W-:Y:S01]  /*3480*/  FSEL R5, R5, -INF , P2 ;  /* 0xff80000005057808 */ /* 0x000fe20001000000 */
[C---:B------:R-:W-:Y:S01]  /*3490*/  VIADD R136, R0.reuse, 0x18 ;  /* 0x0000001800887836 */ /* 0x040fe20000000000 */
[-C--:B------:R-:W-:Y:S01]  /*34a0*/  ISETP.GE.AND P0, PT, R141, R2.reuse, PT ;  /* 0x000000028d00720c */ /* 0x080fe20003f06270 */
[----:B------:R-:W-:Y:S01]  /*34b0*/  VIADD R135, R0, 0x19 ;  /* 0x0000001900877836 */ /* 0x000fe20000000000 */
[CC--:B------:R-:W-:Y:S02]  /*34c0*/  ISETP.GE.AND P4, PT, R140.reuse, R3.reuse, PT ;  /* 0x000000038c00720c */ /* 0x0c0fe40003f86270 */
[-C--:B------:R-:W-:Y:S02]  /*34d0*/  ISETP.GE.AND P3, PT, R139, R3.reuse, PT ;  /* 0x000000038b00720c */ /* 0x080fe40003f66270 */
[-C--:B------:R-:W-:Y:S02]  /*34e0*/  ISETP.GE.AND P2, PT, R140, R2.reuse, PT ;  /* 0x000000028c00720c */ /* 0x080fe40003f46270 */
        /* <DEDUP_REMOVED lines=8> */
[-C--:B------:R-:W-:Y:S02]  /*3570*/  ISETP.GE.AND P5, PT, R136, R3.reuse, PT ;  /* 0x000000038800720c */ /* 0x080fe40003fa6270 */
[----:B------:R-:W-:Y:S02]  /*3580*/  ISETP.GE.AND P4, PT, R135, R3, PT ;  /* 0x000000038700720c */ /* 0x000fe40003f86270 */
[-C--:B------:R-:W-:Y:S02]  /*3590*/  ISETP.GE.AND P3, PT, R138, R2.reuse, PT ;  /* 0x000000028a00720c */ /* 0x080fe40003f66270 */
[-C--:B------:R-:W-:Y:S02]  /*35a0*/  ISETP.GE.AND P2, PT, R137, R2.reuse, PT ;  /* 0x000000028900720c */ /* 0x080fe40003f46270 */
[----:B------:R-:W-:Y:S02]  /*35b0*/  VIADDMNMX R3, R143, 0x20, RZ, !PT ;  /* 0x000000208f037846 */ /* 0x000fe400078001ff */
[----:B------:R-:W-:Y:S02]  /*35c0*/  FSEL R19, R19, -INF , P1 ;  /* 0xff80000013137808 */ /* 0x000fe40000800000 */
[----:B------:R-:W-:Y:S02]  /*35d0*/  FSEL R20, R20, -INF , P0 ;  /* 0xff80000014147808 */ /* 0x000fe40000000000 */
[----:B------:R-:W-:Y:S02]  /*35e0*/  FSEL R22, R22, -INF , P3 ;  /* 0xff80000016167808 */ /* 0x000fe40001800000 */
[----:B------:R-:W-:Y:S02]  /*35f0*/  FSEL R23, R23, -INF , P2 ;  /* 0xff80000017177808 */ /* 0x000fe40001000000 */
        /* <DEDUP_REMOVED lines=104> */
.L_x_257:
[----:B------:R-:W1:Y:S01]  /*3c80*/  S2R R163, SR_TID.X ;  /* 0x0000000000a37919 */ /* 0x000e620000002100 */
[C---:B------:R-:W-:Y:S01]  /*3c90*/  FMUL.FTZ R132, R251.reuse, 1.4426950216293334961 ;  /* 0x3fb8aa3bfb847820 */ /* 0x040fe20000410000 */
[----:B------:R-:W-:Y:S01]  /*3ca0*/  FSETP.NEU.FTZ.AND P1, PT, R251, -INF , PT ;  /* 0xff800000fb00780b */ /* 0x000fe20003f3d000 */
[C---:B------:R-:W-:Y:S01]  /*3cb0*/  FMUL.FTZ R2, R250.reuse, 1.4426950216293334961 ;  /* 0x3fb8aa3bfa027820 */ /* 0x040fe20000410000 */
[----:B------:R-:W-:Y:S01]  /*3cc0*/  FSETP.NEU.FTZ.AND P0, PT, R250, -INF , PT ;  /* 0xff800000fa00780b */ /* 0x000fe20003f1d000 */
[----:B------:R-:W-:Y:S01]  /*3cd0*/  FMUL.FTZ R3, R248, 1.4426950216293334961 ;  /* 0x3fb8aa3bf8037820 */ /* 0x000fe20000410000 */
[----:B------:R-:W-:Y:S01]  /*3ce0*/  FSEL R132, R132, RZ, P1 ;  /* 0x000000ff84847208 */ /* 0x000fe20000800000 */
[----:B------:R-:W-:Y:S01]  /*3cf0*/  FMUL.FTZ R0, R249, 1.4426950216293334961 ;  /* 0x3fb8aa3bf9007820 */ /* 0x000fe20000410000 */
[----:B------:R-:W-:Y:S01]  /*3d00*/  FSEL R2, R2, RZ, P0 ;  /* 0x000000ff02027208 */ /* 0x000fe20000000000 */
[----:B------:R-:W-:Y:S01]  /*3d10*/  UISETP.GT.AND UP0, UPT, UR50, UR49, UPT ;  /* 0x000000313200728c */ /* 0x000fe2000bf04270 */
[----:B------:R-:W-:Y:S01]  /*3d20*/  FSETP.NEU.FTZ.AND P0, PT, R248, -INF , PT ;  /* 0xff800000f800780b */ /* 0x000fe20003f1d000 */
[--C-:B------:R-:W-:Y:S01]  /*3d30*/  FFMA.FTZ R4, R4, UR14, -R132.reuse ;  /* 0x0000000e04047c23 */ /* 0x100fe20008010884 */
[----:B------:R-:W-:Y:S01]  /*3d40*/  FFMA.FTZ R5, R5, UR14, -R132 ;  /* 0x0000000e05057c23 */ /* 0x000fe20008010884 */
[--C-:B------:R-:W-:Y:S01]  /*3d50*/  FFMA.FTZ R6, R6, UR14, -R2.reuse ;  /* 0x0000000e06067c23 */ /* 0x100fe20008010802 */
[--C-:B------:R-:W-:Y:S01]  /*3d60*/  FFMA.FTZ R7, R7, UR14, -R2.reuse ;  /* 0x0000000e07077c23 */ /* 0x100fe20008010802 */
[----:B------:R2:W-:Y:S01]  /*3d70*/  MUFU.EX2 R161, R4 ;  /* 0x0000000400a17308 */ /* 0x0005e20000000800 */
[----:B------:R-:W-:Y:S01]  /*3d80*/  FSETP.NEU.FTZ.AND P1, PT, R249, -INF , PT ;  /* 0xff800000f900780b */ /* 0x000fe20003f3d000 */
[--C-:B------:R-:W-:Y:S01]  /*3d90*/  FFMA.FTZ R34, R34, UR14, -R2.reuse ;  /* 0x0000000e22227c23 */ /* 0x100fe20008010802 */
[----:B------:R-:W-:Y:S07]  /*3da0*/  FSEL R3, R3, RZ, P0 ;  /* 0x000000ff03037208 */ /* 0x000fee0000000000 */
[----:B------:R-:W-:Y:S01]  /*3db0*/  MUFU.EX2 R157, R5 ;  /* 0x00000005009d7308 */ /* 0x000fe20000000800 */
[----:B------:R-:W-:Y:S01]  /*3dc0*/  FSEL R0, R0, RZ, P1 ;  /* 0x000000ff00007208 */ /* 0x000fe20000800000 */
[--C-:B------:R-:W-:Y:S01]  /*3dd0*/  FFMA.FTZ R35, R35, UR14, -R2.reuse ;  /* 0x0000000e23237c23 */ /* 0x100fe20008010802 */
[--C-:B------:R-:W-:Y:S07]  /*3de0*/  FFMA.FTZ R18, R18, UR14, -R2.reuse ;  /* 0x0000000e12127c23 */ /* 0x100fee0008010802 */
[----:B------:R3:W-:Y:S01]  /*3df0*/  MUFU.EX2 R155, R6 ;  /* 0x00000006009b7308 */ /* 0x0007e20000000800 */
[--C-:B------:R-:W-:Y:S01]  /*3e00*/  FFMA.FTZ R19, R19, UR14, -R2.reuse ;  /* 0x0000000e13137c23 */ /* 0x100fe20008010802 */
[--C-:B------:R-:W-:Y:S01]  /*3e10*/  FFMA.FTZ R22, R22, UR14, -R2.reuse ;  /* 0x0000000e16167c23 */ /* 0x100fe20008010802 */
[----:B------:R-:W-:Y:S07]  /*3e20*/  FFMA.FTZ R23, R23, UR14, -R2 ;  /* 0x0000000e17177c23 */ /* 0x000fee0008010802 */
[----:B------:R4:W4:Y:S01]  /*3e30*/  MUFU.EX2 R153, R7 ;  /* 0x0000000700997308 */ /* 0x0009220000000800 */
        /* <DEDUP_REMOVED lines=9> */
[--C-:B------:R-:W-:Y:S01]  /*3ed0*/  FFMA.FTZ R29, R29, UR14, -R0.reuse ;  /* 0x0000000e1d1d7c23 */ /* 0x100fe20008010800 */
[--C-:B------:R-:W-:Y:S01]  /*3ee0*/  FFMA.FTZ R8, R8, UR14, -R0.reuse ;  /* 0x0000000e08087c23 */ /* 0x100fe20008010800 */
[--C-:B------:R-:W-:Y:S01]  /*3ef0*/  FFMA.FTZ R9, R9, UR14, -R0.reuse ;  /* 0x0000000e09097c23 */ /* 0x100fe20008010800 */
[--C-:B------:R-:W-:Y:S01]  /*3f00*/  FFMA.FTZ R12, R12, UR14, -R0.reuse ;  /* 0x0000000e0c0c7c23 */ /* 0x100fe20008010800 */
[----:B-1----:R-:W-:Y:S01]  /*3f10*/  SHF.L.U32 R2, R163, 0x5, RZ ;  /* 0x00000005a3027819 */ /* 0x002fe200000006ff */
[--C-:B------:R-:W-:Y:S01]  /*3f20*/  FFMA.FTZ R13, R13, UR14, -R0.reuse ;  /* 0x0000000e0d0d7c23 */ /* 0x100fe20008010800 */
[----:B------:R-:W-:Y:S01]  /*3f30*/  SHF.L.U32 R3, R163, 0x4, RZ ;  /* 0x00000004a3037819 */ /* 0x000fe200000006ff */
[--C-:B------:R-:W-:Y:S01]  /*3f40*/  FFMA.FTZ R24, R24, UR14, -R0.reuse ;  /* 0x0000000e18187c23 */ /* 0x100fe20008010800 */
[----:B------:R-:W-:Y:S01]  /*3f50*/  FFMA.FTZ R25, R25, UR14, -R0 ;  /* 0x0000000e19197c23 */ /* 0x000fe20008010800 */
[C---:B--2---:R-:W-:Y:S01]  /*3f60*/  SHF.L.U32 R4, R163.reuse, 0x2, RZ ;  /* 0x00000002a3047819 */ /* 0x044fe200000006ff */
[----:B------:R1:W-:Y:S01]  /*3f70*/  MUFU.EX2 R149, R9 ;  /* 0x0000000900957308 */ /* 0x0003e20000000800 */
[----:B------:R-:W-:Y:S01]  /*3f80*/  LOP3.LUT R0, R2, 0xc0, RZ, 0xc0, !PT ;  /* 0x000000c002007812 */ /* 0x000fe200078ec0ff */
[--C-:B------:R-:W-:Y:S01]  /*3f90*/  FFMA.FTZ R16, R16, UR14, -R132.reuse ;  /* 0x0000000e10107c23 */ /* 0x100fe20008010884 */
[----:B---3--:R-:W-:Y:S01]  /*3fa0*/  SHF.L.U32 R6, R163, 0x1, RZ ;  /* 0x00000001a3067819 */ /* 0x008fe200000006ff */
[----:B------:R-:W-:Y:S01]  /*3fb0*/  FFMA.FTZ R17, R17, UR14, -R132 ;  /* 0x0000000e11117c23 */ /* 0x000fe20008010884 */
[----:B------:R-:W-:Y:S05]  /*3fc0*/  LOP3.LUT R5, R3, 0x1c0, RZ, 0xc0, !PT ;  /* 0x000001c003057812 */ /* 0x000fea00078ec0ff */
[----:B------:R-:W-:Y:S01]  /*3fd0*/  MUFU.EX2 R246, R16 ;  /* 0x0000001000f67308 */ /* 0x000fe20000000800 */
[----:B------:R-:W-:Y:S01]  /*3fe0*/  LOP3.LUT R0, R0, 0x18, R4, 0xf8, !PT ;  /* 0x0000001800007812 */ /* 0x000fe200078ef804 */
[--C-:B------:R-:W-:Y:S01]  /*3ff0*/  FFMA.FTZ R20, R20, UR14, -R132.reuse ;  /* 0x0000000e14147c23 */ /* 0x100fe20008010884 */
[----:B------:R-:W-:Y:S07]  /*4000*/  SHF.R.U32.HI R4, RZ, 0x1, R163 ;  /* 0x00000001ff047819 */ /* 0x000fee00000116a3 */
[----:B------:R-:W2:Y:S01]  /*4010*/  MUFU.EX2 R244, R17 ;  /* 0x0000001100f47308 */ /* 0x000ea20000000800 */
[C---:B----4-:R-:W-:Y:S01]  /*4020*/  LOP3.LUT R7, R2.reuse, 0x7400, RZ, 0xc0, !PT ;  /* 0x0000740002077812 */ /* 0x050fe200078ec0ff */
[----:B------:R-:W-:Y:S01]  /*4030*/  FFMA.FTZ R21, R21, UR14, -R132 ;  /* 0x0000000e15157c23 */ /* 0x000fe20008010884 */
[----:B------:R-:W-:Y:S07]  /*4040*/  LOP3.LUT R5, R5, 0x38, R6, 0xf8, !PT ;  /* 0x0000003805057812 */ /* 0x000fee00078ef806 */
[----:B------:R-:W-:Y:S01]  /*4050*/  MUFU.EX2 R232, R18 ;  /* 0x0000001200e87308 */ /* 0x000fe20000000800 */
[----:B------:R-:W-:Y:S01]  /*4060*/  LOP3.LUT R2, R2, 0x120, RZ, 0xc0, !PT ;  /* 0x0000012002027812 */ /* 0x000fe200078ec0ff */
[----:B------:R-:W-:Y:S01]  /*4070*/  FFMA.FTZ R32, R32, UR14, -R132 ;  /* 0x0000000e20207c23 */ /* 0x000fe20008010884 */
[----:B------:R-:W-:Y:S07]  /*4080*/  LOP3.LUT R6, R7, 0x6, R6, 0xf8, !PT ;  /* 0x0000000607067812 */ /* 0x000fee00078ef806 */
[----:B------:R-:W3:Y:S01]  /*4090*/  MUFU.EX2 R243, R19 ;  /* 0x0000001300f37308 */ /* 0x000ee20000000800 */
[----:B------:R-:W-:Y:S01]  /*40a0*/  LOP3.LUT R5, R5, 0x20, R4, 0x78, !PT ;  /* 0x0000002005057812 */ /* 0x000fe200078e7804 */
[----:B------:R-:W-:Y:S01]  /*40b0*/  FFMA.FTZ R132, R33, UR14, -R132 ;  /* 0x0000000e21847c23 */ /* 0x000fe20008010884 */
[----:B------:R-:W-:Y:S07]  /*40c0*/  LOP3.LUT R2, R2, 0x200, R3, 0xf8, !PT ;  /* 0x0000020002027812 */ /* 0x000fee00078ef803 */
[----:B------:R-:W4:Y:S01]  /*40d0*/  MUFU.EX2 R150, R8 ;  /* 0x0000000800967308 */ /* 0x000f220000000800 */
[----:B------:R-:W-:Y:S02]  /*40e0*/  LOP3.LUT R0, R0, 0x8, R4, 0x78, !PT ;  /* 0x0000000800007812 */ /* 0x000fe400078e7804 */
[----:B------:R-:W-:Y:S07]  /*40f0*/  LOP3.LUT R3, R6, R5, RZ, 0xfc, !PT ;  /* 0x0000000506037212 */ /* 0x000fee00078efcff */
[----:B------:R-:W-:Y:S01]  /*4100*/  MUFU.EX2 R147, R10 ;  /* 0x0000000a00937308 */ /* 0x000fe20000000800 */
[----:B------:R-:W-:Y:S02]  /*4110*/  LOP3.LUT R0, R2, R0, RZ, 0xfc, !PT ;  /* 0x0000000002007212 */ /* 0x000fe400078efcff */
[----:B------:R-:W-:Y:S07]  /*4120*/  LEA R2, R3, UR4, 0x1 ;  /* 0x0000000403027c11 */ /* 0x000fee000f8e08ff */
[----:B------:R-:W-:Y:S01]  /*4130*/  MUFU.EX2 R146, R11 ;  /* 0x0000000b00927308 */ /* 0x000fe20000000800 */
[----:B------:R-:W-:Y:S02]  /*4140*/  F2FP.F16.F32.PACK_AB R4, R153, R155 ;  /* 0x0000009b9904723e */ /* 0x000fe400000000ff */
[----:B------:R-:W-:Y:S07]  /*4150*/  LOP3.LUT P2, RZ, R163, 0x4, RZ, 0xc0, !PT ;  /* 0x00000004a3ff7812 */ /* 0x000fee000784c0ff */
[----:B------:R-:W-:Y:S01]  /*4160*/  MUFU.EX2 R160, R12 ;  /* 0x0000000c00a07308 */ /* 0x000fe20000000800 */
[----:B-1----:R-:W-:Y:S01]  /*4170*/  MOV R9, 0x10 ;  /* 0x0000001000097802 */ /* 0x002fe20000000f00 */
[----:B------:R3:W-:Y:S01]  /*4180*/  STS [R2+0x13400], R4 ;  /* 0x0134000402007388 */ /* 0x0007e20000000800 */
[----:B------:R-:W-:Y:S07]  /*4190*/  F2FP.F16.F32.PACK_AB R5, R157, R161 ;  /* 0x000000a19d05723e */ /* 0x000fee00000000ff */
[----:B------:R-:W-:Y:S01]  /*41a0*/  MUFU.EX2 R156, R13 ;  /* 0x0000000d009c7308 */ /* 0x000fe20000000800 */
[----:B------:R-:W-:Y:S02]  /*41b0*/  SEL R9, R9, 0xfffffff0, !P2 ;  /* 0xfffffff009097807 */ /* 0x000fe40005000000 */
[----:B--2---:R-:W-:Y:S01]  /*41c0*/  F2FP.F16.F32.PACK_AB R3, R244, R246 ;  /* 0x000000f6f403723e */ /* 0x004fe200000000ff */
[----:B------:R1:W-:Y:S01]  /*41d0*/  STS [R2+0x13000], R5 ;  /* 0x0130000502007388 */ /* 0x0003e20000000800 */
[----:B------:R-:W-:Y:S05]  /*41e0*/  IADD3 R145, PT, PT, R9, R2, RZ ;  /* 0x0000000209917210 */ /* 0x000fea0007ffe0ff */
[----:B------:R-:W-:Y:S01]  /*41f0*/  MUFU.EX2 R154, R14 ;  /* 0x0000000e009a7308 */ /* 0x000fe20000000800 */
[C---:B------:R-:W-:Y:S02]  /*4200*/  LOP3.LUT P0, RZ, R163.reuse, 0x8, RZ, 0xc0, !PT ;  /* 0x00000008a3ff7812 */ /* 0x040fe4000780c0ff */
[C---:B------:R-:W-:Y:S01]  /*4210*/  IADD3 R6, PT, PT, R2.reuse, 0x13000, RZ ;  /* 0x0001300002067810 */ /* 0x040fe20007ffe0ff */
[----:B------:R2:W-:Y:S01]  /*4220*/  STS [R145+0x13000], R3 ;  /* 0x0130000391007388 */ /* 0x0005e20000000800 */
[----:B------:R-:W-:Y:S05]  /*4230*/  IADD3 R144, PT, PT, R2, 0x13020, RZ ;  /* 0x0001302002907810 */ /* 0x000fea0007ffe0ff */
[----:B------:R-:W1:Y:S01]  /*4240*/  MUFU.EX2 R152, R15 ;  /* 0x0000000f00987308 */ /* 0x000e620000000800 */
[----:B------:R-:W-:Y:S02]  /*4250*/  LEA R0, R0, UR4, 0x1 ;  /* 0x0000000400007c11 */ /* 0x000fe4000f8e08ff */
[--C-:B------:R-:W-:Y:S07]  /*4260*/  SHF.R.U32.HI R165, RZ, 0x1, R163.reuse ;  /* 0x00000001ffa57819 */ /* 0x100fee00000116a3 */
[----:B------:R-:W-:Y:S01]  /*4270*/  MUFU.EX2 R231, R20 ;  /* 0x0000001400e77308 */ /* 0x000fe20000000800 */
[----:B------:R-:W-:Y:S02]  /*4280*/  IADD3 R140, PT, PT, R0, 0x6020, RZ ;  /* 0x00006020008c7810 */ /* 0x000fe40007ffe0ff */
[----:B------:R-:W-:Y:S07]  /*4290*/  SHF.L.U32 R148, R163, 0x6, RZ ;  /* 0x00000006a3947819 */ /* 0x000fee00000006ff */
[----:B------:R-:W2:Y:S01]  /*42a0*/  MUFU.EX2 R230, R21 ;  /* 0x0000001500e67308 */ /* 0x000ea20000000800 */
[----:B------:R-:W-:Y:S02]  /*42b0*/  @P0 IADD3 R144, PT, PT, R6, -0x20, RZ ;  /* 0xffffffe006900810 */ /* 0x000fe40007ffe0ff */
[----:B---3--:R-:W-:Y:S07]  /*42c0*/  F2FP.F16.F32.PACK_AB R4, R243, R232 ;  /* 0x000000e8f304723e */ /* 0x008fee00000000ff */
[----:B------:R-:W-:Y:S01]  /*42d0*/  MUFU.EX2 R171, R22 ;  /* 0x0000001600ab7308 */ /* 0x000fe20000000800 */
[----:B----4-:R-:W-:Y:S02]  /*42e0*/  F2FP.F16.F32.PACK_AB R6, R149, R150 ;  /* 0x000000969506723e */ /* 0x010fe400000000ff */
[----:B-1----:R-:W-:Y:S01]  /*42f0*/  F2FP.F16.F32.PACK_AB R8, R152, R154 ;  /* 0x0000009a9808723e */ /* 0x002fe200000000ff */
[----:B------:R-:W-:Y:S01]  /*4300*/  STS [R145+0x13400], R4 ;  /* 0x0134000491007388 */ /* 0x000fe20000000800 */
[----:B------:R-:W-:Y:S05]  /*4310*/  F2FP.F16.F32.PACK_AB R5, R146, R147 ;  /* 0x000000939205723e */ /* 0x000fea00000000ff */
[----:B------:R-:W1:Y:S01]  /*4320*/  MUFU.EX2 R170, R23 ;  /* 0x0000001700aa7308 */ /* 0x000e620000000800 */
[----:B------:R-:W-:Y:S01]  /*4330*/  SHF.L.U32 R164, R163, 0x3, RZ ;  /* 0x00000003a3a47819 */ /* 0x000fe200000006ff */
[----:B------:R1:W-:Y:S08]  /*4340*/  STS [R2+0x14000], R6 ;  /* 0x0140000602007388 */ /* 0x0003f00000000800 */
[----:B------:R-:W-:Y:S01]  /*4350*/  MUFU.EX2 R247, R32 ;  /* 0x0000002000f77308 */ /* 0x000fe20000000800 */
[----:B--2---:R-:W-:Y:S01]  /*4360*/  F2FP.F16.F32.PACK_AB R3, R156, R160 ;  /* 0x000000a09c03723e */ /* 0x004fe200000000ff */
[----:B------:R2:W-:Y:S01]  /*4370*/  STS [R2+0x14400], R5 ;  /* 0x0144000502007388 */ /* 0x0005e20000000800 */
[----:B------:R-:W-:Y:S07]  /*4380*/  F2FP.F16.F32.PACK_AB R7, R230, R231 ;  /* 0x000000e7e607723e */ /* 0x000fee00000000ff */
[----:B------:R-:W-:Y:S01]  /*4390*/  MUFU.EX2 R245, R132 ;  /* 0x0000008400f57308 */ /* 0x000fe20000000800 */
[----:B------:R3:W-:Y:S09]  /*43a0*/  STS [R145+0x14000], R3 ;  /* 0x0140000391007388 */ /* 0x0007f20000000800 */
[----:B------:R-:W-:Y:S01]  /*43b0*/  MUFU.EX2 R242, R34 ;  /* 0x0000002200f27308 */ /* 0x000fe20000000800 */
[----:B------:R-:W-:Y:S09]  /*43c0*/  STS [R145+0x14400], R8 ;  /* 0x0144000891007388 */ /* 0x000ff20000000800 */
[----:B------:R-:W4:Y:S01]  /*43d0*/  MUFU.EX2 R241, R35 ;  /* 0x0000002300f17308 */ /* 0x000f220000000800 */
[----:B------:R3:W-:Y:S09]  /*43e0*/  STS [R144], R7 ;  /* 0x0000000790007388 */ /* 0x0007f20000000800 */
[----:B------:R-:W-:Y:S10]  /*43f0*/  MUFU.EX2 R169, R24 ;  /* 0x0000001800a97308 */ /* 0x000ff40000000800 */
[----:B------:R-:W3:Y:S01]  /*4400*/  MUFU.EX2 R168, R25 ;  /* 0x0000001900a87308 */ /* 0x000ee20000000800 */
[----:B-1----:R-:W-:Y:S09]  /*4410*/  F2FP.F16.F32.PACK_AB R6, R170, R171 ;  /* 0x000000abaa06723e */ /* 0x002ff200000000ff */
[----:B------:R-:W-:Y:S01]  /*4420*/  MUFU.EX2 R166, R26 ;  /* 0x0000001a00a67308 */ /* 0x000fe20000000800 */
[----:B----4-:R-:W-:Y:S02]  /*4430*/  F2FP.F16.F32.PACK_AB R4, R241, R242 ;  /* 0x000000f2f104723e */ /* 0x010fe400000000ff */
[----:B--2---:R-:W-:Y:S01]  /*4440*/  F2FP.F16.F32.PACK_AB R5, R245, R247 ;  /* 0x000000f7f505723e */ /* 0x004fe200000000ff */
[----:B------:R1:W-:Y:S06]  /*4450*/  STS [R144+0x400], R6 ;  /* 0x0004000690007388 */ /* 0x0003ec0000000800 */
[----:B------:R-:W1:Y:S01]  /*4460*/  MUFU.EX2 R159, R27 ;  /* 0x0000001b009f7308 */ /* 0x000e620000000800 */
[----:B---3--:R-:W-:Y:S09]  /*4470*/  IADD3 R3, PT, PT, R9, R144, RZ ;  /* 0x0000009009037210 */ /* 0x008ff20007ffe0ff */
[----:B------:R-:W-:Y:S01]  /*4480*/  MUFU.EX2 R167, R28 ;  /* 0x0000001c00a77308 */ /* 0x000fe20000000800 */
[----:B------:R2:W-:Y:S09]  /*4490*/  STS [R3], R5 ;  /* 0x0000000503007388 */ /* 0x0005f20000000800 */
[----:B------:R-:W2:Y:S01]  /*44a0*/  MUFU.EX2 R162, R29 ;  /* 0x0000001d00a27308 */ /* 0x000ea20000000800 */
[----:B------:R-:W-:Y:S01]  /*44b0*/  F2FP.F16.F32.PACK_AB R7, R168, R169 ;  /* 0x000000a9a807723e */ /* 0x000fe200000000ff */
[----:B------:R3:W-:Y:S08]  /*44c0*/  STS [R3+0x400], R4 ;  /* 0x0004000403007388 */ /* 0x0007f00000000800 */
[----:B------:R-:W-:Y:S01]  /*44d0*/  MUFU.EX2 R158, R30 ;  /* 0x0000001e009e7308 */ /* 0x000fe20000000800 */
[----:B------:R-:W-:Y:S09]  /*44e0*/  STS [R144+0x1000], R7 ;  /* 0x0010000790007388 */ /* 0x000ff20000000800 */
[----:B------:R-:W3:Y:S01]  /*44f0*/  MUFU.EX2 R151, R31 ;  /* 0x0000001f00977308 */ /* 0x000ee20000000800 */
[----:B-1----:R-:W-:Y:S05]  /*4500*/  F2FP.F16.F32.PACK_AB R6, R159, R166 ;  /* 0x000000a69f06723e */ /* 0x002fea00000000ff */
[----:B------:R-:W-:Y:S01]  /*4510*/  STS [R144+0x1400], R6 ;  /* 0x0014000690007388 */ /* 0x000fe20000000800 */
[----:B--2---:R-:W-:Y:S02]  /*4520*/  F2FP.F16.F32.PACK_AB R5, R162, R167 ;  /* 0x000000a7a205723e */ /* 0x004fe400000000ff */
[----:B---3--:R-:W-:Y:S03]  /*4530*/  F2FP.F16.F32.PACK_AB R4, R151, R158 ;  /* 0x0000009e9704723e */ /* 0x008fe600000000ff */
[----:B------:R-:W-:Y:S04]  /*4540*/  STS [R3+0x1000], R5 ;  /* 0x0010000503007388 */ /* 0x000fe80000000800 */
[----:B------:R1:W-:Y:S04]  /*4550*/  STS [R3+0x1400], R4 ;  /* 0x0014000403007388 */ /* 0x0003e80000000800 */
[----:B------:R-:W2:Y:S08]  /*4560*/  LDSM.16.M88.4 R32, [R0+0x6000] ;  /* 0x006000000020783b */ /* 0x000eb00000000200 */
[----:B------:R-:W3:Y:S01]  /*4570*/  LDSM.16.M88.4 R28, [R0+0x6800] ;  /* 0x00680000001c783b */ /* 0x000ee20000000200 */
[----:B-1----:R-:W-:Y:S04]  /*4580*/  IADD3 R3, PT, PT, R0, 0x6000, RZ ;  /* 0x0000600000037810 */ /* 0x002fe80007ffe0ff */
[----:B------:R-:W-:Y:S02]  /*4590*/  @P2 IADD3 R140, PT, PT, R3, -0x20, RZ ;  /* 0xffffffe0038c2810 */ /* 0x000fe40007ffe0ff */
[----:B------:R-:W-:Y:S03]  /*45a0*/  LOP3.LUT R3, R165, 0x30, RZ, 0xc0, !PT ;  /* 0x00000030a5037812 */ /* 0x000fe600078ec0ff */
[----:B------:R-:W1:Y:S01]  /*45b0*/  LDSM.16.M88.4 R132, [R140] ;  /* 0x000000008c84783b */ /* 0x000e620000000200 */
[----:B------:R-:W-:Y:S04]  /*45c0*/  LOP3.LUT R3, R3, 0x8, R163, 0xf8, !PT ;  /* 0x0000000803037812 */ /* 0x000fe800078ef8a3 */
[----:B------:R-:W-:Y:S03]  /*45d0*/  LOP3.LUT R3, R3, 0x1c0, R148, 0xf8, !PT ;  /* 0x000001c003037812 */ /* 0x000fe600078ef894 */
[----:B------:R-:W4:Y:S01]  /*45e0*/  LDSM.16.M88.4 R136, [R140+0x800] ;  /* 0x000800008c88783b */ /* 0x000f220000000200 */
[----:B------:R-:W-:Y:S01]  /*45f0*/  LOP3.LUT R3, R3, 0x38, R164, 0x78, !PT ;  /* 0x0000003803037812 */ /* 0x000fe200078e78a4 */
        /* <DEDUP_REMOVED lines=39> */
[----:B------:R-:W-:Y:S01]  /*4870*/  LEA R3, R3, R0, 0x1 ;  /* 0x0000000003037211 */ /* 0x000fe200078e08ff */
        /* <DEDUP_REMOVED lines=12> */
[-C--:B------:R-:W-:Y:S03]  /*4940*/  HMMA.16816.F32 R12, R140, R214.reuse, R12 ;  /* 0x000000d68c0c723c */ /* 0x080fe6000000180c */
[C---:B-----5:R-:W-:Y:S01]  /*4950*/  FADD.FTZ R4, -R229.reuse, R4 ;  /* 0x00000004e5047221 */ /* 0x060fe20000010100 */
[----:B------:R-:W-:Y:S01]  /*4960*/  FADD.FTZ R5, -R229, R5 ;  /* 0x00000005e5057221 */ /* 0x000fe20000010100 */
[C---:B------:R-:W-:Y:S01]  /*4970*/  FADD.FTZ R6, -R228.reuse, R6 ;  /* 0x00000006e4067221 */ /* 0x040fe20000010100 */
[----:B------:R-:W-:Y:S01]  /*4980*/  FADD.FTZ R7, -R228, R7 ;  /* 0x00000007e4077221 */ /* 0x000fe20000010100 */
[----:B------:R-:W-:Y:S01]  /*4990*/  FMUL.FTZ R4, R161, R4 ;  /* 0x00000004a1047220 */ /* 0x000fe20000410000 */
[C---:B------:R-:W-:Y:S04]  /*49a0*/  HMMA.16816.F32 R16, R132.reuse, R214, R16 ;  /* 0x000000d68410723c */ /* 0x040fe80000001810 */
[----:B------:R-:W-:Y:S01]  /*49b0*/  FMUL.FTZ R5, R157, R5 ;  /* 0x000000059d057220 */ /* 0x000fe20000410000 */
[C---:B------:R-:W-:Y:S01]  /*49c0*/  FADD.FTZ R8, -R227.reuse, R8 ;  /* 0x00000008e3087221 */ /* 0x040fe20000010100 */
[C---:B------:R-:W-:Y:S01]  /*49d0*/  FADD.FTZ R9, -R227.reuse, R9 ;  /* 0x00000009e3097221 */ /* 0x040fe20000010100 */
[C---:B------:R-:W-:Y:S01]  /*49e0*/  FADD.FTZ R10, -R226.reuse, R10 ;  /* 0x0000000ae20a7221 */ /* 0x040fe20000010100 */
[-C--:B------:R-:W-:Y:S03]  /*49f0*/  HMMA.16816.F32 R20, R132, R216.reuse, R20 ;  /* 0x000000d88414723c */ /* 0x080fe60000001814 */
[----:B------:R-:W-:Y:S01]  /*4a00*/  FADD.FTZ R11, -R226, R11 ;  /* 0x0000000be20b7221 */ /* 0x000fe20000010100 */
[C---:B------:R-:W-:Y:S01]  /*4a10*/  FADD.FTZ R12, -R227.reuse, R12 ;  /* 0x0000000ce30c7221 */ /* 0x040fe20000010100 */
[----:B------:R-:W-:Y:S01]  /*4a20*/  FADD.FTZ R13, -R227, R13 ;  /* 0x0000000de30d7221 */ /* 0x000fe20000010100 */
[----:B------:R-:W-:Y:S01]  /*4a30*/  F2FP.F16.F32.PACK_AB R138, R5, R4 ;  /* 0x00000004058a723e */ /* 0x000fe200000000ff */
[----:B------:R-:W-:Y:S01]  /*4a40*/  FMUL.FTZ R6, R155, R6 ;  /* 0x000000069b067220 */ /* 0x000fe20000410000 */
[C---:B------:R-:W-:Y:S04]  /*4a50*/  HMMA.16816.F32 R24, R140.reuse, R216, R24 ;  /* 0x000000d88c18723c */ /* 0x040fe80000001818 */
[----:B------:R-:W-:Y:S01]  /*4a60*/  FMUL.FTZ R7, R153, R7 ;  /* 0x0000000799077220 */ /* 0x000fe20000410000 */
[----:B------:R-:W-:Y:S01]  /*4a70*/  FMUL.FTZ R8, R150, R8 ;  /* 0x0000000896087220 */ /* 0x000fe20000410000 */
[----:B------:R-:W-:Y:S01]  /*4a80*/  FMUL.FTZ R9, R149, R9 ;  /* 0x0000000995097220 */ /* 0x000fe20000410000 */
[----:B------:R-:W-:Y:S01]  /*4a90*/  FMUL.FTZ R10, R147, R10 ;  /* 0x0000000a930a7220 */ /* 0x000fe20000410000 */
[-C--:B------:R-:W-:Y:S03]  /*4aa0*/  HMMA.16816.F32 R28, R140, R218.reuse, R28 ;  /* 0x000000da8c1c723c */ /* 0x080fe6000000181c */
[----:B------:R-:W-:Y:S01]  /*4ab0*/  FMUL.FTZ R11, R146, R11 ;  /* 0x0000000b920b7220 */ /* 0x000fe20000410000 */
[----:B------:R-:W-:Y:S01]  /*4ac0*/  FADD.FTZ R14, -R226, R14 ;  /* 0x0000000ee20e7221 */ /* 0x000fe20000010100 */
[----:B------:R-:W-:Y:S01]  /*4ad0*/  FMUL.FTZ R5, R160, R12 ;  /* 0x0000000ca0057220 */ /* 0x000fe20000410000 */
[----:B------:R-:W-:Y:S01]  /*4ae0*/  FMUL.FTZ R4, R156, R13 ;  /* 0x0000000d9c047220 */ /* 0x000fe20000410000 */
[----:B------:R-:W-:Y:S01]  /*4af0*/  FADD.FTZ R15, -R226, R15 ;  /* 0x0000000fe20f7221 */ /* 0x000fe20000010100 */
[----:B------:R-:W-:Y:S04]  /*4b00*/  HMMA.16816.F32 R32, R132, R218, R32 ;  /* 0x000000da8420723c */ /* 0x000fe80000001820 */
        /* <DEDUP_REMOVED lines=8> */
[C---:B------:R-:W-:Y:S01]  /*4b90*/  FADD.FTZ R24, -R227.reuse, R24 ;  /* 0x00000018e3187221 */ /* 0x040fe20000010100 */
[C---:B------:R-:W-:Y:S01]  /*4ba0*/  FADD.FTZ R25, -R227.reuse, R25 ;  /* 0x00000019e3197221 */ /* 0x040fe20000010100 */
[C---:B------:R-:W-:Y:S01]  /*4bb0*/  FADD.FTZ R26, -R226.reuse, R26 ;  /* 0x0000001ae21a7221 */ /* 0x040fe20000010100 */
[C---:B------:R-:W-:Y:S01]  /*4bc0*/  FADD.FTZ R27, -R226.reuse, R27 ;  /* 0x0000001be21b7221 */ /* 0x040fe20000010100 */
[----:B------:R-:W-:Y:S01]  /*4bd0*/  FADD.FTZ R28, -R227, R28 ;  /* 0x0000001ce31c7221 */ /* 0x000fe20000010100 */
[----:B------:R-:W-:Y:S01]  /*4be0*/  F2FP.F16.F32.PACK_AB R139, R7, R6 ;  /* 0x00000006078b723e */ /* 0x000fe200000000ff */
[----:B------:R-:W-:Y:S01]  /*4bf0*/  FADD.FTZ R29, -R227, R29 ;  /* 0x0000001de31d7221 */ /* 0x000fe20000010100 */
[C---:B------:R-:W-:Y:S01]  /*4c00*/  FADD.FTZ R30, -R226.reuse, R30 ;  /* 0x0000001ee21e7221 */ /* 0x040fe20000010100 */
[----:B------:R-:W-:Y:S01]  /*4c10*/  F2FP.F16.F32.PACK_AB R136, R9, R8 ;  /* 0x000000080988723e */ /* 0x000fe200000000ff */
[----:B------:R-:W-:Y:S01]  /*4c20*/  FADD.FTZ R31, -R226, R31 ;  /* 0x0000001fe21f7221 */ /* 0x000fe20000010100 */
[----:B------:R-:W-:Y:S01]  /*4c30*/  FADD.FTZ R32, -R229, R32 ;  /* 0x00000020e5207221 */ /* 0x000fe20000010100 */
[----:B------:R-:W-:Y:S01]  /*4c40*/  F2FP.F16.F32.PACK_AB R137, R11, R10 ;  /* 0x0000000a0b89723e */ /* 0x000fe200000000ff */
[----:B------:R-:W-:Y:S01]  /*4c50*/  FADD.FTZ R33, -R229, R33 ;  /* 0x00000021e5217221 */ /* 0x000fe20000010100 */
[C---:B------:R-:W-:Y:S01]  /*4c60*/  FADD.FTZ R34, -R228.reuse, R34 ;  /* 0x00000022e4227221 */ /* 0x040fe20000010100 */
[----:B------:R-:W-:Y:S01]  /*4c70*/  FADD.FTZ R35, -R228, R35 ;  /* 0x00000023e4237221 */ /* 0x000fe20000010100 */
[----:B------:R-:W-:Y:S01]  /*4c80*/  FMUL.FTZ R0, R154, R14 ;  /* 0x0000000e9a007220 */ /* 0x000fe20000410000 */
[----:B------:R-:W-:Y:S01]  /*4c90*/  F2FP.F16.F32.PACK_AB R14, R4, R5 ;  /* 0x00000005040e723e */ /* 0x000fe200000000ff */
        /* <DEDUP_REMOVED lines=52> */
.L_x_258:
[----:B------:R-:W-:Y:S01]  /*4fe0*/  STS [R2+0xf000], R138 ;  /* 0x00f0008a02007388 */ /* 0x000fe20000000800 */
[--C-:B------:R-:W-:Y:S01]  /*4ff0*/  SHF.R.U32.HI R0, RZ, 0x4, R163.reuse ;  /* 0x00000004ff007819 */ /* 0x100fe200000116a3 */
[C---:B------:R-:W-:Y:S01]  /*5000*/  IMAD.SHL.U32 R149, R163.reuse, 0x20, RZ ;  /* 0x00000020a3957824 */ /* 0x040fe200078e00ff */
[----:B------:R-:W2:Y:S02]  /*5010*/  LDC R232, c[0x0][0x44c] ;  /* 0x00011300ffe87b82 */ /* 0x000ea40000000800 */
[----:B------:R-:W-:Y:S01]  /*5020*/  STS [R2+0xf400], R139 ;  /* 0x00f4008b02007388 */ /* 0x000fe20000000800 */
[----:B------:R-:W-:Y:S01]  /*5030*/  LOP3.LUT R166, R0, 0x8, RZ, 0xc0, !PT ;  /* 0x0000000800a67812 */ /* 0x000fe200078ec0ff */
[----:B------:R-:W-:Y:S03]  /*5040*/  IMAD.SHL.U32 R167, R163, 0x4, RZ ;  /* 0x00000004a3a77824 */ /* 0x000fe600078e00ff */
[----:B------:R3:W-:Y:S01]  /*5050*/  STS [R145+0xf400], R12 ;  /* 0x00f4000c91007388 */ /* 0x0007e20000000800 */
[----:B------:R-:W-:Y:S04]  /*5060*/  LOP3.LUT R0, R166, 0x10, R163, 0xf8, !PT ;  /* 0x00000010a6007812 */ /* 0x000fe800078ef8a3 */
[----:B------:R-:W-:Y:S01]  /*5070*/  STS [R145+0xf000], R13 ;  /* 0x00f0000d91007388 */ /* 0x000fe20000000800 */
[----:B------:R-:W-:Y:S04]  /*5080*/  LOP3.LUT R0, R0, 0xc0, R149, 0xf8, !PT ;  /* 0x000000c000007812 */ /* 0x000fe800078ef895 */
[----:B------:R-:W-:Y:S01]  /*5090*/  STS [R2+0x10000], R136 ;  /* 0x0100008802007388 */ /* 0x000fe20000000800 */
[----:B------:R-:W-:Y:S04]  /*50a0*/  LOP3.LUT R0, R0, 0x18, R167, 0x78, !PT ;  /* 0x0000001800007812 */ /* 0x000fe800078e78a7 */
[----:B------:R4:W-:Y:S01]  /*50b0*/  STS [R2+0x10400], R137 ;  /* 0x0104008902007388 */ /* 0x0009e20000000800 */
[----:B------:R-:W-:Y:S04]  /*50c0*/  LOP3.LUT R0, R0, 0x120, R149, 0xf8, !PT ;  /* 0x0000012000007812 */ /* 0x000fe800078ef895 */
[----:B------:R-:W-:Y:S01]  /*50d0*/  STS [R145+0x10000], R14 ;  /* 0x0100000e91007388 */ /* 0x000fe20000000800 */
[----:B------:R-:W-:Y:S01]  /*50e0*/  LEA R0, R0, UR4, 0x1 ;  /* 0x0000000400007c11 */ /* 0x000fe2000f8e08ff */
[----:B--2---:R-:W-:Y:S03]  /*50f0*/  IMAD R232, R232, UR9, RZ ;  /* 0x00000009e8e87c24 */ /* 0x004fe6000f8e02ff */
[----:B------:R-:W-:Y:S05]  /*5100*/  STS [R145+0x10400], R15 ;  /* 0x0104000f91007388 */ /* 0x000fea0000000800 */
[----:B------:R-:W-:Y:S01]  /*5110*/  STS [R144+-0x4000], R11 ;  /* 0xffc0000b90007388 */ /* 0x000fe20000000800 */
[----:B---3--:R-:W-:Y:S04]  /*5120*/  IMAD.MOV.U32 R12, RZ, RZ, 0x10 ;  /* 0x00000010ff0c7424 */ /* 0x008fe800078e00ff */
[----:B------:R-:W-:Y:S01]  /*5130*/  STS [R144+-0x3c00], R10 ;  /* 0xffc4000a90007388 */ /* 0x000fe20000000800 */
[----:B----4-:R-:W-:Y:S05]  /*5140*/  SEL R2, R12, 0xfffffff0, !P2 ;  /* 0xfffffff00c027807 */ /* 0x010fea0005000000 */
[----:B------:R-:W-:Y:S05]  /*5150*/  IMAD.IADD R2, R2, 0x1, R144 ;  /* 0x0000000102027824 */ /* 0x000fea00078e0290 */
[----:B------:R-:W-:Y:S05]  /*5160*/  STS [R2+-0x4000], R4 ;  /* 0xffc0000402007388 */ /* 0x000fea0000000800 */
[----:B------:R-:W-:Y:S05]  /*5170*/  STS [R2+-0x3c00], R5 ;  /* 0xffc4000502007388 */ /* 0x000fea0000000800 */
[----:B------:R-:W-:Y:S05]  /*5180*/  STS [R144+-0x3000], R7 ;  /* 0xffd0000790007388 */ /* 0x000fea0000000800 */
[----:B------:R-:W-:Y:S05]  /*5190*/  STS [R144+-0x2c00], R6 ;  /* 0xffd4000690007388 */ /* 0x000fea0000000800 */
[----:B------:R-:W-:Y:S05]  /*51a0*/  STS [R2+-0x3000], R9 ;  /* 0xffd0000902007388 */ /* 0x000fea0000000800 */
[----:B------:R2:W-:Y:S01]  /*51b0*/  STS [R2+-0x2c00], R8 ;  /* 0xffd4000802007388 */ /* 0x0005e20000000800 */
[----:B------:R-:W-:Y:S01]  /*51c0*/  BAR.SYNC.DEFER_BLOCKING 0x0 ;  /* 0x0000000000007b1d */ /* 0x000fe20000010000 */
[----:B--2---:R-:W-:Y:S05]  /*51d0*/  IMAD.U32 R2, R232, -0x40, RZ ;  /* 0xffffffc0e8027824 */ /* 0x004fea00078e00ff */
[----:B------:R-:W-:Y:S05]  /*51e0*/  LDSM.16.MT88.4 R4, [R3+UR4+0x13000] ;  /* 0x013000040304783b */ /* 0x000fea0008004200 */
[----:B------:R-:W2:Y:S05]  /*51f0*/  LDSM.16.MT88.4 R8, [R0+0x6000] ;  /* 0x006000000008783b */ /* 0x000eaa0000004200 */
[----:B------:R-:W3:Y:S05]  /*5200*/  LDSM.16.MT88.4 R12, [R3+UR4+0x15000] ;  /* 0x01500004030c783b */ /* 0x000eea0008004200 */
[----:B------:R-:W4:Y:S05]  /*5210*/  LDSM.16.MT88.4 R16, [R0+0x7000] ;  /* 0x007000000010783b */ /* 0x000f2a0000004200 */
[----:B------:R-:W5:Y:S05]  /*5220*/  LDSM.16.MT88.4 R20, [R0+0x8000] ;  /* 0x008000000014783b */ /* 0x000f6a0000004200 */
        /* <DEDUP_REMOVED lines=22> */
[----:B------:R-:W3:Y:S05]  /*5390*/  LDSM.16.MT88.4 R4, [R3+UR4+0x14000] ;  /* 0x014000040304783b */ /* 0x000eea0008004200 */
[----:B------:R-:W4:Y:S02]  /*53a0*/  LDSM.16.MT88.4 R20, [R0+0x7800] ;  /* 0x007800000014783b */ /* 0x000f240000004200 */
        /* <DEDUP_REMOVED lines=28> */
[C---:B------:R-:W-:Y:S04]  /*5570*/  LEA R5, P0, R2.reuse, R234, 0x2 ;  /* 0x000000ea02057211 */ /* 0x040fe800078010ff */
[-C--:B-----5:R-:W-:Y:S05]  /*5580*/  HMMA.16816.F32 R36, R132, R136.reuse, R36 ;  /* 0x000000888424723c */ /* 0x0a0fea0000001824 */
[----:B------:R-:W-:Y:S01]  /*5590*/  LEA.HI.X.SX32 R4, R2, R235, 0x2, P0 ;  /* 0x000000eb02047211 */ /* 0x000fe200000f16ff */
[----:B------:R-:W-:Y:S01]  /*55a0*/  IMAD.MOV.U32 R234, RZ, RZ, R5 ;  /* 0x000000ffffea7224 */ /* 0x000fe200078e0005 */
[----:B------:R-:W-:Y:S01]  /*55b0*/  LOP3.LUT R2, R148, 0x1c0, RZ, 0xc0, !PT ;  /* 0x000001c094027812 */ /* 0x000fe200078ec0ff */
[C---:B------:R-:W-:Y:S04]  /*55c0*/  HMMA.16816.F32 R40, R140.reuse, R136, R40 ;  /* 0x000000888c28723c */ /* 0x040fe80000001828 */
[----:B------:R-:W-:Y:S04]  /*55d0*/  IMAD.MOV.U32 R235, RZ, RZ, R4 ;  /* 0x000000ffffeb7224 */ /* 0x000fe800078e0004 */
        /* <DEDUP_REMOVED lines=30> */
.L_x_259:
[----:B-1----:R-:W-:Y:S01]  /*57c0*/  LOP3.LUT R4, R148, 0x200, RZ, 0xc0, !PT ;  /* 0x0000020094047812 */ /* 0x002fe200078ec0ff */
[----:B------:R-:W-:Y:S01]  /*57d0*/  LDSM.16.MT88.4 R8, [R0+0x9000] ;  /* 0x009000000008783b */ /* 0x000fe20000004200 */
[----:B------:R-:W-:Y:S01]  /*57e0*/  LOP3.LUT R2, R2, 0x38, R164, 0xf8, !PT ;  /* 0x0000003802027812 */ /* 0x000fe200078ef8a4 */
[----:B------:R-:W-:Y:S01]  /*57f0*/  IMAD.U32 R226, RZ, RZ, UR52 ;  /* 0x00000034ffe27e24 */ /* 0x000fe2000f8e00ff */
[----:B------:R-:W-:Y:S01]  /*5800*/  LOP3.LUT R4, R4, 0xc00, R149, 0xf8, !PT ;  /* 0x00000c0004047812 */ /* 0x000fe200078ef895 */
[----:B------:R-:W-:Y:S01]  /*5810*/  LDSM.16.MT88.4 R16, [R0+0xb000] ;  /* 0x00b000000010783b */ /* 0x000fe20000004200 */
[----:B------:R-:W-:Y:S01]  /*5820*/  LOP3.LUT R2, R2, 0x8, R165, 0x78, !PT ;  /* 0x0000000802027812 */ /* 0x000fe200078e78a5 */
[----:B------:R-:W-:Y:S01]  /*5830*/  @UP0 UIADD3 UR18, UP1, UPT, UR58, -0x100, URZ ;  /* 0xffffff003a120890 */ /* 0x000fe2000ff3e0ff */
[----:B------:R-:W-:Y:S01]  /*5840*/  LOP3.LUT P0, RZ, R163, 0x2, RZ, 0xc0, !PT ;  /* 0x00000002a3ff7812 */ /* 0x000fe2000780c0ff */
[----:B------:R-:W-:Y:S01]  /*5850*/  LDSM.16.MT88.4 R28, [R0+0xd000] ;  /* 0x00d00000001c783b */ /* 0x000fe20000004200 */
[----:B------:R-:W-:Y:S01]  /*5860*/  LOP3.LUT R2, R4, R2, RZ, 0xfc, !PT ;  /* 0x0000000204027212 */ /* 0x000fe200078efcff */
[----:B------:R-:W-:Y:S01]  /*5870*/  @UP0 UIADD3.X UR17, UPT, UPT, UR59, -0x1, URZ, UP1, !UPT ;  /* 0xffffffff3b110890 */ /* 0x000fe20008ffe4ff */
[----:B------:R-:W-:Y:S01]  /*5880*/  SEL R162, R225, 0xffffffe0, !P0 ;  /* 0xffffffe0e1a27807 */ /* 0x000fe20004000000 */
[----:B------:R-:W-:Y:S01]  /*5890*/  LDSM.16.MT88.4 R132, [R0+0x9400] ;  /* 0x009400000084783b */ /* 0x000fe20000004200 */
[----:B------:R-:W-:Y:S01]  /*58a0*/  LEA R2, R2, UR4, 0x1 ;  /* 0x0000000402027c11 */ /* 0x000fe2000f8e08ff */
[----:B------:R-:W-:Y:S01]  /*58b0*/  @UP0 UIADD3 UR60, UP1, UPT, UR60, -0x100, URZ ;  /* 0xffffff003c3c0890 */ /* 0x000fe2000ff3e0ff */
[----:B------:R-:W-:Y:S01]  /*58c0*/  LEA R226, P0, R226, R234, 0x2 ;  /* 0x000000eae2e27211 */ /* 0x000fe200078010ff */
[----:B------:R-:W-:Y:S01]  /*58d0*/  LDSM.16.MT88.4 R136, [R0+0xb400] ;  /* 0x00b400000088783b */ /* 0x000fe20000004200 */
[----:B------:R-:W-:Y:S01]  /*58e0*/  ULOP3.LUT UR8, UR50, 0x1, URZ, 0xc0, !UPT ;  /* 0x0000000132087892 */ /* 0x000fe2000f8ec0ff */
[C---:B------:R-:W-:Y:S01]  /*58f0*/  IMAD.IADD R161, R2.reuse, 0x1, R162 ;  /* 0x0000000102a17824 */ /* 0x040fe200078e02a2 */
[----:B------:R-:W-:Y:S01]  /*5900*/  @UP0 UIADD3.X UR61, UPT, UPT, UR61, -0x1, URZ, UP1, !UPT ;  /* 0xffffffff3d3d0890 */ /* 0x000fe20008ffe4ff */
[----:B------:R-:W1:Y:S01]  /*5910*/  LDSM.16.M88.4 R24, [R2+0xf000] ;  /* 0x00f000000218783b */ /* 0x000e620000000200 */
[C---:B------:R-:W-:Y:S01]  /*5920*/  VIADD R160, R2.reuse, 0xf040 ;  /* 0x0000f04002a07836 */ /* 0x040fe20000000000 */
[----:B------:R-:W-:Y:S02]  /*5930*/  UISETP.NE.U32.AND UP1, UPT, UR8, 0x1, UPT ;  /* 0x000000010800788c */ /* 0x000fe4000bf25070 */
[----:B------:R-:W2:Y:S04]  /*5940*/  LDSM.16.M88.4 R32, [R161+0xf000] ;  /* 0x00f00000a120783b */ /* 0x000ea80000000200 */
[----:B------:R-:W3:Y:S01]  /*5950*/  LDSM.16.MT88.4 R140, [R0+0xd400] ;  /* 0x00d40000008c783b */ /* 0x000ee20000004200 */
[----:B------:R-:W-:Y:S03]  /*5960*/  PLOP3.LUT P1, PT, PT, PT, UP1, 0x80, 0x8 ;  /* 0x000000000008781c */ /* 0x000fe60003f2f018 */
[----:B------:R-:W-:Y:S04]  /*5970*/  LDSM.16.MT88.4 R144, [R0+0x9800] ;  /* 0x009800000090783b */ /* 0x000fe80000004200 */
        /* <DEDUP_REMOVED lines=53> */
[C---:B------:R-:W-:Y:S08]  /*5cd0*/  HMMA.16816.F32 R16, R144.reuse, R158, R16 ;  /* 0x0000009e9010723c */ /* 0x040ff00000001810 */
[C---:B-1----:R-:W-:Y:S08]  /*5ce0*/  HMMA.16816.F32 R20, R144.reuse, R28, R20 ;  /* 0x0000001c9014723c */ /* 0x042ff00000001814 */
[----:B------:R-:W-:Y:S01]  /*5cf0*/  HMMA.16816.F32 R24, R144, R30, R24 ;  /* 0x0000001e9018723c */ /* 0x000fe20000001818 */
[----:B------:R-:W1:Y:S07]  /*5d00*/  LDSM.16.MT88.4 R28, [R0+0xe400] ;  /* 0x00e40000001c783b */ /* 0x000e6e0000004200 */
        /* <DEDUP_REMOVED lines=8> */
[C---:B------:R-:W-:Y:S02]  /*5d90*/  LEA.HI.X.SX32 R161, R232.reuse, R169, 0x5, P0 ;  /* 0x000000a9e8a17211 */ /* 0x040fe400000f2eff */
[C---:B------:R-:W-:Y:S03]  /*5da0*/  LEA R158, P0, R232.reuse, R160, 0x5 ;  /* 0x000000a0e89e7211 */ /* 0x040fe600078028ff */
[----:B------:R-:W-:Y:S01]  /*5db0*/  HMMA.16816.F32 R24, R32, R30, R24 ;  /* 0x0000001e2018723c */ /* 0x000fe20000001818 */
[----:B------:R-:W1:Y:S02]  /*5dc0*/  LDSM.16.MT88.4 R28, [R0+0xe800] ;  /* 0x00e80000001c783b */ /* 0x000e640000004200 */
[C---:B------:R-:W-:Y:S02]  /*5dd0*/  LEA.HI.X.SX32 R159, R232.reuse, R161, 0x5, P0 ;  /* 0x000000a1e89f7211 */ /* 0x040fe400000f2eff */
[----:B------:R-:W-:Y:S01]  /*5de0*/  LDSM.16.M88.4 R32, [R162+0x2000] ;  /* 0x00200000a220783b */ /* 0x000fe20000000200 */
[C---:B------:R-:W-:Y:S02]  /*5df0*/  LEA R156, P0, R232.reuse, R158, 0x5 ;  /* 0x0000009ee89c7211 */ /* 0x040fe400078028ff */
[C---:B----4-:R-:W-:Y:S05]  /*5e00*/  HMMA.16816.F32 R4, R132.reuse, R140, R4 ;  /* 0x0000008c8404723c */ /* 0x050fea0000001804 */
[C---:B------:R-:W-:Y:S02]  /*5e10*/  LEA.HI.X.SX32 R157, R232.reuse, R159, 0x5, P0 ;  /* 0x0000009fe89d7211 */ /* 0x040fe400000f2eff */
[C---:B------:R-:W-:Y:S01]  /*5e20*/  LEA R228, P0, R232.reuse, R156, 0x5 ;  /* 0x0000009ce8e47211 */ /* 0x040fe200078028ff */
[C---:B------:R-:W-:Y:S01]  /*5e30*/  HMMA.16816.F32 R8, R132.reuse, R142, R8 ;  /* 0x0000008e8408723c */ /* 0x040fe20000001808 */
[----:B------:R-:W2:Y:S02]  /*5e40*/  LDSM.16.MT88.4 R140, [R0+0xac00] ;  /* 0x00ac0000008c783b */ /* 0x000ea40000004200 */
[C---:B------:R-:W-:Y:S05]  /*5e50*/  LEA.HI.X.SX32 R229, R232.reuse, R157, 0x5, P0 ;  /* 0x0000009de8e57211 */ /* 0x040fea00000f2eff */
[C---:B---3--:R-:W-:Y:S03]  /*5e60*/  HMMA.16816.F32 R12, R132.reuse, R136, R12 ;  /* 0x00000088840c723c */ /* 0x048fe6000000180c */
[C---:B------:R-:W-:Y:S05]  /*5e70*/  IMAD.WIDE R230, R232.reuse, -0xc0, R228 ;  /* 0xffffff40e8e67825 */ /* 0x040fea00078e02e4 */
[C---:B------:R-:W-:Y:S01]  /*5e80*/  HMMA.16816.F32 R16, R132.reuse, R138, R16 ;  /* 0x0000008a8410723c */ /* 0x040fe20000001810 */
[----:B------:R-:W3:Y:S02]  /*5e90*/  LDSM.16.MT88.4 R136, [R0+0xcc00] ;  /* 0x00cc00000088783b */ /* 0x000ee40000004200 */
[C---:B------:R-:W-:Y:S04]  /*5ea0*/  LEA R152, P0, R232.reuse, R230, 0x5 ;  /* 0x000000e6e8987211 */ /* 0x040fe800078028ff */
[C---:B------:R-:W-:Y:S01]  /*5eb0*/  LEA.HI.X.SX32 R153, R232.reuse, R231, 0x5, P0 ;  /* 0x000000e7e8997211 */ /* 0x040fe200000f2eff */
[C---:B-1----:R-:W-:Y:S03]  /*5ec0*/  HMMA.16816.F32 R20, R132.reuse, R28, R20 ;  /* 0x0000001c8414723c */ /* 0x042fe60000001814 */
[C---:B------:R-:W-:Y:S04]  /*5ed0*/  LEA R150, P0, R232.reuse, R152, 0x5 ;  /* 0x00000098e8967211 */ /* 0x040fe800078028ff */
[C---:B------:R-:W-:Y:S01]  /*5ee0*/  LEA.HI.X.SX32 R151, R232.reuse, R153, 0x5, P0 ;  /* 0x00000099e8977211 */ /* 0x040fe200000f2eff */
[----:B------:R-:W-:Y:S01]  /*5ef0*/  HMMA.16816.F32 R24, R132, R30, R24 ;  /* 0x0000001e8418723c */ /* 0x000fe20000001818 */
[----:B------:R1:W4:Y:S02]  /*5f00*/  LDSM.16.MT88.4 R28, [R0+0xec00] ;  /* 0x00ec0000001c783b */ /* 0x0003240000004200 */
[C---:B------:R-:W-:Y:S04]  /*5f10*/  LEA R148, P0, R232.reuse, R150, 0x5 ;  /* 0x00000096e8947211 */ /* 0x040fe800078028ff */
[C---:B------:R-:W-:Y:S01]  /*5f20*/  LEA.HI.X.SX32 R149, R232.reuse, R151, 0x5, P0 ;  /* 0x00000097e8957211 */ /* 0x040fe200000f2eff */
[C---:B--2---:R-:W-:Y:S05]  /*5f30*/  HMMA.16816.F32 R4, R32.reuse, R140, R4 ;  /* 0x0000008c2004723c */ /* 0x044fea0000001804 */
[C---:B------:R-:W-:Y:S03]  /*5f40*/  LEA R146, P0, R232.reuse, R148, 0x5 ;  /* 0x00000094e8927211 */ /* 0x040fe600078028ff */
[C---:B------:R-:W-:Y:S03]  /*5f50*/  HMMA.16816.F32 R8, R32.reuse, R142, R8 ;  /* 0x0000008e2008723c */ /* 0x040fe60000001808 */
[C---:B------:R-:W-:Y:S02]  /*5f60*/  LEA.HI.X.SX32 R147, R232.reuse, R149, 0x5, P0 ;  /* 0x00000095e8937211 */ /* 0x040fe400000f2eff */
[C---:B------:R-:W-:Y:S03]  /*5f70*/  LEA R144, P0, R232.reuse, R146, 0x5 ;  /* 0x00000092e8907211 */ /* 0x040fe600078028ff */
[C---:B---3--:R-:W-:Y:S03]  /*5f80*/  HMMA.16816.F32 R12, R32.reuse, R136, R12 ;  /* 0x00000088200c723c */ /* 0x048fe6000000180c */
[----:B-1----:R-:W-:Y:S02]  /*5f90*/  @P2 SHF.R.U32.HI R0, RZ, 0x2, R163 ;  /* 0x00000002ff002819 */ /* 0x002fe400000116a3 */
[C---:B------:R-:W-:Y:S02]  /*5fa0*/  LEA.HI.X.SX32 R145, R232.reuse, R147, 0x5, P0 ;  /* 0x00000093e8917211 */ /* 0x040fe400000f2eff */
        /* <DEDUP_REMOVED lines=8> */
[C---:B----4-:R-:W-:Y:S01]  /*6030*/  HMMA.16816.F32 R20, R32.reuse, R28, R20 ;  /* 0x0000001c2014723c */ /* 0x050fe20000001814 */
[----:B------:R-:W5:Y:S01]  /*6040*/  @P2 LDG.E R251, desc[UR38][R132.64+-0x100] ;  /* 0xffff002684fb2981 */ /* 0x000f62000c1e1900 */
[----:B------:R-:W-:Y:S01]  /*6050*/  UIADD3 UR50, UPT, UPT, UR50, -0x1, URZ ;  /* 0xffffffff32327890 */ /* 0x000fe2000fffe0ff */
[----:B------:R-:W-:Y:S02]  /*6060*/  IMAD.WIDE R142, R232, -0xc0, R154 ;  /* 0xffffff40e88e7825 */ /* 0x000fe400078e029a */
[----:B------:R-:W5:Y:S02]  /*6070*/  @P2 LDG.E R250, desc[UR38][R132.64+-0xe0] ;  /* 0xffff202684fa2981 */ /* 0x000f64000c1e1900 */
[----:B------:R-:W-:Y:S01]  /*6080*/  VIADD R0, R220, 0xffffd000 ;  /* 0xffffd000dc007836 */ /* 0x000fe20000000000 */
[----:B------:R-:W-:Y:S01]  /*6090*/  HMMA.16816.F32 R24, R32, R30, R24 ;  /* 0x0000001e2018723c */ /* 0x000fe20000001818 */
[----:B------:R-:W5:Y:S02]  /*60a0*/  @P2 LDG.E R249, desc[UR38][R132.64+-0x80] ;  /* 0xffff802684f92981 */ /* 0x000f64000c1e1900 */
[----:B------:R-:W-:Y:S01]  /*60b0*/  LEA R140, P0, R232, R142, 0x5 ;  /* 0x0000008ee88c7211 */ /* 0x000fe200078028ff */
[----:B------:R-:W-:Y:S01]  /*60c0*/  @P1 VIADD R0, R220, 0x3000 ;  /* 0x00003000dc001836 */ /* 0x000fe20000000000 */
[----:B------:R1:W5:Y:S02]  /*60d0*/  @P2 LDG.E R248, desc[UR38][R132.64+-0x60] ;  /* 0xffffa02684f82981 */ /* 0x000364000c1e1900 */
[C---:B------:R-:W-:Y:S02]  /*60e0*/  LEA.HI.X.SX32 R141, R232.reuse, R143, 0x5, P0 ;  /* 0x0000008fe88d7211 */ /* 0x040fe400000f2eff */
[----:B------:R2:W-:Y:S01]  /*60f0*/  REDG.E.ADD.F32.FTZ.RN.STRONG.GPU desc[UR38][R234.64], R4 ;  /* 0x00000004ea0079a6 */ /* 0x0005e2000c12f326 */
[C---:B------:R-:W-:Y:S03]  /*6100*/  LEA R136, P0, R232.reuse, R140, 0x5 ;  /* 0x0000008ce8887211 */ /* 0x040fe600078028ff */
[----:B------:R3:W-:Y:S01]  /*6110*/  REDG.E.ADD.F32.FTZ.RN.STRONG.GPU desc[UR38][R226.64], R5 ;  /* 0x00000005e20079a6 */ /* 0x0007e2000c12f326 */
[C---:B------:R-:W-:Y:S02]  /*6120*/  LEA.HI.X.SX32 R137, R232.reuse, R141, 0x5, P0 ;  /* 0x0000008de8897211 */ /* 0x040fe400000f2eff */
[C---:B------:R-:W-:Y:S01]  /*6130*/  LEA R134, P0, R232.reuse, R136, 0x5 ;  /* 0x00000088e8867211 */ /* 0x040fe200078028ff */
[----:B------:R4:W-:Y:S03]  /*6140*/  REDG.E.ADD.F32.FTZ.RN.STRONG.GPU desc[UR38][R170.64], R6 ;  /* 0x00000006aa0079a6 */ /* 0x0009e6000c12f326 */
[C---:B------:R-:W-:Y:S01]  /*6150*/  LEA.HI.X.SX32 R135, R232.reuse, R137, 0x5, P0 ;  /* 0x00000089e8877211 */ /* 0x040fe200000f2eff */
[----:B------:R1:W-:Y:S01]  /*6160*/  REDG.E.ADD.F32.FTZ.RN.STRONG.GPU desc[UR38][R168.64], R7 ;  /* 0x00000007a80079a6 */ /* 0x0003e2000c12f326 */
[C---:B------:R-:W-:Y:S03]  /*6170*/  LEA R28, P0, R232.reuse, R134, 0x5 ;  /* 0x00000086e81c7211 */ /* 0x040fe600078028ff */
[----:B------:R-:W-:Y:S01]  /*6180*/  REDG.E.ADD.F32.FTZ.RN.STRONG.GPU desc[UR38][R160.64], R8 ;  /* 0x00000008a00079a6 */ /* 0x000fe2000c12f326 */
[C---:B------:R-:W-:Y:S03]  /*6190*/  LEA.HI.X.SX32 R29, R232.reuse, R135, 0x5, P0 ;  /* 0x00000087e81d7211 */ /* 0x040fe600000f2eff */
[----:B------:R-:W-:Y:S04]  /*61a0*/  REDG.E.ADD.F32.FTZ.RN.STRONG.GPU desc[UR38][R158.64], R9 ;  /* 0x000000099e0079a6 */ /* 0x000fe8000c12f326 */
[----:B------:R-:W-:Y:S01]  /*61b0*/  REDG.E.ADD.F32.FTZ.RN.STRONG.GPU desc[UR38][R156.64], R10 ;  /* 0x0000000a9c0079a6 */ /* 0x000fe2000c12f326 */
[C---:B--2---:R-:W-:Y:S03]  /*61c0*/  LEA R4, P0, R232.reuse, R28, 0x5 ;  /* 0x0000001ce8047211 */ /* 0x044fe600078028ff */
[----:B------:R-:W-:Y:S01]  /*61d0*/  REDG.E.ADD.F32.FTZ.RN.STRONG.GPU desc[UR38][R228.64], R11 ;  /* 0x0000000be40079a6 */ /* 0x000fe2000c12f326 */
[C---:B---3--:R-:W-:Y:S03]  /*61e0*/  LEA.HI.X.SX32 R5, R232.reuse, R29, 0x5, P0 ;  /* 0x0000001de8057211 */ /* 0x048fe600000f2eff */
[----:B------:R-:W-:Y:S01]  /*61f0*/  REDG.E.ADD.F32.FTZ.RN.STRONG.GPU desc[UR38][R234.64+0x80], R12 ;  /* 0x0000800cea0079a6 */ /* 0x000fe2000c12f326 */
[C---:B----4-:R-:W-:Y:S03]  /*6200*/  LEA R6, P0, R232.reuse, R4, 0x5 ;  /* 0x00000004e8067211 */ /* 0x050fe600078028ff */
[----:B------:R-:W-:Y:S01]  /*6210*/  REDG.E.ADD.F32.FTZ.RN.STRONG.GPU desc[UR38][R230.64+0x80], R13 ;  /* 0x0000800de60079a6 */ /* 0x000fe2000c12f326 */
[----:B-1----:R-:W-:Y:S03]  /*6220*/  LEA.HI.X.SX32 R7, R232, R5, 0x5, P0 ;  /* 0x00000005e8077211 */ /* 0x002fe600000f2eff */
        /* <DEDUP_REMOVED lines=95> */
[----:B------:R-:W-:-:S02]  /*6820*/  F2FP.F16.F32.PACK_AB R36, R37, R36 ;  /* 0x000000242524723e */ /* 0x000fc400000000ff */
        /* <DEDUP_REMOVED lines=164> */
.L_x_261:
        /* <DEDUP_REMOVED lines=11> */
[----:B------:R-:W-:Y:S06]  /*7320*/  BRA `(.L_x_263) ;  /* 0x0000000000187947 */ /* 0x000fec0003800000 */
.L_x_262:
[----:B------:R-:W2:Y:S01]  /*7330*/  LDCU.64 UR8, c[0x0][0x5c8] ;  /* 0x0000b900ff0877ac */ /* 0x000ea20008000a00 */
[----:B------:R-:W-:-:S04]  /*7340*/  UIADD3 UR5, UPT, UPT, UR40, UR42, URZ ;  /* 0x0000002a28057290 */ /* 0x000fc8000fffe0ff */
[----:B--2---:R-:W-:Y:S02]  /*7350*/  UIMAD.WIDE.U32 UR20, UR5, UR8, URZ ;  /* 0x00000008051472a5 */ /* 0x004fe4000f8e00ff */
[----:B------:R-:W-:-:S04]  /*7360*/  UIMAD UR5, UR5, UR9, URZ ;  /* 0x00000009050572a4 */ /* 0x000fc8000f8e02ff */
[----:B------:R-:W-:-:S06]  /*7370*/  UIADD3 UR5, UPT, UPT, UR21, UR5, URZ ;  /* 0x0000000515057290 */ /* 0x000fcc000fffe0ff */
[----:B-1----:R-:W-:-:S07]  /*7380*/  MOV R23, UR5 ;  /* 0x0000000500177c02 */ /* 0x002fce0008000f00 */
.L_x_263:
        /* <DEDUP_REMOVED lines=12> */
[----:B------:R-:W-:Y:S01]  /*7450*/  IMAD.U32 R2, RZ, RZ, UR22 ;  /* 0x00000016ff027e24 */ /* 0x000fe2000f8e00ff */
[----:B------:R-:W-:Y:S01]  /*7460*/  LEA R0, R0, UR4, 0x1 ;  /* 0x0000000400007c11 */ /* 0x000fe2000f8e08ff */
[----:B------:R-:W-:Y:S01]  /*7470*/  UIMAD UR14, UR16, UR10, URZ ;  /* 0x0000000a100e72a4 */ /* 0x000fe2000f8e02ff */
[----:B------:R-:W2:Y:S01]  /*7480*/  LDC.64 R58, c[0x0][0x5e0] ;  /* 0x00017800ff3a7b82 */ /* 0x000ea20000000a00 */
[C---:B------:R-:W-:Y:S01]  /*7490*/  ISETP.GE.AND P1, PT, R163.reuse, UR37, PT ;  /* 0x00000025a3007c0c */ /* 0x040fe2000bf26270 */
[----:B------:R-:W-:Y:S01]  /*74a0*/  IMAD.U32 R3, RZ, RZ, UR23 ;  /* 0x00000017ff037e24 */ /* 0x000fe2000f8e00ff */
[----:B------:R-:W-:Y:S01]  /*74b0*/  UIMAD UR14, UR5, UR11, UR14 ;  /* 0x0000000b050e72a4 */ /* 0x000fe2000f8e020e */
[----:B------:R-:W-:Y:S01]  /*74c0*/  LOP3.LUT R4, R2, 0x18, R164, 0xf8, !PT ;  /* 0x0000001802047812 */ /* 0x000fe200078ef8a4 */
[----:B------:R-:W-:Y:S01]  /*74d0*/  VIADD R5, R163, 0x40 ;  /* 0x00000040a3057836 */ /* 0x000fe20000000000 */
[----:B------:R-:W-:Y:S01]  /*74e0*/  BSSY.RECONVERGENT B0, `(.L_x_264) ;  /* 0x0000020000007945 */ /* 0x000fe20003800200 */
[----:B------:R-:W-:Y:S01]  /*74f0*/  LOP3.LUT R164, R164, 0x18, RZ, 0xc0, !PT ;  /* 0x00000018a4a47812 */ /* 0x000fe200078ec0ff */
[----:B------:R3:W4:Y:S01]  /*7500*/  LDS.128 R28, [R0+0xa000] ;  /* 0x00a00000001c7984 */ /* 0x0007220000000c00 */
[----:B------:R-:W-:Y:S01]  /*7510*/  IADD3 R2, P0, PT, R4, UR18, RZ ;  /* 0x0000001204027c10 */ /* 0x000fe2000ff1e0ff */
[----:B------:R-:W-:Y:S01]  /*7520*/  IMAD.U32 R4, RZ, RZ, UR14 ;  /* 0x0000000eff047e24 */ /* 0x000fe2000f8e00ff */
[----:B------:R-:W-:Y:S01]  /*7530*/  ISETP.GE.AND P2, PT, R5, UR37, PT ;  /* 0x0000002505007c0c */ /* 0x000fe2000bf46270 */
[----:B------:R3:W2:Y:S03]  /*7540*/  LDS.128 R24, [R0+0xc000] ;  /* 0x00c0000000187984 */ /* 0x0006a60000000c00 */
[----:B------:R-:W-:Y:S01]  /*7550*/  IADD3.X R3, PT, PT, R3, UR17, R4, P0, !PT ;  /* 0x0000001103037c10 */ /* 0x000fe200087fe404 */
[----:B------:R3:W2:Y:S01]  /*7560*/  LDS.128 R40, [R0+0xf000] ;  /* 0x00f0000000287984 */ /* 0x0006a20000000c00 */
[----:B------:R-:W-:-:S03]  /*7570*/  IADD3 R21, P0, PT, R163, 0x40, RZ ;  /* 0x00000040a3157810 */ /* 0x000fc60007f1e0ff */
[----:B------:R3:W2:Y:S01]  /*7580*/  LDS.128 R52, [R0+0x10000] ;  /* 0x0100000000347984 */ /* 0x0006a20000000c00 */
[----:B-1----:R-:W-:-:S03]  /*7590*/  IMAD.WIDE.U32 R6, R8, UR25, R2 ;  /* 0x0000001908067c25 */ /* 0x002fc6000f8e0002 */
[----:B------:R3:W1:Y:S01]  /*75a0*/  LDS.128 R36, [R0+0x11000] ;  /* 0x0110000000247984 */ /* 0x0006620000000c00 */
[----:B------:R-:W-:Y:S02]  /*75b0*/  IMAD.X R22, RZ, RZ, RZ, P0 ;  /* 0x000000ffff167224 */ /* 0x000fe400000e06ff */
[----:B------:R-:W-:Y:S01]  /*75c0*/  IMAD R20, R9, UR25, R7 ;  /* 0x0000001909147c24 */ /* 0x000fe2000f8e0207 */
[----:B------:R3:W1:Y:S04]  /*75d0*/  LDS.128 R48, [R0+0x12000] ;  /* 0x0120000000307984 */ /* 0x0006680000000c00 */
[----:B------:R3:W1:Y:S04]  /*75e0*/  LDS.128 R32, [R0+0x13000] ;  /* 0x0130000000207984 */ /* 0x0006680000000c00 */
[----:B------:R3:W1:Y:S01]  /*75f0*/  LDS.128 R44, [R0+0x14000] ;  /* 0x01400000002c7984 */ /* 0x0006620000000c00 */
[----:B----4-:R-:W-:Y:S05]  /*7600*/  @P1 BRA `(.L_x_265) ;  /* 0x0000000000341947 */ /* 0x010fea0003800000 */
[----:B------:R-:W4:Y:S01]  /*7610*/  LDS.128 R12, [R0+0xb000] ;  /* 0x00b00000000c7984 */ /* 0x000f220000000c00 */
[----:B------:R-:W2:Y:S01]  /*7620*/  LDCU.64 UR14, c[0x0][0x560] ;  /* 0x0000ac00ff0e77ac */ /* 0x000ea20008000a00 */
[----:B------:R-:W-:Y:S02]  /*7630*/  MOV R2, R6 ;  /* 0x0000000600027202 */ /* 0x000fe40000000f00 */
[----:B------:R-:W3:Y:S01]  /*7640*/  LDS.128 R8, [R0+0x9000] ;  /* 0x0090000000087984 */ /* 0x000ee20000000c00 */
[----:B------:R-:W-:-:S03]  /*7650*/  MOV R3, R20 ;  /* 0x0000001400037202 */ /* 0x000fc60000000f00 */
[----:B------:R-:W1:Y:S01]  /*7660*/  LDS.128 R16, [R0+0xd000] ;  /* 0x00d0000000107984 */ /* 0x000e620000000c00 */
[----:B------:R-:W-:-:S04]  /*7670*/  IMAD.WIDE.U32 R4, R163, UR10, R2 ;  /* 0x0000000aa3047c25 */ /* 0x000fc8000f8e0002 */
[----:B------:R-:W-:Y:S01]  /*7680*/  IMAD R3, R163, UR11, R5 ;  /* 0x0000000ba3037c24 */ /* 0x000fe2000f8e0205 */
[----:B--2---:R-:W-:-:S04]  /*7690*/  LEA R2, P0, R4, UR14, 0x1 ;  /* 0x0000000e04027c11 */ /* 0x004fc8000f8008ff */
[----:B------:R-:W-:-:S05]  /*76a0*/  LEA.HI.X R3, R4, UR15, R3, 0x1, P0 ;  /* 0x0000000f04037c11 */ /* 0x000fca00080f0c03 */
[----:B----4-:R4:W-:Y:S04]  /*76b0*/  STG.E.128 desc[UR38][R2.64+0x40], R12 ;  /* 0x0000400c02007986 */ /* 0x0109e8000c101d26 */
[----:B---3--:R4:W-:Y:S04]  /*76c0*/  STG.E.128 desc[UR38][R2.64], R8 ;  /* 0x0000000802007986 */ /* 0x0089e8000c101d26 */
[----:B-1----:R4:W-:Y:S02]  /*76d0*/  STG.E.128 desc[UR38][R2.64+0x80], R16 ;  /* 0x0000801002007986 */ /* 0x0029e4000c101d26 */
.L_x_265:
[----:B------:R-:W-:Y:S05]  /*76e0*/  BSYNC.RECONVERGENT B0 ;  /* 0x0000000000007941 */ /* 0x000fea0003800200 */
.L_x_264:
[----:B----4-:R4:W1:Y:S01]  /*76f0*/  LDS.128 R8, [R0+0xe000] ;  /* 0x00e0000000087984 */ /* 0x0108620000000c00 */
[----:B------:R-:W-:Y:S04]  /*7700*/  BSSY.RECONVERGENT B0, `(.L_x_266) ;  /* 0x000000e000007945 */ /* 0x000fe80003800200 */
[----:B------:R-:W-:Y:S05]  /*7710*/  @P2 BRA `(.L_x_267) ;  /* 0x0000000000302947 */ /* 0x000fea0003800000 */
[----:B------:R-:W2:Y:S01]  /*7720*/  LDCU.64 UR14, c[0x0][0x560] ;  /* 0x0000ac00ff0e77ac */ /* 0x000ea20008000a00 */
[----:B------:R-:W-:Y:S01]  /*7730*/  MOV R2, R6 ;  /* 0x0000000600027202 */ /* 0x000fe20000000f00 */
[----:B---34-:R-:W-:Y:S01]  /*7740*/  IMAD R0, R22, UR10, RZ ;  /* 0x0000000a16007c24 */ /* 0x018fe2000f8e02ff */
        /* <DEDUP_REMOVED lines=8> */
[----:B-1----:R2:W-:Y:S02]  /*77d0*/  STG.E.128 desc[UR38][R2.64+0x80], R8 ;  /* 0x0000800802007986 */ /* 0x0025e4000c101d26 */
.L_x_267:
[----:B------:R-:W-:Y:S05]  /*77e0*/  BSYNC.RECONVERGENT B0 ;  /* 0x0000000000007941 */ /* 0x000fea0003800200 */
.L_x_266:
        /* <DEDUP_REMOVED lines=11> */
[----:B------:R-:W2:Y:S01]  /*78a0*/  LDCU.64 UR10, c[0x0][0x568] ;  /* 0x0000ad00ff0a77ac */ /* 0x000ea20008000a00 */
[----:B------:R-:W-:Y:S02]  /*78b0*/  MOV R2, R4 ;  /* 0x0000000400027202 */ /* 0x000fe40000000f00 */
[----:B------:R-:W-:-:S03]  /*78c0*/  MOV R3, R0 ;  /* 0x0000000000037202 */ /* 0x000fc60000000f00 */
[----:B------:R-:W-:-:S04]  /*78d0*/  IMAD.WIDE.U32 R6, R163, UR8, R2 ;  /* 0x00000008a3067c25 */ /* 0x000fc8000f8e0002 */
[----:B------:R-:W-:Y:S01]  /*78e0*/  IMAD R3, R163, UR9, R7 ;  /* 0x00000009a3037c24 */ /* 0x000fe2000f8e0207 */
[----:B--2---:R-:W-:-:S04]  /*78f0*/  LEA R2, P0, R6, UR10, 0x1 ;  /* 0x0000000a06027c11 */ /* 0x004fc8000f8008ff */
[----:B------:R-:W-:-:S05]  /*7900*/  LEA.HI.X R3, R6, UR11, R3, 0x1, P0 ;  /* 0x0000000b06037c11 */ /* 0x000fca00080f0c03 */
[----:B------:R2:W-:Y:S04]  /*7910*/  STG.E.128 desc[UR38][R2.64], R40 ;  /* 0x0000002802007986 */ /* 0x0005e8000c101d26 */
[----:B-1----:R2:W-:Y:S04]  /*7920*/  STG.E.128 desc[UR38][R2.64+0x40], R36 ;  /* 0x0000402402007986 */ /* 0x0025e8000c101d26 */
[----:B------:R2:W-:Y:S02]  /*7930*/  STG.E.128 desc[UR38][R2.64+0x80], R32 ;  /* 0x0000802002007986 */ /* 0x0005e4000c101d26 */
.L_x_269:
[----:B------:R-:W-:Y:S05]  /*7940*/  BSYNC.RECONVERGENT B0 ;  /* 0x0000000000007941 */ /* 0x000fea0003800200 */
.L_x_268:
[----:B------:R-:W-:Y:S05]  /*7950*/  @P2 BRA `(.L_x_255) ;  /* 0x0000000000302947 */ /* 0x000fea0003800000 */
[----:B------:R-:W3:Y:S01]  /*7960*/  LDCU.64 UR10, c[0x0][0x568] ;  /* 0x0000ad00ff0a77ac */ /* 0x000ee20008000a00 */
[----:B--2---:R-:W-:Y:S01]  /*7970*/  MOV R2, R4 ;  /* 0x0000000400027202 */ /* 0x004fe20000000f00 */
[----:B------:R-:W-:Y:S01]  /*7980*/  IMAD R6, R22, UR8, RZ ;  /* 0x0000000816067c24 */ /* 0x000fe2000f8e02ff */
[----:B------:R-:W-:-:S03]  /*7990*/  MOV R3, R0 ;  /* 0x0000000000037202 */ /* 0x000fc60000000f00 */
[C---:B------:R-:W-:Y:S02]  /*79a0*/  IMAD R0, R21.reuse, UR9, R6 ;  /* 0x0000000915007c24 */ /* 0x040fe4000f8e0206 */
[----:B------:R-:W-:-:S05]  /*79b0*/  IMAD.WIDE.U32 R4, R21, UR8, R2 ;  /* 0x0000000815047c25 */ /* 0x000fca000f8e0002 */
[----:B------:R-:W-:Y:S02]  /*79c0*/  IADD3 R0, PT, PT, R0, R5, RZ ;  /* 0x0000000500007210 */ /* 0x000fe40007ffe0ff */
[----:B---3--:R-:W-:-:S04]  /*79d0*/  LEA R2, P0, R4, UR10, 0x1 ;  /* 0x0000000a04027c11 */ /* 0x008fc8000f8008ff */
[----:B------:R-:W-:-:S05]  /*79e0*/  LEA.HI.X R3, R4, UR11, R0, 0x1, P0 ;  /* 0x0000000b04037c11 */ /* 0x000fca00080f0c00 */
[----:B------:R3:W-:Y:S04]  /*79f0*/  STG.E.128 desc[UR38][R2.64], R52 ;  /* 0x0000003402007986 */ /* 0x0007e8000c101d26 */
[----:B-1----:R3:W-:Y:S04]  /*7a00*/  STG.E.128 desc[UR38][R2.64+0x40], R48 ;  /* 0x0000403002007986 */ /* 0x0027e8000c101d26 */
[----:B------:R3:W-:Y:S02]  /*7a10*/  STG.E.128 desc[UR38][R2.64+0x80], R44 ;  /* 0x0000802c02007986 */ /* 0x0007e4000c101d26 */
.L_x_255:
[----:B------:R-:W-:Y:S05]  /*7a20*/  BSYNC.RECONVERGENT B1 ;  /* 0x0000000000017941 */ /* 0x000fea0003800200 */
.L_x_233:
[----:B------:R-:W1:Y:S01]  /*7a30*/  LDCU UR8, c[0x0][0x438] ;  /* 0x00008700ff0877ac */ /* 0x000e620008000800 */
[----:B------:R-:W4:Y:S01]  /*7a40*/  LDCU UR9, c[0x0][0x370] ;  /* 0x00006e00ff0977ac */ /* 0x000f220008000800 */
[----:B------:R-:W-:Y:S01]  /*7a50*/  UMOV UR10, UR24 ;  /* 0x00000018000a7c82 */ /* 0x000fe20008000000 */
[----:B-1----:R-:W-:-:S04]  /*7a60*/  UIADD3 UR8, UPT, UPT, UR8, 0x7f, URZ ;  /* 0x0000007f08087890 */ /* 0x002fc8000fffe0ff */
[----:B------:R-:W-:Y:S02]  /*7a70*/  USHF.R.S32.HI UR5, URZ, 0x1f, UR8 ;  /* 0x0000001fff057899 */ /* 0x000fe40008011408 */
[----:B----4-:R-:W-:Y:S02]  /*7a80*/  UIADD3 UR43, UPT, UPT, UR9, UR43, URZ ;  /* 0x0000002b092b7290 */ /* 0x010fe4000fffe0ff */
[----:B------:R-:W-:-:S04]  /*7a90*/  ULEA.HI UR5, UR5, UR8, URZ, 0x7 ;  /* 0x0000000805057291 */ /* 0x000fc8000f8f38ff */
[----:B------:R-:W-:-:S04]  /*7aa0*/  USHF.R.S32.HI UR5, URZ, 0x7, UR5 ;  /* 0x00000007ff057899 */ /* 0x000fc80008011405 */
[----:B------:R-:W-:-:S09]  /*7ab0*/  UISETP.GE.AND UP0, UPT, UR43, UR5, UPT ;  /* 0x000000052b00728c */ /* 0x000fd2000bf06270 */
[----:B------:R-:W-:Y:S05]  /*7ac0*/  BRA.U !UP0, `(.L_x_270) ;  /* 0xffffff89081c7547 */ /* 0x000fea000b83ffff */
[----:B------:R-:W-:Y:S05]  /*7ad0*/  EXIT ;  /* 0x000000000000794d */ /* 0x000fea0003800000 */
.L_x_271:
        /* <DEDUP_REMOVED lines=10> */
.L_x_1713:


//--------------------- .text._ZN5flash44flash_bwd_dq_dk_dv_loop_seqk_parallel_kernelI23Flash_bwd_kernel_traitsILi96ELi64ELi128ELi8ELi2ELi4ELi4ELb1ELb0EN7cutlass6half_tE19Flash_kernel_traitsILi96ELi64ELi128ELi8ES3_EELb0ELb0ELb1ELb1ELb0ELb0ELb0EEEvNS_16Flash_bwd_paramsE --------------------------
	.section	.text._ZN5flash44flash_bwd_dq_dk_dv_loop_seqk_parallel_kernelI23Flash_bwd_kernel_traitsILi96ELi64ELi128ELi8ELi2ELi4ELi4ELb1ELb0EN7cutlass6half_tE19Flash_kernel_traitsILi96ELi64ELi128ELi8ES3_EELb0ELb0ELb1ELb1ELb0ELb0ELb0EEEvNS_16Flash_bwd_paramsE,"ax",@progbits
	.align	128
        .global         _ZN5flash44flash_bwd_dq_dk_dv_loop_seqk_parallel_kernelI23Flash_bwd_kernel_traitsILi96ELi64ELi128ELi8ELi2ELi4ELi4ELb1ELb0EN7cutlass6half_tE19Flash_kernel_traitsILi96ELi64ELi128ELi8ES3_EELb0ELb0ELb1ELb1ELb0ELb0ELb0EEEvNS_16Flash_bwd_paramsE
        .type           _ZN5flash44flash_bwd_dq_dk_dv_loop_seqk_parallel_kernelI23Flash_bwd_kernel_traitsILi96ELi64ELi128ELi8ELi2ELi4ELi4ELb1ELb0EN7cutlass6half_tE19Flash_kernel_traitsILi96ELi64ELi128ELi8ES3_EELb0ELb0ELb1ELb1ELb0ELb0ELb0EEEvNS_16Flash_bwd_paramsE,@function
        .size           _ZN5flash44flash_bwd_dq_dk_dv_loop_seqk_parallel_kernelI23Flash_bwd_kernel_traitsILi96ELi64ELi128ELi8ELi2ELi4ELi4ELb1ELb0EN7cutlass6half_tE19Flash_kernel_traitsILi96ELi64ELi128ELi8ES3_EELb0ELb0ELb1ELb1ELb0ELb0ELb0EEEvNS_16Flash_bwd_paramsE,(.L_x_1714 - _ZN5flash44flash_bwd_dq_dk_dv_loop_seqk_parallel_kernelI23Flash_bwd_kernel_traitsILi96ELi64ELi128ELi8ELi2ELi4ELi4ELb1ELb0EN7cutlass6half_tE19Flash_kernel_traitsILi96ELi64ELi128ELi8ES3_EELb0ELb0ELb1ELb1ELb0ELb0ELb0EEEvNS_16Flash_bwd_paramsE)
        .other          _ZN5flash44flash_bwd_dq_dk_dv_loop_seqk_parallel_kernelI23Flash_bwd_kernel_traitsILi96ELi64ELi128ELi8ELi2ELi4ELi4ELb1ELb0EN7cutlass6half_tE19Flash_kernel_traitsILi96ELi64ELi128ELi8ES3_EELb0ELb0ELb1ELb1ELb0ELb0ELb0EEEvNS_16Flash_bwd_paramsE,@"STO_CUDA_ENTRY STV_DEFAULT"
_ZN5flash44flash_bwd_dq_dk_dv_loop_seqk_parallel_kernelI23Flash_bwd_kernel_traitsILi96ELi64ELi128ELi8ELi2ELi4ELi4ELb1ELb0EN7cutlass6half_tE19Flash_kernel_traitsILi96ELi64ELi128ELi8ES3_EELb0ELb0ELb1ELb1ELb0ELb0ELb0EEEvNS_16Flash_bwd_paramsE:
.text._ZN5flash44flash_bwd_dq_dk_dv_loop_seqk_parallel_kernelI23Flash_bwd_kernel_traitsILi96ELi64ELi128ELi8ELi2ELi4ELi4ELb1ELb0EN7cutlass6half_tE19Flash_kernel_traitsILi96ELi64ELi128ELi8ES3_EELb0ELb0ELb1ELb1ELb0ELb0ELb0EEEvNS_16Flash_bwd_paramsE:
        /* <DEDUP_REMOVED lines=39> */
[----:B------:R-:W-:Y:S02]  /*0270*/  UP2UR UR31, UPR, URZ, 0x8 ;  /* 0x00000008ff1f7883 */ /* 0x000fe40008000000 */
[----:B------:R-:W4:Y:S01]  /*0280*/  S2UR UR26, SR_CTAID.Z ;  /* 0x00000000001a79c3 */ /* 0x000f220000002700 */
        /* <DEDUP_REMOVED lines=10> */
.L_x_332:
[----:B-1----:R-:W1:Y:S01]  /*0330*/  LDCU.64 UR8, c[0x0][0x478] ;  /* 0x00008f00ff0877ac */ /* 0x002e620008000a00 */
[----:B------:R-:W-:Y:S02]  /*0340*/  PLOP3.LUT P1, PT, PT, PT, UP3, 0x80, 0x8 ;  /* 0x000000000008781c */ /* 0x000fe40003f2f038 */
[----:B------:R-:W-:Y:S01]  /*0350*/  PLOP3.LUT P4, PT, PT, PT, UP5, 0x80, 0x8 ;  /* 0x000000000008781c */ /* 0x000fe20003f8f058 */
[----:B------:R-:W-:Y:S01]  /*0360*/  @UP3 ULEA UR14, UP0, UR29, UR12, 0x2 ;  /* 0x0000000c1d0e3291 */ /* 0x000fe2000f8010ff */
[----:B------:R-:W-:Y:S01]  /*0370*/  PLOP3.LUT P2, PT, PT, PT, UP4, 0x80, 0x8 ;  /* 0x000000000008781c */ /* 0x000fe20003f4f048 */
[----:B------:R-:W-:Y:S02]  /*0380*/  UISETP.NE.AND UP2, UPT, UR32, URZ, UPT ;  /* 0x000000ff2000728c */ /* 0x000fe4000bf45270 */
[----:B------:R-:W-:Y:S02]  /*0390*/  @UP3 ULEA.HI.X UR15, UR29, UR13, URZ, 0x2, UP0 ;  /* 0x0000000d1d0f3291 */ /* 0x000fe400080f14ff */
[----:B--2---:R-:W-:-:S02]  /*03a0*/  IMAD.U32 R10, RZ, RZ, UR14 ;  /* 0x0000000eff0a7e24 */ /* 0x004fc4000f8e00ff */
[----:B------:R-:W-:Y:S02]  /*03b0*/  PLOP3.LUT P3, PT, PT, PT, UP2, 0x80, 0x8 ;  /* 0x000000000008781c */ /* 0x000fe40003f6f028 */
[----:B------:R-:W-:Y:S01]  /*03c0*/  IMAD.U32 R11, RZ, RZ, UR15 ;  /* 0x0000000fff0b7e24 */ /* 0x000fe2000f8e00ff */
[----:B------:R-:W-:Y:S02]  /*03d0*/  UIMAD.WIDE.U32 UR14, UR29, 0x4, UR34 ;  /* 0x000000041d0e78a5 */ /* 0x000fe4000f8e0022 */
[----:B-1----:R-:W-:Y:S02]  /*03e0*/  UISETP.NE.U32.AND UP0, UPT, UR8, URZ, UPT ;  /* 0x000000ff0800728c */ /* 0x002fe4000bf05070 */
[----:B------:R-:W2:Y:S02]  /*03f0*/  @P1 LDG.E R3, desc[UR40][R10.64] ;  /* 0x000000280a031981 */ /* 0x000ea4000c1e1900 */
[----:B------:R-:W-:-:S04]  /*0400*/  UISETP.NE.AND.EX UP0, UPT, UR9, URZ, UPT, UP0 ;  /* 0x000000ff0900728c */ /* 0x000fc8000bf05300 */
[----:B-----5:R-:W5:Y:S02]  /*0410*/  @!P3 LDG.E R4, desc[UR40][R240.64] ;  /* 0x00000028f004b981 */ /* 0x020f64000c1e1900 */
[----:B------:R-:W-:-:S05]  /*0420*/  PLOP3.LUT P0, PT, PT, PT, UP0, 0x80, 0x8 ;  /* 0x000000000008781c */ /* 0x000fca0003f0f008 */
[----:B------:R-:W-:Y:S01]  /*0430*/  @UP0 ULEA UR16, UP1, UR29, UR8, 0x2 ;  /* 0x000000081d100291 */ /* 0x000fe2000f8210ff */
[----:B------:R-:W-:Y:S01]  /*0440*/  IMAD.U32 R6, RZ, RZ, UR14 ;  /* 0x0000000eff067e24 */ /* 0x000fe2000f8e00ff */
[----:B------:R-:W1:Y:S02]  /*0450*/  @!UP0 LDCU UR5, c[0x0][0x43c] ;  /* 0x00008780ff0587ac */ /* 0x000e640008000800 */
[----:B------:R-:W-:Y:S02]  /*0460*/  @UP0 ULEA.HI.X UR17, UR29, UR9, URZ, 0x2, UP1 ;  /* 0x000000091d110291 */ /* 0x000fe400088f14ff */
[----:B------:R-:W-:Y:S01]  /*0470*/  IMAD.U32 R8, RZ, RZ, UR16 ;  /* 0x00000010ff087e24 */ /* 0x000fe2000f8e00ff */
[----:B------:R-:W3:Y:S01]  /*0480*/  @!UP0 LDCU.64 UR8, c[0x0][0x488] ;  /* 0x00009100ff0887ac */ /* 0x000ee20008000a00 */
[----:B------:R-:W-:Y:S02]  /*0490*/  IMAD.U32 R7, RZ, RZ, UR15 ;  /* 0x0000000fff077e24 */ /* 0x000fe4000f8e00ff */
[----:B------:R-:W-:-:S03]  /*04a0*/  IMAD.U32 R9, RZ, RZ, UR17 ;  /* 0x00000011ff097e24 */ /* 0x000fc6000f8e00ff */
[----:B------:R-:W4:Y:S04]  /*04b0*/  @P4 LDG.E R5, desc[UR40][R6.64] ;  /* 0x0000002806054981 */ /* 0x000f28000c1e1900 */
[----:B------:R-:W4:Y:S04]  /*04c0*/  @P0 LDG.E R0, desc[UR40][R8.64] ;  /* 0x0000002808000981 */ /* 0x000f28000c1e1900 */
[----:B------:R-:W4:Y:S01]  /*04d0*/  @P2 LDG.E R2, desc[UR40][R6.64+0x4] ;  /* 0x0000042806022981 */ /* 0x000f22000c1e1900 */
[----:B---3--:R-:W-:-:S04]  /*04e0*/  @!UP0 UISETP.NE.U32.AND UP1, UPT, UR8, URZ, UPT ;  /* 0x000000ff0800828c */ /* 0x008fc8000bf25070 */
[----:B------:R-:W-:Y:S01]  /*04f0*/  @!UP0 UISETP.NE.AND.EX UP1, UPT, UR9, URZ, UPT, UP1 ;  /* 0x000000ff0900828c */ /* 0x000fe2000bf25310 */
[----:B------:R-:W-:Y:S01]  /*0500*/  UMOV UR42, URZ ;  /* 0x000000ff002a7c82 */ /* 0x000fe20008000000 */
[----:B------:R-:W-:Y:S02]  /*0510*/  UMOV UR14, 0xffffffff ;  /* 0xffffffff000e7882 */ /* 0x000fe40000000000 */
[----:B-1----:R-:W-:Y:S01]  /*0520*/  @!UP0 USEL UR8, UR5, URZ, UP1 ;  /* 0x000000ff05088287 */ /* 0x002fe20008800000 */
[----:B------:R-:W-:Y:S01]  /*0530*/  UMOV UR44, 0xffffffff ;  /* 0xffffffff002c7882 */ /* 0x000fe20000000000 */
[----:B------:R-:W-:Y:S01]  /*0540*/  USHF.L.U32 UR51, UR45, 0x7, URZ ;  /* 0x000000072d337899 */ /* 0x000fe200080006ff */
[----:B--2---:R-:W-:Y:S02]  /*0550*/  @P1 R2UR UR42, R3 ;  /* 0x00000000032a12ca */ /* 0x004fe400000e0000 */
[----:B-----5:R-:W-:Y:S02]  /*0560*/  @!P3 R2UR UR44, R4 ;  /* 0x00000000042cb2ca */ /* 0x020fe400000e0000 */
[----:B----4-:R-:W-:-:S02]  /*0570*/  @P4 R2UR UR14, R5 ;  /* 0x00000000050e42ca */ /* 0x010fc400000e0000 */
[----:B------:R-:W-:Y:S02]  /*0580*/  @P0 R2UR UR39, R0 ;  /* 0x00000000002702ca */ /* 0x000fe400000e0000 */
[----:B------:R-:W-:-:S11]  /*0590*/  @P2 R2UR UR5, R2 ;  /* 0x00000000020522ca */ /* 0x000fd600000e0000 */
[----:B------:R-:W-:Y:S01]  /*05a0*/  @UP0 UIADD3 UR39, UPT, UPT, UR39, -UR42, URZ ;  /* 0x8000002a27270290 */ /* 0x000fe2000fffe0ff */
[----:B------:R-:W-:Y:S11]  /*05b0*/  BRA.U !UP6, `(.L_x_272) ;  /* 0x000000010e1c7547 */ /* 0x000ff6000b800000 */
[----:B------:R-:W-:-:S06]  /*05c0*/  UISETP.NE.AND UP1, UPT, UR31, URZ, UPT ;  /* 0x000000ff1f00728c */ /* 0x000fcc000bf25270 */
[----:B------:R-:W-:-:S13]  /*05d0*/  PLOP3.LUT P0, PT, PT, PT, UP1, 0x80, 0x8 ;  /* 0x000000000008781c */ /* 0x000fda0003f0f018 */
[----:B------:R-:W2:Y:S04]  /*05e0*/  @P0 LDG.E R0, desc[UR40][R240.64+0x4] ;  /* 0x00000428f0000981 */ /* 0x000ea8000c1e1900 */
[----:B------:R-:W3:Y:S01]  /*05f0*/  @!P0 LDG.E R2, desc[UR40][R240.64] ;  /* 0x00000028f0028981 */ /* 0x000ee2000c1e1900 */
[----:B--2---:R-:W-:-:S13]  /*0600*/  @P0 R2UR UR10, R0 ;  /* 0x00000000000a02ca */ /* 0x004fda00000e0000 */
[----:B------:R-:W-:-:S07]  /*0610*/  @UP1 UIADD3 UR10, UPT, UPT, UR10, -UR44, URZ ;  /* 0x8000002c0a0a1290 */ /* 0x000fce000fffe0ff */
[----:B---3--:R-:W-:-:S15]  /*0620*/  @!P0 R2UR UR10, R2 ;  /* 0x00000000020a82ca */ /* 0x008fde00000e0000 */
.L_x_272:
        /* <DEDUP_REMOVED lines=43> */
[----:B------:R-:W-:Y:S05]  /*08e0*/  BRA `(.L_x_275) ;  /* 0x00000000001c7947 */ /* 0x000fea0003800000 */
.L_x_274:
[----:B------:R-:W1:Y:S01]  /*08f0*/  LDCU.64 UR18, c[0x0][0x3b8] ;  /* 0x00007700ff1277ac */ /* 0x000e620008000a00 */
[----:B------:R-:W-:-:S04]  /*0900*/  UIADD3 UR8, UPT, UPT, UR42, UR44, URZ ;  /* 0x0000002c2a087290 */ /* 0x000fc8000fffe0ff */
[----:B-1----:R-:W-:Y:S02]  /*0910*/  UIMAD.WIDE.U32 UR10, UR8, UR18, URZ ;  /* 0x00000012080a72a5 */ /* 0x002fe4000f8e00ff */
[----:B------:R-:W-:-:S04]  /*0920*/  UIMAD UR8, UR8, UR19, URZ ;  /* 0x00000013080872a4 */ /* 0x000fc8000f8e02ff */
[----:B------:R-:W-:Y:S01]  /*0930*/  UIADD3 UR8, UPT, UPT, UR11, UR8, URZ ;  /* 0x000000080b087290 */ /* 0x000fe2000fffe0ff */
[----:B------:R-:W-:-:S05]  /*0940*/  UMOV UR52, UR10 ;  /* 0x0000000a00347c82 */ /* 0x000fca0008000000 */
[----:B------:R-:W-:Y:S02]  /*0950*/  MOV R4, UR8 ;  /* 0x0000000800047c02 */ /* 0x000fe40008000f00 */
.L_x_275:
[----:B------:R-:W1:Y:S01]  /*0960*/  LDC R0, c[0x0][0x3e8] ;  /* 0x0000fa00ff007b82 */ /* 0x000e620000000800 */
[----:B------:R-:W2:Y:S01]  /*0970*/  S2R R2, SR_CTAID.Z ;  /* 0x0000000000027919 */ /* 0x000ea20000002700 */
[----:B------:R-:W-:Y:S01]  /*0980*/  MOV R6, RZ ;  /* 0x000000ff00067202 */ /* 0x000fe20000000f00 */
[----:B------:R-:W-:Y:S01]  /*0990*/  USHF.R.S32.HI UR50, URZ, 0x1f, UR51 ;  /* 0x0000001fff327899 */ /* 0x000fe20008011433 */
[----:B-1----:R-:W-:-:S04]  /*09a0*/  IABS R5, R0 ;  /* 0x0000000000057213 */ /* 0x002fc80000000000 */
[----:B------:R-:W1:Y:S01]  /*09b0*/  I2F.RP R8, R5 ;  /* 0x0000000500087306 */ /* 0x000e620000209400 */
[----:B--2---:R-:W-:-:S07]  /*09c0*/  IABS R2, R2 ;  /* 0x0000000200027213 */ /* 0x004fce0000000000 */
[----:B-1----:R-:W1:Y:S02]  /*09d0*/  MUFU.RCP R7, R8 ;  /* 0x0000000800077308 */ /* 0x002e640000001000 */
[----:B-1----:R-:W-:-:S06]  /*09e0*/  VIADD R7, R7, 0xffffffe ;  /* 0x0ffffffe07077836 */ /* 0x002fcc0000000000 */
[----:B------:R-:W1:Y:S02]  /*09f0*/  F2I.FTZ.U32.TRUNC.NTZ R7, R7 ;  /* 0x0000000700077305 */ /* 0x000e64000021f000 */
[----:B-1----:R-:W-:-:S04]  /*0a00*/  IMAD.MOV R3, RZ, RZ, -R7 ;  /* 0x000000ffff037224 */ /* 0x002fc800078e0a07 */
        /* <DEDUP_REMOVED lines=32> */
.L_x_276:
[----:B------:R-:W1:Y:S01]  /*0c10*/  LDCU.64 UR16, c[0x0][0x3c0] ;  /* 0x00007800ff1077ac */ /* 0x000e620008000a00 */
[----:B------:R-:W-:-:S04]  /*0c20*/  UIADD3 UR8, UPT, UPT, UR42, UR44, URZ ;  /* 0x0000002c2a087290 */ /* 0x000fc8000fffe0ff */
[----:B-1----:R-:W-:Y:S02]  /*0c30*/  UIMAD.WIDE.U32 UR10, UR8, UR16, URZ ;  /* 0x00000010080a72a5 */ /* 0x002fe4000f8e00ff */
[----:B------:R-:W-:-:S04]  /*0c40*/  UIMAD UR8, UR8, UR17, URZ ;  /* 0x00000011080872a4 */ /* 0x000fc8000f8e02ff */
[----:B------:R-:W-:Y:S01]  /*0c50*/  UIADD3 UR8, UPT, UPT, UR11, UR8, URZ ;  /* 0x000000080b087290 */ /* 0x000fe2000fffe0ff */
[----:B------:R-:W-:-:S05]  /*0c60*/  UMOV UR54, UR10 ;  /* 0x0000000a00367c82 */ /* 0x000fca0008000000 */
[----:B------:R-:W-:-:S07]  /*0c70*/  MOV R0, UR8 ;  /* 0x0000000800007c02 */ /* 0x000fce0008000f00 */
.L_x_277:
        /* <DEDUP_REMOVED lines=28> */
.L_x_278:
[----:B------:R-:W-:Y:S02]  /*0e40*/  UIMAD.WIDE.U32 UR10, UR46, UR14, URZ ;  /* 0x0000000e2e0a72a5 */ /* 0x000fe4000f8e00ff */
[----:B------:R-:W-:-:S04]  /*0e50*/  UIMAD UR8, UR47, UR14, URZ ;  /* 0x0000000e2f0872a4 */ /* 0x000fc8000f8e02ff */
[----:B------:R-:W-:-:S12]  /*0e60*/  UIADD3 UR8, UPT, UPT, UR11, UR8, URZ ;  /* 0x000000080b087290 */ /* 0x000fd8000fffe0ff */
.L_x_279:
        /* <DEDUP_REMOVED lines=21> */
.L_x_280:
[----:B------:R-:W1:Y:S01]  /*0fc0*/  LDCU UR59, c[0x0][0x434] ;  /* 0x00008680ff3b77ac */ /* 0x000e620008000800 */
[----:B------:R-:W-:-:S04]  /*0fd0*/  UIMAD UR9, UR29, UR62, UR30 ;  /* 0x0000003e1d0972a4 */ /* 0x000fc8000f8e021e */
[----:B-1----:R-:W-:Y:S02]  /*0fe0*/  UIMAD UR59, UR9, UR59, URZ ;  /* 0x0000003b093b72a4 */ /* 0x002fe4000f8e02ff */
.L_x_281:
        /* <DEDUP_REMOVED lines=11> */
.L_x_282:
[----:B------:R-:W1:Y:S01]  /*10a0*/  LDCU UR58, c[0x0][0x444] ;  /* 0x00008880ff3a77ac */ /* 0x000e620008000800 */
[----:B------:R-:W-:-:S04]  /*10b0*/  UIMAD UR9, UR29, UR62, UR30 ;  /* 0x0000003e1d0972a4 */ /* 0x000fc8000f8e021e */
[----:B-1----:R-:W-:-:S12]  /*10c0*/  UIMAD UR58, UR9, UR58, URZ ;  /* 0x0000003a093a72a4 */ /* 0x002fd8000f8e02ff */
.L_x_283:
        /* <DEDUP_REMOVED lines=20> */
[----:B--2---:R-:W-:Y:S01]  /*1210*/  IMAD.SHL.U32 R11, R15, 0x8, RZ ;  /* 0x000000080f0b7824 */ /* 0x004fe200078e00ff */
[----:B------:R-:W-:Y:S01]  /*1220*/  USHF.R.S32.HI UR46, URZ, 0x6, UR8 ;  /* 0x00000006ff2e7899 */ /* 0x000fe20008011408 */
[----:B-----5:R-:W-:Y:S01]  /*1230*/  IMAD.U32 R20, RZ, RZ, UR20 ;  /* 0x00000014ff147e24 */ /* 0x020fe2000f8e00ff */
[----:B------:R-:W-:Y:S01]  /*1240*/  MOV R18, UR21 ;  /* 0x0000001500127c02 */ /* 0x000fe20008000f00 */
[----:B------:R-:W1:Y:S01]  /*1250*/  LDCU.64 UR20, c[0x0][0x550] ;  /* 0x0000aa00ff1477ac */ /* 0x000e620008000a00 */
[----:B------:R-:W-:Y:S01]  /*1260*/  LOP3.LUT R16, R11, 0x18, RZ, 0xc0, !PT ;  /* 0x000000180b107812 */ /* 0x000fe200078ec0ff */
[----:B------:R-:W-:Y:S02]  /*1270*/  IMAD.U32 R5, RZ, RZ, UR64 ;  /* 0x00000040ff057e24 */ /* 0x000fe4000f8e00ff */
[----:B------:R-:W2:Y:S01]  /*1280*/  LDCU.128 UR8, c[0x0][0x590] ;  /* 0x0000b200ff0877ac */ /* 0x000ea20008000c00 */
[----:B------:R-:W-:Y:S01]  /*1290*/  IADD3 R12, P0, PT, R16, UR66, RZ ;  /* 0x00000042100c7c10 */ /* 0x000fe2000ff1e0ff */
[----:B------:R-:W-:Y:S01]  /*12a0*/  IMAD.WIDE.U32 R8, R9, UR22, R16 ;  /* 0x0000001609087c25 */ /* 0x000fe2000f8e0010 */
[----:B------:R-:W-:-:S02]  /*12b0*/  UISETP.LT.AND UP0, UPT, URZ, UR46, UPT ;  /* 0x0000002eff00728c */ /* 0x000fc4000bf01270 */
[----:B------:R-:W-:Y:S02]  /*12c0*/  IADD3.X R13, PT, PT, RZ, UR63, RZ, P0, !PT ;  /* 0x0000003fff0d7c10 */ /* 0x000fe400087fe4ff */
[----:B------:R-:W-:Y:S01]  /*12d0*/  IADD3 R8, P1, PT, R8, UR48, RZ ;  /* 0x0000003008087c10 */ /* 0x000fe2000ff3e0ff */
[----:B------:R-:W-:Y:S02]  /*12e0*/  UIMAD UR48, UR62, UR61, URZ ;  /* 0x0000003d3e3072a4 */ /* 0x000fe4000f8e02ff */
[----:B------:R-:W-:Y:S01]  /*12f0*/  USEL UR46, URZ, UR46, !UP0 ;  /* 0x0000002eff2e7287 */ /* 0x000fe2000c000000 */
[----:B------:R-:W-:Y:S01]  /*1300*/  IADD3.X R9, PT, PT, R9, UR23, R5, P1, !PT ;  /* 0x0000001709097c10 */ /* 0x000fe20008ffe405 */
[----:B------:R-:W4:Y:S01]  /*1310*/  LDCU.64 UR62, c[0x0][0x5e8] ;  /* 0x0000bd00ff3e77ac */ /* 0x000f220008000a00 */
[----:B------:R-:W-:Y:S01]  /*1320*/  LOP3.LUT R5, R15, 0x1f, RZ, 0xc0, !PT ;  /* 0x0000001f0f057812 */ /* 0x000fe200078ec0ff */
[----:B------:R-:W-:Y:S01]  /*1330*/  IMAD.WIDE.U32 R20, R20, UR30, R8 ;  /* 0x0000001e14147c25 */ /* 0x000fe2000f8e0008 */
[----:B------:R-:W-:Y:S01]  /*1340*/  SHF.R.U32.HI R8, RZ, 0x5, R15 ;  /* 0x00000005ff087819 */ /* 0x000fe2000001160f */
[----:B--2---:R-:W-:-:S02]  /*1350*/  UIMAD UR55, UR55, UR8, URZ ;  /* 0x00000008373772a4 */ /* 0x004fc4000f8e02ff */
[----:B------:R-:W-:Y:S01]  /*1360*/  IMAD.U32 R22, RZ, RZ, UR8 ;  /* 0x00000008ff167e24 */ /* 0x000fe2000f8e00ff */
[----:B------:R-:W2:Y:S01]  /*1370*/  LDCU.64 UR60, c[0x0][0x420] ;  /* 0x00008400ff3c77ac */ /* 0x000ea20008000a00 */
[----:B------:R-:W-:Y:S02]  /*1380*/  IMAD R5, R8, UR48, R5 ;  /* 0x0000003008057c24 */ /* 0x000fe4000f8e0205 */
[----:B------:R-:W-:Y:S01]  /*1390*/  IMAD.WIDE.U32 R22, R22, UR22, R12 ;  /* 0x0000001616167c25 */ /* 0x000fe2000f8e000c */
[----:B------:R-:W-:Y:S02]  /*13a0*/  UIMAD UR22, UR22, UR9, UR55 ;  /* 0x00000009161672a4 */ /* 0x000fe4000f8e0237 */
[----:B------:R-:W-:Y:S01]  /*13b0*/  USHF.L.U32 UR55, UR48, 0x6, URZ ;  /* 0x0000000630377899 */ /* 0x000fe200080006ff */
[----:B------:R-:W-:Y:S01]  /*13c0*/  IMAD.U32 R12, RZ, RZ, UR10 ;  /* 0x0000000aff0c7e24 */ /* 0x000fe2000f8e00ff */
[----:B------:R-:W-:Y:S01]  /*13d0*/  SHF.R.S32.HI R14, RZ, 0x1f, R5 ;  /* 0x0000001fff0e7819 */ /* 0x000fe20000011405 */
[----:B------:R-:W-:Y:S01]  /*13e0*/  IMAD.MOV.U32 R8, RZ, RZ, R22 ;  /* 0x000000ffff087224 */ /* 0x000fe200078e0016 */
[----:B------:R-:W-:Y:S01]  /*13f0*/  UISETP.GT.AND UP0, UPT, UR53, UR46, UPT ;  /* 0x0000002e3500728c */ /* 0x000fe2000bf04270 */
[----:B------:R-:W-:-:S02]  /*1400*/  VIADD R9, R23, UR22 ;  /* 0x0000001617097c36 */ /* 0x000fc40008000000 */
[----:B------:R-:W-:Y:S01]  /*1410*/  IMAD R19, R18, UR30, R21 ;  /* 0x0000001e12137c24 */ /* 0x000fe2000f8e0215 */
[----:B------:R-:W-:Y:S01]  /*1420*/  MOV R18, R20 ;  /* 0x0000001400127202 */ /* 0x000fe20000000f00 */
[----:B------:R-:W-:Y:S01]  /*1430*/  IMAD.WIDE.U32 R12, R12, UR30, R8 ;  /* 0x0000001e0c0c7c25 */ /* 0x000fe2000f8e0008 */
[----:B------:R-:W5:Y:S03]  /*1440*/  LDCU.64 UR22, c[0x0][0x380] ;  /* 0x00007000ff1677ac */ /* 0x000f660008000a00 */
[----:B---3--:R-:W-:-:S04]  /*1450*/  IMAD.WIDE.U32 R8, R6, UR27, RZ ;  /* 0x0000001b06087c25 */ /* 0x008fc8000f8e00ff */
[----:B------:R-:W-:Y:S01]  /*1460*/  IMAD.U32 R6, RZ, RZ, UR11 ;  /* 0x0000000bff067e24 */ /* 0x000fe2000f8e00ff */
[----:B------:R-:W3:Y:S01]  /*1470*/  LDCU.64 UR10, c[0x0][0x570] ;  /* 0x0000ae00ff0a77ac */ /* 0x000ee20008000a00 */
[----:B------:R-:W-:Y:S01]  /*1480*/  IMAD R7, R7, UR27, R9 ;  /* 0x0000001b07077c24 */ /* 0x000fe2000f8e0209 */
[----:B------:R-:W-:Y:S01]  /*1490*/  SEL R10, R8, RZ, P3 ;  /* 0x000000ff080a7207 */ /* 0x000fe20001800000 */
[----:B------:R-:W-:Y:S01]  /*14a0*/  IMAD R13, R6, UR30, R13 ;  /* 0x0000001e060d7c24 */ /* 0x000fe2000f8e020d */
[----:B------:R-:W-:Y:S02]  /*14b0*/  SHF.R.U32.HI R8, RZ, 0x2, R15 ;  /* 0x00000002ff087819 */ /* 0x000fe4000001160f */
[----:B------:R-:W-:Y:S02]  /*14c0*/  IADD3 R10, P1, P0, R5, UR57, R10 ;  /* 0x00000039050a7c10 */ /* 0x000fe4000f83e00a */
[----:B------:R-:W-:Y:S01]  /*14d0*/  SEL R7, R7, RZ, P3 ;  /* 0x000000ff07077207 */ /* 0x000fe20001800000 */
[----:B------:R-:W-:Y:S01]  /*14e0*/  IMAD.WIDE.U32 R12, R8, UR8, R12 ;  /* 0x00000008080c7c25 */ /* 0x000fe2000f8e000c */
[----:B------:R-:W-:-:S02]  /*14f0*/  LOP3.LUT R9, R16, 0x40, RZ, 0xfc, !PT ;  /* 0x0000004010097812 */ /* 0x000fc400078efcff */
[----:B------:R-:W-:Y:S01]  /*1500*/  IADD3.X R14, PT, PT, R14, UR56, R7, P1, P0 ;  /* 0x000000380e0e7c10 */ /* 0x000fe20008fe0407 */
[----:B------:R-:W-:Y:S01]  /*1510*/  IMAD.U32 R7, RZ, RZ, UR55 ;  /* 0x00000037ff077e24 */ /* 0x000fe2000f8e00ff */
[----:B------:R-:W-:Y:S01]  /*1520*/  IADD3 R10, P0, PT, R10, UR55, RZ ;  /* 0x000000370a0a7c10 */ /* 0x000fe2000ff1e0ff */
[----:B------:R-:W-:Y:S01]  /*1530*/  IMAD R6, R8, UR9, R13 ;  /* 0x0000000908067c24 */ /* 0x000fe2000f8e020d */
[----:B-1----:R-:W-:Y:S01]  /*1540*/  LEA R236, P1, R12, UR20, 0x1 ;  /* 0x000000140cec7c11 */ /* 0x002fe2000f8208ff */
[----:B------:R-:W-:Y:S01]  /*1550*/  IMAD.WIDE.U32 R18, R8, UR14, R18 ;  /* 0x0000000e08127c25 */ /* 0x000fe2000f8e0012 */
[----:B------:R-:W-:Y:S02]  /*1560*/  LEA.HI.X.SX32 R7, R7, R14, 0x1, P0 ;  /* 0x0000000e07077211 */ /* 0x000fe400000f0eff */
[----:B---3--:R-:W-:Y:S01]  /*1570*/  LEA R234, P0, R10, UR10, 0x2 ;  /* 0x0000000a0aea7c11 */ /* 0x008fe2000f8010ff */
[----:B------:R-:W-:Y:S01]  /*1580*/  IMAD R5, R8, UR15, R19 ;  /* 0x0000000f08057c24 */ /* 0x000fe2000f8e0213 */
[----:B------:R-:W-:Y:S01]  /*1590*/  LEA.HI.X R237, R12, UR21, R6, 0x1, P1 ;  /* 0x000000150ced7c11 */ /* 0x000fe200088f0c06 */
[----:B----4-:R-:W-:Y:S01]  /*15a0*/  UIMAD.WIDE UR14, UR58, 0x4, UR62 ;  /* 0x000000043a0e78a5 */ /* 0x010fe2000f8e023e */
[----:B------:R-:W-:Y:S01]  /*15b0*/  LEA.HI.X R235, R10, UR11, R7, 0x2, P0 ;  /* 0x0000000b0aeb7c11 */ /* 0x000fe200080f1407 */
[----:B--2---:R-:W-:Y:S01]  /*15c0*/  UIMAD.WIDE UR20, UR59, 0x4, UR60 ;  /* 0x000000043b1478a5 */ /* 0x004fe2000f8e023c */
[----:B-----5:R-:W-:-:S02]  /*15d0*/  LEA R238, P2, R18, UR22, 0x1 ;  /* 0x0000001612ee7c11 */ /* 0x020fc4000f8408ff */
[----:B------:R-:W-:Y:S02]  /*15e0*/  IADD3 R6, P0, PT, R8, 0x40, RZ ;  /* 0x0000004008067810 */ /* 0x000fe40007f1e0ff */
[----:B------:R-:W-:Y:S02]  /*15f0*/  LEA.HI.X R239, R18, UR23, R5, 0x1, P2 ;  /* 0x0000001712ef7c11 */ /* 0x000fe400090f0c05 */
[----:B------:R-:W-:Y:S01]  /*1600*/  IADD3 R12, PT, PT, R8, 0x40, RZ ;  /* 0x00000040080c7810 */ /* 0x000fe20007ffe0ff */
[----:B------:R-:W-:Y:S01]  /*1610*/  IMAD.X R5, RZ, RZ, RZ, P0 ;  /* 0x000000ffff057224 */ /* 0x000fe200000e06ff */
        /* <DEDUP_REMOVED lines=14> */
.L_x_285:
[----:B------:R-:W1:Y:S01]  /*1700*/  LDCU.64 UR10, c[0x0][0x5c0] ;  /* 0x0000b800ff0a77ac */ /* 0x000e620008000a00 */
[----:B------:R-:W-:-:S04]  /*1710*/  UIADD3 UR5, UPT, UPT, UR42, UR44, URZ ;  /* 0x0000002c2a057290 */ /* 0x000fc8000fffe0ff */
[----:B-1----:R-:W-:Y:S02]  /*1720*/  UIMAD.WIDE.U32 UR18, UR5, UR10, URZ ;  /* 0x0000000a051272a5 */ /* 0x002fe4000f8e00ff */
[----:B------:R-:W-:-:S04]  /*1730*/  UIMAD UR5, UR5, UR11, URZ ;  /* 0x0000000b050572a4 */ /* 0x000fc8000f8e02ff */
[----:B------:R-:W-:-:S06]  /*1740*/  UIADD3 UR5, UPT, UPT, UR19, UR5, URZ ;  /* 0x0000000513057290 */ /* 0x000fcc000fffe0ff */
[----:B------:R-:W-:Y:S02]  /*1750*/  MOV R0, UR5 ;  /* 0x0000000500007c02 */ /* 0x000fe40008000f00 */
.L_x_286:
        /* <DEDUP_REMOVED lines=12> */
.L_x_287:
[----:B------:R-:W1:Y:S01]  /*1820*/  LDCU.64 UR8, c[0x0][0x5c8] ;  /* 0x0000b900ff0877ac */ /* 0x000e620008000a00 */
[----:B------:R-:W-:-:S04]  /*1830*/  UIADD3 UR42, UPT, UPT, UR42, UR44, URZ ;  /* 0x0000002c2a2a7290 */ /* 0x000fc8000fffe0ff */
[----:B-1----:R-:W-:Y:S02]  /*1840*/  UIMAD.WIDE.U32 UR16, UR42, UR8, URZ ;  /* 0x000000082a1072a5 */ /* 0x002fe4000f8e00ff */
[----:B------:R-:W-:-:S04]  /*1850*/  UIMAD UR42, UR42, UR9, URZ ;  /* 0x000000092a2a72a4 */ /* 0x000fc8000f8e02ff */
[----:B------:R-:W-:-:S06]  /*1860*/  UIADD3 UR42, UPT, UPT, UR17, UR42, URZ ;  /* 0x0000002a112a7290 */ /* 0x000fcc000fffe0ff */
[----:B------:R-:W-:Y:S02]  /*1870*/  MOV R2, UR42 ;  /* 0x0000002a00027c02 */ /* 0x000fe40008000f00 */
.L_x_288:
        /* <DEDUP_REMOVED lines=30> */
.L_x_290:
[----:B------:R-:W-:Y:S05]  /*1a60*/  BSYNC.RECONVERGENT B0 ;  /* 0x0000000000007941 */ /* 0x000fea0003800200 */
.L_x_289:
        /* <DEDUP_REMOVED lines=17> */
.L_x_292:
[----:B------:R-:W-:Y:S05]  /*1b80*/  BSYNC.RECONVERGENT B0 ;  /* 0x0000000000007941 */ /* 0x000fea0003800200 */
.L_x_291:
        /* <DEDUP_REMOVED lines=14> */
[----:B------:R-:W-:Y:S01]  /*1c70*/  IMAD.MOV.U32 R2, RZ, RZ, R12 ;  /* 0x000000ffff027224 */ /* 0x000fe200078e000c */
[----:B------:R-:W4:Y:S03]  /*1c80*/  LDCU.64 UR10, c[0x0][0x568] ;  /* 0x0000ad00ff0a77ac */ /* 0x000f260008000a00 */
[----:B-12---:R-:W-:-:S04]  /*1c90*/  IMAD.WIDE.U32 R14, R8, UR8, R2 ;  /* 0x00000008080e7c25 */ /* 0x006fc8000f8e0002 */
[----:B------:R-:W-:Y:S01]  /*1ca0*/  IMAD R8, R8, UR9, R15 ;  /* 0x0000000908087c24 */ /* 0x000fe2000f8e020f */
[----:B---3--:R-:W-:Y:S02]  /*1cb0*/  ISETP.GE.AND P2, PT, R16, UR5, PT ;  /* 0x0000000510007c0c */ /* 0x008fe4000bf46270 */
[----:B------:R-:W-:Y:S02]  /*1cc0*/  ISETP.GE.AND P1, PT, R10, UR5, PT ;  /* 0x000000050a007c0c */ /* 0x000fe4000bf26270 */
[----:B------:R-:W-:Y:S02]  /*1cd0*/  ISETP.GE.AND P0, PT, R9, UR5, PT ;  /* 0x0000000509007c0c */ /* 0x000fe4000bf06270 */
[----:B----4-:R-:W-:-:S04]  /*1ce0*/  LEA R18, P3, R14, UR10, 0x1 ;  /* 0x0000000a0e127c11 */ /* 0x010fc8000f8608ff */
[----:B------:R-:W-:-:S05]  /*1cf0*/  LEA.HI.X R19, R14, UR11, R8, 0x1, P3 ;  /* 0x0000000b0e137c11 */ /* 0x000fca00098f0c08 */
[----:B------:R3:W-:Y:S04]  /*1d00*/  @!P2 STG.E.128 desc[UR40][R18.64], RZ ;  /* 0x000000ff1200a986 */ /* 0x0007e8000c101d28 */
[----:B------:R3:W-:Y:S04]  /*1d10*/  @!P1 STG.E.128 desc[UR40][R18.64+0x40], RZ ;  /* 0x000040ff12009986 */ /* 0x0007e8000c101d28 */
[----:B------:R3:W-:Y:S02]  /*1d20*/  @!P0 STG.E.128 desc[UR40][R18.64+0x80], RZ ;  /* 0x000080ff12008986 */ /* 0x0007e4000c101d28 */
.L_x_294:
[----:B------:R-:W-:Y:S05]  /*1d30*/  BSYNC.RECONVERGENT B0 ;  /* 0x0000000000007941 */ /* 0x000fea0003800200 */
.L_x_293:
        /* <DEDUP_REMOVED lines=18> */
.L_x_284:
        /* <DEDUP_REMOVED lines=13> */
[----:B------:R-:W-:Y:S01]  /*1f30*/  UIADD3 UR10, UPT, UPT, -UR51, UR39, URZ ;  /* 0x00000027330a7290 */ /* 0x000fe2000fffe1ff */
[----:B------:R-:W-:Y:S01]  /*1f40*/  LEA R7, R7, UR6, 0x1 ;  /* 0x0000000607077c11 */ /* 0x000fe2000f8e08ff */
[----:B------:R-:W-:-:S04]  /*1f50*/  UISETP.NE.AND UP0, UPT, UR11, 0x1, UPT ;  /* 0x000000010b00788c */ /* 0x000fc8000bf05270 */
[----:B------:R-:W-:Y:S01]  /*1f60*/  ISETP.GE.AND P5, PT, R8, UR10, PT ;  /* 0x0000000a08007c0c */ /* 0x000fe2000bfa6270 */
[----:B-1----:R-:W-:Y:S01]  /*1f70*/  IMAD R0, R2, UR8, RZ ;  /* 0x0000000802007c24 */ /* 0x002fe2000f8e02ff */
[----:B------:R-:W-:Y:S01]  /*1f80*/  USEL UR22, URZ, 0x3000, UP0 ;  /* 0x00003000ff167887 */ /* 0x000fe20008000000 */
[----:B------:R-:W-:-:S04]  /*1f90*/  IMAD.WIDE.U32 R18, R3, UR8, R18 ;  /* 0x0000000803127c25 */ /* 0x000fc8000f8e0012 */
[----:B------:R-:W-:-:S04]  /*1fa0*/  IMAD R0, R3, UR9, R0 ;  /* 0x0000000903007c24 */ /* 0x000fc8000f8e0200 */
        /* <DEDUP_REMOVED lines=29> */
.L_x_298:
[----:B------:R2:W-:Y:S01]  /*2180*/  STS.128 [R7+0x13000], RZ ;  /* 0x013000ff07007388 */ /* 0x0005e20000000c00 */
[----:B------:R-:W-:Y:S05]  /*2190*/  BRA `(.L_x_299) ;  /* 0x00000000000c7947 */ /* 0x000fea0003800000 */
.L_x_297:
[----:B------:R1:W-:Y:S04]  /*21a0*/  STS.128 [R7+0xf000], RZ ;  /* 0x00f000ff07007388 */ /* 0x0003e80000000c00 */
[----:B------:R1:W-:Y:S04]  /*21b0*/  STS.128 [R7+0x11000], RZ ;  /* 0x011000ff07007388 */ /* 0x0003e80000000c00 */
[----:B------:R1:W-:Y:S02]  /*21c0*/  STS.128 [R7+0x13000], RZ ;  /* 0x013000ff07007388 */ /* 0x0003e40000000c00 */
.L_x_299:
[----:B------:R-:W-:Y:S05]  /*21d0*/  BSYNC.RECONVERGENT B0 ;  /* 0x0000000000007941 */ /* 0x000fea0003800200 */
.L_x_296:
        /* <DEDUP_REMOVED lines=34> */
.L_x_302:
[----:B------:R1:W-:Y:S02]  /*2400*/  STS.128 [R7+0x14000], RZ ;  /* 0x014000ff07007388 */ /* 0x0003e40000000c00 */
.L_x_301:
[----:B------:R-:W-:Y:S05]  /*2410*/  BSYNC.RECONVERGENT B0 ;  /* 0x0000000000007941 */ /* 0x000fea0003800200 */
.L_x_300:
        /* <DEDUP_REMOVED lines=25> */
.L_x_305:
[----:B------:R1:W-:Y:S01]  /*25b0*/  STS.128 [R7+0x8000], RZ ;  /* 0x008000ff07007388 */ /* 0x0003e20000000c00 */
[----:B------:R-:W-:Y:S05]  /*25c0*/  BRA `(.L_x_306) ;  /* 0x00000000000c7947 */ /* 0x000fea0003800000 */
.L_x_304:
[----:B------:R1:W-:Y:S04]  /*25d0*/  STS.128 [R7+0x6000], RZ ;  /* 0x006000ff07007388 */ /* 0x0003e80000000c00 */
[----:B------:R1:W-:Y:S04]  /*25e0*/  STS.128 [R7+0x7000], RZ ;  /* 0x007000ff07007388 */ /* 0x0003e80000000c00 */
[----:B------:R1:W-:Y:S02]  /*25f0*/  STS.128 [R7+0x8000], RZ ;  /* 0x008000ff07007388 */ /* 0x0003e40000000c00 */
.L_x_306:
[----:B------:R-:W-:Y:S05]  /*2600*/  BSYNC.RECONVERGENT B0 ;  /* 0x0000000000007941 */ /* 0x000fea0003800200 */
.L_x_303:
        /* <DEDUP_REMOVED lines=23> */
.L_x_309:
[----:B------:R1:W-:Y:S01]  /*2780*/  STS.128 [R230+0x2000], RZ ;  /* 0x002000ffe6007388 */ /* 0x0003e20000000c00 */
[----:B------:R-:W-:Y:S05]  /*2790*/  BRA `(.L_x_310) ;  /* 0x00000000000c7947 */ /* 0x000fea0003800000 */
.L_x_308:
[----:B------:R1:W-:Y:S04]  /*27a0*/  STS.128 [R230], RZ ;  /* 0x000000ffe6007388 */ /* 0x0003e80000000c00 */
[----:B------:R1:W-:Y:S04]  /*27b0*/  STS.128 [R230+0x1000], RZ ;  /* 0x001000ffe6007388 */ /* 0x0003e80000000c00 */
[----:B------:R1:W-:Y:S02]  /*27c0*/  STS.128 [R230+0x2000], RZ ;  /* 0x002000ffe6007388 */ /* 0x0003e40000000c00 */
.L_x_310:
[----:B------:R-:W-:Y:S05]  /*27d0*/  BSYNC.RECONVERGENT B0 ;  /* 0x0000000000007941 */ /* 0x000fea0003800200 */
.L_x_307:
[----:B-1----:R-:W-:Y:S01]  /*27e0*/  SHF.R.U32.HI R13, RZ, 0x1, R15 ;  /* 0x00000001ff0d7819 */ /* 0x002fe2000001160f */
        /* <DEDUP_REMOVED lines=15> */
[----:B---3--:R-:W-:-:S05]  /*28e0*/  IMAD.WIDE.U32 R20, R229, R0, UR20 ;  /* 0x00000014e5147e25 */ /* 0x008fca000f8e0000 */
[----:B------:R3:W5:Y:S04]  /*28f0*/  @!P3 LDG.E R228, desc[UR40][R20.64] ;  /* 0x0000002814e4b981 */ /* 0x000768000c1e1900 */
[----:B------:R3:W5:Y:S04]  /*2900*/  @!P2 LDG.E R227, desc[UR40][R20.64+0x20] ;  /* 0x0000202814e3a981 */ /* 0x000768000c1e1900 */
[----:B------:R3:W5:Y:S01]  /*2910*/  @!P1 LDG.E R226, desc[UR40][R20.64+0x80] ;  /* 0x0000802814e29981 */ /* 0x000762000c1e1900 */
[----:B------:R-:W-:Y:S01]  /*2920*/  IMAD.U32 R0, RZ, RZ, UR18 ;  /* 0x00000012ff007e24 */ /* 0x000fe2000f8e00ff */
[----:B------:R-:W-:-:S02]  /*2930*/  UIMAD UR50, UR50, UR18, URZ ;  /* 0x00000012323272a4 */ /* 0x000fc4000f8e02ff */
[----:B------:R3:W5:Y:S01]  /*2940*/  @!P0 LDG.E R225, desc[UR40][R20.64+0xa0] ;  /* 0x0000a02814e18981 */ /* 0x000762000c1e1900 */
[----:B------:R-:W-:Y:S01]  /*2950*/  IMAD.WIDE.U32 R18, R0, UR51, R16 ;  /* 0x0000003300127c25 */ /* 0x000fe2000f8e0010 */
[----:B------:R-:W-:Y:S01]  /*2960*/  UIMAD UR50, UR51, UR19, UR50 ;  /* 0x00000013333272a4 */ /* 0x000fe2000f8e0232 */
[----:B------:R-:W-:Y:S02]  /*2970*/  BSSY.RECONVERGENT B0, `(.L_x_311) ;  /* 0x0000027000007945 */ /* 0x000fe40003800200 */
[----:B-1----:R-:W-:Y:S01]  /*2980*/  IMAD R0, R2, UR8, RZ ;  /* 0x0000000802007c24 */ /* 0x002fe2000f8e02ff */
[----:B------:R-:W-:-:S03]  /*2990*/  IADD3 R18, P0, PT, R18, UR52, RZ ;  /* 0x0000003412127c10 */ /* 0x000fc6000ff1e0ff */
[----:B------:R-:W-:Y:S01]  /*29a0*/  IMAD R0, R3, UR9, R0 ;  /* 0x0000000903007c24 */ /* 0x000fe2000f8e0200 */
[----:B------:R-:W-:-:S03]  /*29b0*/  IADD3.X R19, PT, PT, R4, UR50, R19, P0, !PT ;  /* 0x0000003204137c10 */ /* 0x000fc600087fe413 */
[----:B------:R-:W-:-:S05]  /*29c0*/  IMAD.WIDE.U32 R18, R3, UR8, R18 ;  /* 0x0000000803127c25 */ /* 0x000fca000f8e0012 */
[----:B------:R-:W-:Y:S01]  /*29d0*/  IADD3 R3, PT, PT, R19, R0, RZ ;  /* 0x0000000013037210 */ /* 0x000fe20007ffe0ff */
[----:B------:R-:W-:Y:S06]  /*29e0*/  @P5 BRA `(.L_x_312) ;  /* 0x0000000000705947 */ /* 0x000fec0003800000 */
[----:B------:R-:W1:Y:S01]  /*29f0*/  LDCU UR10, c[0x0][0x440] ;  /* 0x00008800ff0a77ac */ /* 0x000e620008000800 */
[----:B------:R-:W-:Y:S01]  /*2a00*/  IMAD.MOV.U32 R2, RZ, RZ, R18 ;  /* 0x000000ffff027224 */ /* 0x000fe200078e0012 */
[----:B------:R-:W2:Y:S03]  /*2a10*/  LDCU.64 UR8, c[0x0][0x388] ;  /* 0x00007100ff0877ac */ /* 0x000ea60008000a00 */
[----:B---3--:R-:W-:-:S04]  /*2a20*/  IMAD.WIDE.U32 R20, R8, UR18, R2 ;  /* 0x0000001208147c25 */ /* 0x008fc8000f8e0002 */
        /* <DEDUP_REMOVED lines=22> */
.L_x_313:
[----:B------:R2:W-:Y:S01]  /*2b90*/  STS.128 [R7+0xd000], RZ ;  /* 0x00d000ff07007388 */ /* 0x0005e20000000c00 */
[----:B------:R-:W-:Y:S05]  /*2ba0*/  BRA `(.L_x_314) ;  /* 0x00000000000c7947 */ /* 0x000fea0003800000 */
.L_x_312:
[----:B------:R1:W-:Y:S04]  /*2bb0*/  STS.128 [R7+0x9000], RZ ;  /* 0x009000ff07007388 */ /* 0x0003e80000000c00 */
[----:B------:R1:W-:Y:S04]  /*2bc0*/  STS.128 [R7+0xb000], RZ ;  /* 0x00b000ff07007388 */ /* 0x0003e80000000c00 */
[----:B------:R1:W-:Y:S02]  /*2bd0*/  STS.128 [R7+0xd000], RZ ;  /* 0x00d000ff07007388 */ /* 0x0003e40000000c00 */
.L_x_314:
[----:B------:R-:W-:Y:S05]  /*2be0*/  BSYNC.RECONVERGENT B0 ;  /* 0x0000000000007941 */ /* 0x000fea0003800200 */
.L_x_311:
[----:B------:R1:W-:Y:S01]  /*2bf0*/  @P4 STS.128 [R7+0xa000], RZ ;  /* 0x00a000ff07004388 */ /* 0x0003e20000000c00 */
[----:B------:R-:W-:Y:S03]  /*2c00*/  BSSY.RECONVERGENT B0, `(.L_x_315) ;  /* 0x0000021000007945 */ /* 0x000fe60003800200 */
[----:B------:R1:W-:Y:S04]  /*2c10*/  @P4 STS.128 [R7+0xc000], RZ ;  /* 0x00c000ff07004388 */ /* 0x0003e80000000c00 */
[----:B------:R1:W-:Y:S01]  /*2c20*/  @P4 STS.128 [R7+0xe000], RZ ;  /* 0x00e000ff07004388 */ /* 0x0003e20000000c00 */
[----:B------:R-:W-:Y:S05]  /*2c30*/  @P4 BRA `(.L_x_316) ;  /* 0x0000000000744947 */ /* 0x000fea0003800000 */
[----:B------:R-:W3:Y:S01]  /*2c40*/  LDCU UR10, c[0x0][0x440] ;  /* 0x00008800ff0a77ac */ /* 0x000ee20008000800 */
[----:B------:R-:W-:Y:S02]  /*2c50*/  IMAD R5, R5, UR18, RZ ;  /* 0x0000001205057c24 */ /* 0x000fe4000f8e02ff */
[----:B------:R-:W-:Y:S01]  /*2c60*/  IMAD.MOV.U32 R2, RZ, RZ, R18 ;  /* 0x000000ffff027224 */ /* 0x000fe200078e0012 */
[----:B------:R-:W4:Y:S01]  /*2c70*/  LDCU.64 UR8, c[0x0][0x388] ;  /* 0x00007100ff0877ac */ /* 0x000f220008000a00 */
[C---:B------:R-:W-:Y:S02]  /*2c80*/  IMAD R5, R6.reuse, UR19, R5 ;  /* 0x0000001306057c24 */ /* 0x040fe4000f8e0205 */
[----:B------:R-:W-:-:S04]  /*2c90*/  IMAD.WIDE.U32 R2, R6, UR18, R2 ;  /* 0x0000001206027c25 */ /* 0x000fc8000f8e0002 */
[----:B------:R-:W-:Y:S01]  /*2ca0*/  IMAD.IADD R5, R3, 0x1, R5 ;  /* 0x0000000103057824 */ /* 0x000fe200078e0205 */
[----:B---3--:R-:W-:Y:S02]  /*2cb0*/  ISETP.GE.AND P1, PT, R16, UR10, PT ;  /* 0x0000000a10007c0c */ /* 0x008fe4000bf26270 */
[----:B------:R-:W-:Y:S02]  /*2cc0*/  ISETP.GE.AND P0, PT, R10, UR10, PT ;  /* 0x0000000a0a007c0c */ /* 0x000fe4000bf06270 */
[----:B----4-:R-:W-:-:S04]  /*2cd0*/  LEA R4, P2, R2, UR8, 0x1 ;  /* 0x0000000802047c11 */ /* 0x010fc8000f8408ff */
        /* <DEDUP_REMOVED lines=18> */
.L_x_317:
[----:B------:R4:W-:Y:S02]  /*2e00*/  STS.128 [R7+0xe000], RZ ;  /* 0x00e000ff07007388 */ /* 0x0009e40000000c00 */
.L_x_316:
[----:B------:R-:W-:Y:S05]  /*2e10*/  BSYNC.RECONVERGENT B0 ;  /* 0x0000000000007941 */ /* 0x000fea0003800200 */
.L_x_315:
[----:B------:R-:W1:Y:S01]  /*2e20*/  LDCU.64 UR10, c[0x0][0x538] ;  /* 0x0000a700ff0a77ac */ /* 0x000e620008000a00 */
[----:B------:R-:W0:Y:S01]  /*2e30*/  LDGDEPBAR ;  /* 0x00000000000079af */ /* 0x000e220000000000 */
[C---:B------:R-:W-:Y:S02]  /*2e40*/  IMAD.SHL.U32 R220, R15.reuse, 0x20, RZ ;  /* 0x000000200fdc7824 */ /* 0x040fe400078e00ff */
[C---:B-1234-:R-:W-:Y:S02]  /*2e50*/  IMAD.SHL.U32 R7, R15.reuse, 0x4, RZ ;  /* 0x000000040f077824 */ /* 0x05efe400078e00ff */
[----:B------:R-:W-:Y:S01]  /*2e60*/  IMAD.SHL.U32 R0, R15, 0x10, RZ ;  /* 0x000000100f007824 */ /* 0x000fe200078e00ff */
[----:B------:R-:W-:Y:S01]  /*2e70*/  SHF.R.U32.HI R2, RZ, 0x4, R15 ;  /* 0x00000004ff027819 */ /* 0x000fe2000001160f */
[----:B------:R-:W1:Y:S01]  /*2e80*/  LDCU UR18, c[0x0][0x590] ;  /* 0x0000b200ff1277ac */ /* 0x000e620008000800 */
[----:B------:R-:W-:-:S04]  /*2e90*/  UISETP.NE.U32.AND UP0, UPT, UR10, URZ, UPT ;  /* 0x000000ff0a00728c */ /* 0x000fc8000bf05070 */
[----:B------:R-:W-:Y:S01]  /*2ea0*/  UISETP.NE.AND.EX UP0, UPT, UR11, URZ, UPT, UP0 ;  /* 0x000000ff0b00728c */ /* 0x000fe2000bf05300 */
[----:B------:R-:W-:-:S05]  /*2eb0*/  DEPBAR.LE SB0, 0x1 ;  /* 0x000080400000791a */ /* 0x000fca0000000000 */
[----:B------:R-:W-:-:S05]  /*2ec0*/  PLOP3.LUT P1, PT, PT, PT, UP0, 0x80, 0x8 ;  /* 0x000000000008781c */ /* 0x000fca0003f2f008 */
[----:B------:R-:W2:Y:S01]  /*2ed0*/  @UP0 LDCU.64 UR8, c[0x0][0x540] ;  /* 0x0000a800ff0807ac */ /* 0x000ea20008000a00 */
[----:B------:R-:W-:Y:S01]  /*2ee0*/  @UP0 UMOV UR16, UR30 ;  /* 0x0000001e00100c82 */ /* 0x000fe20008000000 */
[----:B------:R-:W-:Y:S02]  /*2ef0*/  @UP0 UMOV UR17, URZ ;  /* 0x000000ff00110c82 */ /* 0x000fe40008000000 */
[----:B--2---:R-:W-:-:S04]  /*2f00*/  @UP0 UIMAD.WIDE.U32 UR16, UR29, UR8, UR16 ;  /* 0x000000081d1002a5 */ /* 0x004fc8000f8e0010 */
[----:B------:R-:W-:Y:S02]  /*2f10*/  @UP0 UIMAD UR9, UR29, UR9, UR17 ;  /* 0x000000091d0902a4 */ /* 0x000fe4000f8e0211 */
[----:B------:R-:W-:-:S04]  /*2f20*/  @UP0 ULEA UR10, UP1, UR16, UR10, 0x2 ;  /* 0x0000000a100a0291 */ /* 0x000fc8000f8210ff */
[----:B------:R-:W-:Y:S02]  /*2f30*/  @UP0 ULEA.HI.X UR11, UR16, UR11, UR9, 0x2, UP1 ;  /* 0x0000000b100b0291 */ /* 0x000fe400088f1409 */
[----:B------:R-:W-:Y:S01]  /*2f40*/  IMAD.U32 R4, RZ, RZ, UR10 ;  /* 0x0000000aff047e24 */ /* 0x000fe2000f8e00ff */
[----:B------:R-:W-:Y:S01]  /*2f50*/  LOP3.LUT R11, R220, 0x20, RZ, 0xc0, !PT ;  /* 0x00000020dc0b7812 */ /* 0x000fe200078ec0ff */
[----:B------:R-:W2:Y:S02]  /*2f60*/  LDCU UR17, c[0x0][0x3b0] ;  /* 0x00007600ff1177ac */ /* 0x000ea40008000800 */
[----:B------:R-:W-:Y:S01]  /*2f70*/  IMAD.U32 R5, RZ, RZ, UR11 ;  /* 0x0000000bff057e24 */ /* 0x000fe2000f8e00ff */
[----:B------:R-:W-:Y:S01]  /*2f80*/  BAR.SYNC.DEFER_BLOCKING 0x0 ;  /* 0x0000000000007b1d */ /* 0x000fe20000010000 */
[----:B------:R-:W-:Y:S02]  /*2f90*/  LOP3.LUT R7, R7, 0x18, RZ, 0xc0, !PT ;  /* 0x0000001807077812 */ /* 0x000fe400078ec0ff */
[----:B------:R-:W-:-:S03]  /*2fa0*/  LOP3.LUT R11, R11, 0x3c00, R0, 0xf8, !PT ;  /* 0x00003c000b0b7812 */ /* 0x000fc600078ef800 */
[----:B------:R-:W3:Y:S01]  /*2fb0*/  @UP0 LDCU UR9, c[0x0][0x458] ;  /* 0x00008b00ff0907ac */ /* 0x000ee20008000800 */
[----:B------:R-:W-:Y:S02]  /*2fc0*/  LOP3.LUT R3, R220, 0x120, RZ, 0xc0, !PT ;  /* 0x00000120dc037812 */ /* 0x000fe400078ec0ff */
[----:B------:R-:W-:Y:S02]  /*2fd0*/  LOP3.LUT R2, R2, 0x8, RZ, 0xc0, !PT ;  /* 0x0000000802027812 */ /* 0x000fe400078ec0ff */
[----:B------:R-:W-:Y:S01]  /*2fe0*/  LOP3.LUT P0, RZ, R15, 0x4, RZ, 0xc0, !PT ;  /* 0x000000040fff7812 */ /* 0x000fe2000780c0ff */
[----:B------:R-:W-:Y:S01]  /*2ff0*/  IMAD.U32 R223, RZ, RZ, UR5 ;  /* 0x00000005ffdf7e24 */ /* 0x000fe2000f8e00ff */
[----:B------:R-:W-:Y:S01]  /*3000*/  CS2R R126, SRZ ;  /* 0x00000000007e7805 */ /* 0x000fe2000001ff00 */
[----:B------:R-:W-:Y:S01]  /*3010*/  IMAD.MOV.U32 R231, RZ, RZ, R230 ;  /* 0x000000ffffe77224 */ /* 0x000fe200078e00e6 */
[----:B------:R-:W-:Y:S01]  /*3020*/  CS2R R124, SRZ ;  /* 0x00000000007c7805 */ /* 0x000fe2000001ff00 */
[----:B------:R-:W-:Y:S01]  /*3030*/  IMAD.MOV.U32 R232, RZ, RZ, 0x4 ;  /* 0x00000004ffe87424 */ /* 0x000fe200078e00ff */
[----:B------:R-:W-:-:S02]  /*3040*/  CS2R R130, SRZ ;  /* 0x0000000000827805 */ /* 0x000fc4000001ff00 */
[----:B------:R-:W-:Y:S02]  /*3050*/  CS2R R128, SRZ ;  /* 0x0000000000807805 */ /* 0x000fe4000001ff00 */
[----:B------:R-:W-:Y:S02]  /*3060*/  CS2R R122, SRZ ;  /* 0x00000000007a7805 */ /* 0x000fe4000001ff00 */
[----:B------:R-:W-:Y:S02]  /*3070*/  CS2R R120, SRZ ;  /* 0x0000000000787805 */ /* 0x000fe4000001ff00 */
[----:B------:R-:W-:Y:S02]  /*3080*/  CS2R R118, SRZ ;  /* 0x0000000000767805 */ /* 0x000fe4000001ff00 */
[----:B------:R-:W-:Y:S02]  /*3090*/  CS2R R116, SRZ ;  /* 0x0000000000747805 */ /* 0x000fe4000001ff00 */
[----:B------:R-:W-:Y:S01]  /*30a0*/  CS2R R110, SRZ ;  /* 0x00000000006e7805 */ /* 0x000fe2000001ff00 */
[----:B------:R4:W2:Y:S01]  /*30b0*/  @P1 LDG.E R5, desc[UR40][R4.64] ;  /* 0x0000002804051981 */ /* 0x0008a2000c1e1900 */
        /* <DEDUP_REMOVED lines=8> */
[----:B------:R-:W-:Y:S01]  /*3140*/  LOP3.LUT R224, R11, R224, RZ, 0xfc, !PT ;  /* 0x000000e00be07212 */ /* 0x000fe200078efcff */
[----:B---3--:R-:W3:Y:S01]  /*3150*/  @P1 MUFU.RCP R0, UR9 ;  /* 0x0000000900001d08 */ /* 0x008ee20008001000 */
[----:B------:R-:W-:Y:S02]  /*3160*/  LOP3.LUT R9, R2, 0x10, R15, 0xf8, !PT ;  /* 0x0000001002097812 */ /* 0x000fe400078ef80f */
[----:B------:R-:W-:Y:S02]  /*3170*/  CS2R R104, SRZ ;  /* 0x0000000000687805 */ /* 0x000fe4000001ff00 */
[----:B------:R-:W-:Y:S02]  /*3180*/  LEA R224, R224, UR6, 0x1 ;  /* 0x00000006e0e07c11 */ /* 0x000fe4000f8e08ff */
[----:B------:R-:W-:-:S02]  /*3190*/  CS2R R102, SRZ ;  /* 0x0000000000667805 */ /* 0x000fc4000001ff00 */
[--C-:B------:R-:W-:Y:S02]  /*31a0*/  LOP3.LUT R2, R9, 0xc0, R220.reuse, 0xf8, !PT ;  /* 0x000000c009027812 */ /* 0x100fe400078ef8dc */
[----:B------:R-:W-:Y:S02]  /*31b0*/  CS2R R100, SRZ ;  /* 0x0000000000647805 */ /* 0x000fe4000001ff00 */
[----:B------:R-:W-:Y:S01]  /*31c0*/  LOP3.LUT R222, R222, 0x8, R13, 0x78, !PT ;  /* 0x00000008dede7812 */ /* 0x000fe200078e780d */
[----:B------:R-:W1:Y:S01]  /*31d0*/  LDSM.16.M88.4 R172, [R224+0xf000] ;  /* 0x00f00000e0ac783b */ /* 0x000e620000000200 */
[----:B------:R-:W-:Y:S01]  /*31e0*/  LOP3.LUT R7, R2, R7, RZ, 0x3c, !PT ;  /* 0x0000000702077212 */ /* 0x000fe200078e3cff */
[----:B------:R-:W-:Y:S01]  /*31f0*/  VIADD R2, R224, 0xf000 ;  /* 0x0000f000e0027836 */ /* 0x000fe20000000000 */
[----:B------:R-:W-:Y:S01]  /*3200*/  LOP3.LUT R222, R3, R222, RZ, 0xfc, !PT ;  /* 0x000000de03de7212 */ /* 0x000fe200078efcff */
[----:B------:R-:W1:Y:S01]  /*3210*/  LDSM.16.M88.4 R176, [R224+0xf400] ;  /* 0x00f40000e0b0783b */ /* 0x000e620000000200 */
[----:B------:R-:W-:Y:S01]  /*3220*/  IMAD.MOV.U32 R3, RZ, RZ, 0x20 ;  /* 0x00000020ff037424 */ /* 0x000fe200078e00ff */
[----:B------:R-:W-:Y:S01]  /*3230*/  LOP3.LUT R220, R7, 0x120, R220, 0xf8, !PT ;  /* 0x0000012007dc7812 */ /* 0x000fe200078ef8dc */
[----:B----4-:R-:W-:Y:S01]  /*3240*/  IMAD.SHL.U32 R4, R15, 0x2, RZ ;  /* 0x000000020f047824 */ /* 0x010fe200078e00ff */
[----:B------:R-:W4:Y:S01]  /*3250*/  LDSM.16.M88.4 R188, [R224+0x11000] ;  /* 0x01100000e0bc783b */ /* 0x000f220000000200 */
[----:B------:R-:W-:-:S02]  /*3260*/  LEA R222, R222, UR6, 0x1 ;  /* 0x00000006dede7c11 */ /* 0x000fc4000f8e08ff */
[----:B------:R-:W-:Y:S02]  /*3270*/  CS2R R94, SRZ ;  /* 0x00000000005e7805 */ /* 0x000fe4000001ff00 */
[----:B------:R-:W-:Y:S01]  /*3280*/  LEA R220, R220, UR6, 0x1 ;  /* 0x00000006dcdc7c11 */ /* 0x000fe2000f8e08ff */
[----:B------:R-:W1:Y:S01]  /*3290*/  LDSM.16.M88.4 R192, [R224+0x11400] ;  /* 0x01140000e0c0783b */ /* 0x000e620000000200 */
[----:B------:R-:W-:Y:S02]  /*32a0*/  LOP3.LUT R4, R4, 0x6, RZ, 0xc0, !PT ;  /* 0x0000000604047812 */ /* 0x000fe400078ec0ff */
[----:B------:R-:W-:Y:S02]  /*32b0*/  CS2R R92, SRZ ;  /* 0x00000000005c7805 */ /* 0x000fe4000001ff00 */
[----:B------:R-:W-:Y:S01]  /*32c0*/  SEL R3, R3, 0xffffffe0, !P0 ;  /* 0xffffffe003037807 */ /* 0x000fe20004000000 */
[----:B------:R-:W1:Y:S01]  /*32d0*/  LDSM.16.M88.4 R204, [R224+0x13000] ;  /* 0x01300000e0cc783b */ /* 0x000e620000000200 */
[----:B------:R-:W-:-:S02]  /*32e0*/  LOP3.LUT R4, R4, 0x1e0, R13, 0xf8, !PT ;  /* 0x000001e004047812 */ /* 0x000fc400078ef80d */
[----:B------:R-:W-:Y:S02]  /*32f0*/  CS2R R98, SRZ ;  /* 0x0000000000627805 */ /* 0x000fe4000001ff00 */
[----:B------:R-:W-:Y:S01]  /*3300*/  CS2R R96, SRZ ;  /* 0x0000000000607805 */ /* 0x000fe2000001ff00 */
[----:B------:R-:W1:Y:S01]  /*3310*/  LDSM.16.M88.4 R208, [R224+0x13400] ;  /* 0x01340000e0d0783b */ /* 0x000e620000000200 */
[----:B------:R-:W-:Y:S02]  /*3320*/  IADD3 R223, PT, PT, -R223, UR39, -R4 ;  /* 0x00000027dfdf7c10 */ /* 0x000fe4000fffe904 */
        /* <DEDUP_REMOVED lines=28> */
[----:B------:R-:W-:Y:S01]  /*34f0*/  VIADD R222, R222, UR22 ;  /* 0x00000016dede7c36 */ /* 0x000fe20008000000 */
[----:B------:R-:W-:Y:S01]  /*3500*/  UMOV UR8, URZ ;  /* 0x000000ff00087c82 */ /* 0x000fe20008000000 */
[----:B------:R-:W-:Y:S01]  /*3510*/  VIADD R220, R220, UR22 ;  /* 0x00000016dcdc7c36 */ /* 0x000fe20008000000 */
[----:B------:R-:W-:Y:S02]  /*3520*/  UIADD3 UR33, UPT, UPT, -UR47, 0x80, UR33 ;  /* 0x000000802f217890 */ /* 0x000fe4000fffe121 */
[----:B------:R-:W-:Y:S01]  /*3530*/  USHF.L.U32 UR48, UR48, 0x3, URZ ;  /* 0x0000000330307899 */ /* 0x000fe200080006ff */
[----:B------:R-:W3:Y:S01]  /*3540*/  LDCU UR9, c[0x0][0x440] ;  /* 0x00008800ff0977ac */ /* 0x000ee20008000800 */
[----:B------:R-:W3:Y:S01]  /*3550*/  LDCU UR10, c[0x0][0x504] ;  /* 0x0000a080ff0a77ac */ /* 0x000ee20008000800 */
[----:B------:R-:W3:Y:S01]  /*3560*/  LDCU UR11, c[0x0][0x508] ;  /* 0x0000a100ff0b77ac */ /* 0x000ee20008000800 */
[----:B------:R-:W3:Y:S01]  /*3570*/  LDCU UR5, c[0x0][0x3e0] ;  /* 0x00007c00ff0577ac */ /* 0x000ee20008000800 */
[----:B------:R-:W3:Y:S01]  /*3580*/  LDCU UR16, c[0x0][0x45c] ;  /* 0x00008b80ff1077ac */ /* 0x000ee20008000800 */
[----:B--2---:R-:W-:-:S02]  /*3590*/  USHF.L.U32 UR17, UR17, 0x6, URZ ;  /* 0x0000000611117899 */ /* 0x004fc400080006ff */
[----:B-1----:R-:W-:Y:S01]  /*35a0*/  USHF.L.U32 UR18, UR18, 0x6, URZ ;  /* 0x0000000612127899 */ /* 0x002fe200080006ff */
[----:B---3--:R-:W-:Y:S01]  /*35b0*/  @P1 FMUL.FTZ R5, R5, R0 ;  /* 0x0000000005051220 */ /* 0x008fe20000410000 */
[----:B------:R-:W-:Y:S02]  /*35c0*/  VIADD R0, R224, 0xf020 ;  /* 0x0000f020e0007836 */ /* 0x000fe40000000000 */
[----:B------:R-:W-:Y:S02]  /*35d0*/  @P0 VIADD R0, R2, 0xffffffe0 ;  /* 0xffffffe002000836 */ /* 0x000fe40000000000 */
[----:B------:R-:W-:Y:S01]  /*35e0*/  @P1 R2UR UR19, R5 ;  /* 0x00000000051312ca */ /* 0x000fe200000e0000 */
[----:B------:R-:W-:Y:S02]  /*35f0*/  IMAD.MOV.U32 R2, RZ, RZ, 0x20 ;  /* 0x00000020ff027424 */ /* 0x000fe400078e00ff */
[----:B------:R-:W1:Y:S04]  /*3600*/  LDSM.16.M88.4 R180, [R0] ;  /* 0x0000000000b4783b */ /* 0x000e680000000200 */
[----:B------:R-:W2:Y:S04]  /*3610*/  LDSM.16.M88.4 R184, [R0+0x400] ;  /* 0x0004000000b8783b */ /* 0x000ea80000000200 */
[----:B------:R-:W3:Y:S02]  /*3620*/  LDSM.16.M88.4 R196, [R0+0x2000] ;  /* 0x0020000000c4783b */ /* 0x000ee40000000200 */
[----:B------:R-:W-:-:S02]  /*3630*/  @UP0 UMOV UR8, UR19 ;  /* 0x0000001300080c82 */ /* 0x000fc40008000000 */
[----:B------:R-:W1:Y:S04]  /*3640*/  LDSM.16.M88.4 R200, [R0+0x2400] ;  /* 0x0024000000c8783b */ /* 0x000e680000000200 */
[----:B------:R-:W1:Y:S04]  /*3650*/  LDSM.16.M88.4 R212, [R0+0x4000] ;  /* 0x0040000000d4783b */ /* 0x000e680000000200 */
[----:B------:R4:W1:Y:S02]  /*3660*/  LDSM.16.M88.4 R216, [R0+0x4400] ;  /* 0x0044000000d8783b */ /* 0x0008640000000200 */
[----:B----4-:R-:W-:-:S07]  /*3670*/  IMAD.IADD R0, R224, 0x1, R3 ;  /* 0x00000001e0007824 */ /* 0x010fce00078e0203 */
.L_x_322:
[----:B------:R-:W0:Y:S01]  /*3680*/  LDGDEPBAR ;  /* 0x00000000000079af */ /* 0x000e220000000000 */
[----:B------:R-:W-:Y:S01]  /*3690*/  IADD3 R221, PT, PT, R222, R3, RZ ;  /* 0x00000003dedd7210 */ /* 0x000fe20007ffe0ff */
[----:B------:R-:W-:Y:S01]  /*36a0*/  IMAD.U32 R242, RZ, RZ, UR14 ;  /* 0x0000000efff27e24 */ /* 0x000fe2000f8e00ff */
[----:B------:R-:W-:Y:S01]  /*36b0*/  USHF.L.U32 UR19, UR49, 0x6, URZ ;  /* 0x0000000631137899 */ /* 0x000fe200080006ff */
[----:B------:R-:W-:Y:S03]  /*36c0*/  IMAD.U32 R243, RZ, RZ, UR15 ;  /* 0x0000000ffff37e24 */ /* 0x000fe6000f8e00ff */
[C---:B------:R-:W-:Y:S01]  /*36d0*/  LEA R246, P0, R229.reuse, R242, 0x2 ;  /* 0x000000f2e5f67211 */ /* 0x040fe200078010ff */
[----:B------:R-:W-:Y:S03]  /*36e0*/  UISETP.GE.AND UP0, UPT, UR19, UR33, UPT ;  /* 0x000000211300728c */ /* 0x000fe6000bf06270 */
[C---:B------:R-:W-:Y:S01]  /*36f0*/  LEA.HI.X R247, R229.reuse, R243, RZ, 0x2, P0 ;  /* 0x000000f3e5f77211 */ /* 0x040fe200000f14ff */
[----:B------:R-:W-:Y:S04]  /*3700*/  DEPBAR.LE SB0, 0x0 ;  /* 0x000080000000791a */ /* 0x000fe80000000000 */
[----:B------:R-:W-:Y:S06]  /*3710*/  BAR.SYNC.DEFER_BLOCKING 0x0 ;  /* 0x0000000000007b1d */ /* 0x000fec0000010000 */
[----:B------:R-:W-:Y:S08]  /*3720*/  LDSM.16.M88.4 R132, [R222] ;  /* 0x00000000de84783b */ /* 0x000ff00000000200 */
[----:B------:R-:W4:Y:S08]  /*3730*/  LDSM.16.M88.4 R136, [R224+0x9000] ;  /* 0x00900000e088783b */ /* 0x000f300000000200 */
[----:B------:R-:W2:Y:S08]  /*3740*/  LDSM.16.M88.4 R140, [R222+0x800] ;  /* 0x00080000de8c783b */ /* 0x000eb00000000200 */
[----:B------:R-:W3:Y:S08]  /*3750*/  LDSM.16.M88.4 R144, [R224+0x9400] ;  /* 0x00940000e090783b */ /* 0x000ef00000000200 */
[----:B------:R-:W-:Y:S08]  /*3760*/  LDSM.16.M88.4 R148, [R221] ;  /* 0x00000000dd94783b */ /* 0x000ff00000000200 */
[----:B------:R-:W1:Y:S01]  /*3770*/  LDSM.16.M88.4 R152, [R0+0x9000] ;  /* 0x009000000098783b */ /* 0x000e620000000200 */
[-C--:B----4-:R-:W-:Y:S07]  /*3780*/  HMMA.16816.F32 R4, R132, R136.reuse, RZ ;  /* 0x000000888404723c */ /* 0x090fee00000018ff */
[----:B------:R-:W4:Y:S01]  /*3790*/  LDSM.16.M88.4 R156, [R221+0x800] ;  /* 0x00080000dd9c783b */ /* 0x000f220000000200 */
        /* <DEDUP_REMOVED lines=9> */
[----:B-----5:R-:W5:Y:S04]  /*3830*/  LDG.E R244, desc[UR40][R246.64] ;  /* 0x00000028f6f47981 */ /* 0x020f68000c1e1900 */
[----:B------:R-:W5:Y:S01]  /*3840*/  LDG.E R243, desc[UR40][R246.64+0x20] ;  /* 0x00002028f6f37981 */ /* 0x000f62000c1e1900 */
[-C--:B------:R-:W-:Y:S03]  /*3850*/  HMMA.16816.F32 R28, R140, R146.reuse, RZ ;  /* 0x000000928c1c723c */ /* 0x080fe600000018ff */
[----:B------:R-:W-:Y:S05]  /*3860*/  LDSM.16.M88.4 R140, [R221+0x1000] ;  /* 0x00100000dd8c783b */ /* 0x000fea0000000200 */
[----:B------:R-:W-:Y:S03]  /*3870*/  HMMA.16816.F32 R32, R132, R146, RZ ;  /* 0x000000928420723c */ /* 0x000fe600000018ff */
[----:B------:R-:W3:Y:S05]  /*3880*/  LDSM.16.M88.4 R132, [R224+0xb400] ;  /* 0x00b40000e084783b */ /* 0x000eea0000000200 */
[-C--:B-1----:R-:W-:Y:S03]  /*3890*/  HMMA.16816.F32 R4, R148, R152.reuse, R4 ;  /* 0x000000989404723c */ /* 0x082fe60000001804 */
[----:B------:R-:W1:Y:S05]  /*38a0*/  LDSM.16.M88.4 R144, [R0+0xb000] ;  /* 0x00b000000090783b */ /* 0x000e6a0000000200 */
[C---:B----4-:R-:W-:Y:S03]  /*38b0*/  HMMA.16816.F32 R8, R156.reuse, R152, R8 ;  /* 0x000000989c08723c */ /* 0x050fe60000001808 */
[----:B------:R-:W5:Y:S04]  /*38c0*/  LDG.E R242, desc[UR40][R246.64+0x80] ;  /* 0x00008028f6f27981 */ /* 0x000f68000c1e1900 */
[----:B------:R4:W5:Y:S01]  /*38d0*/  LDG.E R233, desc[UR40][R246.64+0xa0] ;  /* 0x0000a028f6e97981 */ /* 0x000962000c1e1900 */
[-C--:B------:R-:W-:Y:S08]  /*38e0*/  HMMA.16816.F32 R12, R156, R154.reuse, R12 ;  /* 0x0000009a9c0c723c */ /* 0x080ff0000000180c */
[C---:B------:R-:W-:Y:S01]  /*38f0*/  HMMA.16816.F32 R16, R148.reuse, R154, R16 ;  /* 0x0000009a9410723c */ /* 0x040fe20000001810 */
[----:B------:R-:W1:Y:S07]  /*3900*/  LDSM.16.M88.4 R152, [R221+0x1800] ;  /* 0x00180000dd98783b */ /* 0x000e6e0000000200 */
[-C--:B--2---:R-:W-:Y:S03]  /*3910*/  HMMA.16816.F32 R20, R148, R160.reuse, R20 ;  /* 0x000000a09414723c */ /* 0x084fe60000001814 */
[----:B----4-:R-:W-:Y:S05]  /*3920*/  LOP3.LUT R246, R229, UR19, RZ, 0xfc, !PT ;  /* 0x00000013e5f67c12 */ /* 0x010fea000f8efcff */
[C---:B------:R-:W-:Y:S04]  /*3930*/  HMMA.16816.F32 R24, R156.reuse, R160, R24 ;  /* 0x000000a09c18723c */ /* 0x040fe80000001818 */
[----:B------:R-:W-:Y:S04]  /*3940*/  IMAD.IADD R245, R246, 0x1, R223 ;  /* 0x00000001f6f57824 */ /* 0x000fe800078e02df */
[-C--:B------:R-:W-:Y:S01]  /*3950*/  HMMA.16816.F32 R28, R156, R162.reuse, R28 ;  /* 0x000000a29c1c723c */ /* 0x080fe2000000181c */
[----:B------:R-:W-:Y:S02]  /*3960*/  LDSM.16.M88.4 R156, [R224+0xd400] ;  /* 0x00d40000e09c783b */ /* 0x000fe40000000200 */
[C---:B------:R-:W-:Y:S01]  /*3970*/  IADD3 R251, PT, PT, R245.reuse, 0xa8, RZ ;  /* 0x000000a8f5fb7810 */ /* 0x040fe20007ffe0ff */
[C---:B------:R-:W-:Y:S01]  /*3980*/  VIADD R252, R245.reuse, 0xa7 ;  /* 0x000000a7f5fc7836 */ /* 0x040fe20000000000 */
[C---:B------:R-:W-:Y:S01]  /*3990*/  IADD3 R250, PT, PT, R245.reuse, 0x7f, RZ ;  /* 0x0000007ff5fa7810 */ /* 0x040fe20007ffe0ff */
[C---:B------:R-:W-:Y:S01]  /*39a0*/  VIADD R249, R245.reuse, 0x80 ;  /* 0x00000080f5f97836 */ /* 0x040fe20000000000 */
[----:B------:R-:W-:Y:S01]  /*39b0*/  IABS R251, R251 ;  /* 0x000000fb00fb7213 */ /* 0x000fe20000000000 */
[----:B------:R-:W-:Y:S01]  /*39c0*/  HMMA.16816.F32 R32, R148, R162, R32 ;  /* 0x000000a29420723c */ /* 0x000fe20000001820 */
[----:B------:R-:W2:Y:S03]  /*39d0*/  LDSM.16.M88.4 R148, [R0+0xb400] ;  /* 0x00b400000094783b */ /* 0x000ea60000000200 */
[----:B------:R-:W-:Y:S01]  /*39e0*/  I2FP.F32.S32 R251, R251 ;  /* 0x000000fb00fb7245 */ /* 0x000fe20000201400 */
[C---:B------:R-:W-:Y:S01]  /*39f0*/  VIADD R247, R245.reuse, 0x88 ;  /* 0x00000088f5f77836 */ /* 0x040fe20000000000 */
[----:B------:R-:W-:Y:S01]  /*3a00*/  IABS R252, R252 ;  /* 0x000000fc00fc7213 */ /* 0x000fe20000000000 */
[C---:B------:R-:W-:Y:S01]  /*3a10*/  VIADD R248, R245.reuse, 0x87 ;  /* 0x00000087f5f87836 */ /* 0x040fe20000000000 */
[-C--:B------:R-:W-:Y:S01]  /*3a20*/  HMMA.16816.F32 R4, R164, R136.reuse, R4 ;  /* 0x00000088a404723c */ /* 0x080fe20000001804 */
[----:B------:R-:W-:Y:S04]  /*3a30*/  LDSM.16.M88.4 R160, [R221+0x2000] ;  /* 0x00200000dda0783b */ /* 0x000fe80000000200 */
[----:B------:R-:W-:Y:S02]  /*3a40*/  I2FP.F32.S32 R252, R252 ;  /* 0x000000fc00fc7245 */ /* 0x000fe40000201400 */
[----:B------:R-:W-:Y:S01]  /*3a50*/  IABS R250, R250 ;  /* 0x000000fa00fa7213 */ /* 0x000fe20000000000 */
[C---:B---3--:R-:W-:Y:S04]  /*3a60*/  HMMA.16816.F32 R8, R168.reuse, R136, R8 ;  /* 0x00000088a808723c */ /* 0x048fe80000001808 */
[----:B------:R-:W-:Y:S02]  /*3a70*/  IABS R249, R249 ;  /* 0x000000f900f97213 */ /* 0x000fe40000000000 */
[----:B------:R-:W-:Y:S02]  /*3a80*/  I2FP.F32.S32 R250, R250 ;  /* 0x000000fa00fa7245 */ /* 0x000fe40000201400 */
[-C--:B------:R-:W-:Y:S03]  /*3a90*/  HMMA.16816.F32 R12, R168, R138.reuse, R12 ;  /* 0x0000008aa80c723c */ /* 0x080fe6000000180c */
[----:B------:R-:W-:Y:S02]  /*3aa0*/  I2FP.F32.S32 R249, R249 ;  /* 0x000000f900f97245 */ /* 0x000fe40000201400 */
[----:B------:R-:W-:Y:S02]  /*3ab0*/  IABS R247, R247 ;  /* 0x000000f700f77213 */ /* 0x000fe40000000000 */
[----:B------:R-:W-:Y:S01]  /*3ac0*/  IABS R248, R248 ;  /* 0x000000f800f87213 */ /* 0x000fe20000000000 */
[C---:B------:R-:W-:Y:S01]  /*3ad0*/  HMMA.16816.F32 R16, R164.reuse, R138, R16 ;  /* 0x0000008aa410723c */ /* 0x040fe20000001810 */
[----:B------:R-:W-:Y:S03]  /*3ae0*/  LDSM.16.M88.4 R136, [R224+0xd000] ;  /* 0x00d00000e088783b */ /* 0x000fe60000000200 */
[----:B------:R-:W-:Y:S02]  /*3af0*/  I2FP.F32.S32 R247, R247 ;  /* 0x000000f700f77245 */ /* 0x000fe40000201400 */
[----:B------:R-:W-:Y:S02]  /*3b00*/  I2FP.F32.S32 R248, R248 ;  /* 0x000000f800f87245 */ /* 0x000fe40000201400 */
[-C--:B------:R-:W-:Y:S08]  /*3b10*/  HMMA.16816.F32 R20, R164, R132.reuse, R20 ;  /* 0x00000084a414723c */ /* 0x080ff00000001814 */
[C---:B------:R-:W-:Y:S08]  /*3b20*/  HMMA.16816.F32 R24, R168.reuse, R132, R24 ;  /* 0x00000084a818723c */ /* 0x040ff00000001818 */
[-C--:B------:R-:W-:Y:S03]  /*3b30*/  HMMA.16816.F32 R28, R168, R134.reuse, R28 ;  /* 0x00000086a81c723c */ /* 0x080fe6000000181c */
[C---:B------:R-:W-:Y:S01]  /*3b40*/  IADD3 R169, PT, PT, R245.reuse, 0x9f, RZ ;  /* 0x0000009ff5a97810 */ /* 0x040fe20007ffe0ff */
[C---:B------:R-:W-:Y:S03]  /*3b50*/  VIADD R170, R245.reuse, 0xa0 ;  /* 0x000000a0f5aa7836 */ /* 0x040fe60000000000 */
[----:B------:R-:W-:Y:S01]  /*3b60*/  IABS R169, R169 ;  /* 0x000000a900a97213 */ /* 0x000fe20000000000 */
[----:B------:R-:W-:Y:S01]  /*3b70*/  HMMA.16816.F32 R32, R164, R134, R32 ;  /* 0x00000086a420723c */ /* 0x000fe20000001820 */
[----:B------:R-:W3:Y:S03]  /*3b80*/  LDSM.16.M88.4 R132, [R222+0x2000] ;  /* 0x00200000de84783b */ /* 0x000ee60000000200 */
[----:B------:R-:W-:Y:S01]  /*3b90*/  IMAD.MOV.U32 R171, RZ, RZ, R169 ;  /* 0x000000ffffab7224 */ /* 0x000fe200078e00a9 */
[----:B------:R-:W-:Y:S01]  /*3ba0*/  IABS R170, R170 ;  /* 0x000000aa00aa7213 */ /* 0x000fe20000000000 */
[C---:B------:R-:W-:Y:S02]  /*3bb0*/  VIADD R169, R245.reuse, 0x98 ;  /* 0x00000098f5a97836 */ /* 0x040fe40000000000 */
[-C--:B-1----:R-:W-:Y:S01]  /*3bc0*/  HMMA.16816.F32 R4, R140, R144.reuse, R4 ;  /* 0x000000908c04723c */ /* 0x082fe20000001804 */
[----:B------:R-:W-:Y:S04]  /*3bd0*/  LDSM.16.M88.4 R164, [R0+0xd000] ;  /* 0x00d0000000a4783b */ /* 0x000fe80000000200 */
[----:B------:R-:W-:Y:S03]  /*3be0*/  IABS R169, R169 ;  /* 0x000000a900a97213 */ /* 0x000fe60000000000 */
        /* <DEDUP_REMOVED lines=9> */
[-C--:B---3--:R-:W-:Y:S08]  /*3c80*/  HMMA.16816.F32 R4, R132, R136.reuse, R4 ;  /* 0x000000888404723c */ /* 0x088ff00000001804 */
[C---:B-1----:R-:W-:Y:S08]  /*3c90*/  HMMA.16816.F32 R8, R144.reuse, R136, R8 ;  /* 0x000000889008723c */ /* 0x042ff00000001808 */
[-C--:B------:R-:W-:Y:S08]  /*3ca0*/  HMMA.16816.F32 R12, R144, R138.reuse, R12 ;  /* 0x0000008a900c723c */ /* 0x080ff0000000180c */
[C---:B------:R-:W-:Y:S08]  /*3cb0*/  HMMA.16816.F32 R16, R132.reuse, R138, R16 ;  /* 0x0000008a8410723c */ /* 0x040ff00000001810 */
[-C--:B------:R-:W-:Y:S08]  /*3cc0*/  HMMA.16816.F32 R20, R132, R156.reuse, R20 ;  /* 0x0000009c8414723c */ /* 0x080ff00000001814 */
[C---:B------:R-:W-:Y:S04]  /*3cd0*/  HMMA.16816.F32 R24, R144.reuse, R156, R24 ;  /* 0x0000009c9018723c */ /* 0x040fe80000001818 */
[----:B------:R-:W-:Y:S04]  /*3ce0*/  VIADD R157, R245, 0x90 ;  /* 0x00000090f59d7836 */ /* 0x000fe80000000000 */
[-C--:B------:R-:W-:Y:S08]  /*3cf0*/  HMMA.16816.F32 R28, R144, R158.reuse, R28 ;  /* 0x0000009e901c723c */ /* 0x080ff0000000181c */
[----:B------:R-:W-:Y:S01]  /*3d00*/  HMMA.16816.F32 R32, R132, R158, R32 ;  /* 0x0000009e8420723c */ /* 0x000fe20000001820 */
[----:B------:R-:W1:Y:S07]  /*3d10*/  LDSM.16.M88.4 R132, [R0+0xd400] ;  /* 0x00d400000084783b */ /* 0x000e6e0000000200 */
[-C--:B------:R-:W-:Y:S08]  /*3d20*/  HMMA.16816.F32 R4, R160, R164.reuse, R4 ;  /* 0x000000a4a004723c */ /* 0x080ff00000001804 */
[C---:B--2---:R-:W-:Y:S08]  /*3d30*/  HMMA.16816.F32 R8, R152.reuse, R164, R8 ;  /* 0x000000a49808723c */ /* 0x044ff00000001808 */
[-C--:B------:R-:W-:Y:S03]  /*3d40*/  HMMA.16816.F32 R12, R152, R166.reuse, R12 ;  /* 0x000000a6980c723c */ /* 0x080fe6000000180c */
[----:B------:R-:W-:Y:S01]  /*3d50*/  FFMA.FTZ R5, R250, -UR8, R5 ;  /* 0x80000008fa057c23 */ /* 0x000fe20008010005 */
[----:B------:R-:W-:Y:S01]  /*3d60*/  FFMA.FTZ R4, R249, -UR8, R4 ;  /* 0x80000008f9047c23 */ /* 0x000fe20008010004 */
[----:B------:R-:W-:Y:S01]  /*3d70*/  FFMA.FTZ R6, R247, -UR8, R6 ;  /* 0x80000008f7067c23 */ /* 0x000fe20008010006 */
[----:B------:R-:W-:Y:S02]  /*3d80*/  FFMA.FTZ R7, R248, -UR8, R7 ;  /* 0x80000008f8077c23 */ /* 0x000fe40008010007 */
[C---:B------:R-:W-:Y:S04]  /*3d90*/  HMMA.16816.F32 R16, R160.reuse, R166, R16 ;  /* 0x000000a6a010723c */ /* 0x040fe80000001810 */
[----:B------:R-:W-:Y:S01]  /*3da0*/  FFMA.FTZ R10, R251, -UR8, R10 ;  /* 0x80000008fb0a7c23 */ /* 0x000fe2000801000a */
[----:B------:R-:W-:Y:S01]  /*3db0*/  I2FP.F32.S32 R251, R170 ;  /* 0x000000aa00fb7245 */ /* 0x000fe20000201400 */
[----:B------:R-:W-:Y:S01]  /*3dc0*/  FFMA.FTZ R11, R252, -UR8, R11 ;  /* 0x80000008fc0b7c23 */ /* 0x000fe2000801000b */
[C---:B------:R-:W-:Y:S02]  /*3dd0*/  IADD3 R252, PT, PT, R245.reuse, 0x97, RZ ;  /* 0x00000097f5fc7810 */ /* 0x040fe40007ffe0ff */
[----:B------:R-:W-:Y:S01]  /*3de0*/  I2FP.F32.S32 R170, R171 ;  /* 0x000000ab00aa7245 */ /* 0x000fe20000201400 */
[-C--:B-1----:R-:W-:Y:S03]  /*3df0*/  HMMA.16816.F32 R20, R160, R132.reuse, R20 ;  /* 0x00000084a014723c */ /* 0x082fe60000001814 */
[----:B------:R-:W-:Y:S01]  /*3e00*/  IADD3 R171, PT, PT, R245, 0x78, RZ ;  /* 0x00000078f5ab7810 */ /* 0x000fe20007ffe0ff */
[C---:B------:R-:W-:Y:S01]  /*3e10*/  FFMA.FTZ R8, R251.reuse, -UR8, R8 ;  /* 0x80000008fb087c23 */ /* 0x040fe20008010008 */
[----:B------:R-:W-:Y:S01]  /*3e20*/  IABS R252, R252 ;  /* 0x000000fc00fc7213 */ /* 0x000fe20000000000 */
[----:B------:R-:W-:Y:S01]  /*3e30*/  FFMA.FTZ R14, R251, -UR8, R14 ;  /* 0x80000008fb0e7c23 */ /* 0x000fe2000801000e */
[----:B------:R-:W-:Y:S01]  /*3e40*/  IABS R171, R171 ;  /* 0x000000ab00ab7213 */ /* 0x000fe20000000000 */
[C---:B------:R-:W-:Y:S04]  /*3e50*/  HMMA.16816.F32 R24, R152.reuse, R132, R24 ;  /* 0x000000849818723c */ /* 0x040fe80000001818 */
[----:B------:R-:W-:Y:S01]  /*3e60*/  I2FP.F32.S32 R252, R252 ;  /* 0x000000fc00fc7245 */ /* 0x000fe20000201400 */
[----:B------:R-:W-:Y:S02]  /*3e70*/  IMAD.MOV.U32 R251, RZ, RZ, R169 ;  /* 0x000000fffffb7224 */ /* 0x000fe400078e00a9 */
[----:B------:R-:W-:Y:S01]  /*3e80*/  FFMA.FTZ R19, R250, -UR8, R19 ;  /* 0x80000008fa137c23 */ /* 0x000fe20008010013 */
[C---:B------:R-:W-:Y:S01]  /*3e90*/  VIADD R169, R245.reuse, 0x77 ;  /* 0x00000077f5a97836 */ /* 0x040fe20000000000 */
[-C--:B------:R-:W-:Y:S03]  /*3ea0*/  HMMA.16816.F32 R28, R152, R134.reuse, R28 ;  /* 0x00000086981c723c */ /* 0x080fe6000000181c */
[----:B------:R-:W-:Y:S01]  /*3eb0*/  I2FP.F32.S32 R251, R251 ;  /* 0x000000fb00fb7245 */ /* 0x000fe20000201400 */
[C---:B------:R-:W-:Y:S01]  /*3ec0*/  FFMA.FTZ R9, R170.reuse, -UR8, R9 ;  /* 0x80000008aa097c23 */ /* 0x040fe20008010009 */
[----:B------:R-:W-:Y:S01]  /*3ed0*/  IABS R169, R169 ;  /* 0x000000a900a97213 */ /* 0x000fe20000000000 */
[----:B------:R-:W-:Y:S01]  /*3ee0*/  FFMA.FTZ R15, R170, -UR8, R15 ;  /* 0x80000008aa0f7c23 */ /* 0x000fe2000801000f */
[C---:B------:R-:W-:Y:S01]  /*3ef0*/  IADD3 R170, PT, PT, R245.reuse, 0x70, RZ ;  /* 0x00000070f5aa7810 */ /* 0x040fe20007ffe0ff */
[----:B------:R-:W-:Y:S04]  /*3f00*/  HMMA.16816.F32 R32, R160, R134, R32 ;  /* 0x00000086a020723c */ /* 0x000fe80000001820 */
[----:B------:R-:W-:Y:S01]  /*3f10*/  I2FP.F32.S32 R250, R169 ;  /* 0x000000a900fa7245 */ /* 0x000fe20000201400 */
[----:B------:R-:W-:Y:S01]  /*3f20*/  VIADD R169, R245, 0x6f ;  /* 0x0000006ff5a97836 */ /* 0x000fe20000000000 */
[----:B------:R-:W-:Y:S01]  /*3f30*/  IABS R170, R170 ;  /* 0x000000aa00aa7213 */ /* 0x000fe20000000000 */
[----:B------:R-:W-:Y:S01]  /*3f40*/  FFMA.FTZ R18, R249, -UR8, R18 ;  /* 0x80000008f9127c23 */ /* 0x000fe20008010012 */
[----:B------:R-:W-:Y:S01]  /*3f50*/  I2FP.F32.S32 R249, R171 ;  /* 0x000000ab00f97245 */ /* 0x000fe20000201400 */
[C---:B------:R-:W-:Y:S01]  /*3f60*/  FFMA.FTZ R13, R252.reuse, -UR8, R13 ;  /* 0x80000008fc0d7c23 */ /* 0x040fe2000801000d */
[----:B------:R-:W-:Y:S01]  /*3f70*/  IABS R169, R169 ;  /* 0x000000a900a97213 */ /* 0x000fe20000000000 */
[----:B------:R-:W-:Y:S01]  /*3f80*/  FFMA.FTZ R27, R252, -UR8, R27 ;  /* 0x80000008fc1b7c23 */ /* 0x000fe2000801001b */
[C---:B------:R-:W-:Y:S01]  /*3f90*/  IADD3 R171, PT, PT, R245.reuse, 0x8f, RZ ;  /* 0x0000008ff5ab7810 */ /* 0x040fe20007ffe0ff */
[C---:B------:R-:W-:Y:S01]  /*3fa0*/  VIADD R252, R245.reuse, 0x68 ;  /* 0x00000068f5fc7836 */ /* 0x040fe20000000000 */
[----:B------:R-:W-:Y:S01]  /*3fb0*/  IADD3 R245, PT, PT, R245, 0x67, RZ ;  /* 0x00000067f5f57810 */ /* 0x000fe20007ffe0ff */
[C---:B------:R-:W-:Y:S01]  /*3fc0*/  FFMA.FTZ R16, R249.reuse, -UR8, R16 ;  /* 0x80000008f9107c23 */ /* 0x040fe20008010010 */
[----:B------:R-:W-:Y:S01]  /*3fd0*/  FFMA.FTZ R22, R249, -UR8, R22 ;  /* 0x80000008f9167c23 */ /* 0x000fe20008010016 */
[----:B------:R-:W-:Y:S01]  /*3fe0*/  MOV R249, R169 ;  /* 0x000000a900f97202 */ /* 0x000fe20000000f00 */
[C---:B------:R-:W-:Y:S01]  /*3ff0*/  FFMA.FTZ R17, R250.reuse, -UR8, R17 ;  /* 0x80000008fa117c23 */ /* 0x040fe20008010011 */
[----:B------:R-:W-:Y:S01]  /*4000*/  I2FP.F32.S32 R169, R170 ;  /* 0x000000aa00a97245 */ /* 0x000fe20000201400 */
[----:B------:R-:W-:Y:S01]  /*4010*/  FFMA.FTZ R23, R250, -UR8, R23 ;  /* 0x80000008fa177c23 */ /* 0x000fe20008010017 */
[----:B------:R-:W-:Y:S01]  /*4020*/  IABS R170, R157 ;  /* 0x0000009d00aa7213 */ /* 0x000fe20000000000 */
[C---:B------:R-:W-:Y:S01]  /*4030*/  FFMA.FTZ R12, R251.reuse, -UR8, R12 ;  /* 0x80000008fb0c7c23 */ /* 0x040fe2000801000c */
[----:B------:R-:W-:Y:S01]  /*4040*/  IABS R250, R171 ;  /* 0x000000ab00fa7213 */ /* 0x000fe20000000000 */
[----:B------:R-:W-:Y:S01]  /*4050*/  FFMA.FTZ R26, R251, -UR8, R26 ;  /* 0x80000008fb1a7c23 */ /* 0x000fe2000801001a */
[----:B------:R-:W-:Y:S01]  /*4060*/  IABS R252, R252 ;  /* 0x000000fc00fc7213 */ /* 0x000fe20000000000 */
[----:B------:R-:W-:Y:S01]  /*4070*/  FFMA.FTZ R28, R247, -UR8, R28 ;  /* 0x80000008f71c7c23 */ /* 0x000fe2000801001c */
[----:B------:R-:W-:Y:S01]  /*4080*/  IABS R245, R245 ;  /* 0x000000f500f57213 */ /* 0x000fe20000000000 */
[----:B------:R-:W-:Y:S01]  /*4090*/  FFMA.FTZ R29, R248, -UR8, R29 ;  /* 0x80000008f81d7c23 */ /* 0x000fe2000801001d */
[----:B------:R-:W-:Y:S01]  /*40a0*/  I2FP.F32.S32 R249, R249 ;  /* 0x000000f900f97245 */ /* 0x000fe20000201400 */
[C---:B------:R-:W-:Y:S01]  /*40b0*/  FFMA.FTZ R20, R169.reuse, -UR8, R20 ;  /* 0x80000008a9147c23 */ /* 0x040fe20008010014 */
[----:B------:R-:W-:Y:S01]  /*40c0*/  I2FP.F32.S32 R251, R170 ;  /* 0x000000aa00fb7245 */ /* 0x000fe20000201400 */
[----:B------:R-:W-:Y:S01]  /*40d0*/  FFMA.FTZ R34, R169, -UR8, R34 ;  /* 0x80000008a9227c23 */ /* 0x000fe20008010022 */
[----:B------:R-:W-:Y:S01]  /*40e0*/  I2FP.F32.S32 R250, R250 ;  /* 0x000000fa00fa7245 */ /* 0x000fe20000201400 */
[----:B------:R-:W-:Y:S01]  /*40f0*/  FFMA.FTZ R21, R249, -UR8, R21 ;  /* 0x80000008f9157c23 */ /* 0x000fe20008010015 */
[----:B------:R-:W-:Y:S01]  /*4100*/  I2FP.F32.S32 R247, R252 ;  /* 0x000000fc00f77245 */ /* 0x000fe20000201400 */
[C---:B------:R-:W-:Y:S01]  /*4110*/  FFMA.FTZ R24, R251.reuse, -UR8, R24 ;  /* 0x80000008fb187c23 */ /* 0x040fe20008010018 */
[----:B------:R-:W-:Y:S01]  /*4120*/  I2FP.F32.S32 R248, R245 ;  /* 0x000000f500f87245 */ /* 0x000fe20000201400 */
[C---:B------:R-:W-:Y:S01]  /*4130*/  FFMA.FTZ R25, R250.reuse, -UR8, R25 ;  /* 0x80000008fa197c23 */ /* 0x040fe20008010019 */
[----:B------:R-:W-:Y:S01]  /*4140*/  FFMA.FTZ R30, R251, -UR8, R30 ;  /* 0x80000008fb1e7c23 */ /* 0x000fe2000801001e */
[----:B------:R-:W-:Y:S01]  /*4150*/  FFMA.FTZ R31, R250, -UR8, R31 ;  /* 0x80000008fa1f7c23 */ /* 0x000fe2000801001f */
[----:B------:R-:W-:Y:S01]  /*4160*/  FFMA.FTZ R35, R249, -UR8, R35 ;  /* 0x80000008f9237c23 */ /* 0x000fe20008010023 */
[----:B------:R-:W-:Y:S01]  /*4170*/  FFMA.FTZ R32, R247, -UR8, R32 ;  /* 0x80000008f7207c23 */ /* 0x000fe20008010020 */
[----:B------:R-:W-:Y:S01]  /*4180*/  FFMA.FTZ R33, R248, -UR8, R33 ;  /* 0x80000008f8217c23 */ /* 0x000fe20008010021 */
[----:B------:R-:W-:Y:S06]  /*4190*/  BRA.U !UP0, `(.L_x_318) ;  /* 0x00000001082c7547 */ /* 0x000fec000b800000 */
        /* <DEDUP_REMOVED lines=11> */
.L_x_318:
[----:B------:R-:W1:Y:S01]  /*4250*/  S2R R140, SR_TID.X ;  /* 0x00000000008c7919 */ /* 0x000e620000002100 */
[----:B------:R-:W-:Y:S01]  /*4260*/  UIADD3 UR19, UPT, UPT, UR39, UR11, -UR43 ;  /* 0x0000000b27137290 */ /* 0x000fe2000fffe82b */
[----:B------:R-:W-:Y:S01]  /*4270*/  IMAD.MOV.U32 R142, RZ, RZ, 0x21 ;  /* 0x00000021ff8e7424 */ /* 0x000fe200078e00ff */
[----:B------:R-:W-:Y:S01]  /*4280*/  UIADD3 UR22, UPT, UPT, UR39, -UR10, -UR43 ;  /* 0x8000000a27167290 */ /* 0x000fe2000fffe82b */
[----:B------:R-:W-:Y:S02]  /*4290*/  IMAD.U32 R135, RZ, RZ, UR45 ;  /* 0x0000002dff877e24 */ /* 0x000fe4000f8e00ff */
[----:B------:R-:W-:Y:S02]  /*42a0*/  IMAD.MOV.U32 R136, RZ, RZ, 0x1 ;  /* 0x00000001ff887424 */ /* 0x000fe400078e00ff */
[C---:B------:R-:W-:Y:S02]  /*42b0*/  VIADD R137, R246.reuse, UR19 ;  /* 0x00000013f6897c36 */ /* 0x040fe40008000000 */
[----:B------:R-:W-:Y:S02]  /*42c0*/  VIADD R138, R246, UR22 ;  /* 0x00000016f68a7c36 */ /* 0x000fe40008000000 */
[----:B------:R-:W-:Y:S01]  /*42d0*/  IMAD.MOV.U32 R134, RZ, RZ, 0x9 ;  /* 0x00000009ff867424 */ /* 0x000fe200078e00ff */
[C---:B------:R-:W-:Y:S01]  /*42e0*/  VIADDMNMX R136, R137.reuse, R136, UR39, PT ;  /* 0x0000002789887e46 */ /* 0x040fe2000b800188 */
[----:B------:R-:W-:Y:S01]  /*42f0*/  IMAD.MOV.U32 R132, RZ, RZ, 0x29 ;  /* 0x00000029ff847424 */ /* 0x000fe200078e00ff */
[----:B------:R-:W-:Y:S02]  /*4300*/  VIMNMX R144, PT, PT, RZ, R138, !PT ;  /* 0x0000008aff907248 */ /* 0x000fe40007fe0100 */
[C---:B------:R-:W-:Y:S02]  /*4310*/  VIADDMNMX R134, R137.reuse, R134, UR39, PT ;  /* 0x0000002789867e46 */ /* 0x040fe4000b800186 */
[----:B------:R-:W-:Y:S01]  /*4320*/  VIADDMNMX R132, R137, R132, UR39, PT ;  /* 0x0000002789847e46 */ /* 0x000fe2000b800184 */
[----:B-1----:R-:W-:Y:S01]  /*4330*/  IMAD.SHL.U32 R133, R140, 0x2, RZ ;  /* 0x000000028c857824 */ /* 0x002fe200078e00ff */
[----:B------:R-:W-:Y:S04]  /*4340*/  SHF.R.U32.HI R140, RZ, 0x1, R140 ;  /* 0x00000001ff8c7819 */ /* 0x000fe8000001168c */
[----:B------:R-:W-:Y:S04]  /*4350*/  LOP3.LUT R133, R133, 0x6, RZ, 0xc0, !PT ;  /* 0x0000000685857812 */ /* 0x000fe800078ec0ff */
[----:B------:R-:W-:Y:S02]  /*4360*/  LOP3.LUT R140, R133, 0x1e0, R140, 0xf8, !PT ;  /* 0x000001e0858c7812 */ /* 0x000fe400078ef88c */
[----:B------:R-:W-:Y:S02]  /*4370*/  VIADDMNMX R133, R137, R142, UR39, PT ;  /* 0x0000002789857e46 */ /* 0x000fe4000b80018e */
[C---:B------:R-:W-:Y:S01]  /*4380*/  VIADDMNMX R142, R138.reuse, 0x8, RZ, !PT ;  /* 0x000000088a8e7846 */ /* 0x040fe200078001ff */
[----:B------:R-:W-:Y:S01]  /*4390*/  IMAD R135, R135, 0x80, R140 ;  /* 0x0000008087877824 */ /* 0x000fe200078e028c */
[C---:B------:R-:W-:Y:S02]  /*43a0*/  VIADDMNMX R140, R138.reuse, 0x20, RZ, !PT ;  /* 0x000000208a8c7846 */ /* 0x040fe400078001ff */
[----:B------:R-:W-:Y:S01]  /*43b0*/  VIADDMNMX R138, R138, 0x28, RZ, !PT ;  /* 0x000000288a8a7846 */ /* 0x000fe200078001ff */
[C---:B------:R-:W-:Y:S01]  /*43c0*/  VIADD R147, R135.reuse, 0x1 ;  /* 0x0000000187937836 */ /* 0x040fe20000000000 */
[C---:B------:R-:W-:Y:S01]  /*43d0*/  ISETP.GE.AND P0, PT, R135.reuse, R142, PT ;  /* 0x0000008e8700720c */ /* 0x040fe20003f06270 */
[C---:B------:R-:W-:Y:S01]  /*43e0*/  VIADD R145, R135.reuse, 0x8 ;  /* 0x0000000887917836 */ /* 0x040fe20000000000 */
[C---:B------:R-:W-:Y:S01]  /*43f0*/  ISETP.GE.AND P3, PT, R135.reuse, R144, PT ;  /* 0x000000908700720c */ /* 0x040fe20003f66270 */
[C---:B------:R-:W-:Y:S01]  /*4400*/  VIADD R143, R135.reuse, 0x9 ;  /* 0x00000009878f7836 */ /* 0x040fe20000000000 */
[----:B------:R-:W-:Y:S01]  /*4410*/  FSEL R6, R6, -INF , P0 ;  /* 0xff80000006067808 */ /* 0x000fe20000000000 */
[C---:B------:R-:W-:Y:S01]  /*4420*/  VIADD R141, R135.reuse, 0x10 ;  /* 0x00000010878d7836 */ /* 0x040fe20000000000 */
[C---:B------:R-:W-:Y:S01]  /*4430*/  ISETP.GE.AND P2, PT, R135.reuse, R140, PT ;  /* 0x0000008c8700720c */ /* 0x040fe20003f46270 */
[C---:B------:R-:W-:Y:S01]  /*4440*/  VIADD R139, R135.reuse, 0x11 ;  /* 0x00000011878b7836 */ /* 0x040fe20000000000 */
[C---:B------:R-:W-:Y:S01]  /*4450*/  ISETP.GE.AND P1, PT, R135.reuse, R138, PT ;  /* 0x0000008a8700720c */ /* 0x040fe20003f26270 */
[----:B------:R-:W-:Y:S01]  /*4460*/  VIADD R137, R135, 0x18 ;  /* 0x0000001887897836 */ /* 0x000fe20000000000 */
[----:B------:R-:W-:Y:S02]  /*4470*/  ISETP.GE.AND P0, PT, R147, R144, PT ;  /* 0x000000909300720c */ /* 0x000fe40003f06270 */
[----:B------:R-:W-:Y:S02]  /*4480*/  FSEL R4, R4, -INF , P3 ;  /* 0xff80000004047808 */ /* 0x000fe40001800000 */
[C---:B------:R-:W-:Y:S02]  /*4490*/  ISETP.GE.AND P6, PT, R135.reuse, R136, PT ;  /* 0x000000888700720c */ /* 0x040fe40003fc6270 */
[C---:B------:R-:W-:Y:S02]  /*44a0*/  ISETP.GE.AND P5, PT, R135.reuse, R134, PT ;  /* 0x000000868700720c */ /* 0x040fe40003fa6270 */
[CC--:B------:R-:W-:Y:S02]  /*44b0*/  ISETP.GE.AND P4, PT, R135.reuse, R133.reuse, PT ;  /* 0x000000858700720c */ /* 0x0c0fe40003f86270 */
[C---:B------:R-:W-:Y:S01]  /*44c0*/  ISETP.GE.AND P3, PT, R135.reuse, R132, PT ;  /* 0x000000848700720c */ /* 0x040fe20003f66270 */
[----:B------:R-:W-:Y:S01]  /*44d0*/  VIADD R135, R135, 0x19 ;  /* 0x0000001987877836 */ /* 0x000fe20000000000 */
[----:B------:R-:W-:Y:S02]  /*44e0*/  FSEL R8, R8, -INF , P2 ;  /* 0xff80000008087808 */ /* 0x000fe40001000000 */
[----:B------:R-:W-:Y:S02]  /*44f0*/  FSEL R10, R10, -INF , P1 ;  /* 0xff8000000a0a7808 */ /* 0x000fe40000800000 */
[----:B------:R-:W-:Y:S02]  /*4500*/  FSEL R5, R5, -INF , P0 ;  /* 0xff80000005057808 */ /* 0x000fe40000000000 */
[-C--:B------:R-:W-:Y:S02]  /*4510*/  ISETP.GE.AND P2, PT, R145, R144.reuse, PT ;  /* 0x000000909100720c */ /* 0x080fe40003f46270 */
[-C--:B------:R-:W-:Y:S02]  /*4520*/  ISETP.GE.AND P1, PT, R143, R144.reuse, PT ;  /* 0x000000908f00720c */ /* 0x080fe40003f26270 */
[-C--:B------:R-:W-:Y:S02]  /*4530*/  ISETP.GE.AND P0, PT, R141, R144.reuse, PT ;  /* 0x000000908d00720c */ /* 0x080fe40003f06270 */
[----:B------:R-:W-:Y:S02]  /*4540*/  FSEL R16, R16, -INF , P2 ;  /* 0xff80000010107808 */ /* 0x000fe40001000000 */
[----:B------:R-:W-:Y:S02]  /*4550*/  FSEL R17, R17, -INF , P1 ;  /* 0xff80000011117808 */ /* 0x000fe40000800000 */
[----:B------:R-:W-:Y:S02]  /*4560*/  FSEL R20, R20, -INF , P0 ;  /* 0xff80000014147808 */ /* 0x000fe40000000000 */
[-C--:B------:R-:W-:Y:S02]  /*4570*/  ISETP.GE.AND P2, PT, R139, R144.reuse, PT ;  /* 0x000000908b00720c */ /* 0x080fe40003f46270 */
[-C--:B------:R-:W-:Y:S02]  /*4580*/  ISETP.GE.AND P1, PT, R137, R144.reuse, PT ;  /* 0x000000908900720c */ /* 0x080fe40003f26270 */
[----:B------:R-:W-:Y:S02]  /*4590*/  ISETP.GE.AND P0, PT, R135, R144, PT ;  /* 0x000000908700720c */ /* 0x000fe40003f06270 */
        /* <DEDUP_REMOVED lines=15> */
[----:B------:R-:W-:Y:S02]  /*4690*/  ISETP.GE.AND P2, PT, R135, R142, PT ;  /* 0x0000008e8700720c */ /* 0x000fe40003f46270 */
        /* <DEDUP_REMOVED lines=12> */
[----:B------:R-:W-:Y:S02]  /*4760*/  ISETP.GE.AND P1, PT, R135, R140, PT ;  /* 0x0000008c8700720c */ /* 0x000fe40003f26270 */
        /* <DEDUP_REMOVED lines=76> */
.L_x_319:
        /* <DEDUP_REMOVED lines=8> */
[C---:B------:R-:W-:Y:S02]  /*4cb0*/  FSETP.NEU.FTZ.AND P0, PT, R225.reuse, -INF , PT ;  /* 0xff800000e100780b */ /* 0x040fe40003f1d000 */
        /* <DEDUP_REMOVED lines=11> */
[----:B------:R-:W-:Y:S01]  /*4d70*/  FFMA.FTZ R156, R18, UR16, -R132 ;  /* 0x00000010129c7c23 */ /* 0x000fe20008010884 */
        /* <DEDUP_REMOVED lines=10> */
[C---:B-1----:R-:W-:Y:S01]  /*4e20*/  SHF.L.U32 R7, R160.reuse, 0x5, RZ ;  /* 0x00000005a0077819 */ /* 0x042fe200000006ff */
[----:B------:R-:W-:Y:S01]  /*4e30*/  FFMA.FTZ R149, R19, UR16, -R132 ;  /* 0x0000001013957c23 */ /* 0x000fe20008010884 */
[----:B------:R-:W-:Y:S01]  /*4e40*/  SHF.L.U32 R6, R160, 0x4, RZ ;  /* 0x00000004a0067819 */ /* 0x000fe200000006ff */
[----:B------:R-:W-:Y:S01]  /*4e50*/  MUFU.EX2 R148, R148 ;  /* 0x0000009400947308 */ /* 0x000fe20000000800 */
[----:B------:R-:W-:Y:S01]  /*4e60*/  LOP3.LUT R4, R7, 0xc0, RZ, 0xc0, !PT ;  /* 0x000000c007047812 */ /* 0x000fe200078ec0ff */
[--C-:B------:R-:W-:Y:S01]  /*4e70*/  FFMA.FTZ R248, R12, UR16, -R163.reuse ;  /* 0x000000100cf87c23 */ /* 0x100fe200080108a3 */
[C---:B------:R-:W-:Y:S07]  /*4e80*/  SHF.L.U32 R5, R160.reuse, 0x2, RZ ;  /* 0x00000002a0057819 */ /* 0x040fee00000006ff */
[----:B------:R-:W1:Y:S01]  /*4e90*/  MUFU.EX2 R161, R161 ;  /* 0x000000a100a17308 */ /* 0x000e620000000800 */
[----:B------:R-:W-:Y:S01]  /*4ea0*/  SHF.L.U32 R8, R160, 0x1, RZ ;  /* 0x00000001a0087819 */ /* 0x000fe200000006ff */
[----:B------:R-:W-:Y:S01]  /*4eb0*/  FFMA.FTZ R169, R13, UR16, -R163 ;  /* 0x000000100da97c23 */ /* 0x000fe200080108a3 */
[----:B------:R-:W-:Y:S07]  /*4ec0*/  LOP3.LUT R9, R6, 0x1c0, RZ, 0xc0, !PT ;  /* 0x000001c006097812 */ /* 0x000fee00078ec0ff */
[----:B------:R-:W-:Y:S01]  /*4ed0*/  MUFU.EX2 R247, R247 ;  /* 0x000000f700f77308 */ /* 0x000fe20000000800 */
[----:B------:R-:W-:Y:S01]  /*4ee0*/  LOP3.LUT R5, R4, 0x18, R5, 0xf8, !PT ;  /* 0x0000001804057812 */ /* 0x000fe200078ef805 */
[----:B------:R-:W-:Y:S01]  /*4ef0*/  FFMA.FTZ R151, R20, UR16, -R144 ;  /* 0x0000001014977c23 */ /* 0x000fe20008010890 */
[----:B------:R-:W-:Y:S07]  /*4f00*/  LOP3.LUT R11, R7, 0x7400, RZ, 0xc0, !PT ;  /* 0x00007400070b7812 */ /* 0x000fee00078ec0ff */
[----:B------:R-:W2:Y:S01]  /*4f10*/  MUFU.EX2 R245, R245 ;  /* 0x000000f500f57308 */ /* 0x000ea20000000800 */
[----:B------:R-:W-:Y:S01]  /*4f20*/  SHF.R.U32.HI R4, RZ, 0x1, R160 ;  /* 0x00000001ff047819 */ /* 0x000fe200000116a0 */
[----:B------:R-:W-:Y:S01]  /*4f30*/  FFMA.FTZ R150, R21, UR16, -R144 ;  /* 0x0000001015967c23 */ /* 0x000fe20008010890 */
[--C-:B------:R-:W-:Y:S07]  /*4f40*/  LOP3.LUT R9, R9, 0x38, R8.reuse, 0xf8, !PT ;  /* 0x0000003809097812 */ /* 0x100fee00078ef808 */
[----:B------:R-:W-:Y:S01]  /*4f50*/  MUFU.EX2 R158, R158 ;  /* 0x0000009e009e7308 */ /* 0x000fe20000000800 */
[----:B------:R-:W-:Y:S01]  /*4f60*/  LOP3.LUT R8, R11, 0x6, R8, 0xf8, !PT ;  /* 0x000000060b087812 */ /* 0x000fe200078ef808 */
[----:B------:R-:W-:Y:S01]  /*4f70*/  FFMA.FTZ R143, R22, UR16, -R132 ;  /* 0x00000010168f7c23 */ /* 0x000fe20008010884 */
[--C-:B------:R-:W-:Y:S07]  /*4f80*/  LOP3.LUT R9, R9, 0x20, R4.reuse, 0x78, !PT ;  /* 0x0000002009097812 */ /* 0x100fee00078e7804 */
[----:B------:R-:W3:Y:S01]  /*4f90*/  MUFU.EX2 R155, R155 ;  /* 0x0000009b009b7308 */ /* 0x000ee20000000800 */
[----:B------:R-:W-:Y:S01]  /*4fa0*/  LOP3.LUT R4, R5, 0x8, R4, 0x78, !PT ;  /* 0x0000000805047812 */ /* 0x000fe200078e7804 */
[----:B------:R-:W-:Y:S01]  /*4fb0*/  FFMA.FTZ R142, R23, UR16, -R132 ;  /* 0x00000010178e7c23 */ /* 0x000fe20008010884 */
[----:B------:R-:W-:Y:S07]  /*4fc0*/  LOP3.LUT P1, RZ, R160, 0x4, RZ, 0xc0, !PT ;  /* 0x00000004a0ff7812 */ /* 0x000fee000782c0ff */
[----:B------:R-:W-:Y:S01]  /*4fd0*/  MUFU.EX2 R156, R156 ;  /* 0x0000009c009c7308 */ /* 0x000fe20000000800 */
[----:B------:R-:W-:Y:S01]  /*4fe0*/  LOP3.LUT R8, R8, R9, RZ, 0xfc, !PT ;  /* 0x0000000908087212 */ /* 0x000fe200078efcff */
[--C-:B------:R-:W-:Y:S01]  /*4ff0*/  FFMA.FTZ R145, R32, UR16, -R144.reuse ;  /* 0x0000001020917c23 */ /* 0x100fe20008010890 */
[----:B------:R-:W-:Y:S07]  /*5000*/  MOV R5, 0x10 ;  /* 0x0000001000057802 */ /* 0x000fee0000000f00 */
[----:B------:R-:W4:Y:S01]  /*5010*/  MUFU.EX2 R149, R149 ;  /* 0x0000009500957308 */ /* 0x000f220000000800 */
[----:B------:R-:W-:Y:S01]  /*5020*/  LOP3.LUT R7, R7, 0x120, RZ, 0xc0, !PT ;  /* 0x0000012007077812 */ /* 0x000fe200078ec0ff */
[----:B------:R-:W-:Y:S01]  /*5030*/  FFMA.FTZ R144, R33, UR16, -R144 ;  /* 0x0000001021907c23 */ /* 0x000fe20008010890 */
[----:B-1----:R-:W-:Y:S07]  /*5040*/  F2FP.F16.F32.PACK_AB R13, R161, R148 ;  /* 0x00000094a10d723e */ /* 0x002fee00000000ff */
[----:B------:R-:W-:Y:S01]  /*5050*/  MUFU.EX2 R252, R252 ;  /* 0x000000fc00fc7308 */ /* 0x000fe20000000800 */
[----:B------:R-:W-:Y:S01]  /*5060*/  LEA R152, R8, UR4, 0x1 ;  /* 0x0000000408987c11 */ /* 0x000fe2000f8e08ff */
[----:B------:R-:W-:Y:S01]  /*5070*/  FFMA.FTZ R147, R34, UR16, -R132 ;  /* 0x0000001022937c23 */ /* 0x000fe20008010884 */
[----:B--2---:R-:W-:Y:S07]  /*5080*/  F2FP.F16.F32.PACK_AB R19, R245, R247 ;  /* 0x000000f7f513723e */ /* 0x004fee00000000ff */
[----:B------:R-:W1:Y:S01]  /*5090*/  MUFU.EX2 R221, R221 ;  /* 0x000000dd00dd7308 */ /* 0x000e620000000800 */
[----:B------:R-:W-:Y:S01]  /*50a0*/  SEL R5, R5, 0xfffffff0, !P1 ;  /* 0xfffffff005057807 */ /* 0x000fe20004800000 */
[----:B------:R2:W-:Y:S01]  /*50b0*/  STS [R152+0x13000], R13 ;  /* 0x0130000d98007388 */ /* 0x0005e20000000800 */
[----:B------:R-:W-:Y:S07]  /*50c0*/  LOP3.LUT R7, R7, 0x200, R6, 0xf8, !PT ;  /* 0x0000020007077812 */ /* 0x000fee00078ef806 */
[----:B------:R-:W-:Y:S01]  /*50d0*/  MUFU.EX2 R250, R250 ;  /* 0x000000fa00fa7308 */ /* 0x000fe20000000800 */
[----:B---3--:R-:W-:Y:S01]  /*50e0*/  F2FP.F16.F32.PACK_AB R11, R155, R158 ;  /* 0x0000009e9b0b723e */ /* 0x008fe200000000ff */
[----:B------:R-:W-:Y:S01]  /*50f0*/  STS [R152+0x13400], R19 ;  /* 0x0134001398007388 */ /* 0x000fe20000000800 */
[----:B------:R-:W-:Y:S07]  /*5100*/  IADD3 R146, PT, PT, R5, R152, RZ ;  /* 0x0000009805927210 */ /* 0x000fee0007ffe0ff */
[----:B------:R-:W3:Y:S01]  /*5110*/  MUFU.EX2 R171, R171 ;  /* 0x000000ab00ab7308 */ /* 0x000ee20000000800 */
[----:B----4-:R-:W-:Y:S01]  /*5120*/  F2FP.F16.F32.PACK_AB R9, R149, R156 ;  /* 0x0000009c9509723e */ /* 0x010fe200000000ff */
[----:B------:R-:W-:Y:S01]  /*5130*/  FFMA.FTZ R132, R35, UR16, -R132 ;  /* 0x0000001023847c23 */ /* 0x000fe20008010884 */
[----:B------:R-:W-:Y:S07]  /*5140*/  LOP3.LUT R4, R7, R4, RZ, 0xfc, !PT ;  /* 0x0000000407047212 */ /* 0x000fee00078efcff */
[----:B------:R-:W-:Y:S01]  /*5150*/  MUFU.EX2 R248, R248 ;  /* 0x000000f800f87308 */ /* 0x000fe20000000800 */
[----:B------:R4:W-:Y:S01]  /*5160*/  STS [R146+0x13000], R11 ;  /* 0x0130000b92007388 */ /* 0x0009e20000000800 */
[----:B-1----:R-:W-:Y:S01]  /*5170*/  F2FP.F16.F32.PACK_AB R7, R221, R252 ;  /* 0x000000fcdd07723e */ /* 0x002fe200000000ff */
[--C-:B------:R-:W-:Y:S07]  /*5180*/  FFMA.FTZ R153, R24, UR16, -R163.reuse ;  /* 0x0000001018997c23 */ /* 0x100fee00080108a3 */
[----:B------:R-:W1:Y:S01]  /*5190*/  MUFU.EX2 R169, R169 ;  /* 0x000000a900a97308 */ /* 0x000e620000000800 */
[----:B------:R4:W-:Y:S01]  /*51a0*/  STS [R146+0x13400], R9 ;  /* 0x0134000992007388 */ /* 0x0009e20000000800 */
[----:B------:R-:W-:Y:S01]  /*51b0*/  LOP3.LUT P0, RZ, R160, 0x8, RZ, 0xc0, !PT ;  /* 0x00000008a0ff7812 */ /* 0x000fe2000780c0ff */
[--C-:B------:R-:W-:Y:S07]  /*51c0*/  FFMA.FTZ R170, R25, UR16, -R163.reuse ;  /* 0x0000001019aa7c23 */ /* 0x100fee00080108a3 */
[----:B------:R-:W-:Y:S01]  /*51d0*/  MUFU.EX2 R246, R246 ;  /* 0x000000f600f67308 */ /* 0x000fe20000000800 */
[----:B------:R4:W-:Y:S01]  /*51e0*/  STS [R152+0x14000], R7 ;  /* 0x0140000798007388 */ /* 0x0009e20000000800 */
[----:B---3--:R-:W-:Y:S01]  /*51f0*/  F2FP.F16.F32.PACK_AB R17, R171, R250 ;  /* 0x000000faab11723e */ /* 0x008fe200000000ff */
[--C-:B------:R-:W-:Y:S07]  /*5200*/  FFMA.FTZ R168, R28, UR16, -R163.reuse ;  /* 0x000000101ca87c23 */ /* 0x100fee00080108a3 */
[----:B------:R-:W2:Y:S01]  /*5210*/  MUFU.EX2 R167, R167 ;  /* 0x000000a700a77308 */ /* 0x000ea20000000800 */
[----:B------:R-:W-:Y:S01]  /*5220*/  FFMA.FTZ R163, R29, UR16, -R163 ;  /* 0x000000101da37c23 */ /* 0x000fe200080108a3 */
[C---:B------:R-:W-:Y:S01]  /*5230*/  IADD3 R165, PT, PT, R152.reuse, 0x13020, RZ ;  /* 0x0001302098a57810 */ /* 0x040fe20007ffe0ff */
[----:B------:R-:W-:Y:S07]  /*5240*/  STS [R152+0x14400], R17 ;  /* 0x0144001198007388 */ /* 0x000fee0000000800 */
[----:B------:R-:W-:Y:S01]  /*5250*/  MUFU.EX2 R151, R151 ;  /* 0x0000009700977308 */ /* 0x000fe20000000800 */
[----:B------:R-:W-:Y:S02]  /*5260*/  IADD3 R164, PT, PT, R152, 0x13000, RZ ;  /* 0x0001300098a47810 */ /* 0x000fe40007ffe0ff */
[----:B-1----:R-:W-:Y:S07]  /*5270*/  F2FP.F16.F32.PACK_AB R15, R169, R248 ;  /* 0x000000f8a90f723e */ /* 0x002fee00000000ff */
[----:B------:R-:W4:Y:S01]  /*5280*/  MUFU.EX2 R150, R150 ;  /* 0x0000009600967308 */ /* 0x000f220000000800 */
[----:B------:R-:W-:Y:S02]  /*5290*/  MOV R8, R165 ;  /* 0x000000a500087202 */ /* 0x000fe40000000f00 */
[----:B------:R-:W-:Y:S07]  /*52a0*/  @P0 IADD3 R8, PT, PT, R164, -0x20, RZ ;  /* 0xffffffe0a4080810 */ /* 0x000fee0007ffe0ff */
[----:B------:R-:W-:Y:S01]  /*52b0*/  MUFU.EX2 R143, R143 ;  /* 0x0000008f008f7308 */ /* 0x000fe20000000800 */
[----:B------:R1:W-:Y:S01]  /*52c0*/  STS [R146+0x14000], R15 ;  /* 0x0140000f92007388 */ /* 0x0003e20000000800 */
[----:B--2---:R-:W-:Y:S08]  /*52d0*/  F2FP.F16.F32.PACK_AB R13, R167, R246 ;  /* 0x000000f6a70d723e */ /* 0x004ff000000000ff */
[----:B------:R-:W2:Y:S01]  /*52e0*/  MUFU.EX2 R142, R142 ;  /* 0x0000008e008e7308 */ /* 0x000ea20000000800 */
[----:B------:R-:W-:Y:S01]  /*52f0*/  IADD3 R16, PT, PT, R5, R8, RZ ;  /* 0x0000000805107210 */ /* 0x000fe20007ffe0ff */
[----:B------:R-:W-:Y:S08]  /*5300*/  STS [R146+0x14400], R13 ;  /* 0x0144000d92007388 */ /* 0x000ff00000000800 */
[----:B------:R-:W-:Y:S01]  /*5310*/  MUFU.EX2 R154, R132 ;  /* 0x00000084009a7308 */ /* 0x000fe20000000800 */
[----:B------:R-:W-:Y:S02]  /*5320*/  LEA R141, R4, UR4, 0x1 ;  /* 0x00000004048d7c11 */ /* 0x000fe4000f8e08ff */
[----:B----4-:R-:W-:Y:S07]  /*5330*/  F2FP.F16.F32.PACK_AB R11, R150, R151 ;  /* 0x00000097960b723e */ /* 0x010fee00000000ff */
[----:B------:R-:W-:Y:S01]  /*5340*/  MUFU.EX2 R145, R145 ;  /* 0x0000009100917308 */ /* 0x000fe20000000800 */
[C---:B------:R-:W-:Y:S02]  /*5350*/  IADD3 R4, PT, PT, R141.reuse, 0x6000, RZ ;  /* 0x000060008d047810 */ /* 0x040fe40007ffe0ff */
[----:B------:R-:W-:Y:S07]  /*5360*/  IADD3 R140, PT, PT, R141, 0x6020, RZ ;  /* 0x000060208d8c7810 */ /* 0x000fee0007ffe0ff */
[----:B------:R-:W3:Y:S01]  /*5370*/  MUFU.EX2 R144, R144 ;  /* 0x0000009000907308 */ /* 0x000ee20000000800 */
[----:B------:R-:W-:Y:S01]  /*5380*/  STS [R8], R11 ;  /* 0x0000000b08007388 */ /* 0x000fe20000000800 */
[----:B--2---:R-:W-:Y:S08]  /*5390*/  F2FP.F16.F32.PACK_AB R9, R142, R143 ;  /* 0x0000008f8e09723e */ /* 0x004ff000000000ff */
[----:B------:R-:W2:Y:S01]  /*53a0*/  MUFU.EX2 R147, R147 ;  /* 0x0000009300937308 */ /* 0x000ea20000000800 */
[----:B------:R-:W-:Y:S01]  /*53b0*/  @P1 IADD3 R140, PT, PT, R4, -0x20, RZ ;  /* 0xffffffe0048c1810 */ /* 0x000fe20007ffe0ff */
[----:B------:R-:W-:Y:S08]  /*53c0*/  STS [R8+0x400], R9 ;  /* 0x0004000908007388 */ /* 0x000ff00000000800 */
[----:B------:R-:W-:Y:S01]  /*53d0*/  MUFU.EX2 R153, R153 ;  /* 0x0000009900997308 */ /* 0x000fe20000000800 */
[----:B------:R-:W-:Y:S02]  /*53e0*/  MOV R249, R165 ;  /* 0x000000a500f97202 */ /* 0x000fe40000000f00 */
[--C-:B------:R-:W-:Y:S07]  /*53f0*/  SHF.R.U32.HI R165, RZ, 0x1, R160.reuse ;  /* 0x00000001ffa57819 */ /* 0x100fee00000116a0 */
[----:B------:R-:W4:Y:S01]  /*5400*/  MUFU.EX2 R170, R170 ;  /* 0x000000aa00aa7308 */ /* 0x000f220000000800 */
[----:B------:R-:W-:Y:S02]  /*5410*/  @P0 IADD3 R249, PT, PT, R164, -0x20, RZ ;  /* 0xffffffe0a4f90810 */ /* 0x000fe40007ffe0ff */
[----:B---3--:R-:W-:Y:S07]  /*5420*/  F2FP.F16.F32.PACK_AB R7, R144, R145 ;  /* 0x000000919007723e */ /* 0x008fee00000000ff */
[----:B------:R-:W-:Y:S01]  /*5430*/  MUFU.EX2 R166, R166 ;  /* 0x000000a600a67308 */ /* 0x000fe20000000800 */
[----:B--2---:R-:W-:Y:S09]  /*5440*/  F2FP.F16.F32.PACK_AB R5, R154, R147 ;  /* 0x000000939a05723e */ /* 0x004ff200000000ff */
[----:B------:R-:W2:Y:S01]  /*5450*/  MUFU.EX2 R159, R159 ;  /* 0x0000009f009f7308 */ /* 0x000ea20000000800 */
[----:B------:R-:W-:Y:S09]  /*5460*/  STS [R16], R7 ;  /* 0x0000000710007388 */ /* 0x000ff20000000800 */
[----:B------:R-:W-:Y:S01]  /*5470*/  MUFU.EX2 R168, R168 ;  /* 0x000000a800a87308 */ /* 0x000fe20000000800 */
[----:B------:R-:W-:Y:S01]  /*5480*/  STS [R16+0x400], R5 ;  /* 0x0004000510007388 */ /* 0x000fe20000000800 */
[----:B----4-:R-:W-:Y:S08]  /*5490*/  F2FP.F16.F32.PACK_AB R21, R170, R153 ;  /* 0x00000099aa15723e */ /* 0x010ff000000000ff */
[----:B------:R-:W1:Y:S01]  /*54a0*/  MUFU.EX2 R163, R163 ;  /* 0x000000a300a37308 */ /* 0x000e620000000800 */
[----:B------:R-:W-:Y:S09]  /*54b0*/  STS [R8+0x1000], R21 ;  /* 0x0010001508007388 */ /* 0x000ff20000000800 */
[----:B------:R-:W-:Y:S01]  /*54c0*/  MUFU.EX2 R162, R162 ;  /* 0x000000a200a27308 */ /* 0x000fe20000000800 */
[----:B--2---:R-:W-:Y:S09]  /*54d0*/  F2FP.F16.F32.PACK_AB R19, R159, R166 ;  /* 0x000000a69f13723e */ /* 0x004ff200000000ff */
[----:B------:R-:W2:Y:S01]  /*54e0*/  MUFU.EX2 R157, R157 ;  /* 0x0000009d009d7308 */ /* 0x000ea20000000800 */
[----:B------:R-:W-:Y:S01]  /*54f0*/  STS [R8+0x1400], R19 ;  /* 0x0014001308007388 */ /* 0x000fe20000000800 */
[----:B-1----:R-:W-:Y:S05]  /*5500*/  F2FP.F16.F32.PACK_AB R15, R163, R168 ;  /* 0x000000a8a30f723e */ /* 0x002fea00000000ff */
[----:B------:R-:W-:Y:S01]  /*5510*/  STS [R16+0x1000], R15 ;  /* 0x0010000f10007388 */ /* 0x000fe20000000800 */
[----:B--2---:R-:W-:Y:S05]  /*5520*/  F2FP.F16.F32.PACK_AB R17, R157, R162 ;  /* 0x000000a29d11723e */ /* 0x004fea00000000ff */
        /* <DEDUP_REMOVED lines=42> */
[----:B------:R1:W2:Y:S03]  /*57d0*/  LDSM.16.M88.4 R132, [R141+0x8000] ;  /* 0x008000008d84783b */ /* 0x0002a60000000200 */
[----:B-1----:R-:W-:Y:S04]  /*57e0*/  LOP3.LUT R141, R165, 0x30, RZ, 0xc0, !PT ;  /* 0x00000030a58d7812 */ /* 0x002fe800078ec0ff */
[----:B------:R-:W-:Y:S01]  /*57f0*/  LOP3.LUT R141, R141, 0x8, R160, 0xf8, !PT ;  /* 0x000000088d8d7812 */ /* 0x000fe200078ef8a0 */
[-C--:B--2---:R-:W-:Y:S08]  /*5800*/  HMMA.16816.F32 R4, R132, R204.reuse, R4 ;  /* 0x000000cc8404723c */ /* 0x084ff00000001804 */
[C---:B------:R-:W-:Y:S08]  /*5810*/  HMMA.16816.F32 R8, R136.reuse, R204, R8 ;  /* 0x000000cc8808723c */ /* 0x040ff00000001808 */
        /* <DEDUP_REMOVED lines=13> */
[----:B------:R-:W-:Y:S02]  /*58f0*/  FADD.FTZ R6, -R243, R6 ;  /* 0x00000006f3067221 */ /* 0x000fe40000010100 */
[----:B------:R-:W-:Y:S01]  /*5900*/  FMUL.FTZ R251, R148, R251 ;  /* 0x000000fb94fb7220 */ /* 0x000fe20000410000 */
[C---:B------:R-:W-:Y:S04]  /*5910*/  HMMA.16816.F32 R16, R136.reuse, R214, R16 ;  /* 0x000000d68810723c */ /* 0x040fe80000001810 */
[C---:B------:R-:W-:Y:S01]  /*5920*/  SHF.L.U32 R148, R160.reuse, 0x6, RZ ;  /* 0x00000006a0947819 */ /* 0x040fe200000006ff */
[----:B------:R-:W-:Y:S01]  /*5930*/  FMUL.FTZ R140, R161, R4 ;  /* 0x00000004a18c7220 */ /* 0x000fe20000410000 */
[----:B------:R-:W-:Y:S02]  /*5940*/  SHF.L.U32 R161, R160, 0x3, RZ ;  /* 0x00000003a0a17819 */ /* 0x000fe400000006ff */
[-C--:B------:R-:W-:Y:S03]  /*5950*/  HMMA.16816.F32 R20, R136, R216.reuse, R20 ;  /* 0x000000d88814723c */ /* 0x080fe60000001814 */
[----:B------:R-:W-:Y:S01]  /*5960*/  LOP3.LUT R4, R141, 0x1c0, R148, 0xf8, !PT ;  /* 0x000001c08d047812 */ /* 0x000fe200078ef894 */
[----:B------:R-:W-:Y:S01]  /*5970*/  FADD.FTZ R141, -R242, R12 ;  /* 0x0000000cf28d7221 */ /* 0x000fe20000010100 */
[----:B------:R-:W-:Y:S02]  /*5980*/  LOP3.LUT R164, R148, 0x400, RZ, 0xc0, !PT ;  /* 0x0000040094a47812 */ /* 0x000fe400078ec0ff */
[----:B------:R-:W-:Y:S01]  /*5990*/  LOP3.LUT R5, R4, 0x38, R161, 0x78, !PT ;  /* 0x0000003804057812 */ /* 0x000fe200078e78a1 */
[C---:B------:R-:W-:Y:S04]  /*59a0*/  HMMA.16816.F32 R24, R132.reuse, R216, R24 ;  /* 0x000000d88418723c */ /* 0x040fe80000001818 */
[----:B------:R-:W-:Y:S01]  /*59b0*/  FADD.FTZ R4, -R243, R7 ;  /* 0x00000007f3047221 */ /* 0x000fe20000010100 */
[----:B------:R-:W-:Y:S01]  /*59c0*/  LEA R164, R5, R164, 0x1 ;  /* 0x000000a405a47211 */ /* 0x000fe200078e08ff */
[----:B------:R-:W-:Y:S01]  /*59d0*/  FMUL.FTZ R5, R247, R6 ;  /* 0x00000006f7057220 */ /* 0x000fe20000410000 */
[C---:B------:R-:W-:Y:S01]  /*59e0*/  FADD.FTZ R7, -R242.reuse, R8 ;  /* 0x00000008f2077221 */ /* 0x040fe20000010100 */
[-C--:B------:R-:W-:Y:S03]  /*59f0*/  HMMA.16816.F32 R28, R132, R218.reuse, R28 ;  /* 0x000000da841c723c */ /* 0x080fe6000000181c */
[----:B------:R-:W-:Y:S01]  /*5a00*/  FMUL.FTZ R4, R245, R4 ;  /* 0x00000004f5047220 */ /* 0x000fe20000410000 */
[----:B------:R-:W-:Y:S01]  /*5a10*/  FADD.FTZ R6, -R242, R9 ;  /* 0x00000009f2067221 */ /* 0x000fe20000010100 */
[----:B------:R-:W-:Y:S01]  /*5a20*/  FMUL.FTZ R7, R252, R7 ;  /* 0x00000007fc077220 */ /* 0x000fe20000410000 */
[C---:B------:R-:W-:Y:S01]  /*5a30*/  FADD.FTZ R8, -R233.reuse, R11 ;  /* 0x0000000be9087221 */ /* 0x040fe20000010100 */
[----:B------:R-:W-:Y:S01]  /*5a40*/  FADD.FTZ R11, -R233, R14 ;  /* 0x0000000ee90b7221 */ /* 0x000fe20000010100 */
[----:B------:R-:W-:Y:S04]  /*5a50*/  HMMA.16816.F32 R32, R136, R218, R32 ;  /* 0x000000da8820723c */ /* 0x000fe80000001820 */
[----:B------:R-:W-:Y:S01]  /*5a60*/  FMUL.FTZ R6, R221, R6 ;  /* 0x00000006dd067220 */ /* 0x000fe20000410000 */
[----:B------:R-:W-:Y:S01]  /*5a70*/  F2FP.F16.F32.PACK_AB R5, R4, R5 ;  /* 0x000000050405723e */ /* 0x000fe200000000ff */
[----:B------:R-:W-:Y:S01]  /*5a80*/  FADD.FTZ R4, -R242, R13 ;  /* 0x0000000df2047221 */ /* 0x000fe20000010100 */
[----:B------:R-:W-:Y:S01]  /*5a90*/  FADD.FTZ R13, -R244, R16 ;  /* 0x00000010f40d7221 */ /* 0x000fe20000010100 */
[----:B------:R-:W-:Y:S01]  /*5aa0*/  FADD.FTZ R9, -R233, R10 ;  /* 0x0000000ae9097221 */ /* 0x000fe20000010100 */
[----:B------:R-:W-:Y:S01]  /*5ab0*/  F2FP.F16.F32.PACK_AB R7, R6, R7 ;  /* 0x000000070607723e */ /* 0x000fe200000000ff */
[----:B------:R-:W-:Y:S01]  /*5ac0*/  FMUL.FTZ R169, R169, R4 ;  /* 0x00000004a9a97220 */ /* 0x000fe20000410000 */
[----:B------:R-:W-:Y:S01]  /*5ad0*/  FADD.FTZ R6, -R244, R17 ;  /* 0x00000011f4067221 */ /* 0x000fe20000010100 */
[----:B------:R-:W-:Y:S01]  /*5ae0*/  FADD.FTZ R4, -R243, R19 ;  /* 0x00000013f3047221 */ /* 0x000fe20000010100 */
[----:B------:R-:W-:Y:S01]  /*5af0*/  FADD.FTZ R10, -R233, R15 ;  /* 0x0000000fe90a7221 */ /* 0x000fe20000010100 */
[----:B------:R-:W-:Y:S01]  /*5b00*/  FMUL.FTZ R246, R246, R11 ;  /* 0x0000000bf6f67220 */ /* 0x000fe20000410000 */
[----:B------:R-:W-:Y:S01]  /*5b10*/  FMUL.FTZ R158, R158, R13 ;  /* 0x0000000d9e9e7220 */ /* 0x000fe20000410000 */
[----:B------:R-:W-:Y:S01]  /*5b20*/  FMUL.FTZ R155, R155, R6 ;  /* 0x000000069b9b7220 */ /* 0x000fe20000410000 */
[----:B------:R-:W-:Y:S01]  /*5b30*/  FMUL.FTZ R149, R149, R4 ;  /* 0x0000000495957220 */ /* 0x000fe20000410000 */
[C---:B------:R-:W-:Y:S01]  /*5b40*/  FADD.FTZ R24, -R242.reuse, R24 ;  /* 0x00000018f2187221 */ /* 0x040fe20000010100 */
[C---:B------:R-:W-:Y:S01]  /*5b50*/  FADD.FTZ R25, -R242.reuse, R25 ;  /* 0x00000019f2197221 */ /* 0x040fe20000010100 */
[----:B------:R-:W-:Y:S01]  /*5b60*/  FADD.FTZ R15, -R242, R28 ;  /* 0x0000001cf20f7221 */ /* 0x000fe20000010100 */
[C---:B------:R-:W-:Y:S01]  /*5b70*/  FADD.FTZ R11, -R243.reuse, R18 ;  /* 0x00000012f30b7221 */ /* 0x040fe20000010100 */
[C---:B------:R-:W-:Y:S01]  /*5b80*/  FADD.FTZ R20, -R244.reuse, R20 ;  /* 0x00000014f4147221 */ /* 0x040fe20000010100 */
[----:B------:R-:W-:Y:S01]  /*5b90*/  FADD.FTZ R21, -R244, R21 ;  /* 0x00000015f4157221 */ /* 0x000fe20000010100 */
[C---:B------:R-:W-:Y:S01]  /*5ba0*/  FADD.FTZ R22, -R243.reuse, R22 ;  /* 0x00000016f3167221 */ /* 0x040fe20000010100 */
[----:B------:R-:W-:Y:S01]  /*5bb0*/  FADD.FTZ R23, -R243, R23 ;  /* 0x00000017f3177221 */ /* 0x000fe20000010100 */
[C---:B------:R-:W-:Y:S01]  /*5bc0*/  FADD.FTZ R13, -R233.reuse, R26 ;  /* 0x0000001ae90d7221 */ /* 0x040fe20000010100 */
[C---:B------:R-:W-:Y:S01]  /*5bd0*/  FADD.FTZ R4, -R233.reuse, R27 ;  /* 0x0000001be9047221 */ /* 0x040fe20000010100 */
[----:B------:R-:W-:Y:S01]  /*5be0*/  FADD.FTZ R242, -R242, R29 ;  /* 0x0000001df2f27221 */ /* 0x000fe20000010100 */
[----:B------:R-:W-:Y:S01]  /*5bf0*/  F2FP.F16.F32.PACK_AB R251, R140, R251 ;  /* 0x000000fb8cfb723e */ /* 0x000fe200000000ff */
[C---:B------:R-:W-:Y:S01]  /*5c00*/  FADD.FTZ R17, -R233.reuse, R30 ;  /* 0x0000001ee9117221 */ /* 0x040fe20000010100 */
[----:B------:R-:W-:Y:S01]  /*5c10*/  FADD.FTZ R6, -R233, R31 ;  /* 0x0000001fe9067221 */ /* 0x000fe20000010100 */
[----:B------:R-:W-:Y:S01]  /*5c20*/  F2FP.F16.F32.PACK_AB R155, R155, R158 ;  /* 0x0000009e9b9b723e */ /* 0x000fe200000000ff */
[C---:B------:R-:W-:Y:S01]  /*5c30*/  FADD.FTZ R32, -R244.reuse, R32 ;  /* 0x00000020f4207221 */ /* 0x040fe20000010100 */
[----:B------:R-:W-:Y:S01]  /*5c40*/  FADD.FTZ R33, -R244, R33 ;  /* 0x00000021f4217221 */ /* 0x000fe20000010100 */
        /* <DEDUP_REMOVED lines=42> */
[----:B------:R-:W-:Y:S01]  /*5ef0*/  ISETP.GE.AND P3, PT, R6, UR9, PT ;  /* 0x0000000906007c0c */ /* 0x000fe2000bf66270 */
        /* <DEDUP_REMOVED lines=30> */
.L_x_320:
[----:B------:R-:W-:Y:S01]  /*60e0*/  STS [R152+0xf000], R251 ;  /* 0x00f000fb98007388 */ /* 0x000fe20000000800 */
[----:B------:R-:W-:Y:S01]  /*60f0*/  IMAD.MOV.U32 R6, RZ, RZ, 0x10 ;  /* 0x00000010ff067424 */ /* 0x000fe200078e00ff */
[--C-:B------:R-:W-:Y:S01]  /*6100*/  SHF.R.U32.HI R163, RZ, 0x4, R160.reuse ;  /* 0x00000004ffa37819 */ /* 0x100fe200000116a0 */
[C---:B------:R-:W-:Y:S01]  /*6110*/  IMAD.SHL.U32 R149, R160.reuse, 0x20, RZ ;  /* 0x00000020a0957824 */ /* 0x040fe200078e00ff */
[----:B------:R2:W-:Y:S01]  /*6120*/  STS [R152+0xf400], R5 ;  /* 0x00f4000598007388 */ /* 0x0005e20000000800 */
[----:B------:R-:W-:Y:S01]  /*6130*/  IMAD.SHL.U32 R162, R160, 0x4, RZ ;  /* 0x00000004a0a27824 */ /* 0x000fe200078e00ff */
[----:B------:R-:W-:Y:S01]  /*6140*/  SEL R6, R6, 0xfffffff0, !P1 ;  /* 0xfffffff006067807 */ /* 0x000fe20004800000 */
[----:B------:R-:W3:Y:S01]  /*6150*/  LDC R171, c[0x0][0x44c] ;  /* 0x00011300ffab7b82 */ /* 0x000ee20000000800 */
[----:B------:R-:W-:Y:S01]  /*6160*/  STS [R146+0xf000], R155 ;  /* 0x00f0009b92007388 */ /* 0x000fe20000000800 */
[----:B------:R-:W-:Y:S02]  /*6170*/  LOP3.LUT R163, R163, 0x8, RZ, 0xc0, !PT ;  /* 0x00000008a3a37812 */ /* 0x000fe400078ec0ff */
[----:B------:R-:W-:Y:S01]  /*6180*/  IMAD.IADD R133, R6, 0x1, R249 ;  /* 0x0000000106857824 */ /* 0x000fe200078e02f9 */
[----:B------:R-:W-:Y:S01]  /*6190*/  STS [R146+0xf400], R11 ;  /* 0x00f4000b92007388 */ /* 0x000fe20000000800 */
[----:B------:R-:W-:Y:S03]  /*61a0*/  LOP3.LUT R4, R163, 0x10, R160, 0xf8, !PT ;  /* 0x00000010a3047812 */ /* 0x000fe600078ef8a0 */
[----:B------:R-:W-:Y:S04]  /*61b0*/  STS [R152+0x10000], R7 ;  /* 0x0100000798007388 */ /* 0x000fe80000000800 */
[----:B------:R-:W-:Y:S04]  /*61c0*/  STS [R152+0x10400], R9 ;  /* 0x0104000998007388 */ /* 0x000fe80000000800 */
[----:B------:R-:W-:Y:S04]  /*61d0*/  STS [R146+0x10000], R169 ;  /* 0x010000a992007388 */ /* 0x000fe80000000800 */
[----:B------:R-:W-:Y:S01]  /*61e0*/  STS [R146+0x10400], R167 ;  /* 0x010400a792007388 */ /* 0x000fe20000000800 */
[--C-:B--2---:R-:W-:Y:S01]  /*61f0*/  LOP3.LUT R5, R4, 0xc0, R149.reuse, 0xf8, !PT ;  /* 0x000000c004057812 */ /* 0x104fe200078ef895 */
[----:B---3--:R-:W-:Y:S02]  /*6200*/  IMAD R171, R171, UR5, RZ ;  /* 0x00000005abab7c24 */ /* 0x008fe4000f8e02ff */
[----:B------:R-:W-:Y:S01]  /*6210*/  STS [R249+-0x4000], R150 ;  /* 0xffc00096f9007388 */ /* 0x000fe20000000800 */
[----:B------:R-:W-:Y:S03]  /*6220*/  LOP3.LUT R4, R5, 0x18, R162, 0x78, !PT ;  /* 0x0000001805047812 */ /* 0x000fe600078e78a2 */
[----:B------:R-:W-:Y:S01]  /*6230*/  STS [R249+-0x3c00], R22 ;  /* 0xffc40016f9007388 */ /* 0x000fe20000000800 */
[----:B------:R-:W-:Y:S03]  /*6240*/  LOP3.LUT R4, R4, 0x120, R149, 0xf8, !PT ;  /* 0x0000012004047812 */ /* 0x000fe600078ef895 */
[----:B------:R-:W-:Y:S01]  /*6250*/  STS [R133+-0x4000], R32 ;  /* 0xffc0002085007388 */ /* 0x000fe20000000800 */
[----:B------:R-:W-:Y:S03]  /*6260*/  LEA R166, R4, UR4, 0x1 ;  /* 0x0000000404a67c11 */ /* 0x000fe6000f8e08ff */
[----:B------:R-:W-:Y:S04]  /*6270*/  STS [R133+-0x3c00], R34 ;  /* 0xffc4002285007388 */ /* 0x000fe80000000800 */
[----:B------:R-:W-:Y:S04]  /*6280*/  STS [R249+-0x3000], R24 ;  /* 0xffd00018f9007388 */ /* 0x000fe80000000800 */
[----:B------:R-:W-:Y:S04]  /*6290*/  STS [R249+-0x2c00], R28 ;  /* 0xffd4001cf9007388 */ /* 0x000fe80000000800 */
[----:B------:R-:W-:Y:S04]  /*62a0*/  STS [R133+-0x3000], R242 ;  /* 0xffd000f285007388 */ /* 0x000fe80000000800 */
[----:B------:R-:W-:Y:S01]  /*62b0*/  STS [R133+-0x2c00], R132 ;  /* 0xffd4008485007388 */ /* 0x000fe20000000800 */
[----:B------:R-:W-:Y:S06]  /*62c0*/  BAR.SYNC.DEFER_BLOCKING 0x0 ;  /* 0x0000000000007b1d */ /* 0x000fec0000010000 */
        /* <DEDUP_REMOVED lines=57> */
[----:B------:R-:W-:Y:S01]  /*6660*/  LOP3.LUT R4, R148, 0x1c0, RZ, 0xc0, !PT ;  /* 0x000001c094047812 */ /* 0x000fe200078ec0ff */
[----:B------:R-:W-:Y:S03]  /*6670*/  IMAD.U32 R5, R171, -0x40, RZ ;  /* 0xffffffc0ab057824 */ /* 0x000fe600078e00ff */
[-C--:B-----5:R-:W-:Y:S05]  /*6680*/  HMMA.16816.F32 R36, R132, R136.reuse, R36 ;  /* 0x000000888424723c */ /* 0x0a0fea0000001824 */
[C---:B------:R-:W-:Y:S03]  /*6690*/  LEA R234, P0, R5.reuse, R234, 0x2 ;  /* 0x000000ea05ea7211 */ /* 0x040fe600078010ff */
[C---:B------:R-:W-:Y:S04]  /*66a0*/  HMMA.16816.F32 R40, R140.reuse, R136, R40 ;  /* 0x000000888c28723c */ /* 0x040fe80000001828 */
[----:B------:R-:W-:Y:S04]  /*66b0*/  LEA.HI.X.SX32 R235, R5, R235, 0x2, P0 ;  /* 0x000000eb05eb7211 */ /* 0x000fe800000f16ff */
        /* <DEDUP_REMOVED lines=17> */
[----:B------:R-:W-:Y:S02]  /*67d0*/  LOP3.LUT R6, R5, 0x20, RZ, 0xfc, !PT ;  /* 0x0000002005067812 */ /* 0x000fe400078efcff */
[----:B------:R-:W-:Y:S02]  /*67e0*/  SHF.R.S64 R11, R8, 0x1f, R9 ;  /* 0x0000001f080b7819 */ /* 0x000fe40000001009 */
[----:B------:R-:W-:Y:S02]  /*67f0*/  LOP3.LUT R8, R7, 0x18, R160, 0x78, !PT ;  /* 0x0000001807087812 */ /* 0x000fe400078e78a0 */
        /* <DEDUP_REMOVED lines=23> */
.L_x_321:
[----:B------:R-:W-:Y:S01]  /*6970*/  LOP3.LUT R148, R148, 0x200, RZ, 0xc0, !PT ;  /* 0x0000020094947812 */ /* 0x000fe200078ec0ff */
[----:B------:R-:W-:Y:S01]  /*6980*/  LDSM.16.MT88.4 R8, [R166+0x9000] ;  /* 0x00900000a608783b */ /* 0x000fe20000004200 */
        /* <DEDUP_REMOVED lines=51> */
[----:B------:R-:W-:Y:S07]  /*6cc0*/  LDSM.16.M88.4 R144, [R170+0x11000] ;  /* 0x01100000aa90783b */ /* 0x000fee0000000200 */
        /* <DEDUP_REMOVED lines=21> */
[----:B------:R-:W-:Y:S07]  /*6e20*/  IMAD.U32 R29, RZ, RZ, UR48 ;  /* 0x00000030ff1d7e24 */ /* 0x000fee000f8e00ff */
[----:B------:R-:W-:Y:S01]  /*6e30*/  HMMA.16816.F32 R24, R144, R30, R24 ;  /* 0x0000001e9018723c */ /* 0x000fe20000001818 */
[----:B------:R-:W-:Y:S02]  /*6e40*/  IMAD.U32 R31, RZ, RZ, UR48 ;  /* 0x00000030ff1f7e24 */ /* 0x000fe4000f8e00ff */
        /* <DEDUP_REMOVED lines=42> */
[----:B------:R1:W4:Y:S02]  /*70f0*/  LDSM.16.MT88.4 R28, [R166+0xec00] ;  /* 0x00ec0000a61c783b */ /* 0x0003240000004200 */
        /* <DEDUP_REMOVED lines=8> */
[----:B------:R-:W-:Y:S03]  /*7180*/  IMAD.WIDE R140, R171, -0xc0, R134 ;  /* 0xffffff40ab8c7825 */ /* 0x000fe600078e0286 */
[----:B------:R-:W-:Y:S01]  /*7190*/  @P1 LOP3.LUT R229, R165, 0x7, R136, 0xf8, !PT ;  /* 0x00000007a5e51812 */ /* 0x000fe200078ef888 */
[C---:B------:R-:W-:Y:S03]  /*71a0*/  HMMA.16816.F32 R16, R32.reuse, R138, R16 ;  /* 0x0000008a2010723c */ /* 0x040fe60000001810 */
[----:B------:R-:W-:Y:S01]  /*71b0*/  LEA R142, P0, R171, R140, 0x5 ;  /* 0x0000008cab8e7211 */ /* 0x000fe200078028ff */
[----:B-1----:R-:W-:Y:S01]  /*71c0*/  @P1 IMAD.WIDE.U32 R166, R229, R232, UR20 ;  /* 0x00000014e5a61e25 */ /* 0x002fe2000f8e00e8 */
[----:B------:R-:W-:Y:S01]  /*71d0*/  @UP0 UMOV UR20, UR23 ;  /* 0x0000001700140c82 */ /* 0x000fe20008000000 */
[----:B------:R-:W-:Y:S01]  /*71e0*/  @UP0 UMOV UR21, UR22 ;  /* 0x0000001600150c82 */ /* 0x000fe20008000000 */
[C---:B------:R-:W-:Y:S01]  /*71f0*/  LEA.HI.X.SX32 R143, R171.reuse, R141, 0x5, P0 ;  /* 0x0000008dab8f7211 */ /* 0x040fe200000f2eff */
[----:B------:R-:W-:Y:S01]  /*7200*/  UISETP.GT.AND UP0, UPT, UR49, UR46, UPT ;  /* 0x0000002e3100728c */ /* 0x000fe2000bf04270 */
[C---:B----4-:R-:W-:Y:S01]  /*7210*/  HMMA.16816.F32 R20, R32.reuse, R28, R20 ;  /* 0x0000001c2014723c */ /* 0x050fe20000001814 */
        /* <DEDUP_REMOVED lines=10> */
[----:B------:R-:W-:Y:S01]  /*72c0*/  REDG.E.ADD.F32.FTZ.RN.STRONG.GPU desc[UR40][R234.64], R4 ;  /* 0x00000004ea0079a6 */ /* 0x000fe2000c12f328 */
[C---:B------:R-:W-:Y:S03]  /*72d0*/  LEA R248, P0, R171.reuse, R136, 0x5 ;  /* 0x00000088abf87211 */ /* 0x040fe600078028ff */
[----:B------:R2:W-:Y:S01]  /*72e0*/  REDG.E.ADD.F32.FTZ.RN.STRONG.GPU desc[UR40][R144.64], R5 ;  /* 0x00000005900079a6 */ /* 0x0005e2000c12f328 */
[C---:B------:R-:W-:Y:S03]  /*72f0*/  LEA.HI.X.SX32 R249, R171.reuse, R137, 0x5, P0 ;  /* 0x00000089abf97211 */ /* 0x040fe600000f2eff */
[----:B------:R-:W-:Y:S04]  /*7300*/  REDG.E.ADD.F32.FTZ.RN.STRONG.GPU desc[UR40][R146.64], R6 ;  /* 0x00000006920079a6 */ /* 0x000fe8000c12f328 */
[----:B------:R-:W-:Y:S04]  /*7310*/  REDG.E.ADD.F32.FTZ.RN.STRONG.GPU desc[UR40][R148.64], R7 ;  /* 0x00000007940079a6 */ /* 0x000fe8000c12f328 */
[----:B------:R-:W-:Y:S04]  /*7320*/  REDG.E.ADD.F32.FTZ.RN.STRONG.GPU desc[UR40][R150.64], R8 ;  /* 0x00000008960079a6 */ /* 0x000fe8000c12f328 */
[----:B------:R-:W-:Y:S01]  /*7330*/  REDG.E.ADD.F32.FTZ.RN.STRONG.GPU desc[UR40][R152.64], R9 ;  /* 0x00000009980079a6 */ /* 0x000fe2000c12f328 */
[C---:B-1----:R-:W-:Y:S03]  /*7340*/  LEA R166, P0, R171.reuse, R248, 0x5 ;  /* 0x000000f8aba67211 */ /* 0x042fe600078028ff */
[----:B------:R-:W-:Y:S01]  /*7350*/  REDG.E.ADD.F32.FTZ.RN.STRONG.GPU desc[UR40][R154.64], R10 ;  /* 0x0000000a9a0079a6 */ /* 0x000fe2000c12f328 */
[C---:B------:R-:W-:Y:S03]  /*7360*/  LEA.HI.X.SX32 R167, R171.reuse, R249, 0x5, P0 ;  /* 0x000000f9aba77211 */ /* 0x040fe600000f2eff */
[----:B------:R-:W-:Y:S01]  /*7370*/  REDG.E.ADD.F32.FTZ.RN.STRONG.GPU desc[UR40][R156.64], R11 ;  /* 0x0000000b9c0079a6 */ /* 0x000fe2000c12f328 */
[C---:B--2---:R-:W-:Y:S03]  /*7380*/  LEA R144, P0, R171.reuse, R166, 0x5 ;  /* 0x000000a6ab907211 */ /* 0x044fe600078028ff */
[----:B------:R-:W-:Y:S01]  /*7390*/  REDG.E.ADD.F32.FTZ.RN.STRONG.GPU desc[UR40][R234.64+0x80], R12 ;  /* 0x0000800cea0079a6 */ /* 0x000fe2000c12f328 */
[----:B------:R-:W-:Y:S03]  /*73a0*/  LEA.HI.X.SX32 R145, R171, R167, 0x5, P0 ;  /* 0x000000a7ab917211 */ /* 0x000fe600000f2eff */
[----:B------:R-:W-:Y:S04]  /*73b0*/  REDG.E.ADD.F32.FTZ.RN.STRONG.GPU desc[UR40][R158.64+0x80], R13 ;  /* 0x0000800d9e0079a6 */ /* 0x000fe8000c12f328 */
[----:B------:R-:W-:Y:S04]  /*73c0*/  LDSM.16.MT88.4 R4, [R164+UR4+0xf000] ;  /* 0x00f00004a404783b */ /* 0x000fe80008004200 */
[----:B------:R-:W1:Y:S04]  /*73d0*/  LDSM.16.MT88.4 R8, [R220] ;  /* 0x00000000dc08783b */ /* 0x000e680000004200 */
[----:B------:R-:W-:Y:S04]  /*73e0*/  REDG.E.ADD.F32.FTZ.RN.STRONG.GPU desc[UR40][R168.64+0x80], R14 ;  /* 0x0000800ea80079a6 */ /* 0x000fe8000c12f328 */
[----:B------:R-:W-:Y:S04]  /*73f0*/  REDG.E.ADD.F32.FTZ.RN.STRONG.GPU desc[UR40][R242.64+0x80], R15 ;  /* 0x0000800ff20079a6 */ /* 0x000fe8000c12f328 */
[----:B------:R-:W2:Y:S04]  /*7400*/  LDSM.16.MT88.4 R12, [R164+UR4+0x11000] ;  /* 0x01100004a40c783b */ /* 0x000ea80008004200 */
[----:B------:R-:W-:Y:S04]  /*7410*/  REDG.E.ADD.F32.FTZ.RN.STRONG.GPU desc[UR40][R244.64+0x80], R16 ;  /* 0x00008010f40079a6 */ /* 0x000fe8000c12f328 */
[----:B------:R-:W-:Y:S04]  /*7420*/  REDG.E.ADD.F32.FTZ.RN.STRONG.GPU desc[UR40][R246.64+0x80], R17 ;  /* 0x00008011f60079a6 */ /* 0x000fe8000c12f328 */
[----:B------:R-:W-:Y:S04]  /*7430*/  REDG.E.ADD.F32.FTZ.RN.STRONG.GPU desc[UR40][R132.64+0x80], R18 ;  /* 0x00008012840079a6 */ /* 0x000fe8000c12f328 */
[----:B------:R-:W-:Y:S04]  /*7440*/  REDG.E.ADD.F32.FTZ.RN.STRONG.GPU desc[UR40][R134.64+0x80], R19 ;  /* 0x00008013860079a6 */ /* 0x000fe8000c12f328 */
[----:B------:R-:W3:Y:S04]  /*7450*/  LDSM.16.MT88.4 R16, [R220+0x1000] ;  /* 0x00100000dc10783b */ /* 0x000ee80000004200 */
[----:B------:R-:W4:Y:S01]  /*7460*/  LDSM.16.MT88.4 R28, [R220+0x2000] ;  /* 0x00200000dc1c783b */ /* 0x000f220000004200 */
[-C--:B-1----:R-:W-:Y:S03]  /*7470*/  HMMA.16816.F32 R84, R4, R8.reuse, R84 ;  /* 0x000000080454723c */ /* 0x082fe60000001854 */
[----:B------:R-:W-:Y:S04]  /*7480*/  LDSM.16.MT88.4 R32, [R164+UR4+0xf800] ;  /* 0x00f80004a420783b */ /* 0x000fe80008004200 */
[----:B------:R-:W-:Y:S04]  /*7490*/  LDSM.16.MT88.4 R132, [R164+UR4+0x11800] ;  /* 0x01180004a484783b */ /* 0x000fe80008004200 */
[----:B------:R-:W-:Y:S01]  /*74a0*/  REDG.E.ADD.F32.FTZ.RN.STRONG.GPU desc[UR40][R234.64+0x100], R20 ;  /* 0x00010014ea0079a6 */ /* 0x000fe2000c12f328 */
[C---:B--2---:R-:W-:Y:S03]  /*74b0*/  HMMA.16816.F32 R88, R12.reuse, R8, R88 ;  /* 0x000000080c58723c */ /* 0x044fe60000001858 */
[----:B------:R-:W-:Y:S04]  /*74c0*/  REDG.E.ADD.F32.FTZ.RN.STRONG.GPU desc[UR40][R140.64+0x100], R21 ;  /* 0x000100158c0079a6 */ /* 0x000fe8000c12f328 */
[----:B------:R-:W-:Y:S01]  /*74d0*/  REDG.E.ADD.F32.FTZ.RN.STRONG.GPU desc[UR40][R142.64+0x100], R22 ;  /* 0x000100168e0079a6 */ /* 0x000fe2000c12f328 */
[-C--:B------:R-:W-:Y:S03]  /*74e0*/  HMMA.16816.F32 R92, R12, R10.reuse, R92 ;  /* 0x0000000a0c5c723c */ /* 0x080fe6000000185c */
[----:B------:R-:W-:Y:S04]  /*74f0*/  LDSM.16.MT88.4 R140, [R164+UR4+0x12800] ;  /* 0x01280004a48c783b */ /* 0x000fe80008004200 */
[----:B------:R-:W-:Y:S01]  /*7500*/  REDG.E.ADD.F32.FTZ.RN.STRONG.GPU desc[UR40][R138.64+0x100], R23 ;  /* 0x000100178a0079a6 */ /* 0x000fe2000c12f328 */
[C---:B------:R-:W-:Y:S03]  /*7510*/  HMMA.16816.F32 R96, R4.reuse, R10, R96 ;  /* 0x0000000a0460723c */ /* 0x040fe60000001860 */
[----:B------:R-:W1:Y:S04]  /*7520*/  LDSM.16.MT88.4 R20, [R220+0x400] ;  /* 0x00040000dc14783b */ /* 0x000e680000004200 */
[----:B------:R-:W-:Y:S01]  /*7530*/  LDSM.16.MT88.4 R8, [R220+0x2400] ;  /* 0x00240000dc08783b */ /* 0x000fe20000004200 */
[-C--:B---3--:R-:W-:Y:S03]  /*7540*/  HMMA.16816.F32 R100, R4, R16.reuse, R100 ;  /* 0x000000100464723c */ /* 0x088fe60000001864 */
[----:B------:R-:W-:Y:S04]  /*7550*/  REDG.E.ADD.F32.FTZ.RN.STRONG.GPU desc[UR40][R136.64+0x100], R24 ;  /* 0x00010018880079a6 */ /* 0x000fe8000c12f328 */
[----:B------:R-:W2:Y:S01]  /*7560*/  LDSM.16.MT88.4 R136, [R220+0x1400] ;  /* 0x00140000dc88783b */ /* 0x000ea20000004200 */
[C---:B------:R-:W-:Y:S03]  /*7570*/  HMMA.16816.F32 R104, R12.reuse, R16, R104 ;  /* 0x000000100c68723c */ /* 0x040fe60000001868 */
[----:B------:R-:W-:Y:S04]  /*7580*/  REDG.E.ADD.F32.FTZ.RN.STRONG.GPU desc[UR40][R248.64+0x100], R25 ;  /* 0x00010019f80079a6 */ /* 0x000fe8000c12f328 */
[----:B------:R-:W-:Y:S01]  /*7590*/  REDG.E.ADD.F32.FTZ.RN.STRONG.GPU desc[UR40][R166.64+0x100], R26 ;  /* 0x0001001aa60079a6 */ /* 0x000fe2000c12f328 */
[-C--:B------:R-:W-:Y:S03]  /*75a0*/  HMMA.16816.F32 R108, R12, R18.reuse, R108 ;  /* 0x000000120c6c723c */ /* 0x080fe6000000186c */
[----:B------:R-:W-:Y:S04]  /*75b0*/  REDG.E.ADD.F32.FTZ.RN.STRONG.GPU desc[UR40][R144.64+0x100], R27 ;  /* 0x0001001b900079a6 */ /* 0x000fe8000c12f328 */
[----:B------:R-:W-:Y:S01]  /*75c0*/  LDSM.16.MT88.4 R24, [R220+0x2800] ;  /* 0x00280000dc18783b */ /* 0x000fe20000004200 */
[C---:B------:R-:W-:Y:S03]  /*75d0*/  HMMA.16816.F32 R112, R4.reuse, R18, R112 ;  /* 0x000000120470723c */ /* 0x040fe60000001870 */
[----:B------:R-:W-:Y:S04]  /*75e0*/  LDSM.16.MT88.4 R16, [R164+UR4+0x12000] ;  /* 0x01200004a410783b */ /* 0x000fe80008004200 */
[----:B------:R-:W-:Y:S01]  /*75f0*/  LDSM.16.MT88.4 R144, [R220+0x2c00] ;  /* 0x002c0000dc90783b */ /* 0x000fe20000004200 */
[-C--:B----4-:R-:W-:Y:S08]  /*7600*/  HMMA.16816.F32 R116, R4, R28.reuse, R116 ;  /* 0x0000001c0474723c */ /* 0x090ff00000001874 */
[C---:B------:R-:W-:Y:S08]  /*7610*/  HMMA.16816.F32 R120, R12.reuse, R28, R120 ;  /* 0x0000001c0c78723c */ /* 0x040ff00000001878 */
[-C--:B------:R-:W-:Y:S01]  /*7620*/  HMMA.16816.F32 R124, R12, R30.reuse, R124 ;  /* 0x0000001e0c7c723c */ /* 0x080fe2000000187c */
[----:B------:R-:W-:Y:S07]  /*7630*/  LDSM.16.MT88.4 R12, [R220+0x800] ;  /* 0x00080000dc0c783b */ /* 0x000fee0000004200 */
[----:B------:R-:W-:Y:S01]  /*7640*/  HMMA.16816.F32 R128, R4, R30, R128 ;  /* 0x0000001e0480723c */ /* 0x000fe20000001880 */
[----:B------:R-:W3:Y:S04]  /*7650*/  LDSM.16.MT88.4 R4, [R164+UR4+0x10000] ;  /* 0x01000004a404783b */ /* 0x000ee80008004200 */
[----:B------:R-:W-:Y:S03]  /*7660*/  LDSM.16.MT88.4 R28, [R164+UR4+0x10800] ;  /* 0x01080004a41c783b */ /* 0x000fe60008004200 */
[-C--:B-1----:R-:W-:Y:S08]  /*7670*/  HMMA.16816.F32 R84, R32, R20.reuse, R84 ;  /* 0x000000142054723c */ /* 0x082ff00000001854 */
[C---:B------:R-:W-:Y:S08]  /*7680*/  HMMA.16816.F32 R88, R132.reuse, R20, R88 ;  /* 0x000000148458723c */ /* 0x040ff00000001858 */
[-C--:B------:R-:W-:Y:S08]  /*7690*/  HMMA.16816.F32 R92, R132, R22.reuse, R92 ;  /* 0x00000016845c723c */ /* 0x080ff0000000185c */
[C---:B------:R-:W-:Y:S01]  /*76a0*/  HMMA.16816.F32 R96, R32.reuse, R22, R96 ;  /* 0x000000162060723c */ /* 0x040fe20000001860 */
[----:B------:R-:W1:Y:S07]  /*76b0*/  LDSM.16.MT88.4 R20, [R220+0x1800] ;  /* 0x00180000dc14783b */ /* 0x000e6e0000004200 */
[-C--:B--2---:R-:W-:Y:S08]  /*76c0*/  HMMA.16816.F32 R100, R32, R136.reuse, R100 ;  /* 0x000000882064723c */ /* 0x084ff00000001864 */
[C---:B------:R-:W-:Y:S08]  /*76d0*/  HMMA.16816.F32 R104, R132.reuse, R136, R104 ;  /* 0x000000888468723c */ /* 0x040ff00000001868 */
[-C--:B------:R-:W-:Y:S08]  /*76e0*/  HMMA.16816.F32 R108, R132, R138.reuse, R108 ;  /* 0x0000008a846c723c */ /* 0x080ff0000000186c */
[C---:B------:R-:W-:Y:S01]  /*76f0*/  HMMA.16816.F32 R112, R32.reuse, R138, R112 ;  /* 0x0000008a2070723c */ /* 0x040fe20000001870 */
[----:B------:R-:W2:Y:S07]  /*7700*/  LDSM.16.MT88.4 R136, [R220+0xc00] ;  /* 0x000c0000dc88783b */ /* 0x000eae0000004200 */
[-C--:B------:R-:W-:Y:S08]  /*7710*/  HMMA.16816.F32 R116, R32, R8.reuse, R116 ;  /* 0x000000082074723c */ /* 0x080ff00000001874 */
[C---:B------:R-:W-:Y:S08]  /*7720*/  HMMA.16816.F32 R120, R132.reuse, R8, R120 ;  /* 0x000000088478723c */ /* 0x040ff00000001878 */
[-C--:B------:R-:W-:Y:S01]  /*7730*/  HMMA.16816.F32 R124, R132, R10.reuse, R124 ;  /* 0x0000000a847c723c */ /* 0x080fe2000000187c */
[----:B------:R4:W4:Y:S07]  /*7740*/  LDSM.16.MT88.4 R132, [R220+0x1c00] ;  /* 0x001c0000dc84783b */ /* 0x00092e0000004200 */
[----:B------:R-:W-:Y:S08]  /*7750*/  HMMA.16816.F32 R128, R32, R10, R128 ;  /* 0x0000000a2080723c */ /* 0x000ff00000001880 */
[-C--:B---3--:R-:W-:Y:S08]  /*7760*/  HMMA.16816.F32 R84, R4, R12.reuse, R84 ;  /* 0x0000000c0454723c */ /* 0x088ff00000001854 */
[C---:B------:R-:W-:Y:S08]  /*7770*/  HMMA.16816.F32 R88, R16.reuse, R12, R88 ;  /* 0x0000000c1058723c */ /* 0x040ff00000001858 */
[-C--:B------:R-:W-:Y:S08]  /*7780*/  HMMA.16816.F32 R92, R16, R14.reuse, R92 ;  /* 0x0000000e105c723c */ /* 0x080ff0000000185c */
[C---:B------:R-:W-:Y:S08]  /*7790*/  HMMA.16816.F32 R96, R4.reuse, R14, R96 ;  /* 0x0000000e0460723c */ /* 0x040ff00000001860 */
        /* <DEDUP_REMOVED lines=10> */
[-C--:B--2---:R-:W-:Y:S05]  /*7840*/  HMMA.16816.F32 R84, R28, R136.reuse, R84 ;  /* 0x000000881c54723c */ /* 0x084fea0000001854 */
[----:B----4-:R-:W-:Y:S03]  /*7850*/  IMAD.MOV.U32 R220, RZ, RZ, R4 ;  /* 0x000000ffffdc7224 */ /* 0x010fe600078e0004 */
        /* <DEDUP_REMOVED lines=188> */
.L_x_323:
        /* <DEDUP_REMOVED lines=12> */
.L_x_324:
[----:B------:R-:W2:Y:S01]  /*84e0*/  LDCU.64 UR8, c[0x0][0x5c8] ;  /* 0x0000b900ff0877ac */ /* 0x000ea20008000a00 */
[----:B------:R-:W-:-:S04]  /*84f0*/  UIADD3 UR5, UPT, UPT, UR42, UR44, URZ ;  /* 0x0000002c2a057290 */ /* 0x000fc8000fffe0ff */
[----:B--2---:R-:W-:Y:S02]  /*8500*/  UIMAD.WIDE.U32 UR20, UR5, UR8, URZ ;  /* 0x00000008051472a5 */ /* 0x004fe4000f8e00ff */
[----:B------:R-:W-:-:S04]  /*8510*/  UIMAD UR5, UR5, UR9, URZ ;  /* 0x00000009050572a4 */ /* 0x000fc8000f8e02ff */
[----:B------:R-:W-:-:S06]  /*8520*/  UIADD3 UR5, UPT, UPT, UR21, UR5, URZ ;  /* 0x0000000515057290 */ /* 0x000fcc000fffe0ff */
[----:B------:R-:W-:-:S07]  /*8530*/  MOV R6, UR5 ;  /* 0x0000000500067c02 */ /* 0x000fce0008000f00 */
.L_x_325:
        /* <DEDUP_REMOVED lines=60> */
.L_x_327:
[----:B------:R-:W-:Y:S05]  /*8900*/  BSYNC.RECONVERGENT B0 ;  /* 0x0000000000007941 */ /* 0x000fea0003800200 */
.L_x_326:
[----:B---3--:R3:W4:Y:S01]  /*8910*/  LDS.128 R40, [R0+0xe000] ;  /* 0x00e0000000287984 */ /* 0x0087220000000c00 */
        /* <DEDUP_REMOVED lines=16> */
[----:B----4-:R1:W-:Y:S02]  /*8a20*/  @!P0 STG.E.128 desc[UR40][R44.64+0x80], R40 ;  /* 0x000080282c008986 */ /* 0x0103e4000c101d28 */
.L_x_329:
[----:B------:R-:W-:Y:S05]  /*8a30*/  BSYNC.RECONVERGENT B0 ;  /* 0x0000000000007941 */ /* 0x000fea0003800200 */
.L_x_328:
        /* <DEDUP_REMOVED lines=24> */
.L_x_331:
[----:B------:R-:W-:Y:S05]  /*8bc0*/  BSYNC.RECONVERGENT B0 ;  /* 0x0000000000007941 */ /* 0x000fea0003800200 */
.L_x_330:
        /* <DEDUP_REMOVED lines=16> */
.L_x_295:
[----:B------:R-:W-:Y:S05]  /*8cd0*/  BSYNC.RECONVERGENT B1 ;  /* 0x0000000000017941 */ /* 0x000fea0003800200 */
.L_x_273:
        /* <DEDUP_REMOVED lines=11> */
.L_x_333:
        /* <DEDUP_REMOVED lines=15> */
.L_x_1714:


//--------------------- .text._ZN5flash27flash_bwd_convert_dq_kernelI23Flash_bwd_kernel_traitsILi96ELi64ELi128ELi8ELi2ELi4ELi4ELb1ELb0EN7cutlass6half_tE19Flash_kernel_traitsILi96ELi64ELi128ELi8ES3_EEEEvNS_16Flash_bwd_paramsEi --------------------------
	.section	.text._ZN5flash27flash_bwd_convert_dq_kernelI23Flash_bwd_kernel_traitsILi96ELi64ELi128ELi8ELi2ELi4ELi4ELb1ELb0EN7cutlass6half_tE19Flash_kernel_traitsILi96ELi64ELi128ELi8ES3_EEEEvNS_16Flash_bwd_paramsEi,"ax",@progbits
	.align	128
        .global         _ZN5flash27flash_bwd_convert_dq_kernelI23Flash_bwd_kernel_traitsILi96ELi64ELi128ELi8ELi2ELi4ELi4ELb1ELb0EN7cutlass6half_tE19Flash_kernel_traitsILi96ELi64ELi128ELi8ES3_EEEEvNS_16Flash_bwd_paramsEi
        .type           _ZN5flash27flash_bwd_convert_dq_kernelI23Flash_bwd_kernel_traitsILi96ELi64ELi128ELi8ELi2ELi4ELi4ELb1ELb0EN7cutlass6half_tE19Flash_kernel_traitsILi96ELi64ELi128ELi8ES3_EEEEvNS_16Flash_bwd_paramsEi,@function
        .size           _ZN5flash27flash_bwd_convert_dq_kernelI23Flash_bwd_kernel_traitsILi96ELi64ELi128ELi8ELi2ELi4ELi4ELb1ELb0EN7cutlass6half_tE19Flash_kernel_traitsILi96ELi64ELi128ELi8ES3_EEEEvNS_16Flash_bwd_paramsEi,(.L_x_1715 - _ZN5flash27flash_bwd_convert_dq_kernelI23Flash_bwd_kernel_traitsILi96ELi64ELi128ELi8ELi2ELi4ELi4ELb1ELb0EN7cutlass6half_tE19Flash_kernel_traitsILi96ELi64ELi128ELi8ES3_EEEEvNS_16Flash_bwd_paramsEi)
        .other          _ZN5flash27flash_bwd_convert_dq_kernelI23Flash_bwd_kernel_traitsILi96ELi64ELi128ELi8ELi2ELi4ELi4ELb1ELb0EN7cutlass6half_tE19Flash_kernel_traitsILi96ELi64ELi128ELi8ES3_EEEEvNS_16Flash_bwd_paramsEi,@"STO_CUDA_ENTRY STV_DEFAULT"
_ZN5flash27flash_bwd_convert_dq_kernelI23Flash_bwd_kernel_traitsILi96ELi64ELi128ELi8ELi2ELi4ELi4ELb1ELb0EN7cutlass6half_tE19Flash_kernel_traitsILi96ELi64ELi128ELi8ES3_EEEEvNS_16Flash_bwd_paramsEi:
.text._ZN5flash27flash_bwd_convert_dq_kernelI23Flash_bwd_kernel_traitsILi96ELi64ELi128ELi8ELi2ELi4ELi4ELb1ELb0EN7cutlass6half_tE19Flash_kernel_traitsILi96ELi64ELi128ELi8ES3_EEEEvNS_16Flash_bwd_paramsEi:
[----:B------:R-:W-:Y:S01]  /*0000*/  LDC R1, c[0x0][0x37c] ;  /* 0x0000df00ff017b82 */ /* 0x000fe20000000800 */
[----:B------:R-:W0:Y:S07]  /*0010*/  LDCU.64 UR6, c[0x0][0x460] ;  /* 0x00008c00ff0677ac */ /* 0x000e2e0008000a00 */
[----:B------:R-:W1:Y:S01]  /*0020*/  S2UR UR13, SR_CTAID.Y ;  /* 0x00000000000d79c3 */ /* 0x000e620000002600 */
[----:B------:R-:W1:Y:S01]  /*0030*/  LDCU.64 UR4, c[0x0][0x460] ;  /* 0x00008c00ff0477ac */ /* 0x000e620008000a00 */
[----:B------:R-:W2:Y:S01]  /*0040*/  LDCU.64 UR14, c[0x0][0x358] ;  /* 0x00006b00ff0e77ac */ /* 0x000ea20008000a00 */
[----:B0-----:R-:W-:-:S02]  /*0050*/  UISETP.NE.U32.AND UP0, UPT, UR6, URZ, UPT ;  /* 0x000000ff0600728c */ /* 0x001fc4000bf05070 */
[----:B------:R-:W-:Y:S02]  /*0060*/  UISETP.NE.U32.AND UP1, UPT, UR6, URZ, UPT ;  /* 0x000000ff0600728c */ /* 0x000fe4000bf25070 */
[----:B------:R-:W-:Y:S02]  /*0070*/  UISETP.NE.AND.EX UP0, UPT, UR7, URZ, UPT, UP0 ;  /* 0x000000ff0700728c */ /* 0x000fe4000bf05300 */
[----:B------:R-:W-:Y:S02]  /*0080*/  UISETP.NE.AND.EX UP1, UPT, UR7, URZ, UPT, UP1 ;  /* 0x000000ff0700728c */ /* 0x000fe4000bf25310 */
[----:B-1----:R-:W-:Y:S02]  /*0090*/  UIMAD.WIDE.U32 UR4, UR13, 0x4, UR4 ;  /* 0x000000040d0478a5 */ /* 0x002fe4000f8e0004 */
[----:B------:R-:W-:Y:S02]  /*00a0*/  PLOP3.LUT P0, PT, PT, PT, UP0, 0x80, 0x8 ;  /* 0x000000000008781c */ /* 0x000fe40003f0f008 */
[----:B------:R-:W-:-:S02]  /*00b0*/  PLOP3.LUT P1, PT, PT, PT, UP1, 0x80, 0x8 ;  /* 0x000000000008781c */ /* 0x000fc40003f2f018 */
[----:B------:R-:W-:Y:S01]  /*00c0*/  IMAD.U32 R2, RZ, RZ, UR4 ;  /* 0x00000004ff027e24 */ /* 0x000fe2000f8e00ff */
[----:B------:R-:W-:-:S08]  /*00d0*/  MOV R3, UR5 ;  /* 0x0000000500037c02 */ /* 0x000fd00008000f00 */
[----:B--2---:R-:W2:Y:S04]  /*00e0*/  @P0 LDG.E R4, desc[UR14][R2.64] ;  /* 0x0000000e02040981 */ /* 0x004ea8000c1e1900 */
[----:B------:R-:W3:Y:S01]  /*00f0*/  @P1 LDG.E R0, desc[UR14][R2.64+0x4] ;  /* 0x0000040e02001981 */ /* 0x000ee2000c1e1900 */
[----:B------:R-:W0:Y:S01]  /*0100*/  S2UR UR12, SR_CTAID.X ;  /* 0x00000000000c79c3 */ /* 0x000e220000002500 */
[----:B------:R-:W1:Y:S01]  /*0110*/  @!UP1 LDCU UR11, c[0x0][0x434] ;  /* 0x00008680ff0b97ac */ /* 0x000e620008000800 */
[----:B------:R-:W-:Y:S01]  /*0120*/  UMOV UR10, 0xffffffff ;  /* 0xffffffff000a7882 */ /* 0x000fe20000000000 */
[----:B0-----:R-:W-:Y:S01]  /*0130*/  USHF.L.U32 UR12, UR12, 0x6, URZ ;  /* 0x000000060c0c7899 */ /* 0x001fe200080006ff */
[----:B--2---:R-:W-:Y:S02]  /*0140*/  @P0 R2UR UR10, R4 ;  /* 0x00000000040a02ca */ /* 0x004fe400000e0000 */
[----:B---3--:R-:W-:-:S13]  /*0150*/  @P1 R2UR UR4, R0 ;  /* 0x00000000000412ca */ /* 0x008fda00000e0000 */
[----:B-1----:R-:W-:-:S04]  /*0160*/  @UP1 UIADD3 UR11, UPT, UPT, UR4, -UR10, URZ ;  /* 0x8000000a040b1290 */ /* 0x002fc8000fffe0ff */
[----:B------:R-:W-:-:S06]  /*0170*/  UISETP.GT.AND UP1, UPT, UR11, UR12, UPT ;  /* 0x0000000c0b00728c */ /* 0x000fcc000bf24270 */
[----:B------:R-:W-:-:S13]  /*0180*/  PLOP3.LUT P0, PT, PT, PT, UP1, 0x80, 0x8 ;  /* 0x000000000008781c */ /* 0x000fda0003f0f018 */
[----:B------:R-:W-:Y:S05]  /*0190*/  @!P0 EXIT ;  /* 0x000000000000894d */ /* 0x000fea0003800000 */
[----:B------:R-:W-:Y:S01]  /*01a0*/  UISETP.NE.AND UP1, UPT, UR10, -0x1, UPT ;  /* 0xffffffff0a00788c */ /* 0x000fe2000bf25270 */
[----:B------:R-:W0:Y:S01]  /*01b0*/  S2UR UR22, SR_CTAID.Z ;  /* 0x00000000001679c3 */ /* 0x000e220000002700 */
[----:B------:R-:W1:Y:S01]  /*01c0*/  LDCU UR20, c[0x0][0x3e0] ;  /* 0x00007c00ff1477ac */ /* 0x000e620008000800 */
[----:B------:R-:W1:Y:S08]  /*01d0*/  LDCU UR21, c[0x0][0x44c] ;  /* 0x00008980ff1577ac */ /* 0x000e700008000800 */
[----:B------:R-:W2:Y:S01]  /*01e0*/  @!UP1 LDCU.64 UR16, c[0x0][0x5a0] ;  /* 0x0000b400ff1097ac */ /* 0x000ea20008000a00 */
[----:B------:R-:W3:Y:S01]  /*01f0*/  @UP1 LDCU.64 UR18, c[0x0][0x5b8] ;  /* 0x0000b700ff1217ac */ /* 0x000ee20008000a00 */
[----:B-1----:R-:W-:-:S02]  /*0200*/  UIMAD.WIDE UR4, UR20, UR21, URZ ;  /* 0x00000015140472a5 */ /* 0x002fc4000f8e02ff */
[----:B--2---:R-:W-:Y:S02]  /*0210*/  @!UP1 UIMAD.WIDE.U32 UR6, UR13, UR16, URZ ;  /* 0x000000100d0692a5 */ /* 0x004fe4000f8e00ff */
[----:B---3--:R-:W-:Y:S02]  /*0220*/  @UP1 UIMAD.WIDE.U32 UR8, UR10, UR18, URZ ;  /* 0x000000120a0812a5 */ /* 0x008fe4000f8e00ff */
[----:B------:R-:W-:-:S03]  /*0230*/  @!UP1 UIMAD UR17, UR13, UR17, UR7 ;  /* 0x000000110d1192a4 */ /* 0x000fc6000f8e0207 */
[----:B------:R-:W-:Y:S01]  /*0240*/  @!UP1 UMOV UR16, UR6 ;  /* 0x0000000600109c82 */ /* 0x000fe20008000000 */
[----:B------:R-:W-:Y:S01]  /*0250*/  @UP1 UIMAD UR17, UR10, UR19, UR9 ;  /* 0x000000130a1112a4 */ /* 0x000fe2000f8e0209 */
[----:B------:R-:W-:Y:S01]  /*0260*/  @UP1 UMOV UR16, UR8 ;  /* 0x0000000800101c82 */ /* 0x000fe20008000000 */
[----:B0-----:R-:W-:Y:S10]  /*0270*/  BRA.U UP1, `(.L_x_334) ;  /* 0x0000000101447547 */ /* 0x001ff4000b800000 */
[----:B------:R-:W0:Y:S02]  /*0280*/  LDCU UR6, c[0x0][0x444] ;  /* 0x00008880ff0677ac */ /* 0x000e240008000800 */
[----:B0-----:R-:W-:Y:S02]  /*0290*/  USHF.R.S32.HI UR8, URZ, 0x1f, UR6 ;  /* 0x0000001fff087899 */ /* 0x001fe40008011406 */
[----:B------:R-:W-:Y:S02]  /*02a0*/  UIMAD.WIDE.U32 UR6, UR13, UR6, URZ ;  /* 0x000000060d0672a5 */ /* 0x000fe4000f8e00ff */
[----:B------:R-:W-:-:S04]  /*02b0*/  UIMAD UR8, UR8, UR13, URZ ;  /* 0x0000000d080872a4 */ /* 0x000fc8000f8e02ff */
[----:B------:R-:W-:Y:S02]  /*02c0*/  UIADD3 UR8, UPT, UPT, UR7, UR8, URZ ;  /* 0x0000000807087290 */ /* 0x000fe4000fffe0ff */
[----:B------:R-:W-:Y:S02]  /*02d0*/  USHF.R.S32.HI UR7, URZ, 0x1f, UR20 ;  /* 0x0000001fff077899 */ /* 0x000fe40008011414 */
[----:B------:R-:W-:Y:S02]  /*02e0*/  UIMAD UR10, UR8, UR20, URZ ;  /* 0x00000014080a72a4 */ /* 0x000fe4000f8e02ff */
[----:B------:R-:W-:Y:S02]  /*02f0*/  UIMAD.WIDE.U32 UR8, UR6, UR20, URZ ;  /* 0x00000014060872a5 */ /* 0x000fe4000f8e00ff */
[----:B------:R-:W-:-:S04]  /*0300*/  UIMAD UR6, UR7, UR6, UR10 ;  /* 0x00000006070672a4 */ /* 0x000fc8000f8e020a */
[----:B------:R-:W-:Y:S02]  /*0310*/  UIADD3 UR6, UPT, UPT, UR9, UR6, URZ ;  /* 0x0000000609067290 */ /* 0x000fe4000fffe0ff */
[----:B------:R-:W-:Y:S02]  /*0320*/  USHF.R.S32.HI UR9, URZ, 0x1f, UR21 ;  /* 0x0000001fff097899 */ /* 0x000fe40008011415 */
[----:B------:R-:W-:Y:S02]  /*0330*/  UIMAD UR10, UR6, UR21, URZ ;  /* 0x00000015060a72a4 */ /* 0x000fe4000f8e02ff */
[----:B------:R-:W-:Y:S02]  /*0340*/  UIMAD.WIDE.U32 UR6, UR8, UR21, URZ ;  /* 0x00000015080672a5 */ /* 0x000fe4000f8e00ff */
[----:B------:R-:W-:-:S04]  /*0350*/  UIMAD UR9, UR9, UR8, UR10 ;  /* 0x00000008090972a4 */ /* 0x000fc8000f8e020a */
[----:B------:R-:W-:-:S03]  /*0360*/  UIADD3 UR10, UPT, UPT, UR7, UR9, URZ ;  /* 0x00000009070a7290 */ /* 0x000fc6000fffe0ff */
[----:B------:R-:W-:Y:S01]  /*0370*/  UMOV UR9, UR6 ;  /* 0x0000000600097c82 */ /* 0x000fe20008000000 */
[----:B------:R-:W-:Y:S08]  /*0380*/  BRA `(.L_x_335) ;  /* 0x0000000000107947 */ /* 0x000ff00003800000 */
.L_x_334:
[----:B------:R-:W-:Y:S02]  /*0390*/  UIMAD.WIDE.U32 UR6, UR4, UR10, URZ ;  /* 0x0000000a040672a5 */ /* 0x000fe4000f8e00ff */
[----:B------:R-:W-:-:S04]  /*03a0*/  UIMAD UR10, UR5, UR10, URZ ;  /* 0x0000000a050a72a4 */ /* 0x000fc8000f8e02ff */
[----:B------:R-:W-:Y:S01]  /*03b0*/  UIADD3 UR10, UPT, UPT, UR7, UR10, URZ ;  /* 0x0000000a070a7290 */ /* 0x000fe2000fffe0ff */
[----:B------:R-:W-:-:S11]  /*03c0*/  UMOV UR9, UR6 ;  /* 0x0000000600097c82 */ /* 0x000fd60008000000 */
.L_x_335:
[----:B------:R-:W0:Y:S01]  /*03d0*/  LDCU UR18, c[0x0][0x600] ;  /* 0x0000c000ff1277ac */ /* 0x000e220008000800 */
[----:B------:R-:W1:Y:S01]  /*03e0*/  S2R R17, SR_TID.X ;  /* 0x0000000000117919 */ /* 0x000e620000002100 */
[----:B------:R-:W-:Y:S01]  /*03f0*/  HFMA2 R0, -RZ, RZ, 0, 0 ;  /* 0x00000000ff007431 */ /* 0x000fe200000001ff */
[----:B------:R-:W-:Y:S01]  /*0400*/  CS2R R10, SRZ ;  /* 0x00000000000a7805 */ /* 0x000fe2000001ff00 */
[----:B------:R-:W-:Y:S01]  /*0410*/  USHF.L.U32 UR6, UR13, 0x7, URZ ;  /* 0x000000070d067899 */ /* 0x000fe200080006ff */
[----:B------:R-:W-:Y:S02]  /*0420*/  CS2R R8, SRZ ;  /* 0x0000000000087805 */ /* 0x000fe4000001ff00 */
[----:B------:R-:W-:Y:S02]  /*0430*/  CS2R R26, SRZ ;  /* 0x00000000001a7805 */ /* 0x000fe4000001ff00 */
[----:B------:R-:W-:Y:S01]  /*0440*/  CS2R R12, SRZ ;  /* 0x00000000000c7805 */ /* 0x000fe2000001ff00 */
[----:B------:R-:W-:Y:S01]  /*0450*/  USEL UR6, UR6, URZ, UP0 ;  /* 0x000000ff06067287 */ /* 0x000fe20008000000 */
[----:B------:R-:W-:-:S02]  /*0460*/  CS2R R14, SRZ ;  /* 0x00000000000e7805 */ /* 0x000fc4000001ff00 */
[----:B------:R-:W-:Y:S02]  /*0470*/  CS2R R24, SRZ ;  /* 0x0000000000187805 */ /* 0x000fe4000001ff00 */
[----:B------:R-:W-:Y:S01]  /*0480*/  CS2R R30, SRZ ;  /* 0x00000000001e7805 */ /* 0x000fe2000001ff00 */
[----:B------:R-:W-:Y:S01]  /*0490*/  UIADD3 UR8, UP0, UPT, UR12, UR6, URZ ;  /* 0x000000060c087290 */ /* 0x000fe2000ff1e0ff */
[----:B------:R-:W-:Y:S01]  /*04a0*/  IMAD.MOV.U32 R32, RZ, RZ, RZ ;  /* 0x000000ffff207224 */ /* 0x000fe200078e00ff */
[----:B------:R-:W-:Y:S02]  /*04b0*/  CS2R R6, SRZ ;  /* 0x0000000000067805 */ /* 0x000fe4000001ff00 */
[----:B------:R-:W-:Y:S01]  /*04c0*/  CS2R R28, SRZ ;  /* 0x00000000001c7805 */ /* 0x000fe2000001ff00 */
[----:B------:R-:W-:Y:S01]  /*04d0*/  UIADD3.X UR6, UPT, UPT, URZ, URZ, URZ, UP0, !UPT ;  /* 0x000000ffff067290 */ /* 0x000fe200087fe4ff */
[----:B------:R-:W-:Y:S01]  /*04e0*/  CS2R R2, SRZ ;  /* 0x0000000000027805 */ /* 0x000fe2000001ff00 */
[----:B0-----:R-:W-:Y:S01]  /*04f0*/  UISETP.GE.AND UP0, UPT, UR18, 0x1, UPT ;  /* 0x000000011200788c */ /* 0x001fe2000bf06270 */
[----:B------:R-:W-:Y:S01]  /*0500*/  CS2R R4, SRZ ;  /* 0x0000000000047805 */ /* 0x000fe2000001ff00 */
[----:B------:R-:W-:-:S02]  /*0510*/  UIMAD UR13, UR6, UR4, URZ ;  /* 0x00000004060d72a4 */ /* 0x000fc4000f8e02ff */
[----:B------:R-:W-:Y:S02]  /*0520*/  UIMAD.WIDE.U32 UR6, UR8, UR4, URZ ;  /* 0x00000004080672a5 */ /* 0x000fe4000f8e00ff */
[----:B------:R-:W-:-:S03]  /*0530*/  UIMAD UR13, UR5, UR8, UR13 ;  /* 0x00000008050d72a4 */ /* 0x000fc6000f8e020d */
[----:B------:R-:W-:Y:S09]  /*0540*/  BRA.U !UP0, `(.L_x_336) ;  /* 0x00000005086c7547 */ /* 0x000ff2000b800000 */
[----:B------:R-:W0:Y:S01]  /*0550*/  LDCU.64 UR24, c[0x0][0x570] ;  /* 0x0000ae00ff1877ac */ /* 0x000e220008000a00 */
[----:B-1----:R-:W-:Y:S02]  /*0560*/  SHF.R.U32.HI R10, RZ, 0x5, R17 ;  /* 0x00000005ff0a7819 */ /* 0x002fe40000011611 */
[----:B------:R-:W-:Y:S01]  /*0570*/  LOP3.LUT R17, R17, 0x1f, RZ, 0xc0, !PT ;  /* 0x0000001f11117812 */ /* 0x000fe200078ec0ff */
[----:B------:R-:W-:Y:S02]  /*0580*/  UIMAD UR4, UR22, UR21, URZ ;  /* 0x00000015160472a4 */ /* 0x000fe4000f8e02ff */
[----:B------:R-:W-:Y:S02]  /*0590*/  UIMAD UR5, UR20, UR21, URZ ;  /* 0x00000015140572a4 */ /* 0x000fe4000f8e02ff */
[----:B------:R-:W-:Y:S02]  /*05a0*/  UIADD3 UR6, UP0, UP1, UR4, UR9, UR6 ;  /* 0x0000000904067290 */ /* 0x000fe4000f91e006 */
[----:B------:R-:W-:-:S02]  /*05b0*/  UIADD3 UR7, UPT, UPT, UR7, UR13, URZ ;  /* 0x0000000d07077290 */ /* 0x000fc4000fffe0ff */
[----:B------:R-:W-:Y:S01]  /*05c0*/  USHF.R.S32.HI UR4, URZ, 0x1f, UR4 ;  /* 0x0000001fff047899 */ /* 0x000fe20008011404 */
[----:B------:R-:W-:Y:S01]  /*05d0*/  IMAD R10, R10, UR5, R17 ;  /* 0x000000050a0a7c24 */ /* 0x000fe2000f8e0211 */
[----:B------:R-:W1:Y:S02]  /*05e0*/  LDCU.64 UR20, c[0x0][0x5f8] ;  /* 0x0000bf00ff1477ac */ /* 0x000e640008000a00 */
[----:B------:R-:W-:Y:S02]  /*05f0*/  UIADD3.X UR7, UPT, UPT, UR4, UR10, UR7, UP0, UP1 ;  /* 0x0000000a04077290 */ /* 0x000fe400087e2407 */
[----:B------:R-:W-:Y:S01]  /*0600*/  IADD3 R34, P0, PT, R10, UR6, RZ ;  /* 0x000000060a227c10 */ /* 0x000fe2000ff1e0ff */
[----:B------:R-:W-:-:S03]  /*0610*/  UIADD3 UR4, UPT, UPT, -UR18, URZ, URZ ;  /* 0x000000ff12047290 */ /* 0x000fc6000fffe1ff */
[----:B0-----:R-:W-:Y:S02]  /*0620*/  LEA R19, P1, R34, UR24, 0x2 ;  /* 0x0000001822137c11 */ /* 0x001fe4000f8210ff */
[----:B------:R-:W-:Y:S01]  /*0630*/  LEA.HI.X.SX32 R17, R10, UR7, 0x1, P0 ;  /* 0x000000070a117c11 */ /* 0x000fe200080f0eff */
[----:B------:R-:W-:Y:S01]  /*0640*/  IMAD.MOV.U32 R10, RZ, RZ, RZ ;  /* 0x000000ffff0a7224 */ /* 0x000fe200078e00ff */
[----:B------:R-:W-:Y:S01]  /*0650*/  IADD3 R19, P0, PT, R19, 0x100, RZ ;  /* 0x0000010013137810 */ /* 0x000fe20007f1e0ff */
[----:B------:R-:W-:Y:S01]  /*0660*/  USHF.L.U32 UR7, UR5, 0x3, URZ ;  /* 0x0000000305077899 */ /* 0x000fe200080006ff */
[----:B------:R-:W-:Y:S01]  /*0670*/  LEA.HI.X R34, R34, UR25, R17, 0x2, P1 ;  /* 0x0000001922227c11 */ /* 0x000fe200088f1411 */
[----:B-1----:R-:W-:-:S03]  /*0680*/  USHF.L.U64.HI UR6, UR20, 0x2, UR21 ;  /* 0x0000000214067899 */ /* 0x002fc60008010215 */
[----:B------:R-:W-:-:S09]  /*0690*/  IADD3.X R34, PT, PT, RZ, R34, RZ, P0, !PT ;  /* 0x00000022ff227210 */ /* 0x000fd200007fe4ff */
.L_x_337:
[----:B------:R-:W-:Y:S01]  /*06a0*/  MOV R16, R19 ;  /* 0x0000001300107202 */ /* 0x000fe20000000f00 */
[----:B------:R-:W-:Y:S01]  /*06b0*/  IMAD.U32 R21, RZ, RZ, UR7 ;  /* 0x00000007ff157e24 */ /* 0x000fe2000f8e00ff */
[----:B------:R-:W-:Y:S01]  /*06c0*/  MOV R19, UR5 ;  /* 0x0000000500137c02 */ /* 0x000fe20008000f00 */
[----:B------:R-:W-:Y:S02]  /*06d0*/  IMAD.MOV.U32 R17, RZ, RZ, R34 ;  /* 0x000000ffff117224 */ /* 0x000fe400078e0022 */
[----:B------:R-:W-:-:S05]  /*06e0*/  IMAD.WIDE R20, R21, 0x4, R16 ;  /* 0x0000000415147825 */ /* 0x000fca00078e0210 */
[----:B------:R-:W2:Y:S01]  /*06f0*/  LDG.E R23, desc[UR14][R20.64+-0x100] ;  /* 0xffff000e14177981 */ /* 0x000ea2000c1e1900 */
[----:B------:R-:W-:-:S03]  /*0700*/  IMAD.WIDE R18, R19, 0x20, R20 ;  /* 0x0000002013127825 */ /* 0x000fc600078e0214 */
[----:B------:R-:W3:Y:S04]  /*0710*/  LDG.E R36, desc[UR14][R20.64+-0x80] ;  /* 0xffff800e14247981 */ /* 0x000ee8000c1e1900 */
[----:B------:R0:W4:Y:S04]  /*0720*/  LDG.E R37, desc[UR14][R20.64] ;  /* 0x0000000e14257981 */ /* 0x000128000c1e1900 */
[----:B------:R-:W5:Y:S04]  /*0730*/  LDG.E R35, desc[UR14][R18.64+-0x100] ;  /* 0xffff000e12237981 */ /* 0x000f68000c1e1900 */
[----:B------:R-:W5:Y:S01]  /*0740*/  LDG.E R33, desc[UR14][R18.64] ;  /* 0x0000000e12217981 */ /* 0x000f62000c1e1900 */
[----:B0-----:R-:W-:-:S03]  /*0750*/  MOV R21, UR5 ;  /* 0x0000000500157c02 */ /* 0x001fc60008000f00 */
[----:B------:R-:W5:Y:S01]  /*0760*/  LDG.E R34, desc[UR14][R18.64+-0x80] ;  /* 0xffff800e12227981 */ /* 0x000f62000c1e1900 */
[----:B--2---:R-:W-:Y:S01]  /*0770*/  FADD.FTZ R0, R23, R0 ;  /* 0x0000000017007221 */ /* 0x004fe20000010000 */
[----:B------:R-:W-:-:S04]  /*0780*/  IMAD.U32 R23, RZ, RZ, UR5 ;  /* 0x00000005ff177e24 */ /* 0x000fc8000f8e00ff */
[----:B------:R-:W-:-:S05]  /*0790*/  IMAD.WIDE R22, R23, 0x20, R18 ;  /* 0x0000002017167825 */ /* 0x000fca00078e0212 */
[----:B------:R-:W2:Y:S01]  /*07a0*/  LDG.E R19, desc[UR14][R22.64+-0x100] ;  /* 0xffff000e16137981 */ /* 0x000ea2000c1e1900 */
[----:B------:R-:W-:-:S04]  /*07b0*/  IMAD.WIDE R20, R21, 0x20, R22 ;  /* 0x0000002015147825 */ /* 0x000fc800078e0216 */
[----:B---3--:R-:W-:Y:S01]  /*07c0*/  FADD.FTZ R29, R36, R29 ;  /* 0x0000001d241d7221 */ /* 0x008fe20000010000 */
[----:B----4-:R-:W-:Y:S01]  /*07d0*/  FADD.FTZ R15, R37, R15 ;  /* 0x0000000f250f7221 */ /* 0x010fe20000010000 */
[----:B-----5:R-:W-:Y:S01]  /*07e0*/  FADD.FTZ R8, R35, R8 ;  /* 0x0000000823087221 */ /* 0x020fe20000010000 */
[----:B------:R-:W3:Y:S04]  /*07f0*/  LDG.E R36, desc[UR14][R22.64] ;  /* 0x0000000e16247981 */ /* 0x000ee8000c1e1900 */
[----:B------:R0:W4:Y:S04]  /*0800*/  LDG.E R35, desc[UR14][R22.64+-0x80] ;  /* 0xffff800e16237981 */ /* 0x000128000c1e1900 */
[----:B------:R-:W5:Y:S01]  /*0810*/  LDG.E R37, desc[UR14][R20.64+-0x100] ;  /* 0xffff000e14257981 */ /* 0x000f62000c1e1900 */
[----:B------:R-:W-:Y:S01]  /*0820*/  FADD.FTZ R14, R33, R14 ;  /* 0x0000000e210e7221 */ /* 0x000fe20000010000 */
[----:B------:R-:W-:Y:S01]  /*0830*/  IMAD.U32 R33, RZ, RZ, UR5 ;  /* 0x00000005ff217e24 */ /* 0x000fe2000f8e00ff */
[----:B0-----:R-:W-:Y:S01]  /*0840*/  MOV R23, UR5 ;  /* 0x0000000500177c02 */ /* 0x001fe20008000f00 */
[----:B------:R-:W-:-:S02]  /*0850*/  FADD.FTZ R7, R34, R7 ;  /* 0x0000000722077221 */ /* 0x000fc40000010000 */
[----:B------:R-:W5:Y:S01]  /*0860*/  LDG.E R34, desc[UR14][R20.64] ;  /* 0x0000000e14227981 */ /* 0x000f62000c1e1900 */
[----:B--2---:R-:W-:Y:S01]  /*0870*/  FADD.FTZ R28, R19, R28 ;  /* 0x0000001c131c7221 */ /* 0x004fe20000010000 */
[----:B------:R-:W-:Y:S02]  /*0880*/  IMAD.WIDE R18, R33, 0x20, R20 ;  /* 0x0000002021127825 */ /* 0x000fe400078e0214 */
[----:B------:R0:W2:Y:S02]  /*0890*/  LDG.E R33, desc[UR14][R20.64+-0x80] ;  /* 0xffff800e14217981 */ /* 0x0000a4000c1e1900 */
[----:B------:R-:W-:-:S04]  /*08a0*/  IMAD.WIDE R22, R23, 0x20, R18 ;  /* 0x0000002017167825 */ /* 0x000fc800078e0212 */
[----:B---3--:R-:W-:Y:S01]  /*08b0*/  FADD.FTZ R27, R36, R27 ;  /* 0x0000001b241b7221 */ /* 0x008fe20000010000 */
[----:B----4-:R-:W-:Y:S01]  /*08c0*/  FADD.FTZ R32, R35, R32 ;  /* 0x0000002023207221 */ /* 0x010fe20000010000 */
[----:B------:R-:W3:Y:S01]  /*08d0*/  LDG.E R36, desc[UR14][R18.64+-0x80] ;  /* 0xffff800e12247981 */ /* 0x000ee2000c1e1900 */
[----:B-----5:R-:W-:-:S03]  /*08e0*/  FADD.FTZ R6, R37, R6 ;  /* 0x0000000625067221 */ /* 0x020fc60000010000 */
[----:B------:R-:W4:Y:S04]  /*08f0*/  LDG.E R35, desc[UR14][R18.64+-0x100] ;  /* 0xffff000e12237981 */ /* 0x000f28000c1e1900 */
[----:B------:R-:W5:Y:S01]  /*0900*/  LDG.E R37, desc[UR14][R22.64+-0x100] ;  /* 0xffff000e16257981 */ /* 0x000f62000c1e1900 */
[----:B0-----:R-:W-:-:S03]  /*0910*/  IMAD.U32 R21, RZ, RZ, UR5 ;  /* 0x00000005ff157e24 */ /* 0x001fc6000f8e00ff */
[----:B------:R-:W5:Y:S01]  /*0920*/  LDG.E R19, desc[UR14][R18.64] ;  /* 0x0000000e12137981 */ /* 0x000f62000c1e1900 */
[----:B------:R-:W-:-:S04]  /*0930*/  IMAD.WIDE R20, R21, 0x20, R22 ;  /* 0x0000002015147825 */ /* 0x000fc800078e0216 */
[----:B------:R-:W-:Y:S02]  /*0940*/  FADD.FTZ R13, R34, R13 ;  /* 0x0000000d220d7221 */ /* 0x000fe40000010000 */
[----:B------:R-:W5:Y:S04]  /*0950*/  LDG.E R34, desc[UR14][R22.64+-0x80] ;  /* 0xffff800e16227981 */ /* 0x000f68000c1e1900 */
[----:B------:R-:W5:Y:S01]  /*0960*/  LDG.E R18, desc[UR14][R20.64+-0x80] ;  /* 0xffff800e14127981 */ /* 0x000f62000c1e1900 */
[----:B--2---:R-:W-:-:S03]  /*0970*/  FADD.FTZ R12, R33, R12 ;  /* 0x0000000c210c7221 */ /* 0x004fc60000010000 */
[----:B------:R-:W2:Y:S01]  /*0980*/  LDG.E R33, desc[UR14][R22.64] ;  /* 0x0000000e16217981 */ /* 0x000ea2000c1e1900 */
[----:B---3--:R-:W-:-:S03]  /*0990*/  FADD.FTZ R11, R36, R11 ;  /* 0x0000000b240b7221 */ /* 0x008fc60000010000 */
[----:B------:R-:W3:Y:S01]  /*09a0*/  LDG.E R36, desc[UR14][R20.64+-0x100] ;  /* 0xffff000e14247981 */ /* 0x000ee2000c1e1900 */
[----:B----4-:R-:W-:-:S03]  /*09b0*/  FADD.FTZ R5, R35, R5 ;  /* 0x0000000523057221 */ /* 0x010fc60000010000 */
[----:B------:R-:W4:Y:S01]  /*09c0*/  LDG.E R35, desc[UR14][R20.64] ;  /* 0x0000000e14237981 */ /* 0x000f22000c1e1900 */
[----:B-----5:R-:W-:-:S03]  /*09d0*/  FADD.FTZ R4, R37, R4 ;  /* 0x0000000425047221 */ /* 0x020fc60000010000 */
[----:B------:R-:W5:Y:S04]  /*09e0*/  LDG.E R37, desc[UR14][R16.64+-0x100] ;  /* 0xffff000e10257981 */ /* 0x000f68000c1e1900 */
[----:B------:R-:W5:Y:S04]  /*09f0*/  LDG.E R23, desc[UR14][R16.64+-0x80] ;  /* 0xffff800e10177981 */ /* 0x000f68000c1e1900 */
[----:B------:R-:W5:Y:S01]  /*0a00*/  LDG.E R22, desc[UR14][R16.64] ;  /* 0x0000000e10167981 */ /* 0x000f62000c1e1900 */
[----:B------:R-:W-:Y:S01]  /*0a10*/  UIADD3 UR4, UPT, UPT, UR4, 0x1, URZ ;  /* 0x0000000104047890 */ /* 0x000fe2000fffe0ff */
[----:B------:R-:W-:-:S03]  /*0a20*/  FADD.FTZ R26, R19, R26 ;  /* 0x0000001a131a7221 */ /* 0x000fc60000010000 */
[----:B------:R-:W-:Y:S01]  /*0a30*/  UISETP.NE.AND UP0, UPT, UR4, URZ, UPT ;  /* 0x000000ff0400728c */ /* 0x000fe2000bf05270 */
[----:B------:R-:W-:Y:S01]  /*0a40*/  MOV R19, UR20 ;  /* 0x0000001400137c02 */ /* 0x000fe20008000f00 */
[----:B------:R-:W-:-:S03]  /*0a50*/  FADD.FTZ R31, R34, R31 ;  /* 0x0000001f221f7221 */ /* 0x000fc60000010000 */
[----:B------:R-:W-:Y:S01]  /*0a60*/  LEA R19, P0, R19, R16, 0x2 ;  /* 0x0000001013137211 */ /* 0x000fe200078010ff */
[----:B------:R-:W-:-:S03]  /*0a70*/  FADD.FTZ R25, R18, R25 ;  /* 0x0000001912197221 */ /* 0x000fc60000010000 */
[----:B------:R-:W-:Y:S01]  /*0a80*/  IADD3.X R34, PT, PT, R17, UR6, RZ, P0, !PT ;  /* 0x0000000611227c10 */ /* 0x000fe200087fe4ff */
[----:B--2---:R-:W-:Y:S01]  /*0a90*/  FADD.FTZ R9, R33, R9 ;  /* 0x0000000921097221 */ /* 0x004fe20000010000 */
[----:B---3--:R-:W-:Y:S01]  /*0aa0*/  FADD.FTZ R3, R36, R3 ;  /* 0x0000000324037221 */ /* 0x008fe20000010000 */
[----:B----4-:R-:W-:Y:S01]  /*0ab0*/  FADD.FTZ R10, R35, R10 ;  /* 0x0000000a230a7221 */ /* 0x010fe20000010000 */
[----:B-----5:R-:W-:Y:S01]  /*0ac0*/  FADD.FTZ R2, R37, R2 ;  /* 0x0000000225027221 */ /* 0x020fe20000010000 */
[----:B------:R-:W-:Y:S01]  /*0ad0*/  FADD.FTZ R30, R23, R30 ;  /* 0x0000001e171e7221 */ /* 0x000fe20000010000 */
[----:B------:R-:W-:Y:S01]  /*0ae0*/  FADD.FTZ R24, R22, R24 ;  /* 0x0000001816187221 */ /* 0x000fe20000010000 */
[----:B------:R-:W-:Y:S06]  /*0af0*/  BRA.U UP0, `(.L_x_337) ;  /* 0xfffffff900e87547 */ /* 0x000fec000b83ffff */
.L_x_336:
[----:B------:R-:W0:Y:S01]  /*0b00*/  S2R R19, SR_TID.X ;  /* 0x0000000000137919 */ /* 0x000e220000002100 */
[----:B------:R-:W2:Y:S01]  /*0b10*/  LDCU UR6, c[0x0][0x500] ;  /* 0x0000a000ff0677ac */ /* 0x000ea20008000800 */
[----:B------:R-:W3:Y:S01]  /*0b20*/  S2UR UR5, SR_CgaCtaId ;  /* 0x00000000000579c3 */ /* 0x000ee20000008800 */
[----:B------:R-:W-:Y:S01]  /*0b30*/  UMOV UR4, 0x400 ;  /* 0x0000040000047882 */ /* 0x000fe20000000000 */
[----:B------:R-:W-:Y:S01]  /*0b40*/  UIADD3 UR11, UPT, UPT, -UR12, UR11, URZ ;  /* 0x0000000b0c0b7290 */ /* 0x000fe2000fffe1ff */
[----:B--2---:R-:W-:Y:S01]  /*0b50*/  FMUL.FTZ R6, R6, UR6 ;  /* 0x0000000606067c20 */ /* 0x004fe20008410000 */
[----:B------:R-:W-:Y:S01]  /*0b60*/  FMUL.FTZ R5, R5, UR6 ;  /* 0x0000000605057c20 */ /* 0x000fe20008410000 */
[----:B------:R-:W-:Y:S01]  /*0b70*/  FMUL.FTZ R35, R3, UR6 ;  /* 0x0000000603237c20 */ /* 0x000fe20008410000 */
[----:B------:R-:W-:Y:S01]  /*0b80*/  FMUL.FTZ R7, R7, UR6 ;  /* 0x0000000607077c20 */ /* 0x000fe20008410000 */
[----:B------:R-:W-:Y:S01]  /*0b90*/  FMUL.FTZ R32, R32, UR6 ;  /* 0x0000000620207c20 */ /* 0x000fe20008410000 */
[----:B------:R-:W-:Y:S01]  /*0ba0*/  FMUL.FTZ R12, R12, UR6 ;  /* 0x000000060c0c7c20 */ /* 0x000fe20008410000 */
[----:B------:R-:W-:Y:S01]  /*0bb0*/  F2FP.F16.F32.PACK_AB R3, R5, R6 ;  /* 0x000000060503723e */ /* 0x000fe200000000ff */
[----:B------:R-:W-:Y:S01]  /*0bc0*/  FMUL.FTZ R5, R30, UR6 ;  /* 0x000000061e057c20 */ /* 0x000fe20008410000 */
[----:B------:R-:W-:Y:S01]  /*0bd0*/  FMUL.FTZ R6, R29, UR6 ;  /* 0x000000061d067c20 */ /* 0x000fe20008410000 */
[----:B------:R-:W-:Y:S01]  /*0be0*/  FMUL.FTZ R11, R11, UR6 ;  /* 0x000000060b0b7c20 */ /* 0x000fe20008410000 */
[----:B---3--:R-:W-:Y:S01]  /*0bf0*/  ULEA UR4, UR5, UR4, 0x18 ;  /* 0x0000000405047291 */ /* 0x008fe2000f8ec0ff */
[----:B------:R-:W-:Y:S01]  /*0c00*/  FMUL.FTZ R23, R0, UR6 ;  /* 0x0000000600177c20 */ /* 0x000fe20008410000 */
[----:B------:R-:W-:Y:S01]  /*0c10*/  FMUL.FTZ R2, R2, UR6 ;  /* 0x0000000602027c20 */ /* 0x000fe20008410000 */
[C---:B0-----:R-:W-:Y:S01]  /*0c20*/  IMAD.SHL.U32 R18, R19.reuse, 0x10, RZ ;  /* 0x0000001013127824 */ /* 0x041fe200078e00ff */
[--C-:B------:R-:W-:Y:S01]  /*0c30*/  SHF.R.U32.HI R20, RZ, 0x4, R19.reuse ;  /* 0x00000004ff147819 */ /* 0x100fe20000011613 */
[C---:B-1----:R-:W-:Y:S01]  /*0c40*/  IMAD.SHL.U32 R17, R19.reuse, 0x8, RZ ;  /* 0x0000000813117824 */ /* 0x042fe200078e00ff */
[----:B------:R-:W-:Y:S01]  /*0c50*/  SHF.R.U32.HI R16, RZ, 0x2, R19 ;  /* 0x00000002ff107819 */ /* 0x000fe20000011613 */
[----:B------:R-:W-:Y:S01]  /*0c60*/  FMUL.FTZ R0, R8, UR6 ;  /* 0x0000000608007c20 */ /* 0x000fe20008410000 */
[----:B------:R-:W-:Y:S01]  /*0c70*/  LOP3.LUT R22, R20, 0x8, RZ, 0xc0, !PT ;  /* 0x0000000814167812 */ /* 0x000fe200078ec0ff */
[----:B------:R-:W-:Y:S01]  /*0c80*/  FMUL.FTZ R33, R28, UR6 ;  /* 0x000000061c217c20 */ /* 0x000fe20008410000 */
[----:B------:R-:W-:Y:S01]  /*0c90*/  SHF.L.U32 R21, R19, 0x1, RZ ;  /* 0x0000000113157819 */ /* 0x000fe200000006ff */
[----:B------:R-:W-:Y:S01]  /*0ca0*/  FMUL.FTZ R4, R4, UR6 ;  /* 0x0000000604047c20 */ /* 0x000fe20008410000 */
[----:B------:R-:W-:Y:S01]  /*0cb0*/  LOP3.LUT R20, R18, 0x600, RZ, 0xc0, !PT ;  /* 0x0000060012147812 */ /* 0x000fe200078ec0ff */
[----:B------:R-:W-:Y:S01]  /*0cc0*/  FMUL.FTZ R31, R31, UR6 ;  /* 0x000000061f1f7c20 */ /* 0x000fe20008410000 */
[----:B------:R-:W-:Y:S01]  /*0cd0*/  SHF.L.U32 R18, R16, 0x5, RZ ;  /* 0x0000000510127819 */ /* 0x000fe200000006ff */
[----:B------:R-:W-:Y:S01]  /*0ce0*/  FMUL.FTZ R8, R25, UR6 ;  /* 0x0000000619087c20 */ /* 0x000fe20008410000 */
[----:B------:R-:W-:Y:S01]  /*0cf0*/  LOP3.LUT R34, R22, 0xc0, R17, 0xf8, !PT ;  /* 0x000000c016227812 */ /* 0x000fe200078ef811 */
[----:B------:R-:W-:Y:S01]  /*0d00*/  FMUL.FTZ R24, R24, UR6 ;  /* 0x0000000618187c20 */ /* 0x000fe20008410000 */
[----:B------:R-:W-:Y:S01]  /*0d10*/  LOP3.LUT R21, R20, 0x6, R21, 0xf8, !PT ;  /* 0x0000000614157812 */ /* 0x000fe200078ef815 */
[----:B------:R-:W-:Y:S01]  /*0d20*/  FMUL.FTZ R15, R15, UR6 ;  /* 0x000000060f0f7c20 */ /* 0x000fe20008410000 */
[----:B------:R-:W-:Y:S01]  /*0d30*/  LOP3.LUT R20, R17, 0xd8, RZ, 0xc0, !PT ;  /* 0x000000d811147812 */ /* 0x000fe200078ec0ff */
[----:B------:R-:W-:Y:S01]  /*0d40*/  FMUL.FTZ R14, R14, UR6 ;  /* 0x000000060e0e7c20 */ /* 0x000fe20008410000 */
[----:B------:R-:W-:Y:S01]  /*0d50*/  LOP3.LUT R22, R18, 0x20, RZ, 0xc0, !PT ;  /* 0x0000002012167812 */ /* 0x000fe200078ec0ff */
[----:B------:R-:W-:Y:S01]  /*0d60*/  FMUL.FTZ R27, R27, UR6 ;  /* 0x000000061b1b7c20 */ /* 0x000fe20008410000 */
[--C-:B------:R-:W-:Y:S01]  /*0d70*/  LOP3.LUT R18, R34, 0x18, R19.reuse, 0x78, !PT ;  /* 0x0000001822127812 */ /* 0x100fe200078e7813 */
[----:B------:R-:W-:Y:S01]  /*0d80*/  FMUL.FTZ R13, R13, UR6 ;  /* 0x000000060d0d7c20 */ /* 0x000fe20008410000 */
[----:B------:R-:W-:Y:S01]  /*0d90*/  LOP3.LUT R20, R20, 0x18, R19, 0x78, !PT ;  /* 0x0000001814147812 */ /* 0x000fe200078e7813 */
[----:B------:R-:W-:Y:S01]  /*0da0*/  IMAD.SHL.U32 R19, R19, 0x4, RZ ;  /* 0x0000000413137824 */ /* 0x000fe200078e00ff */
[----:B------:R-:W-:Y:S01]  /*0db0*/  LOP3.LUT R18, R18, R21, R22, 0xfe, !PT ;  /* 0x0000001512127212 */ /* 0x000fe200078efe16 */
[----:B------:R-:W-:Y:S01]  /*0dc0*/  FMUL.FTZ R26, R26, UR6 ;  /* 0x000000061a1a7c20 */ /* 0x000fe20008410000 */
[----:B------:R-:W-:Y:S01]  /*0dd0*/  F2FP.F16.F32.PACK_AB R5, R6, R5 ;  /* 0x000000050605723e */ /* 0x000fe200000000ff */
[----:B------:R-:W-:Y:S01]  /*0de0*/  FMUL.FTZ R9, R9, UR6 ;  /* 0x0000000609097c20 */ /* 0x000fe20008410000 */
[----:B------:R-:W-:Y:S01]  /*0df0*/  F2FP.F16.F32.PACK_AB R6, R32, R7 ;  /* 0x000000072006723e */ /* 0x000fe200000000ff */
[----:B------:R-:W-:Y:S01]  /*0e00*/  FMUL.FTZ R10, R10, UR6 ;  /* 0x000000060a0a7c20 */ /* 0x000fe20008410000 */
[----:B------:R-:W-:-:S02]  /*0e10*/  F2FP.F16.F32.PACK_AB R7, R11, R12 ;  /* 0x0000000c0b07723e */ /* 0x000fc400000000ff */
[----:B------:R-:W-:Y:S02]  /*0e20*/  LOP3.LUT R12, R19, 0x40, RZ, 0xc0, !PT ;  /* 0x00000040130c7812 */ /* 0x000fe400078ec0ff */
[----:B------:R-:W-:Y:S02]  /*0e30*/  LEA R11, R18, UR4, 0x1 ;  /* 0x00000004120b7c11 */ /* 0x000fe4000f8e08ff */
[----:B------:R-:W-:Y:S02]  /*0e40*/  F2FP.F16.F32.PACK_AB R2, R23, R2 ;  /* 0x000000021702723e */ /* 0x000fe400000000ff */
[----:B------:R-:W-:Y:S02]  /*0e50*/  F2FP.F16.F32.PACK_AB R0, R33, R0 ;  /* 0x000000002100723e */ /* 0x000fe400000000ff */
[----:B------:R-:W-:Y:S01]  /*0e60*/  F2FP.F16.F32.PACK_AB R4, R35, R4 ;  /* 0x000000042304723e */ /* 0x000fe200000000ff */
[----:B------:R0:W-:Y:S01]  /*0e70*/  STS [R11], R2 ;  /* 0x000000020b007388 */ /* 0x0001e20000000800 */
[----:B------:R-:W-:-:S02]  /*0e80*/  IADD3 R12, PT, PT, R11, -R12, RZ ;  /* 0x8000000c0b0c7210 */ /* 0x000fc40007ffe0ff */
        /* <DEDUP_REMOVED lines=8> */
[----:B------:R-:W-:-:S02]  /*0f10*/  ISETP.GE.AND P0, PT, R16, UR11, PT ;  /* 0x0000000b10007c0c */ /* 0x000fc4000bf06270 */
[----:B------:R-:W-:Y:S01]  /*0f20*/  LOP3.LUT R21, R22, 0x1f00, R17, 0xf8, !PT ;  /* 0x00001f0016157812 */ /* 0x000fe200078ef811 */
[----:B------:R0:W-:Y:S03]  /*0f30*/  STS [R11+0x1000], R5 ;  /* 0x001000050b007388 */ /* 0x0001e60000000800 */
[----:B------:R-:W-:Y:S01]  /*0f40*/  LOP3.LUT R20, R21, R20, RZ, 0xfc, !PT ;  /* 0x0000001415147212 */ /* 0x000fe200078efcff */
[----:B------:R0:W-:Y:S03]  /*0f50*/  STS [R11+0x1200], R6 ;  /* 0x001200060b007388 */ /* 0x0001e60000000800 */
[----:B------:R-:W-:Y:S01]  /*0f60*/  LEA R20, R20, UR4, 0x1 ;  /* 0x0000000414147c11 */ /* 0x000fe2000f8e08ff */
[----:B------:R0:W-:Y:S04]  /*0f70*/  STS [R12+0x1020], R7 ;  /* 0x001020070c007388 */ /* 0x0001e80000000800 */
[----:B------:R0:W-:Y:S04]  /*0f80*/  STS [R12+0x1220], R8 ;  /* 0x001220080c007388 */ /* 0x0001e80000000800 */
[----:B------:R0:W-:Y:S04]  /*0f90*/  STS [R11+0x2000], R15 ;  /* 0x0020000f0b007388 */ /* 0x0001e80000000800 */
[----:B------:R0:W-:Y:S04]  /*0fa0*/  STS [R11+0x2200], R14 ;  /* 0x0022000e0b007388 */ /* 0x0001e80000000800 */
[----:B------:R0:W-:Y:S04]  /*0fb0*/  STS [R12+0x2020], R13 ;  /* 0x0020200d0c007388 */ /* 0x0001e80000000800 */
[----:B------:R0:W-:Y:S01]  /*0fc0*/  STS [R12+0x2220], R9 ;  /* 0x002220090c007388 */ /* 0x0001e20000000800 */
[----:B------:R-:W-:Y:S06]  /*0fd0*/  BAR.SYNC.DEFER_BLOCKING 0x0 ;  /* 0x0000000000007b1d */ /* 0x000fec0000010000 */
[----:B------:R-:W-:Y:S05]  /*0fe0*/  @P0 EXIT ;  /* 0x000000000000094d */ /* 0x000fea0003800000 */
[----:B------:R-:W1:Y:S01]  /*0ff0*/  LDCU UR4, c[0x0][0x440] ;  /* 0x00008800ff0477ac */ /* 0x000e620008000800 */
[----:B------:R-:W2:Y:S01]  /*1000*/  LDC.64 R18, c[0x0][0x5b8] ;  /* 0x00016e00ff127b82 */ /* 0x000ea20000000a00 */
[----:B0-----:R-:W-:Y:S01]  /*1010*/  LOP3.LUT R12, R17, 0x18, RZ, 0xc0, !PT ;  /* 0x00000018110c7812 */ /* 0x001fe200078ec0ff */
[----:B------:R-:W-:Y:S01]  /*1020*/  IMAD.MOV.U32 R13, RZ, RZ, RZ ;  /* 0x000000ffff0d7224 */ /* 0x000fe200078e00ff */
[----:B------:R-:W0:Y:S01]  /*1030*/  LDS.128 R8, [R20+0x1000] ;  /* 0x0010000014087984 */ /* 0x000e220000000c00 */
[----:B------:R-:W3:Y:S04]  /*1040*/  LDCU.64 UR6, c[0x0][0x558] ;  /* 0x0000ab00ff0677ac */ /* 0x000ee80008000a00 */
[----:B------:R-:W4:Y:S01]  /*1050*/  LDC.64 R14, c[0x0][0x5d0] ;  /* 0x00017400ff0e7b82 */ /* 0x000f220000000a00 */
[----:B-1----:R-:W-:Y:S01]  /*1060*/  ISETP.GE.AND P0, PT, R12, UR4, PT ;  /* 0x000000040c007c0c */ /* 0x002fe2000bf06270 */
[----:B--2---:R-:W-:-:S04]  /*1070*/  IMAD.WIDE.U32 R2, R18, UR12, R12 ;  /* 0x0000000c12027c25 */ /* 0x004fc8000f8e000c */
[----:B------:R-:W-:Y:S01]  /*1080*/  IMAD R0, R19, UR12, R3 ;  /* 0x0000000c13007c24 */ /* 0x000fe2000f8e0203 */
[----:B------:R-:W-:-:S07]  /*1090*/  IADD3 R2, P1, PT, R2, UR16, RZ ;  /* 0x0000001002027c10 */ /* 0x000fce000ff3e0ff */
[----:B------:R-:W1:Y:S01]  /*10a0*/  @!P0 LDS.128 R4, [R20] ;  /* 0x0000000014048984 */ /* 0x000e620000000c00 */
[----:B------:R-:W-:Y:S02]  /*10b0*/  IADD3.X R3, PT, PT, R0, UR17, RZ, P1, !PT ;  /* 0x0000001100037c10 */ /* 0x000fe40008ffe4ff */
[C---:B------:R-:W-:Y:S02]  /*10c0*/  LOP3.LUT R0, R12.reuse, 0x20, RZ, 0xfc, !PT ;  /* 0x000000200c007812 */ /* 0x040fe400078efcff */
[----:B------:R-:W-:Y:S01]  /*10d0*/  LOP3.LUT R12, R12, 0x40, RZ, 0xfc, !PT ;  /* 0x000000400c0c7812 */ /* 0x000fe200078efcff */
[----:B----4-:R-:W-:Y:S01]  /*10e0*/  IMAD.WIDE.U32 R2, R14, UR22, R2 ;  /* 0x000000160e027c25 */ /* 0x010fe2000f8e0002 */
[----:B------:R-:W-:-:S03]  /*10f0*/  ISETP.GE.AND P1, PT, R0, UR4, PT ;  /* 0x0000000400007c0c */ /* 0x000fc6000bf26270 */
[----:B------:R-:W-:Y:S02]  /*1100*/  IMAD R3, R15, UR22, R3 ;  /* 0x000000160f037c24 */ /* 0x000fe4000f8e0203 */
[----:B------:R-:W-:-:S04]  /*1110*/  IMAD.WIDE.U32 R2, R16, R18, R2 ;  /* 0x0000001210027225 */ /* 0x000fc800078e0002 */
[----:B------:R-:W-:Y:S01]  /*1120*/  IMAD R3, R16, R19, R3 ;  /* 0x0000001310037224 */ /* 0x000fe200078e0203 */
[----:B---3--:R-:W-:-:S04]  /*1130*/  LEA R14, P2, R2, UR6, 0x1 ;  /* 0x00000006020e7c11 */ /* 0x008fc8000f8408ff */
[----:B------:R-:W-:Y:S02]  /*1140*/  LEA.HI.X R15, R2, UR7, R3, 0x1, P2 ;  /* 0x00000007020f7c11 */ /* 0x000fe400090f0c03 */
[----:B------:R-:W-:-:S03]  /*1150*/  ISETP.GE.AND P2, PT, R12, UR4, PT ;  /* 0x000000040c007c0c */ /* 0x000fc6000bf46270 */
[----:B0-----:R0:W-:Y:S04]  /*1160*/  @!P1 STG.E.128 desc[UR14][R14.64+0x40], R8 ;  /* 0x000040080e009986 */ /* 0x0011e8000c101d0e */
[----:B-1----:R0:W-:Y:S06]  /*1170*/  @!P0 STG.E.128 desc[UR14][R14.64], R4 ;  /* 0x000000040e008986 */ /* 0x0021ec000c101d0e */
[----:B------:R-:W-:Y:S05]  /*1180*/  @P2 EXIT ;  /* 0x000000000000294d */ /* 0x000fea0003800000 */
[----:B0-----:R-:W0:Y:S04]  /*1190*/  LDS.128 R4, [R20+0x2000] ;  /* 0x0020000014047984 */ /* 0x001e280000000c00 */
[----:B0-----:R-:W-:Y:S01]  /*11a0*/  STG.E.128 desc[UR14][R14.64+0x80], R4 ;  /* 0x000080040e007986 */ /* 0x001fe2000c101d0e */
[----:B------:R-:W-:Y:S05]  /*11b0*/  EXIT ;  /* 0x000000000000794d */ /* 0x000fea0003800000 */
.L_x_338:
        /* <DEDUP_REMOVED lines=12> */
.L_x_1715:


//--------------------- .text._ZN5flash44flash_bwd_dq_dk_dv_loop_seqk_parallel_kernelI23Flash_bwd_kernel_traitsILi96ELi64ELi128ELi8ELi2ELi4ELi4ELb1ELb0EN7cutlass6half_tE19Flash_kernel_traitsILi96ELi64ELi128ELi8ES3_EELb1ELb0ELb0ELb0ELb0ELb1ELb0EEEvNS_16Flash_bwd_paramsE --------------------------
	.section	.text._ZN5flash44flash_bwd_dq_dk_dv_loop_seqk_parallel_kernelI23Flash_bwd_kernel_traitsILi96ELi64ELi128ELi8ELi2ELi4ELi4ELb1ELb0EN7cutlass6half_tE19Flash_kernel_traitsILi96ELi64ELi128ELi8ES3_EELb1ELb0ELb0ELb0ELb0ELb1ELb0EEEvNS_16Flash_bwd_paramsE,"ax",@progbits
	.align	128
        .global         _ZN5flash44flash_bwd_dq_dk_dv_loop_seqk_parallel_kernelI23Flash_bwd_kernel_traitsILi96ELi64ELi128ELi8ELi2ELi4ELi4ELb1ELb0EN7cutlass6half_tE19Flash_kernel_traitsILi96ELi64ELi128ELi8ES3_EELb1ELb0ELb0ELb0ELb0ELb1ELb0EEEvNS_16Flash_bwd_paramsE
        .type           _ZN5flash44flash_bwd_dq_dk_dv_loop_seqk_parallel_kernelI23Flash_bwd_kernel_traitsILi96ELi64ELi128ELi8ELi2ELi4ELi4ELb1ELb0EN7cutlass6half_tE19Flash_kernel_traitsILi96ELi64ELi128ELi8ES3_EELb1ELb0ELb0ELb0ELb0ELb1ELb0EEEvNS_16Flash_bwd_paramsE,@function
        .size           _ZN5flash44flash_bwd_dq_dk_dv_loop_seqk_parallel_kernelI23Flash_bwd_kernel_traitsILi96ELi64ELi128ELi8ELi2ELi4ELi4ELb1ELb0EN7cutlass6half_tE19Flash_kernel_traitsILi96ELi64ELi128ELi8ES3_EELb1ELb0ELb0ELb0ELb0ELb1ELb0EEEvNS_16Flash_bwd_paramsE,(.L_x_1716 - _ZN5flash44flash_bwd_dq_dk_dv_loop_seqk_parallel_kernelI23Flash_bwd_kernel_traitsILi96ELi64ELi128ELi8ELi2ELi4ELi4ELb1ELb0EN7cutlass6half_tE19Flash_kernel_traitsILi96ELi64ELi128ELi8ES3_EELb1ELb0ELb0ELb0ELb0ELb1ELb0EEEvNS_16Flash_bwd_paramsE)
        .other          _ZN5flash44flash_bwd_dq_dk_dv_loop_seqk_parallel_kernelI23Flash_bwd_kernel_traitsILi96ELi64ELi128ELi8ELi2ELi4ELi4ELb1ELb0EN7cutlass6half_tE19Flash_kernel_traitsILi96ELi64ELi128ELi8ES3_EELb1ELb0ELb0ELb0ELb0ELb1ELb0EEEvNS_16Flash_bwd_paramsE,@"STO_CUDA_ENTRY STV_DEFAULT"
_ZN5flash44flash_bwd_dq_dk_dv_loop_seqk_parallel_kernelI23Flash_bwd_kernel_traitsILi96ELi64ELi128ELi8ELi2ELi4ELi4ELb1ELb0EN7cutlass6half_tE19Flash_kernel_traitsILi96ELi64ELi128ELi8ES3_EELb1ELb0ELb0ELb0ELb0ELb1ELb0EEEvNS_16Flash_bwd_paramsE:
.text._ZN5flash44flash_bwd_dq_dk_dv_loop_seqk_parallel_kernelI23Flash_bwd_kernel_traitsILi96ELi64ELi128ELi8ELi2ELi4ELi4ELb1ELb0EN7cutlass6half_tE19Flash_kernel_traitsILi96ELi64ELi128ELi8ES3_EELb1ELb0ELb0ELb0ELb0ELb1ELb0EEEvNS_16Flash_bwd_paramsE:
        /* <DEDUP_REMOVED lines=52> */
.L_x_376:
        /* <DEDUP_REMOVED lines=49> */
.L_x_339:
        /* <DEDUP_REMOVED lines=13> */
[----:B------:R-:W-:Y:S02]  /*0720*/  ULEA UR22, UR46, 0xffffffc0, 0x6 ;  /* 0xffffffc02e167891 */ /* 0x000fe4000f8e30ff */
[----:B-1----:R-:W-:Y:S02]  /*0730*/  @!UP1 UIMAD.WIDE.U32 UR24, UR31, UR10, URZ ;  /* 0x0000000a1f1892a5 */ /* 0x002fe4000f8e00ff */
[----:B--2---:R-:W-:Y:S02]  /*0740*/  @UP1 UIMAD.WIDE.U32 UR16, UR14, UR8, URZ ;  /* 0x000000080e1012a5 */ /* 0x004fe4000f8e00ff */
[----:B------:R-:W-:Y:S02]  /*0750*/  @!UP1 UIMAD UR23, UR31, UR11, UR25 ;  /* 0x0000000b1f1792a4 */ /* 0x000fe4000f8e0219 */
        /* <DEDUP_REMOVED lines=15> */
.L_x_341:
[----:B------:R-:W1:Y:S01]  /*0850*/  LDCU.64 UR18, c[0x0][0x3b8] ;  /* 0x00007700ff1277ac */ /* 0x000e620008000a00 */
[----:B------:R-:W-:-:S04]  /*0860*/  UIADD3 UR5, UPT, UPT, UR43, UR45, URZ ;  /* 0x0000002d2b057290 */ /* 0x000fc8000fffe0ff */
[----:B-1----:R-:W-:Y:S02]  /*0870*/  UIMAD.WIDE.U32 UR48, UR5, UR18, URZ ;  /* 0x00000012053072a5 */ /* 0x002fe4000f8e00ff */
[----:B------:R-:W-:-:S04]  /*0880*/  UIMAD UR5, UR5, UR19, URZ ;  /* 0x00000013050572a4 */ /* 0x000fc8000f8e02ff */
[----:B------:R-:W-:-:S06]  /*0890*/  UIADD3 UR5, UPT, UPT, UR49, UR5, URZ ;  /* 0x0000000531057290 */ /* 0x000fcc000fffe0ff */
[----:B------:R-:W-:-:S07]  /*08a0*/  MOV R17, UR5 ;  /* 0x0000000500117c02 */ /* 0x000fce0008000f00 */
.L_x_342:
        /* <DEDUP_REMOVED lines=42> */
.L_x_343:
[----:B------:R-:W1:Y:S01]  /*0b50*/  LDCU.64 UR16, c[0x0][0x3c0] ;  /* 0x00007800ff1077ac */ /* 0x000e620008000a00 */
[----:B------:R-:W-:-:S04]  /*0b60*/  UIADD3 UR8, UPT, UPT, UR43, UR45, URZ ;  /* 0x0000002d2b087290 */ /* 0x000fc8000fffe0ff */
[----:B-1----:R-:W-:Y:S02]  /*0b70*/  UIMAD.WIDE.U32 UR50, UR8, UR16, URZ ;  /* 0x00000010083272a5 */ /* 0x002fe4000f8e00ff */
[----:B------:R-:W-:-:S04]  /*0b80*/  UIMAD UR8, UR8, UR17, URZ ;  /* 0x00000011080872a4 */ /* 0x000fc8000f8e02ff */
[----:B------:R-:W-:-:S06]  /*0b90*/  UIADD3 UR8, UPT, UPT, UR51, UR8, URZ ;  /* 0x0000000833087290 */ /* 0x000fcc000fffe0ff */
[----:B------:R-:W-:-:S07]  /*0ba0*/  MOV R14, UR8 ;  /* 0x00000008000e7c02 */ /* 0x000fce0008000f00 */
.L_x_344:
        /* <DEDUP_REMOVED lines=28> */
.L_x_345:
[----:B------:R-:W-:Y:S02]  /*0d70*/  UIMAD.WIDE.U32 UR10, UR54, UR14, URZ ;  /* 0x0000000e360a72a5 */ /* 0x000fe4000f8e00ff */
[----:B------:R-:W-:-:S04]  /*0d80*/  UIMAD UR8, UR55, UR14, URZ ;  /* 0x0000000e370872a4 */ /* 0x000fc8000f8e02ff */
[----:B------:R-:W-:-:S12]  /*0d90*/  UIADD3 UR8, UPT, UPT, UR11, UR8, URZ ;  /* 0x000000080b087290 */ /* 0x000fd8000fffe0ff */
.L_x_346:
        /* <DEDUP_REMOVED lines=20> */
.L_x_347:
[----:B------:R-:W1:Y:S01]  /*0ee0*/  LDCU UR55, c[0x0][0x434] ;  /* 0x00008680ff3777ac */ /* 0x000e620008000800 */
[----:B------:R-:W-:-:S04]  /*0ef0*/  UIMAD UR9, UR31, UR49, UR30 ;  /* 0x000000311f0972a4 */ /* 0x000fc8000f8e021e */
[----:B-1----:R-:W-:Y:S02]  /*0f00*/  UIMAD UR55, UR9, UR55, URZ ;  /* 0x00000037093772a4 */ /* 0x002fe4000f8e02ff */
.L_x_348:
        /* <DEDUP_REMOVED lines=11> */
.L_x_349:
[----:B------:R-:W1:Y:S01]  /*0fc0*/  LDCU UR54, c[0x0][0x444] ;  /* 0x00008880ff3677ac */ /* 0x000e620008000800 */
[----:B------:R-:W-:-:S04]  /*0fd0*/  UIMAD UR9, UR31, UR49, UR30 ;  /* 0x000000311f0972a4 */ /* 0x000fc8000f8e021e */
[----:B-1----:R-:W-:-:S12]  /*0fe0*/  UIMAD UR54, UR9, UR54, URZ ;  /* 0x00000036093672a4 */ /* 0x002fd8000f8e02ff */
.L_x_350:
[----:B------:R-:W1:Y:S01]  /*0ff0*/  S2R R26, SR_TID.X ;  /* 0x00000000001a7919 */ /* 0x000e620000002100 */
[----:B------:R-:W-:Y:S01]  /*1000*/  USHF.R.S32.HI UR9, URZ, 0x1f, UR53 ;  /* 0x0000001fff097899 */ /* 0x000fe20008011435 */
[----:B------:R-:W-:Y:S01]  /*1010*/  IMAD.MOV.U32 R9, RZ, RZ, RZ ;  /* 0x000000ffff097224 */ /* 0x000fe200078e00ff */
[----:B------:R-:W2:Y:S01]  /*1020*/  LDCU.64 UR14, c[0x0][0x3b0] ;  /* 0x00007600ff0e77ac */ /* 0x000ea20008000a00 */
[----:B------:R-:W3:Y:S01]  /*1030*/  LDC.64 R12, c[0x0][0x5f8] ;  /* 0x00017e00ff0c7b82 */ /* 0x000ee20000000a00 */
[----:B------:R-:W-:Y:S01]  /*1040*/  BSSY.RECONVERGENT B1, `(.L_x_340) ;  /* 0x0000780000017945 */ /* 0x000fe20003800200 */
[----:B------:R-:W-:Y:S01]  /*1050*/  UIADD3 UR53, UP1, UP0, UR20, UR10, UR53 ;  /* 0x0000000a14357290 */ /* 0x000fe2000f83e035 */
[----:B------:R-:W4:Y:S03]  /*1060*/  LDCU.64 UR20, c[0x0][0x3c8] ;  /* 0x00007900ff1477ac */ /* 0x000f260008000a00 */
[----:B------:R-:W-:-:S02]  /*1070*/  UIADD3.X UR52, UPT, UPT, UR52, UR8, UR9, UP1, UP0 ;  /* 0x0000000834347290 */ /* 0x000fc40008fe0409 */
[----:B------:R-:W5:Y:S01]  /*1080*/  LDCU.128 UR8, c[0x0][0x590] ;  /* 0x0000b200ff0877ac */ /* 0x000f620008000c00 */
[----:B------:R-:W-:Y:S02]  /*1090*/  UIMAD UR56, UR49, UR56, URZ ;  /* 0x00000038313872a4 */ /* 0x000fe4000f8e02ff */
[----:B--2---:R-:W-:Y:S01]  /*10a0*/  UIMAD UR59, UR25, UR14, URZ ;  /* 0x0000000e193b72a4 */ /* 0x004fe2000f8e02ff */
[----:B------:R-:W-:Y:S01]  /*10b0*/  IMAD.U32 R4, RZ, RZ, UR14 ;  /* 0x0000000eff047e24 */ /* 0x000fe2000f8e00ff */
[----:B------:R-:W-:Y:S02]  /*10c0*/  UISETP.GT.AND UP0, UPT, UR47, URZ, UPT ;  /* 0x000000ff2f00728c */ /* 0x000fe4000bf04270 */
[----:B------:R-:W-:Y:S01]  /*10d0*/  UIMAD UR59, UR22, UR15, UR59 ;  /* 0x0000000f163b72a4 */ /* 0x000fe2000f8e023b */
[----:B----4-:R-:W-:Y:S01]  /*10e0*/  IMAD.U32 R6, RZ, RZ, UR20 ;  /* 0x00000014ff067e24 */ /* 0x010fe2000f8e00ff */
[----:B------:R-:W-:Y:S02]  /*10f0*/  ULEA UR54, UR51, UR54, 0x6 ;  /* 0x0000003633367291 */ /* 0x000fe4000f8e30ff */
[----:B------:R-:W-:-:S02]  /*1100*/  ULEA UR55, UR51, UR55, 0x6 ;  /* 0x0000003733377291 */ /* 0x000fc4000f8e30ff */
[----:B------:R-:W-:Y:S01]  /*1110*/  MOV R0, UR59 ;  /* 0x0000003b00007c02 */ /* 0x000fe20008000f00 */
[C---:B-1----:R-:W-:Y:S01]  /*1120*/  IMAD.SHL.U32 R20, R26.reuse, 0x8, RZ ;  /* 0x000000081a147824 */ /* 0x042fe200078e00ff */
[----:B-----5:R-:W-:Y:S01]  /*1130*/  UIMAD UR25, UR25, UR8, URZ ;  /* 0x00000008191972a4 */ /* 0x020fe2000f8e02ff */
[----:B------:R-:W-:Y:S01]  /*1140*/  IMAD.U32 R7, RZ, RZ, UR8 ;  /* 0x00000008ff077e24 */ /* 0x000fe2000f8e00ff */
[----:B------:R-:W-:Y:S02]  /*1150*/  LOP3.LUT R248, R26, 0x1f, RZ, 0xc0, !PT ;  /* 0x0000001f1af87812 */ /* 0x000fe400078ec0ff */
[----:B------:R-:W-:Y:S01]  /*1160*/  LOP3.LUT R8, R20, 0x18, RZ, 0xc0, !PT ;  /* 0x0000001814087812 */ /* 0x000fe200078ec0ff */
[----:B------:R-:W-:Y:S01]  /*1170*/  UIMAD UR20, UR22, UR9, UR25 ;  /* 0x00000009161472a4 */ /* 0x000fe2000f8e0219 */
[----:B------:R-:W-:Y:S02]  /*1180*/  SHF.R.U32.HI R246, RZ, 0x5, R26 ;  /* 0x00000005fff67819 */ /* 0x000fe4000001161a */
[----:B------:R-:W-:Y:S01]  /*1190*/  IADD3 R2, P0, PT, R8, UR60, RZ ;  /* 0x0000003c08027c10 */ /* 0x000fe2000ff1e0ff */
[----:B------:R-:W-:Y:S01]  /*11a0*/  IMAD.WIDE.U32 R4, R4, UR22, R8 ;  /* 0x0000001604047c25 */ /* 0x000fe2000f8e0008 */
[----:B------:R-:W-:Y:S01]  /*11b0*/  MOV R10, UR11 ;  /* 0x0000000b000a7c02 */ /* 0x000fe20008000f00 */
[----:B------:R-:W1:Y:S01]  /*11c0*/  LDCU.64 UR60, c[0x0][0x420] ;  /* 0x00008400ff3c77ac */ /* 0x000e620008000a00 */
[----:B------:R-:W-:Y:S01]  /*11d0*/  SHF.R.U32.HI R21, RZ, 0x2, R26 ;  /* 0x00000002ff157819 */ /* 0x000fe2000001161a */
[----:B------:R-:W-:Y:S01]  /*11e0*/  IMAD.X R3, RZ, RZ, UR58, P0 ;  /* 0x0000003aff037e24 */ /* 0x000fe200080e06ff */
[----:B------:R-:W-:Y:S01]  /*11f0*/  IADD3 R4, P1, PT, R4, UR24, RZ ;  /* 0x0000001804047c10 */ /* 0x000fe2000ff3e0ff */
[----:B------:R-:W2:Y:S01]  /*1200*/  LDCU.64 UR24, c[0x0][0x380] ;  /* 0x00007000ff1877ac */ /* 0x000ea20008000a00 */
[----:B------:R-:W-:Y:S01]  /*1210*/  ISETP.NE.AND P0, PT, RZ, UR57, PT ;  /* 0x00000039ff007c0c */ /* 0x000fe2000bf05270 */
[----:B------:R-:W-:Y:S01]  /*1220*/  IMAD.WIDE.U32 R2, R7, UR22, R2 ;  /* 0x0000001607027c25 */ /* 0x000fe2000f8e0002 */
[----:B------:R-:W-:Y:S01]  /*1230*/  IADD3.X R5, PT, PT, R5, UR23, R0, P1, !PT ;  /* 0x0000001705057c10 */ /* 0x000fe20008ffe400 */
[----:B------:R-:W4:Y:S01]  /*1240*/  LDCU.64 UR22, c[0x0][0x550] ;  /* 0x0000aa00ff1677ac */ /* 0x000f220008000a00 */
[----:B------:R-:W-:Y:S01]  /*1250*/  MOV R0, UR21 ;  /* 0x0000001500007c02 */ /* 0x000fe20008000f00 */
[----:B------:R-:W-:-:S02]  /*1260*/  VIADD R3, R3, UR20 ;  /* 0x0000001403037c36 */ /* 0x000fc40008000000 */
[----:B------:R-:W-:Y:S01]  /*1270*/  IMAD.WIDE.U32 R6, R6, UR30, R4 ;  /* 0x0000001e06067c25 */ /* 0x000fe2000f8e0004 */
[----:B------:R-:W5:Y:S03]  /*1280*/  LDCU.64 UR20, c[0x0][0x570] ;  /* 0x0000ae00ff1477ac */ /* 0x000f660008000a00 */
[----:B------:R-:W-:Y:S01]  /*1290*/  IMAD.U32 R4, RZ, RZ, UR10 ;  /* 0x0000000aff047e24 */ /* 0x000fe2000f8e00ff */
[----:B------:R-:W-:Y:S01]  /*12a0*/  USHF.L.U32 UR10, UR56, 0x6, URZ ;  /* 0x00000006380a7899 */ /* 0x000fe200080006ff */
[----:B------:R-:W-:Y:S01]  /*12b0*/  IMAD R7, R0, UR30, R7 ;  /* 0x0000001e00077c24 */ /* 0x000fe2000f8e0207 */
[----:B------:R-:W4:Y:S01]  /*12c0*/  LDCU.64 UR58, c[0x0][0x5e8] ;  /* 0x0000bd00ff3a77ac */ /* 0x000f220008000a00 */
[----:B------:R-:W-:Y:S01]  /*12d0*/  IMAD.WIDE.U32 R4, R4, UR30, R2 ;  /* 0x0000001e04047c25 */ /* 0x000fe2000f8e0002 */
[----:B-1----:R-:W-:-:S03]  /*12e0*/  UIMAD.WIDE UR60, UR55, 0x4, UR60 ;  /* 0x00000004373c78a5 */ /* 0x002fc6000f8e023c */
[----:B---3--:R-:W-:-:S04]  /*12f0*/  IMAD.WIDE.U32 R2, R12, UR28, RZ ;  /* 0x0000001c0c027c25 */ /* 0x008fc8000f8e00ff */
[----:B------:R-:W-:Y:S01]  /*1300*/  IMAD R0, R246, UR56, R248 ;  /* 0x00000038f6007c24 */ /* 0x000fe2000f8e02f8 */
        /* <DEDUP_REMOVED lines=11> */
[C---:B------:R-:W-:Y:S01]  /*13c0*/  IMAD.WIDE.U32 R2, R21.reuse, UR8, R2 ;  /* 0x0000000815027c25 */ /* 0x040fe2000f8e0002 */
[----:B------:R-:W-:Y:S02]  /*13d0*/  LEA.HI.X.SX32 R7, R10, R12, 0x1, P1 ;  /* 0x0000000c0a077211 */ /* 0x000fe400008f0eff */
[----:B-----5:R-:W-:Y:S01]  /*13e0*/  LEA R238, P1, R0, UR20, 0x2 ;  /* 0x0000001400ee7c11 */ /* 0x020fe2000f8210ff */
[C---:B------:R-:W-:Y:S01]  /*13f0*/  IMAD R6, R21.reuse, UR9, R3 ;  /* 0x0000000915067c24 */ /* 0x040fe2000f8e0203 */
[----:B--2---:R-:W-:Y:S01]  /*1400*/  LEA R242, P3, R4, UR24, 0x1 ;  /* 0x0000001804f27c11 */ /* 0x004fe2000f8608ff */
[C---:B------:R-:W-:Y:S01]  /*1410*/  IMAD R3, R21.reuse, UR15, R5 ;  /* 0x0000000f15037c24 */ /* 0x040fe2000f8e0205 */
[----:B------:R-:W-:Y:S01]  /*1420*/  LEA.HI.X R239, R0, UR21, R7, 0x2, P1 ;  /* 0x0000001500ef7c11 */ /* 0x000fe200088f1407 */
[----:B----4-:R-:W-:Y:S01]  /*1430*/  UIMAD.WIDE UR14, UR54, 0x4, UR58 ;  /* 0x00000004360e78a5 */ /* 0x010fe2000f8e023a */
[----:B------:R-:W-:Y:S02]  /*1440*/  IADD3 R10, P1, PT, R21, 0x40, RZ ;  /* 0x00000040150a7810 */ /* 0x000fe40007f3e0ff */
[----:B------:R-:W-:-:S02]  /*1450*/  LEA R240, P2, R2, UR22, 0x1 ;  /* 0x0000001602f07c11 */ /* 0x000fc4000f8408ff */
        /* <DEDUP_REMOVED lines=18> */
.L_x_352:
[----:B------:R-:W1:Y:S01]  /*1580*/  LDCU.64 UR14, c[0x0][0x5c0] ;  /* 0x0000b800ff0e77ac */ /* 0x000e620008000a00 */
[----:B------:R-:W-:-:S04]  /*1590*/  UIADD3 UR8, UPT, UPT, UR43, UR45, URZ ;  /* 0x0000002d2b087290 */ /* 0x000fc8000fffe0ff */
[----:B-1----:R-:W-:Y:S02]  /*15a0*/  UIMAD.WIDE.U32 UR18, UR8, UR14, URZ ;  /* 0x0000000e081272a5 */ /* 0x002fe4000f8e00ff */
[----:B------:R-:W-:-:S04]  /*15b0*/  UIMAD UR8, UR8, UR15, URZ ;  /* 0x0000000f080872a4 */ /* 0x000fc8000f8e02ff */
[----:B------:R-:W-:-:S06]  /*15c0*/  UIADD3 UR8, UPT, UPT, UR19, UR8, URZ ;  /* 0x0000000813087290 */ /* 0x000fcc000fffe0ff */
[----:B------:R-:W-:Y:S02]  /*15d0*/  MOV R0, UR8 ;  /* 0x0000000800007c02 */ /* 0x000fe40008000f00 */
.L_x_353:
        /* <DEDUP_REMOVED lines=13> */
.L_x_354:
[----:B------:R-:W1:Y:S01]  /*16b0*/  LDCU.64 UR10, c[0x0][0x5c8] ;  /* 0x0000b900ff0a77ac */ /* 0x000e620008000a00 */
[----:B------:R-:W-:-:S04]  /*16c0*/  UIADD3 UR43, UPT, UPT, UR43, UR45, URZ ;  /* 0x0000002d2b2b7290 */ /* 0x000fc8000fffe0ff */
[----:B-1----:R-:W-:Y:S02]  /*16d0*/  UIMAD.WIDE.U32 UR16, UR43, UR10, URZ ;  /* 0x0000000a2b1072a5 */ /* 0x002fe4000f8e00ff */
[----:B------:R-:W-:-:S04]  /*16e0*/  UIMAD UR43, UR43, UR11, URZ ;  /* 0x0000000b2b2b72a4 */ /* 0x000fc8000f8e02ff */
[----:B------:R-:W-:-:S06]  /*16f0*/  UIADD3 UR43, UPT, UPT, UR17, UR43, URZ ;  /* 0x0000002b112b7290 */ /* 0x000fcc000fffe0ff */
[----:B------:R-:W-:-:S07]  /*1700*/  MOV R11, UR43 ;  /* 0x0000002b000b7c02 */ /* 0x000fce0008000f00 */
.L_x_355:
        /* <DEDUP_REMOVED lines=26> */
.L_x_357:
[----:B------:R-:W-:Y:S05]  /*18b0*/  BSYNC.RECONVERGENT B0 ;  /* 0x0000000000007941 */ /* 0x000fea0003800200 */
.L_x_356:
        /* <DEDUP_REMOVED lines=13> */
.L_x_359:
[----:B------:R-:W-:Y:S05]  /*1990*/  BSYNC.RECONVERGENT B0 ;  /* 0x0000000000007941 */ /* 0x000fea0003800200 */
.L_x_358:
        /* <DEDUP_REMOVED lines=23> */
.L_x_361:
[----:B------:R-:W-:Y:S05]  /*1b10*/  BSYNC.RECONVERGENT B0 ;  /* 0x0000000000007941 */ /* 0x000fea0003800200 */
.L_x_360:
        /* <DEDUP_REMOVED lines=13> */
.L_x_351:
        /* <DEDUP_REMOVED lines=9> */
[----:B------:R-:W2:Y:S01]  /*1c80*/  LDCU.64 UR8, c[0x0][0x3d0] ;  /* 0x00007a00ff0877ac */ /* 0x000ea20008000a00 */
[----:B------:R-:W-:Y:S01]  /*1c90*/  IMAD.WIDE.U32 R2, R2, UR36, R8 ;  /* 0x0000002402027c25 */ /* 0x000fe2000f8e0008 */
[----:B------:R-:W-:-:S03]  /*1ca0*/  IADD3 R6, P2, PT, R4, UR50, RZ ;  /* 0x0000003204067c10 */ /* 0x000fc6000ff5e0ff */
[----:B------:R-:W-:Y:S01]  /*1cb0*/  IMAD.MOV.U32 R28, RZ, RZ, 0x7f800000 ;  /* 0x7f800000ff1c7424 */ /* 0x000fe200078e00ff */
[----:B------:R-:W-:Y:S01]  /*1cc0*/  UIMAD UR5, UR5, UR18, URZ ;  /* 0x00000012050572a4 */ /* 0x000fe2000f8e02ff */
[----:B------:R-:W-:Y:S01]  /*1cd0*/  IADD3 R4, P1, PT, R2, UR48, RZ ;  /* 0x0000003002047c10 */ /* 0x000fe2000ff3e0ff */
[----:B------:R-:W-:Y:S01]  /*1ce0*/  UIMAD UR21, UR36, UR17, UR21 ;  /* 0x00000011241572a4 */ /* 0x000fe2000f8e0215 */
[----:B------:R-:W-:Y:S01]  /*1cf0*/  LOP3.LUT R245, R27, 0x10, RZ, 0xc0, !PT ;  /* 0x000000101bf57812 */ /* 0x000fe200078ec0ff */
[----:B------:R-:W3:Y:S01]  /*1d00*/  @!P4 LDC.64 R18, c[0x0][0x390] ;  /* 0x0000e400ff12cb82 */ /* 0x000ee20000000a00 */
[----:B------:R-:W-:Y:S01]  /*1d10*/  UIMAD UR5, UR36, UR19, UR5 ;  /* 0x00000013240572a4 */ /* 0x000fe2000f8e0205 */
[----:B-1----:R-:W-:Y:S01]  /*1d20*/  IMAD R2, R16, UR10, RZ ;  /* 0x0000000a10027c24 */ /* 0x002fe2000f8e02ff */
[----:B------:R-:W-:Y:S01]  /*1d30*/  LOP3.LUT R245, R245, 0x7, R21, 0xf8, !PT ;  /* 0x00000007f5f57812 */ /* 0x000fe200078ef815 */
[----:B------:R-:W-:Y:S01]  /*1d40*/  IMAD.MOV.U32 R252, RZ, RZ, 0x7f800000 ;  /* 0x7f800000fffc7424 */ /* 0x000fe200078e00ff */
[----:B------:R-:W-:Y:S01]  /*1d50*/  IADD3.X R7, PT, PT, R14, UR21, R5, P2, !PT ;  /* 0x000000150e077c10 */ /* 0x000fe200097fe405 */
[----:B------:R-:W-:Y:S01]  /*1d60*/  IMAD R8, R11, UR11, R2 ;  /* 0x0000000b0b087c24 */ /* 0x000fe2000f8e0202 */
[----:B------:R-:W-:Y:S01]  /*1d70*/  IADD3.X R5, PT, PT, R17, UR5, R3, P1, !PT ;  /* 0x0000000511057c10 */ /* 0x000fe20008ffe403 */
[----:B------:R-:W1:Y:S01]  /*1d80*/  @!P3 LDC.64 R22, c[0x0][0x390] ;  /* 0x0000e400ff16bb82 */ /* 0x000e620000000a00 */
[----:B--2---:R-:W-:Y:S01]  /*1d90*/  IMAD R0, R16, UR8, RZ ;  /* 0x0000000810007c24 */ /* 0x004fe2000f8e02ff */
[----:B------:R-:W-:Y:S01]  /*1da0*/  ULOP3.LUT UR5, UR51, 0x80000001, URZ, 0xc0, !UPT ;  /* 0x8000000133057892 */ /* 0x000fe2000f8ec0ff */
[----:B------:R-:W-:Y:S01]  /*1db0*/  IMAD.WIDE.U32 R2, R11, UR10, R6 ;  /* 0x0000000a0b027c25 */ /* 0x000fe2000f8e0006 */
[----:B------:R-:W-:-:S03]  /*1dc0*/  LOP3.LUT R7, R20, 0xd8, RZ, 0xc0, !PT ;  /* 0x000000d814077812 */ /* 0x000fc600078ec0ff */
[----:B------:R-:W-:Y:S01]  /*1dd0*/  IMAD.MOV.U32 R251, RZ, RZ, 0x7f800000 ;  /* 0x7f800000fffb7424 */ /* 0x000fe200078e00ff */
[----:B------:R-:W2:Y:S01]  /*1de0*/  @!P4 LDC.64 R24, c[0x0][0x388] ;  /* 0x0000e200ff18cb82 */ /* 0x000ea20000000a00 */
[----:B------:R-:W-:Y:S01]  /*1df0*/  IMAD.IADD R3, R3, 0x1, R8 ;  /* 0x0000000103037824 */ /* 0x000fe200078e0208 */
[----:B------:R-:W-:Y:S01]  /*1e00*/  UISETP.NE.AND UP0, UPT, UR5, 0x1, UPT ;  /* 0x000000010500788c */ /* 0x000fe2000bf05270 */
[----:B------:R-:W-:Y:S01]  /*1e10*/  IMAD R6, R11, UR9, R0 ;  /* 0x000000090b067c24 */ /* 0x000fe2000f8e0200 */
[----:B------:R-:W-:Y:S01]  /*1e20*/  LOP3.LUT R0, R7, 0x18, R26, 0x78, !PT ;  /* 0x0000001807007812 */ /* 0x000fe200078e781a */
[----:B------:R-:W-:Y:S01]  /*1e30*/  @!P3 IMAD.MOV.U32 R12, RZ, RZ, R2 ;  /* 0x000000ffff0cb224 */ /* 0x000fe200078e0002 */
[----:B------:R-:W-:Y:S01]  /*1e40*/  USEL UR5, URZ, 0x3000, UP0 ;  /* 0x00003000ff057887 */ /* 0x000fe20008000000 */
[--C-:B------:R-:W-:Y:S01]  /*1e50*/  @!P3 IMAD.MOV.U32 R13, RZ, RZ, R3.reuse ;  /* 0x000000ffff0db224 */ /* 0x100fe200078e0003 */
[----:B------:R-:W-:Y:S01]  /*1e60*/  LOP3.LUT R20, R0, 0x1f20, R20, 0xf8, !PT ;  /* 0x00001f2000147812 */ /* 0x000fe200078ef814 */
[----:B------:R-:W-:Y:S01]  /*1e70*/  @!P4 IMAD.WIDE.U32 R2, R21, UR16, R2 ;  /* 0x000000101502cc25 */ /* 0x000fe2000f8e0002 */
[----:B------:R-:W4:Y:S03]  /*1e80*/  @!P3 LDC.64 R16, c[0x0][0x388] ;  /* 0x0000e200ff10bb82 */ /* 0x000f260000000a00 */
[----:B------:R-:W-:Y:S01]  /*1e90*/  IMAD.MOV.U32 R250, RZ, RZ, 0x7f800000 ;  /* 0x7f800000fffa7424 */ /* 0x000fe200078e00ff */
[----:B---3--:R-:W-:Y:S01]  /*1ea0*/  @!P4 LEA R8, P1, R2, R18, 0x1 ;  /* 0x000000120208c211 */ /* 0x008fe200078208ff */
[----:B------:R-:W-:Y:S01]  /*1eb0*/  IMAD.WIDE.U32 R4, R11, UR8, R4 ;  /* 0x000000080b047c25 */ /* 0x000fe2000f8e0004 */
[----:B------:R-:W-:-:S02]  /*1ec0*/  UIMAD UR8, UR51, -0x40, UR47 ;  /* 0xffffffc0330878a4 */ /* 0x000fc4000f8e022f */
[----:B------:R-:W-:Y:S01]  /*1ed0*/  @P0 BAR.SYNC.DEFER_BLOCKING 0x0 ;  /* 0x0000000000000b1d */ /* 0x000fe20000010000 */
[----:B------:R-:W-:Y:S02]  /*1ee0*/  @!P4 IMAD R3, R21, UR17, R3 ;  /* 0x000000111503cc24 */ /* 0x000fe4000f8e0203 */
[----:B------:R-:W-:Y:S01]  /*1ef0*/  @!P3 IMAD R0, R15, UR16, RZ ;  /* 0x000000100f00bc24 */ /* 0x000fe2000f8e02ff */
[----:B------:R-:W-:Y:S01]  /*1f00*/  ISETP.GE.AND P2, PT, R21, UR8, PT ;  /* 0x0000000815007c0c */ /* 0x000fe2000bf46270 */
[----:B------:R-:W-:Y:S01]  /*1f10*/  IMAD.IADD R5, R5, 0x1, R6 ;  /* 0x0000000105057824 */ /* 0x000fe200078e0206 */
[----:B------:R-:W-:Y:S01]  /*1f20*/  @!P4 LEA.HI.X R9, R2, R19, R3, 0x1, P1 ;  /* 0x000000130209c211 */ /* 0x000fe200008f0c03 */
[----:B------:R-:W-:Y:S01]  /*1f30*/  @!P3 IMAD R14, R10, UR17, R0 ;  /* 0x000000110a0ebc24 */ /* 0x000fe2000f8e0200 */
[----:B------:R-:W3:Y:S01]  /*1f40*/  S2R R231, SR_TID.X ;  /* 0x0000000000e77919 */ /* 0x000ee20000002100 */
[----:B------:R-:W-:Y:S01]  /*1f50*/  @!P3 IMAD R0, R15, UR18, RZ ;  /* 0x000000120f00bc24 */ /* 0x000fe2000f8e02ff */
[----:B------:R-:W-:Y:S01]  /*1f60*/  LOP3.LUT R246, R246, 0x1, RZ, 0xc0, !PT ;  /* 0x00000001f6f67812 */ /* 0x000fe200078ec0ff */
[--C-:B------:R-:W-:Y:S01]  /*1f70*/  @!P4 IMAD.WIDE.U32 R2, R21, UR18, R4.reuse ;  /* 0x000000121502cc25 */ /* 0x100fe2000f8e0004 */
[----:B------:R-:W-:Y:S01]  /*1f80*/  UIMAD UR49, UR31, UR49, UR30 ;  /* 0x000000311f3172a4 */ /* 0x000fe2000f8e021e */
[----:B------:R-:W3:Y:S01]  /*1f90*/  LDC R247, c[0x0][0x44c] ;  /* 0x00011300fff77b82 */ /* 0x000ee20000000800 */
[----:B------:R-:W3:Y:S01]  /*1fa0*/  LDCU UR11, c[0x0][0x3b0] ;  /* 0x00007600ff0b77ac */ /* 0x000ee20008000800 */
[----:B------:R-:W-:Y:S01]  /*1fb0*/  @!P3 IMAD.MOV.U32 R6, RZ, RZ, R4 ;  /* 0x000000ffff06b224 */ /* 0x000fe200078e0004 */
[----:B--2---:R-:W-:Y:S01]  /*1fc0*/  @!P4 LEA R4, P0, R2, R24, 0x1 ;  /* 0x000000180204c211 */ /* 0x004fe200078008ff */
[----:B------:R-:W-:-:S02]  /*1fd0*/  @!P3 IMAD.MOV.U32 R7, RZ, RZ, R5 ;  /* 0x000000ffff07b224 */ /* 0x000fc400078e0005 */
[----:B------:R-:W-:Y:S02]  /*1fe0*/  IMAD.MOV.U32 R229, RZ, RZ, 0x20 ;  /* 0x00000020ffe57424 */ /* 0x000fe400078e00ff */
[----:B------:R-:W-:Y:S01]  /*1ff0*/  IMAD.MOV.U32 R228, RZ, RZ, 0x20 ;  /* 0x00000020ffe47424 */ /* 0x000fe200078e00ff */
[----:B------:R-:W-:Y:S01]  /*2000*/  UIADD3 UR36, UPT, UPT, UR36, 0x80, URZ ;  /* 0x0000008024247890 */ /* 0x000fe2000fffe0ff */
[C---:B------:R-:W-:Y:S01]  /*2010*/  @!P3 IMAD.WIDE.U32 R12, R10.reuse, UR16, R12 ;  /* 0x000000100a0cbc25 */ /* 0x040fe2000f8e000c */
[----:B------:R-:W-:Y:S02]  /*2020*/  CS2R R126, SRZ ;  /* 0x00000000007e7805 */ /* 0x000fe4000001ff00 */
[----:B------:R-:W-:Y:S02]  /*2030*/  CS2R R124, SRZ ;  /* 0x00000000007c7805 */ /* 0x000fe4000001ff00 */
[----:B------:R-:W-:Y:S01]  /*2040*/  CS2R R130, SRZ ;  /* 0x0000000000827805 */ /* 0x000fe2000001ff00 */
[----:B------:R-:W-:Y:S01]  /*2050*/  @!P3 IMAD R15, R10, UR19, R0 ;  /* 0x000000130a0fbc24 */ /* 0x000fe2000f8e0200 */
[----:B------:R-:W-:Y:S01]  /*2060*/  LEA R0, R20, UR6, 0x1 ;  /* 0x0000000614007c11 */ /* 0x000fe2000f8e08ff */
[----:B------:R-:W-:Y:S01]  /*2070*/  @!P4 IMAD R5, R21, UR19, R3 ;  /* 0x000000131505cc24 */ /* 0x000fe2000f8e0203 */
[----:B------:R-:W-:Y:S01]  /*2080*/  CS2R R128, SRZ ;  /* 0x0000000000807805 */ /* 0x000fe2000001ff00 */
[----:B------:R-:W-:Y:S01]  /*2090*/  @!P3 IMAD.WIDE.U32 R10, R10, UR18, R6 ;  /* 0x000000120a0abc25 */ /* 0x000fe2000f8e0006 */
[----:B-1----:R-:W-:Y:S01]  /*20a0*/  @!P3 LEA R6, P1, R12, R22, 0x1 ;  /* 0x000000160c06b211 */ /* 0x002fe200078208ff */
[----:B------:R-:W-:Y:S01]  /*20b0*/  @!PT LDS RZ, [RZ] ;  /* 0x00000000fffff984 */ /* 0x000fe20000000800 */
[----:B------:R-:W-:Y:S01]  /*20c0*/  @!PT LDS RZ, [RZ] ;  /* 0x00000000fffff984 */ /* 0x000fe20000000800 */
[----:B------:R-:W-:Y:S01]  /*20d0*/  @!PT LDS RZ, [RZ] ;  /* 0x00000000fffff984 */ /* 0x000fe20000000800 */
[----:B------:R-:W-:Y:S01]  /*20e0*/  @!P4 LDGSTS.E.BYPASS.LTC128B.128 [R0+0xf000], desc[UR40][R8.64] ;  /* 0x0f0000000800cfae */ /* 0x000fe2000b981a28 */
[----:B------:R-:W-:Y:S01]  /*20f0*/  @!P4 LEA.HI.X R5, R2, R25, R5, 0x1, P0 ;  /* 0x000000190205c211 */ /* 0x000fe200000f0c05 */
[----:B------:R-:W-:Y:S01]  /*2100*/  @!P3 IMAD.IADD R3, R13, 0x1, R14 ;  /* 0x000000010d03b824 */ /* 0x000fe200078e020e */
[----:B----4-:R-:W-:Y:S01]  /*2110*/  @!P3 LEA R2, P0, R10, R16, 0x1 ;  /* 0x000000100a02b211 */ /* 0x010fe200078008ff */
[----:B------:R-:W-:Y:S01]  /*2120*/  @!P4 LDGSTS.E.BYPASS.LTC128B.128 [R0+0x11000], desc[UR40][R8.64+0x40] ;  /* 0x110000400800cfae */ /* 0x000fe2000b981a28 */
[----:B------:R-:W-:Y:S01]  /*2130*/  VIADD R244, R0, UR5 ;  /* 0x0000000500f47c36 */ /* 0x000fe20008000000 */
[----:B------:R-:W-:-:S02]  /*2140*/  CS2R R122, SRZ ;  /* 0x00000000007a7805 */ /* 0x000fc4000001ff00 */
[----:B------:R-:W-:Y:S01]  /*2150*/  @!P3 LEA.HI.X R7, R12, R23, R3, 0x1, P1 ;  /* 0x000000170c07b211 */ /* 0x000fe200008f0c03 */
[----:B------:R-:W-:Y:S01]  /*2160*/  @!P4 LDGSTS.E.BYPASS.LTC128B.128 [R0+0x13000], desc[UR40][R8.64+0x80] ;  /* 0x130000800800cfae */ /* 0x000fe2000b981a28 */
[----:B------:R-:W-:Y:S01]  /*2170*/  @!P3 IMAD.IADD R3, R11, 0x1, R15 ;  /* 0x000000010b03b824 */ /* 0x000fe200078e020f */
[----:B------:R-:W-:Y:S02]  /*2180*/  CS2R R120, SRZ ;  /* 0x0000000000787805 */ /* 0x000fe4000001ff00 */
[----:B------:R-:W-:Y:S01]  /*2190*/  CS2R R118, SRZ ;  /* 0x0000000000767805 */ /* 0x000fe2000001ff00 */
[----:B------:R-:W-:Y:S01]  /*21a0*/  @P4 STS.128 [R0+0xf000], RZ ;  /* 0x00f000ff00004388 */ /* 0x000fe20000000c00 */
[----:B------:R-:W-:Y:S02]  /*21b0*/  CS2R R116, SRZ ;  /* 0x0000000000747805 */ /* 0x000fe4000001ff00 */
[----:B------:R-:W-:Y:S02]  /*21c0*/  @!P3 LEA.HI.X R3, R10, R17, R3, 0x1, P0 ;  /* 0x000000110a03b211 */ /* 0x000fe400000f0c03 */
[----:B------:R-:W-:Y:S01]  /*21d0*/  CS2R R110, SRZ ;  /* 0x00000000006e7805 */ /* 0x000fe2000001ff00 */
[----:B------:R-:W-:Y:S01]  /*21e0*/  @P4 STS.128 [R0+0x11000], RZ ;  /* 0x011000ff00004388 */ /* 0x000fe20000000c00 */
[----:B------:R-:W1:Y:S01]  /*21f0*/  LDC.64 R10, c[0x0][0x528] ;  /* 0x00014a00ff0a7b82 */ /* 0x000e620000000a00 */
[----:B------:R-:W-:-:S02]  /*2200*/  CS2R R108, SRZ ;  /* 0x00000000006c7805 */ /* 0x000fc4000001ff00 */
[----:B------:R-:W-:Y:S01]  /*2210*/  CS2R R114, SRZ ;  /* 0x0000000000727805 */ /* 0x000fe2000001ff00 */
[----:B------:R-:W-:Y:S01]  /*2220*/  @P4 STS.128 [R0+0x13000], RZ ;  /* 0x013000ff00004388 */ /* 0x000fe20000000c00 */
[----:B------:R-:W-:Y:S02]  /*2230*/  CS2R R112, SRZ ;  /* 0x0000000000707805 */ /* 0x000fe4000001ff00 */
        /* <DEDUP_REMOVED lines=22> */
[----:B------:R-:W-:Y:S02]  /*23a0*/  CS2R R82, SRZ ;  /* 0x0000000000527805 */ /* 0x000fe4000001ff00 */
[----:B------:R-:W-:-:S02]  /*23b0*/  CS2R R80, SRZ ;  /* 0x0000000000507805 */ /* 0x000fc4000001ff00 */
[----:B------:R-:W-:Y:S01]  /*23c0*/  CS2R R74, SRZ ;  /* 0x00000000004a7805 */ /* 0x000fe2000001ff00 */
[----:B------:R-:W-:Y:S01]  /*23d0*/  @!P3 LDGSTS.E.BYPASS.LTC128B.128 [R0+0x14000], desc[UR40][R6.64+0x80] ;  /* 0x140000800600bfae */ /* 0x000fe2000b981a28 */
[----:B------:R-:W-:Y:S02]  /*23e0*/  CS2R R72, SRZ ;  /* 0x0000000000487805 */ /* 0x000fe4000001ff00 */
[----:B------:R-:W-:Y:S02]  /*23f0*/  CS2R R70, SRZ ;  /* 0x0000000000467805 */ /* 0x000fe4000001ff00 */
[----:B------:R-:W-:Y:S01]  /*2400*/  CS2R R68, SRZ ;  /* 0x0000000000447805 */ /* 0x000fe2000001ff00 */
[----:B------:R-:W0:Y:S01]  /*2410*/  LDGDEPBAR ;  /* 0x00000000000079af */ /* 0x000e220000000000 */
[----:B------:R-:W-:Y:S02]  /*2420*/  CS2R R62, SRZ ;  /* 0x00000000003e7805 */ /* 0x000fe4000001ff00 */
[----:B------:R-:W-:-:S02]  /*2430*/  CS2R R60, SRZ ;  /* 0x00000000003c7805 */ /* 0x000fc4000001ff00 */
[----:B------:R-:W-:Y:S01]  /*2440*/  CS2R R66, SRZ ;  /* 0x0000000000427805 */ /* 0x000fe2000001ff00 */
        /* <DEDUP_REMOVED lines=17> */
[----:B------:R-:W-:Y:S01]  /*2560*/  CS2R R36, SRZ ;  /* 0x0000000000247805 */ /* 0x000fe2000001ff00 */
[----:B------:R-:W-:Y:S02]  /*2570*/  USHF.L.U32 UR56, UR56, 0x3, URZ ;  /* 0x0000000338387899 */ /* 0x000fe400080006ff */
[----:B------:R-:W-:Y:S01]  /*2580*/  @P2 STS.128 [R0+0x8000], RZ ;  /* 0x008000ff00002388 */ /* 0x000fe20000000c00 */
[----:B------:R-:W2:Y:S03]  /*2590*/  LDCU UR10, c[0x0][0x45c] ;  /* 0x00008b80ff0a77ac */ /* 0x000ea60008000800 */
[----:B------:R-:W-:Y:S01]  /*25a0*/  @!PT LDS RZ, [RZ] ;  /* 0x00000000fffff984 */ /* 0x000fe20000000800 */
[----:B------:R-:W-:Y:S01]  /*25b0*/  @!PT LDS RZ, [RZ] ;  /* 0x00000000fffff984 */ /* 0x000fe20000000800 */
[----:B------:R-:W-:Y:S01]  /*25c0*/  @!PT LDS RZ, [RZ] ;  /* 0x00000000fffff984 */ /* 0x000fe20000000800 */
[----:B------:R-:W-:Y:S01]  /*25d0*/  @!P2 LDGSTS.E.BYPASS.LTC128B.128 [R244], desc[UR40][R242.64] ;  /* 0x00000000f2f4afae */ /* 0x000fe2000b981a28 */
[----:B------:R-:W4:Y:S03]  /*25e0*/  LDCU.U8 UR9, c[0x0][0x4f8] ;  /* 0x00009f00ff0977ac */ /* 0x000f260008000000 */
[----:B------:R-:W-:Y:S04]  /*25f0*/  @!P2 LDGSTS.E.BYPASS.LTC128B.128 [R244+0x1000], desc[UR40][R242.64+0x40] ;  /* 0x01000040f2f4afae */ /* 0x000fe8000b981a28 */
        /* <DEDUP_REMOVED lines=16> */
[----:B---3--:R-:W-:-:S03]  /*2700*/  VIADD R4, R245, 0x8 ;  /* 0x00000008f5047836 */ /* 0x008fc60000000000 */
[----:B------:R-:W-:Y:S01]  /*2710*/  @!PT LDS RZ, [RZ] ;  /* 0x00000000fffff984 */ /* 0x000fe20000000800 */
[----:B------:R-:W-:Y:S01]  /*2720*/  @!PT LDS RZ, [RZ] ;  /* 0x00000000fffff984 */ /* 0x000fe20000000800 */
[----:B------:R-:W-:Y:S01]  /*2730*/  @!PT LDS RZ, [RZ] ;  /* 0x00000000fffff984 */ /* 0x000fe20000000800 */
[----:B------:R-:W-:Y:S04]  /*2740*/  @!P3 LDGSTS.E.BYPASS.LTC128B.128 [R0+0xa000], desc[UR40][R2.64] ;  /* 0x0a0000000200bfae */ /* 0x000fe8000b981a28 */
[----:B------:R-:W-:Y:S01]  /*2750*/  @!P3 LDGSTS.E.BYPASS.LTC128B.128 [R0+0xc000], desc[UR40][R2.64+0x40] ;  /* 0x0c0000400200bfae */ /* 0x000fe2000b981a28 */
[----:B------:R-:W-:-:S03]  /*2760*/  ISETP.GE.AND P2, PT, R4, UR8, PT ;  /* 0x0000000804007c0c */ /* 0x000fc6000bf46270 */
[----:B------:R1:W-:Y:S01]  /*2770*/  @!P3 LDGSTS.E.BYPASS.LTC128B.128 [R0+0xe000], desc[UR40][R2.64+0x80] ;  /* 0x0e0000800200bfae */ /* 0x0003e2000b981a28 */
[----:B------:R-:W-:-:S03]  /*2780*/  ISETP.GE.AND P3, PT, R245, UR8, PT ;  /* 0x00000008f5007c0c */ /* 0x000fc6000bf66270 */
[----:B------:R-:W0:Y:S01]  /*2790*/  LDGDEPBAR ;  /* 0x00000000000079af */ /* 0x000e220000000000 */
[C---:B-1----:R-:W-:Y:S01]  /*27a0*/  VIADD R0, R245.reuse, 0x28 ;  /* 0x00000028f5007836 */ /* 0x042fe20000000000 */
[----:B------:R-:W-:Y:S01]  /*27b0*/  LOP3.LUT R2, R245, 0x20, RZ, 0xfc, !PT ;  /* 0x00000020f5027812 */ /* 0x000fe200078efcff */
[----:B------:R-:W-:-:S04]  /*27c0*/  DEPBAR.LE SB0, 0x1 ;  /* 0x000080400000791a */ /* 0x000fc80000000000 */
[----:B------:R-:W-:Y:S01]  /*27d0*/  ISETP.GE.AND P1, PT, R2, UR8, PT ;  /* 0x0000000802007c0c */ /* 0x000fe2000bf26270 */
[----:B------:R-:W-:Y:S01]  /*27e0*/  IMAD.MOV.U32 R2, RZ, RZ, 0x4 ;  /* 0x00000004ff027424 */ /* 0x000fe200078e00ff */
[----:B------:R-:W-:-:S03]  /*27f0*/  ISETP.GE.AND P0, PT, R0, UR8, PT ;  /* 0x0000000800007c0c */ /* 0x000fc6000bf06270 */
[----:B------:R-:W-:-:S04]  /*2800*/  IMAD.WIDE.U32 R2, R245, R2, UR60 ;  /* 0x0000003cf5027e25 */ /* 0x000fc8000f8e0002 */
[C---:B------:R-:W-:Y:S01]  /*2810*/  IMAD.SHL.U32 R12, R26.reuse, 0x4, RZ ;  /* 0x000000041a0c7824 */ /* 0x040fe200078e00ff */
[----:B------:R-:W3:Y:S01]  /*2820*/  @!P3 LDG.E R28, desc[UR40][R2.64] ;  /* 0x00000028021cb981 */ /* 0x000ee2000c1e1900 */
[C---:B------:R-:W-:Y:S02]  /*2830*/  IMAD.SHL.U32 R7, R26.reuse, 0x20, RZ ;  /* 0x000000201a077824 */ /* 0x040fe400078e00ff */
[C---:B------:R-:W-:Y:S01]  /*2840*/  IMAD.SHL.U32 R13, R231.reuse, 0x20, RZ ;  /* 0x00000020e70d7824 */ /* 0x040fe200078e00ff */
[----:B------:R-:W5:Y:S01]  /*2850*/  @!P2 LDG.E R252, desc[UR40][R2.64+0x20] ;  /* 0x0000202802fca981 */ /* 0x000f62000c1e1900 */
[----:B------:R-:W-:Y:S02]  /*2860*/  IMAD.U32 R0, RZ, RZ, UR46 ;  /* 0x0000002eff007e24 */ /* 0x000fe4000f8e00ff */
[C---:B------:R-:W-:Y:S01]  /*2870*/  IMAD.SHL.U32 R14, R231.reuse, 0x4, RZ ;  /* 0x00000004e70e7824 */ /* 0x040fe200078e00ff */
[----:B------:R-:W5:Y:S01]  /*2880*/  @!P1 LDG.E R251, desc[UR40][R2.64+0x80] ;  /* 0x0000802802fb9981 */ /* 0x000f62000c1e1900 */
[----:B------:R-:W-:Y:S01]  /*2890*/  SHF.R.U32.HI R15, RZ, 0x1, R231 ;  /* 0x00000001ff0f7819 */ /* 0x000fe200000116e7 */
[----:B------:R-:W-:Y:S01]  /*28a0*/  IMAD.SHL.U32 R16, R231, 0x2, RZ ;  /* 0x00000002e7107824 */ /* 0x000fe200078e00ff */
[----:B------:R-:W-:Y:S01]  /*28b0*/  USHF.L.U32 UR49, UR49, 0x5, URZ ;  /* 0x0000000531317899 */ /* 0x000fe200080006ff */
[----:B------:R1:W5:Y:S01]  /*28c0*/  @!P0 LDG.E R250, desc[UR40][R2.64+0xa0] ;  /* 0x0000a02802fa8981 */ /* 0x000362000c1e1900 */
[----:B------:R-:W-:Y:S01]  /*28d0*/  UISETP.GE.AND UP1, UPT, UR36, UR42, UPT ;  /* 0x0000002a2400728c */ /* 0x000fe2000bf26270 */
[----:B------:R-:W1:Y:S01]  /*28e0*/  LDCU UR8, c[0x0][0x3e0] ;  /* 0x00007c00ff0877ac */ /* 0x000e620008000800 */
[----:B------:R-:W-:Y:S06]  /*28f0*/  BAR.SYNC.DEFER_BLOCKING 0x0 ;  /* 0x0000000000007b1d */ /* 0x000fec0000010000 */
[----:B------:R-:W2:Y:S04]  /*2900*/  LDG.E.64 R8, desc[UR40][R10.64+0x8] ;  /* 0x000008280a087981 */ /* 0x000ea8000c1e1b00 */
[----:B------:R-:W4:Y:S01]  /*2910*/  LDG.E.64 R10, desc[UR40][R10.64] ;  /* 0x000000280a0a7981 */ /* 0x000f22000c1e1b00 */
[----:B-1----:R-:W-:Y:S01]  /*2920*/  IMAD.SHL.U32 R3, R26, 0x10, RZ ;  /* 0x000000101a037824 */ /* 0x002fe200078e00ff */
[C---:B------:R-:W-:Y:S01]  /*2930*/  LOP3.LUT R2, R7.reuse, 0x20, RZ, 0xc0, !PT ;  /* 0x0000002007027812 */ /* 0x040fe200078ec0ff */
[----:B------:R-:W-:Y:S01]  /*2940*/  IMAD R246, R0, 0x4, R246 ;  /* 0x0000000400f67824 */ /* 0x000fe200078e02f6 */
[----:B------:R-:W-:Y:S01]  /*2950*/  LOP3.LUT R12, R12, 0x18, RZ, 0xc0, !PT ;  /* 0x000000180c0c7812 */ /* 0x000fe200078ec0ff */
[----:B------:R-:W-:Y:S01]  /*2960*/  USHF.R.S32.HI UR16, URZ, 0x1f, UR49 ;  /* 0x0000001fff107899 */ /* 0x000fe20008011431 */
[--C-:B------:R-:W-:Y:S01]  /*2970*/  LOP3.LUT R2, R2, 0x3c00, R3.reuse, 0xf8, !PT ;  /* 0x00003c0002027812 */ /* 0x100fe200078ef803 */
[----:B------:R-:W-:Y:S01]  /*2980*/  VIADD R246, R246, 0xfffffffc ;  /* 0xfffffffcf6f67836 */ /* 0x000fe20000000000 */
[----:B------:R-:W-:Y:S01]  /*2990*/  LOP3.LUT R5, R7, 0x120, RZ, 0xc0, !PT ;  /* 0x0000012007057812 */ /* 0x000fe200078ec0ff */
[----:B------:R-:W-:Y:S01]  /*29a0*/  USHF.L.U32 UR11, UR11, 0x6, URZ ;  /* 0x000000060b0b7899 */ /* 0x000fe200080006ff */
[----:B------:R-:W-:-:S02]  /*29b0*/  LOP3.LUT R0, R2, 0x100, R3, 0xf8, !PT ;  /* 0x0000010002007812 */ /* 0x000fc400078ef803 */
[--C-:B------:R-:W-:Y:S02]  /*29c0*/  SHF.R.U32.HI R2, RZ, 0x4, R26.reuse ;  /* 0x00000004ff027819 */ /* 0x100fe4000001161a */
[----:B------:R-:W-:Y:S02]  /*29d0*/  LOP3.LUT R4, R12, 0xc0, R7, 0xf8, !PT ;  /* 0x000000c00c047812 */ /* 0x000fe400078ef807 */
[----:B------:R-:W-:Y:S02]  /*29e0*/  LOP3.LUT R2, R2, 0x8, RZ, 0xc0, !PT ;  /* 0x0000000802027812 */ /* 0x000fe400078ec0ff */
[----:B------:R-:W-:Y:S02]  /*29f0*/  LOP3.LUT R5, R5, 0x200, R3, 0xf8, !PT ;  /* 0x0000020005057812 */ /* 0x000fe400078ef803 */
[--C-:B------:R-:W-:Y:S02]  /*2a00*/  LOP3.LUT R3, R4, 0x8, R26.reuse, 0x78, !PT ;  /* 0x0000000804037812 */ /* 0x100fe400078e781a */
[----:B------:R-:W-:-:S02]  /*2a10*/  LOP3.LUT R2, R2, 0x10, R26, 0xf8, !PT ;  /* 0x0000001002027812 */ /* 0x000fc400078ef81a */
[----:B------:R-:W-:Y:S02]  /*2a20*/  LOP3.LUT R4, R4, 0x8, R27, 0x78, !PT ;  /* 0x0000000804047812 */ /* 0x000fe400078e781b */
[----:B------:R-:W-:Y:S02]  /*2a30*/  LOP3.LUT R3, R0, R3, RZ, 0xfc, !PT ;  /* 0x0000000300037212 */ /* 0x000fe400078efcff */
[----:B------:R-:W-:Y:S02]  /*2a40*/  LOP3.LUT R0, R2, 0xc0, R7, 0xf8, !PT ;  /* 0x000000c002007812 */ /* 0x000fe400078ef807 */
[----:B------:R-:W-:Y:S02]  /*2a50*/  LOP3.LUT R6, R13, 0xc0, RZ, 0xc0, !PT ;  /* 0x000000c00d067812 */ /* 0x000fe400078ec0ff */
[----:B------:R-:W-:Y:S01]  /*2a60*/  LOP3.LUT R4, R5, R4, RZ, 0xfc, !PT ;  /* 0x0000000405047212 */ /* 0x000fe200078efcff */
[----:B------:R-:W-:Y:S01]  /*2a70*/  IMAD.SHL.U32 R5, R231, 0x10, RZ ;  /* 0x00000010e7057824 */ /* 0x000fe200078e00ff */
[----:B------:R-:W-:-:S02]  /*2a80*/  LOP3.LUT R0, R0, R12, RZ, 0x3c, !PT ;  /* 0x0000000c00007212 */ /* 0x000fc400078e3cff */
[----:B------:R-:W-:Y:S02]  /*2a90*/  LOP3.LUT P0, RZ, R26, 0x4, RZ, 0xc0, !PT ;  /* 0x000000041aff7812 */ /* 0x000fe4000780c0ff */
[----:B------:R-:W-:Y:S02]  /*2aa0*/  LOP3.LUT R6, R6, 0x18, R14, 0xf8, !PT ;  /* 0x0000001806067812 */ /* 0x000fe400078ef80e */
[----:B------:R-:W-:Y:S02]  /*2ab0*/  LOP3.LUT R2, R13, 0x120, RZ, 0xc0, !PT ;  /* 0x000001200d027812 */ /* 0x000fe400078ec0ff */
[----:B------:R-:W-:Y:S02]  /*2ac0*/  LOP3.LUT R224, R0, 0x120, R7, 0xf8, !PT ;  /* 0x0000012000e07812 */ /* 0x000fe400078ef807 */
[----:B------:R-:W-:Y:S02]  /*2ad0*/  LOP3.LUT R2, R2, 0x200, R5, 0xf8, !PT ;  /* 0x0000020002027812 */ /* 0x000fe400078ef805 */
[----:B------:R-:W-:-:S02]  /*2ae0*/  LOP3.LUT R0, R6, 0x8, R15, 0x78, !PT ;  /* 0x0000000806007812 */ /* 0x000fc400078e780f */
[----:B------:R-:W-:Y:S02]  /*2af0*/  LEA R226, R3, UR6, 0x1 ;  /* 0x0000000603e27c11 */ /* 0x000fe4000f8e08ff */
[----:B------:R-:W-:Y:S02]  /*2b00*/  LOP3.LUT R230, R2, R0, RZ, 0xfc, !PT ;  /* 0x0000000002e67212 */ /* 0x000fe400078efcff */
[----:B------:R-:W-:Y:S01]  /*2b10*/  LOP3.LUT R5, R5, 0x1c0, RZ, 0xc0, !PT ;  /* 0x000001c005057812 */ /* 0x000fe200078ec0ff */
[C---:B------:R-:W-:Y:S01]  /*2b20*/  VIADD R2, R226.reuse, 0xf000 ;  /* 0x0000f000e2027836 */ /* 0x040fe20000000000 */
[----:B------:R-:W1:Y:S01]  /*2b30*/  LDSM.16.M88.4 R176, [R226+0xf000] ;  /* 0x00f00000e2b0783b */ /* 0x000e620000000200 */
[----:B------:R-:W-:Y:S01]  /*2b40*/  VIADD R220, R226, 0xf020 ;  /* 0x0000f020e2dc7836 */ /* 0x000fe20000000000 */
[----:B------:R-:W-:Y:S01]  /*2b50*/  LOP3.LUT R13, R13, 0x7400, RZ, 0xc0, !PT ;  /* 0x000074000d0d7812 */ /* 0x000fe200078ec0ff */
[----:B------:R-:W-:Y:S01]  /*2b60*/  @P0 VIADD R220, R2, 0xffffffe0 ;  /* 0xffffffe002dc0836 */ /* 0x000fe20000000000 */
[----:B------:R-:W1:Y:S01]  /*2b70*/  LDSM.16.M88.4 R180, [R226+0xf400] ;  /* 0x00f40000e2b4783b */ /* 0x000e620000000200 */
[----:B------:R-:W-:-:S02]  /*2b80*/  LOP3.LUT R0, R5, 0x38, R16, 0xf8, !PT ;  /* 0x0000003805007812 */ /* 0x000fc400078ef810 */
[----:B------:R-:W-:Y:S01]  /*2b90*/  LOP3.LUT R3, R13, 0x6, R16, 0xf8, !PT ;  /* 0x000000060d037812 */ /* 0x000fe200078ef810 */
[----:B------:R-:W1:Y:S01]  /*2ba0*/  LDSM.16.M88.4 R184, [R220] ;  /* 0x00000000dcb8783b */ /* 0x000e620000000200 */
[----:B------:R-:W-:Y:S02]  /*2bb0*/  LOP3.LUT R0, R0, 0x20, R15, 0x78, !PT ;  /* 0x0000002000007812 */ /* 0x000fe400078e780f */
[----:B------:R-:W-:Y:S01]  /*2bc0*/  SEL R229, R229, 0xffffffe0, !P0 ;  /* 0xffffffe0e5e57807 */ /* 0x000fe20004000000 */
[----:B------:R-:W1:Y:S01]  /*2bd0*/  LDSM.16.M88.4 R188, [R220+0x400] ;  /* 0x00040000dcbc783b */ /* 0x000e620000000200 */
[----:B------:R-:W-:Y:S02]  /*2be0*/  LOP3.LUT R0, R3, R0, RZ, 0xfc, !PT ;  /* 0x0000000003007212 */ /* 0x000fe400078efcff */
[----:B------:R-:W-:Y:S01]  /*2bf0*/  LEA R225, R4, UR6, 0x1 ;  /* 0x0000000604e17c11 */ /* 0x000fe2000f8e08ff */
[----:B------:R-:W1:Y:S01]  /*2c00*/  LDSM.16.M88.4 R200, [R220+0x2000] ;  /* 0x00200000dcc8783b */ /* 0x000e620000000200 */
[----:B------:R-:W-:Y:S01]  /*2c10*/  LEA R224, R224, UR6, 0x1 ;  /* 0x00000006e0e07c11 */ /* 0x000fe2000f8e08ff */
[----:B------:R-:W-:Y:S01]  /*2c20*/  IMAD.IADD R227, R226, 0x1, R229 ;  /* 0x00000001e2e37824 */ /* 0x000fe200078e02e5 */
[----:B------:R-:W-:Y:S01]  /*2c30*/  LOP3.LUT P0, RZ, R231, 0x2, RZ, 0xc0, !PT ;  /* 0x00000002e7ff7812 */ /* 0x000fe2000780c0ff */
[----:B------:R-:W1:Y:S01]  /*2c40*/  LDSM.16.M88.4 R204, [R220+0x2400] ;  /* 0x00240000dccc783b */ /* 0x000e620000000200 */
[----:B------:R-:W-:-:S02]  /*2c50*/  VIADD R225, R225, UR5 ;  /* 0x00000005e1e17c36 */ /* 0x000fc40008000000 */
[----:B------:R-:W-:Y:S01]  /*2c60*/  SEL R228, R228, 0xffffffe0, !P0 ;  /* 0xffffffe0e4e47807 */ /* 0x000fe20004000000 */
[----:B------:R-:W1:Y:S01]  /*2c70*/  LDSM.16.M88.4 R216, [R220+0x4000] ;  /* 0x00400000dcd8783b */ /* 0x000e620000000200 */
[----:B------:R-:W-:-:S03]  /*2c80*/  VIADD R224, R224, UR5 ;  /* 0x00000005e0e07c36 */ /* 0x000fc60008000000 */
[----:B------:R-:W1:Y:S04]  /*2c90*/  LDSM.16.M88.4 R220, [R220+0x4400] ;  /* 0x00440000dcdc783b */ /* 0x000e680000000200 */
[----:B------:R-:W1:Y:S04]  /*2ca0*/  LDSM.16.M88.4 R192, [R226+0x11000] ;  /* 0x01100000e2c0783b */ /* 0x000e680000000200 */
[----:B------:R-:W1:Y:S04]  /*2cb0*/  LDSM.16.M88.4 R196, [R226+0x11400] ;  /* 0x01140000e2c4783b */ /* 0x000e680000000200 */
[----:B------:R-:W1:Y:S04]  /*2cc0*/  LDSM.16.M88.4 R208, [R226+0x13000] ;  /* 0x01300000e2d0783b */ /* 0x000e680000000200 */
[----:B------:R-:W1:Y:S04]  /*2cd0*/  LDSM.16.M88.4 R212, [R226+0x13400] ;  /* 0x01340000e2d4783b */ /* 0x000e680000000200 */
[----:B---3--:R-:W-:Y:S04]  /*2ce0*/  STL [R1], R28 ;  /* 0x0000001c01007387 */ /* 0x008fe80000100800 */
[----:B------:R3:W-:Y:S01]  /*2cf0*/  STL [R1+0x8], R0 ;  /* 0x0000080001007387 */ /* 0x0007e20000100800 */
[----:B--2---:R-:W-:-:S04]  /*2d00*/  IADD3 R248, P2, P1, R8, UR49, R248 ;  /* 0x0000003108f87c10 */ /* 0x004fc8000f95e0f8 */
[----:B---3--:R-:W-:Y:S01]  /*2d10*/  IADD3.X R0, PT, PT, R9, UR16, RZ, P2, P1 ;  /* 0x0000001009007c10 */ /* 0x008fe200097e24ff */
[----:B------:R-:W2:Y:S01]  /*2d20*/  LDCU UR16, c[0x0][0x590] ;  /* 0x0000b200ff1077ac */ /* 0x000ea20008000800 */
[C---:B------:R-:W-:Y:S01]  /*2d30*/  LOP3.LUT P1, RZ, R231.reuse, 0x4, RZ, 0xc0, !PT ;  /* 0x00000004e7ff7812 */ /* 0x040fe2000782c0ff */
[----:B------:R-:W-:Y:S01]  /*2d40*/  IMAD.WIDE.U32 R248, R248, -0x2daee0ad, RZ ;  /* 0xd2511f53f8f87825 */ /* 0x000fe200078e00ff */
[----:B------:R-:W-:Y:S01]  /*2d50*/  LOP3.LUT P2, RZ, R231, 0x8, RZ, 0xc0, !PT ;  /* 0x00000008e7ff7812 */ /* 0x000fe2000784c0ff */
[----:B------:R3:W-:Y:S01]  /*2d60*/  STL [R1+0x4], R0 ;  /* 0x0000040001007387 */ /* 0x0007e20000100800 */
[----:B--2---:R-:W-:Y:S01]  /*2d70*/  USHF.L.U32 UR16, UR16, 0x6, URZ ;  /* 0x0000000610107899 */ /* 0x004fe200080006ff */
[----:B----4-:R-:W-:Y:S02]  /*2d80*/  R2UR UR47, R11 ;  /* 0x000000000b2f72ca */ /* 0x010fe400000e0000 */
[----:B------:R-:W-:Y:S01]  /*2d90*/  R2UR UR48, R10 ;  /* 0x000000000a3072ca */ /* 0x000fe200000e0000 */
[----:B---3--:R-:W-:-:S10]  /*2da0*/  IMAD.MOV.U32 R0, RZ, RZ, 0x10 ;  /* 0x00000010ff007424 */ /* 0x008fd400078e00ff */
[----:B------:R-:W-:Y:S01]  /*2db0*/  UIADD3 UR36, UPT, UPT, UR47, -0x4498517b, URZ ;  /* 0xbb67ae852f247890 */ /* 0x000fe2000fffe0ff */
[----:B------:R-:W-:Y:S01]  /*2dc0*/  SEL R0, R0, 0xfffffff0, !P1 ;  /* 0xfffffff000007807 */ /* 0x000fe20004800000 */
[----:B------:R-:W-:Y:S02]  /*2dd0*/  UIADD3 UR46, UPT, UPT, UR48, -0x61c88647, URZ ;  /* 0x9e3779b9302e7890 */ /* 0x000fe4000fffe0ff */
[----:B------:R-:W-:Y:S02]  /*2de0*/  UIADD3 UR31, UPT, UPT, UR48, 0x3c6ef372, URZ ;  /* 0x3c6ef372301f7890 */ /* 0x000fe4000fffe0ff */
[----:B------:R-:W-:Y:S02]  /*2df0*/  UIADD3 UR25, UPT, UPT, UR47, 0x76cf5d0a, URZ ;  /* 0x76cf5d0a2f197890 */ /* 0x000fe4000fffe0ff */
[----:B------:R-:W-:Y:S02]  /*2e00*/  UIADD3 UR24, UPT, UPT, UR48, -0x255992d5, URZ ;  /* 0xdaa66d2b30187890 */ /* 0x000fe4000fffe0ff */
[----:B------:R-:W-:-:S02]  /*2e10*/  UIADD3 UR23, UPT, UPT, UR47, 0x32370b8f, URZ ;  /* 0x32370b8f2f177890 */ /* 0x000fc4000fffe0ff */
[----:B------:R-:W-:Y:S02]  /*2e20*/  UIADD3 UR22, UPT, UPT, UR48, 0x78dde6e4, URZ ;  /* 0x78dde6e430167890 */ /* 0x000fe4000fffe0ff */
[----:B------:R-:W-:Y:S02]  /*2e30*/  UIADD3 UR21, UPT, UPT, UR47, -0x126145ec, URZ ;  /* 0xed9eba142f157890 */ /* 0x000fe4000fffe0ff */
[----:B------:R-:W-:Y:S02]  /*2e40*/  UIADD3 UR20, UPT, UPT, UR48, 0x1715609d, URZ ;  /* 0x1715609d30147890 */ /* 0x000fe4000fffe0ff */
[----:B------:R-:W-:Y:S02]  /*2e50*/  UIADD3 UR19, UPT, UPT, UR47, -0x56f99767, URZ ;  /* 0xa90668992f137890 */ /* 0x000fe4000fffe0ff */
[----:B------:R-:W-:Y:S02]  /*2e60*/  UIADD3 UR18, UPT, UPT, UR48, -0x4ab325aa, URZ ;  /* 0xb54cda5630127890 */ /* 0x000fe4000fffe0ff */
[----:B-1----:R-:W-:-:S12]  /*2e70*/  UIADD3 UR17, UPT, UPT, UR47, 0x646e171e, URZ ;  /* 0x646e171e2f117890 */ /* 0x002fd8000fffe0ff */
.L_x_365:
        /* <DEDUP_REMOVED lines=12> */
[----:B------:R-:W-:Y:S02]  /*2f40*/  @P3 LOP3.LUT R2, R2, 0x1e0, R3, 0xf8, !PT ;  /* 0x000001e002023812 */ /* 0x000fe400078ef803 */
        /* <DEDUP_REMOVED lines=25> */
[-C--:B----4-:R-:W-:Y:S07]  /*30e0*/  HMMA.16816.F32 R4, R136, R140.reuse, R4 ;  /* 0x0000008c8804723c */ /* 0x090fee0000001804 */
[----:B------:R-:W4:Y:S01]  /*30f0*/  LDSM.16.M88.4 R172, [R0+0x1800] ;  /* 0x0018000000ac783b */ /* 0x000f220000000200 */
[C---:B-1----:R-:W-:Y:S08]  /*3100*/  HMMA.16816.F32 R8, R144.reuse, R140, R8 ;  /* 0x0000008c9008723c */ /* 0x042ff00000001808 */
[-C--:B------:R-:W-:Y:S08]  /*3110*/  HMMA.16816.F32 R12, R144, R142.reuse, R12 ;  /* 0x0000008e900c723c */ /* 0x080ff0000000180c */
[C---:B------:R-:W-:Y:S01]  /*3120*/  HMMA.16816.F32 R16, R136.reuse, R142, R16 ;  /* 0x0000008e8810723c */ /* 0x040fe20000001810 */
[----:B------:R-:W-:Y:S07]  /*3130*/  LDSM.16.M88.4 R140, [R226+0xd000] ;  /* 0x00d00000e28c783b */ /* 0x000fee0000000200 */
[-C--:B--2---:R-:W-:Y:S08]  /*3140*/  HMMA.16816.F32 R20, R136, R148.reuse, R20 ;  /* 0x000000948814723c */ /* 0x084ff00000001814 */
[C---:B------:R-:W-:Y:S08]  /*3150*/  HMMA.16816.F32 R24, R144.reuse, R148, R24 ;  /* 0x000000949018723c */ /* 0x040ff00000001818 */
[-C--:B------:R-:W-:Y:S01]  /*3160*/  HMMA.16816.F32 R28, R144, R150.reuse, R28 ;  /* 0x00000096901c723c */ /* 0x080fe2000000181c */
[----:B------:R-:W-:Y:S07]  /*3170*/  LDSM.16.M88.4 R144, [R225+0x2800] ;  /* 0x00280000e190783b */ /* 0x000fee0000000200 */
[----:B------:R-:W-:Y:S01]  /*3180*/  HMMA.16816.F32 R32, R136, R150, R32 ;  /* 0x000000968820723c */ /* 0x000fe20000001820 */
[----:B------:R-:W1:Y:S07]  /*3190*/  LDSM.16.M88.4 R136, [R227+0xb400] ;  /* 0x00b40000e388783b */ /* 0x000e6e0000000200 */
[-C--:B------:R-:W-:Y:S01]  /*31a0*/  HMMA.16816.F32 R4, R152, R156.reuse, R4 ;  /* 0x0000009c9804723c */ /* 0x080fe20000001804 */
[----:B------:R-:W-:Y:S07]  /*31b0*/  LDSM.16.M88.4 R148, [R226+0xd400] ;  /* 0x00d40000e294783b */ /* 0x000fee0000000200 */
        /* <DEDUP_REMOVED lines=9> */
[----:B------:R-:W2:Y:S07]  /*3250*/  LDSM.16.M88.4 R132, [R225+0x2000] ;  /* 0x00200000e184783b */ /* 0x000eae0000000200 */
[-C--:B------:R-:W-:Y:S01]  /*3260*/  HMMA.16816.F32 R4, R164, R168.reuse, R4 ;  /* 0x000000a8a404723c */ /* 0x080fe20000001804 */
[----:B------:R3:W2:Y:S07]  /*3270*/  LDSM.16.M88.4 R152, [R0+0x2000] ;  /* 0x002000000098783b */ /* 0x0006ae0000000200 */
[C---:B----4-:R-:W-:Y:S08]  /*3280*/  HMMA.16816.F32 R8, R172.reuse, R168, R8 ;  /* 0x000000a8ac08723c */ /* 0x050ff00000001808 */
[-C--:B------:R-:W-:Y:S08]  /*3290*/  HMMA.16816.F32 R12, R172, R170.reuse, R12 ;  /* 0x000000aaac0c723c */ /* 0x080ff0000000180c */
[C---:B------:R-:W-:Y:S01]  /*32a0*/  HMMA.16816.F32 R16, R164.reuse, R170, R16 ;  /* 0x000000aaa410723c */ /* 0x040fe20000001810 */
[----:B---3--:R-:W-:Y:S04]  /*32b0*/  IMAD.U32 R0, RZ, RZ, UR44 ;  /* 0x0000002cff007e24 */ /* 0x008fe8000f8e00ff */
[----:B------:R-:W-:Y:S01]  /*32c0*/  @P0 IMAD R0, R0, 0x80, R2 ;  /* 0x0000008000000824 */ /* 0x000fe200078e0202 */
[----:B------:R-:W-:Y:S02]  /*32d0*/  PLOP3.LUT P0, PT, PT, PT, UP1, 0x80, 0x8 ;  /* 0x000000000008781c */ /* 0x000fe40003f0f018 */
[-C--:B-1----:R-:W-:Y:S03]  /*32e0*/  HMMA.16816.F32 R20, R164, R136.reuse, R20 ;  /* 0x00000088a414723c */ /* 0x082fe60000001814 */
[----:B------:R-:W-:Y:S05]  /*32f0*/  @P6 ISETP.GE.AND P6, PT, R0, UR42, PT ;  /* 0x0000002a00006c0c */ /* 0x000fea000bfc6270 */
[C---:B------:R-:W-:Y:S04]  /*3300*/  HMMA.16816.F32 R24, R172.reuse, R136, R24 ;  /* 0x00000088ac18723c */ /* 0x040fe80000001818 */
[----:B------:R-:W-:Y:S04]  /*3310*/  SHF.R.U32.HI R136, RZ, 0x6, R231 ;  /* 0x00000006ff887819 */ /* 0x000fe800000116e7 */
[-C--:B------:R-:W-:Y:S08]  /*3320*/  HMMA.16816.F32 R28, R172, R138.reuse, R28 ;  /* 0x0000008aac1c723c */ /* 0x080ff0000000181c */
[----:B------:R-:W-:Y:S04]  /*3330*/  HMMA.16816.F32 R32, R164, R138, R32 ;  /* 0x0000008aa420723c */ /* 0x000fe80000001820 */
[----:B------:R-:W-:Y:S04]  /*3340*/  VIADD R138, R246, 0x2 ;  /* 0x00000002f68a7836 */ /* 0x000fe80000000000 */
[-C--:B--2---:R-:W-:Y:S05]  /*3350*/  HMMA.16816.F32 R4, R132, R140.reuse, R4 ;  /* 0x0000008c8404723c */ /* 0x084fea0000001804 */
[----:B------:R-:W-:Y:S03]  /*3360*/  IMAD.WIDE.U32 R138, R138, -0x326172a9, RZ ;  /* 0xcd9e8d578a8a7825 */ /* 0x000fe600078e00ff */
[C---:B------:R-:W-:Y:S01]  /*3370*/  HMMA.16816.F32 R8, R144.reuse, R140, R8 ;  /* 0x0000008c9008723c */ /* 0x040fe20000001808 */
[----:B------:R-:W2:Y:S07]  /*3380*/  LDL R140, [R1+0x4] ;  /* 0x00000400018c7983 */ /* 0x000eae0000100800 */
[-C--:B------:R-:W-:Y:S08]  /*3390*/  HMMA.16816.F32 R12, R144, R142.reuse, R12 ;  /* 0x0000008e900c723c */ /* 0x080ff0000000180c */
[C---:B------:R-:W-:Y:S08]  /*33a0*/  HMMA.16816.F32 R16, R132.reuse, R142, R16 ;  /* 0x0000008e8410723c */ /* 0x040ff00000001810 */
[-C--:B------:R-:W-:Y:S08]  /*33b0*/  HMMA.16816.F32 R20, R132, R148.reuse, R20 ;  /* 0x000000948414723c */ /* 0x080ff00000001814 */
[C---:B------:R-:W-:Y:S08]  /*33c0*/  HMMA.16816.F32 R24, R144.reuse, R148, R24 ;  /* 0x000000949018723c */ /* 0x040ff00000001818 */
[-C--:B------:R-:W-:Y:S08]  /*33d0*/  HMMA.16816.F32 R28, R144, R150.reuse, R28 ;  /* 0x00000096901c723c */ /* 0x080ff0000000181c */
[----:B------:R-:W-:Y:S01]  /*33e0*/  HMMA.16816.F32 R32, R132, R150, R32 ;  /* 0x000000968420723c */ /* 0x000fe20000001820 */
[----:B------:R-:W3:Y:S04]  /*33f0*/  LDL R150, [R1] ;  /* 0x0000000001967983 */ /* 0x000ee80000100800 */
[----:B------:R-:W1:Y:S03]  /*3400*/  LDSM.16.M88.4 R132, [R227+0xd400] ;  /* 0x00d40000e384783b */ /* 0x000e660000000200 */
[-C--:B------:R-:W-:Y:S08]  /*3410*/  HMMA.16816.F32 R4, R152, R156.reuse, R4 ;  /* 0x0000009c9804723c */ /* 0x080ff00000001804 */
        /* <DEDUP_REMOVED lines=9> */
[----:B------:R-:W-:Y:S02]  /*34b0*/  @P0 FSEL R10, R10, -INF , !P6 ;  /* 0xff8000000a0a0808 */ /* 0x000fe40007000000 */
[----:B------:R-:W-:Y:S01]  /*34c0*/  PLOP3.LUT P6, PT, PT, PT, UP1, 0x80, 0x8 ;  /* 0x000000000008781c */ /* 0x000fe20003fcf018 */
[----:B------:R-:W-:Y:S01]  /*34d0*/  @P4 VIADD R2, R0, 0x1 ;  /* 0x0000000100024836 */ /* 0x000fe20000000000 */
[----:B------:R-:W-:Y:S01]  /*34e0*/  PLOP3.LUT P0, PT, PT, PT, UP1, 0x80, 0x8 ;  /* 0x000000000008781c */ /* 0x000fe20003f0f018 */
[-C--:B-1----:R-:W-:Y:S01]  /*34f0*/  HMMA.16816.F32 R20, R152, R132.reuse, R20 ;  /* 0x000000849814723c */ /* 0x082fe20000001814 */
[----:B------:R-:W-:Y:S02]  /*3500*/  PLOP3.LUT P4, PT, PT, PT, UP1, 0x80, 0x8 ;  /* 0x000000000008781c */ /* 0x000fe40003f8f018 */
[----:B------:R-:W-:Y:S03]  /*3510*/  @P5 ISETP.GE.AND P5, PT, R2, UR42, PT ;  /* 0x0000002a02005c0c */ /* 0x000fe6000bfa6270 */
[----:B------:R-:W-:Y:S01]  /*3520*/  @P3 VIADD R2, R0, 0x8 ;  /* 0x0000000800023836 */ /* 0x000fe20000000000 */
[----:B------:R-:W-:Y:S01]  /*3530*/  PLOP3.LUT P3, PT, PT, PT, UP1, 0x80, 0x8 ;  /* 0x000000000008781c */ /* 0x000fe20003f6f018 */
[C---:B------:R-:W-:Y:S04]  /*3540*/  HMMA.16816.F32 R24, R160.reuse, R132, R24 ;  /* 0x00000084a018723c */ /* 0x040fe80000001818 */
[----:B------:R-:W-:Y:S02]  /*3550*/  @P6 FSEL R5, R5, -INF , !P5 ;  /* 0xff80000005056808 */ /* 0x000fe40006800000 */
[----:B------:R-:W-:Y:S02]  /*3560*/  PLOP3.LUT P6, PT, PT, PT, UP1, 0x80, 0x8 ;  /* 0x000000000008781c */ /* 0x000fe40003fcf018 */
[----:B------:R-:W-:Y:S01]  /*3570*/  @P0 FSEL R7, R7, -INF , !P5 ;  /* 0xff80000007070808 */ /* 0x000fe20006800000 */
[-C--:B------:R-:W-:Y:S01]  /*3580*/  HMMA.16816.F32 R28, R160, R134.reuse, R28 ;  /* 0x00000086a01c723c */ /* 0x080fe2000000181c */
[----:B------:R-:W-:Y:S02]  /*3590*/  PLOP3.LUT P0, PT, PT, PT, UP1, 0x80, 0x8 ;  /* 0x000000000008781c */ /* 0x000fe40003f0f018 */
[----:B------:R-:W-:Y:S02]  /*35a0*/  @P4 FSEL R9, R9, -INF , !P5 ;  /* 0xff80000009094808 */ /* 0x000fe40006800000 */
[----:B------:R-:W-:Y:S02]  /*35b0*/  PLOP3.LUT P4, PT, PT, PT, UP1, 0x80, 0x8 ;  /* 0x000000000008781c */ /* 0x000fe40003f8f018 */
[----:B------:R-:W-:Y:S01]  /*35c0*/  @P3 FSEL R11, R11, -INF , !P5 ;  /* 0xff8000000b0b3808 */ /* 0x000fe20006800000 */
[----:B------:R-:W-:Y:S01]  /*35d0*/  HMMA.16816.F32 R32, R152, R134, R32 ;  /* 0x000000869820723c */ /* 0x000fe20000001820 */
[----:B------:R-:W-:Y:S02]  /*35e0*/  PLOP3.LUT P5, PT, PT, PT, UP1, 0x80, 0x8 ;  /* 0x000000000008781c */ /* 0x000fe40003faf018 */
[----:B------:R-:W-:Y:S02]  /*35f0*/  PLOP3.LUT P3, PT, PT, PT, UP1, 0x80, 0x8 ;  /* 0x000000000008781c */ /* 0x000fe40003f6f018 */
[----:B------:R-:W-:Y:S01]  /*3600*/  @P6 ISETP.GE.AND P6, PT, R2, UR42, PT ;  /* 0x0000002a02006c0c */ /* 0x000fe2000bfc6270 */
[----:B------:R-:W-:Y:S03]  /*3610*/  IMAD.U32 R2, RZ, RZ, UR44 ;  /* 0x0000002cff027e24 */ /* 0x000fe6000f8e00ff */
[----:B------:R-:W-:Y:S01]  /*3620*/  @P0 FSEL R12, R12, -INF , !P6 ;  /* 0xff8000000c0c0808 */ /* 0x000fe20007000000 */
[----:B------:R-:W-:Y:S01]  /*3630*/  IMAD R2, R2, 0x4, R136 ;  /* 0x0000000402027824 */ /* 0x000fe200078e0288 */
[----:B------:R-:W-:Y:S01]  /*3640*/  PLOP3.LUT P0, PT, PT, PT, UP1, 0x80, 0x8 ;  /* 0x000000000008781c */ /* 0x000fe20003f0f018 */
[----:B------:R-:W-:Y:S01]  /*3650*/  IMAD.WIDE.U32 R136, R246, -0x326172a9, RZ ;  /* 0xcd9e8d57f6887825 */ /* 0x000fe200078e00ff */
[----:B------:R-:W-:Y:S02]  /*3660*/  @P4 FSEL R14, R14, -INF , !P6 ;  /* 0xff8000000e0e4808 */ /* 0x000fe40007000000 */
[----:B------:R-:W-:Y:S02]  /*3670*/  PLOP3.LUT P4, PT, PT, PT, UP1, 0x80, 0x8 ;  /* 0x000000000008781c */ /* 0x000fe40003f8f018 */
[----:B------:R-:W-:Y:S02]  /*3680*/  @P5 FSEL R18, R18, -INF , !P6 ;  /* 0xff80000012125808 */ /* 0x000fe40007000000 */
[----:B------:R-:W-:Y:S02]  /*3690*/  PLOP3.LUT P5, PT, PT, PT, UP1, 0x80, 0x8 ;  /* 0x000000000008781c */ /* 0x000fe40003faf018 */
[----:B------:R-:W-:Y:S02]  /*36a0*/  @P3 FSEL R16, R16, -INF , !P6 ;  /* 0xff80000010103808 */ /* 0x000fe40007000000 */
[----:B------:R-:W-:Y:S01]  /*36b0*/  PLOP3.LUT P3, PT, PT, PT, UP1, 0x80, 0x8 ;  /* 0x000000000008781c */ /* 0x000fe20003f6f018 */
[----:B------:R-:W-:Y:S01]  /*36c0*/  @P0 VIADD R3, R0, 0x9 ;  /* 0x0000000900030836 */ /* 0x000fe20000000000 */
[----:B------:R-:W-:Y:S02]  /*36d0*/  PLOP3.LUT P6, PT, PT, PT, UP1, 0x80, 0x8 ;  /* 0x000000000008781c */ /* 0x000fe40003fcf018 */
[----:B------:R-:W-:Y:S02]  /*36e0*/  LOP3.LUT R2, R2, UR47, R249, 0x96, !PT ;  /* 0x0000002f02027c12 */ /* 0x000fe4000f8e96f9 */
[----:B------:R-:W-:Y:S02]  /*36f0*/  @P4 ISETP.GE.AND P4, PT, R3, UR42, PT ;  /* 0x0000002a03004c0c */ /* 0x000fe4000bf86270 */
[----:B------:R-:W-:Y:S01]  /*3700*/  PLOP3.LUT P0, PT, PT, PT, UP1, 0x80, 0x8 ;  /* 0x000000000008781c */ /* 0x000fe20003f0f018 */
[----:B------:R-:W-:Y:S01]  /*3710*/  IMAD.WIDE.U32 R2, R2, -0x326172a9, RZ ;  /* 0xcd9e8d5702027825 */ /* 0x000fe200078e00ff */
[----:B------:R-:W-:Y:S02]  /*3720*/  @P5 FSEL R15, R15, -INF , !P4 ;  /* 0xff8000000f0f5808 */ /* 0x000fe40006000000 */
[----:B------:R-:W-:Y:S02]  /*3730*/  PLOP3.LUT P5, PT, PT, PT, UP1, 0x80, 0x8 ;  /* 0x000000000008781c */ /* 0x000fe40003faf018 */
[----:B------:R-:W-:Y:S02]  /*3740*/  @P3 FSEL R13, R13, -INF , !P4 ;  /* 0xff8000000d0d3808 */ /* 0x000fe40006000000 */
[----:B------:R-:W-:Y:S02]  /*3750*/  PLOP3.LUT P3, PT, PT, PT, UP1, 0x80, 0x8 ;  /* 0x000000000008781c */ /* 0x000fe40003f6f018 */
[----:B------:R-:W-:Y:S02]  /*3760*/  @P6 FSEL R17, R17, -INF , !P4 ;  /* 0xff80000011116808 */ /* 0x000fe40006000000 */
[----:B------:R-:W-:Y:S02]  /*3770*/  PLOP3.LUT P6, PT, PT, PT, UP1, 0x80, 0x8 ;  /* 0x000000000008781c */ /* 0x000fe40003fcf018 */
[--C-:B------:R-:W-:Y:S02]  /*3780*/  LOP3.LUT R143, R136, UR46, R3.reuse, 0x96, !PT ;  /* 0x0000002e888f7c12 */ /* 0x100fe4000f8e9603 */
[----:B------:R-:W-:Y:S01]  /*3790*/  LOP3.LUT R3, R138, UR46, R3, 0x96, !PT ;  /* 0x0000002e8a037c12 */ /* 0x000fe2000f8e9603 */
[C---:B------:R-:W-:Y:S01]  /*37a0*/  @P5 VIADD R142, R0.reuse, 0x11 ;  /* 0x00000011008e5836 */ /* 0x040fe20000000000 */
[----:B------:R-:W-:Y:S02]  /*37b0*/  PLOP3.LUT P5, PT, PT, PT, UP1, 0x80, 0x8 ;  /* 0x000000000008781c */ /* 0x000fe40003faf018 */
[----:B------:R-:W-:Y:S01]  /*37c0*/  @P0 FSEL R19, R19, -INF , !P4 ;  /* 0xff80000013130808 */ /* 0x000fe20006000000 */
[----:B------:R-:W-:Y:S01]  /*37d0*/  @P3 VIADD R136, R0, 0x10 ;  /* 0x0000001000883836 */ /* 0x000fe20000000000 */
[----:B------:R-:W-:Y:S02]  /*37e0*/  PLOP3.LUT P0, PT, PT, PT, UP1, 0x80, 0x8 ;  /* 0x000000000008781c */ /* 0x000fe40003f0f018 */
[----:B------:R-:W-:Y:S02]  /*37f0*/  PLOP3.LUT P4, PT, PT, PT, UP1, 0x80, 0x8 ;  /* 0x000000000008781c */ /* 0x000fe40003f8f018 */
[----:B------:R-:W-:Y:S02]  /*3800*/  @P6 ISETP.GE.AND P6, PT, R136, UR42, PT ;  /* 0x0000002a88006c0c */ /* 0x000fe4000bfc6270 */
[----:B------:R-:W-:Y:S03]  /*3810*/  PLOP3.LUT P3, PT, PT, PT, UP1, 0x80, 0x8 ;  /* 0x000000000008781c */ /* 0x000fe60003f6f018 */
[----:B------:R-:W-:Y:S04]  /*3820*/  @P5 ISETP.GE.AND P5, PT, R142, UR42, PT ;  /* 0x0000002a8e005c0c */ /* 0x000fe8000bfa6270 */
[----:B------:R-:W-:Y:S01]  /*3830*/  @P0 VIADD R146, R0, 0x18 ;  /* 0x0000001800920836 */ /* 0x000fe20000000000 */
[----:B------:R-:W-:Y:S02]  /*3840*/  PLOP3.LUT P0, PT, PT, PT, UP1, 0x80, 0x8 ;  /* 0x000000000008781c */ /* 0x000fe40003f0f018 */
[----:B------:R-:W-:Y:S02]  /*3850*/  @P4 FSEL R20, R20, -INF , !P6 ;  /* 0xff80000014144808 */ /* 0x000fe40007000000 */
[----:B------:R-:W-:Y:S02]  /*3860*/  PLOP3.LUT P4, PT, PT, PT, UP1, 0x80, 0x8 ;  /* 0x000000000008781c */ /* 0x000fe40003f8f018 */
[----:B------:R-:W-:Y:S02]  /*3870*/  @P3 FSEL R22, R22, -INF , !P6 ;  /* 0xff80000016163808 */ /* 0x000fe40007000000 */
[----:B------:R-:W-:Y:S05]  /*3880*/  PLOP3.LUT P3, PT, PT, PT, UP1, 0x80, 0x8 ;  /* 0x000000000008781c */ /* 0x000fea0003f6f018 */
[----:B------:R-:W-:Y:S02]  /*3890*/  @P0 FSEL R24, R24, -INF , !P6 ;  /* 0xff80000018180808 */ /* 0x000fe40007000000 */
[----:B------:R-:W-:Y:S02]  /*38a0*/  PLOP3.LUT P0, PT, PT, PT, UP1, 0x80, 0x8 ;  /* 0x000000000008781c */ /* 0x000fe40003f0f018 */
[----:B------:R-:W-:Y:S02]  /*38b0*/  @P4 FSEL R26, R26, -INF , !P6 ;  /* 0xff8000001a1a4808 */ /* 0x000fe40007000000 */
[----:B------:R-:W-:Y:S02]  /*38c0*/  PLOP3.LUT P4, PT, PT, PT, UP1, 0x80, 0x8 ;  /* 0x000000000008781c */ /* 0x000fe40003f8f018 */
[----:B------:R-:W-:Y:S02]  /*38d0*/  @P3 ISETP.GE.AND P3, PT, R146, UR42, PT ;  /* 0x0000002a92003c0c */ /* 0x000fe4000bf66270 */
[----:B------:R-:W-:Y:S05]  /*38e0*/  PLOP3.LUT P6, PT, PT, PT, UP1, 0x80, 0x8 ;  /* 0x000000000008781c */ /* 0x000fea0003fcf018 */
[----:B------:R-:W-:Y:S01]  /*38f0*/  @P0 VIADD R0, R0, 0x19 ;  /* 0x0000001900000836 */ /* 0x000fe20000000000 */
[----:B------:R-:W-:Y:S03]  /*3900*/  PLOP3.LUT P0, PT, PT, PT, UP1, 0x80, 0x8 ;  /* 0x000000000008781c */ /* 0x000fe60003f0f018 */
[----:B------:R-:W-:Y:S02]  /*3910*/  @P4 FSEL R23, R23, -INF , !P5 ;  /* 0xff80000017174808 */ /* 0x000fe40006800000 */
[----:B------:R-:W-:Y:S02]  /*3920*/  PLOP3.LUT P4, PT, PT, PT, UP1, 0x80, 0x8 ;  /* 0x000000000008781c */ /* 0x000fe40003f8f018 */
[----:B------:R-:W-:Y:S02]  /*3930*/  @P6 FSEL R21, R21, -INF , !P5 ;  /* 0xff80000015156808 */ /* 0x000fe40006800000 */
[----:B------:R-:W-:Y:S04]  /*3940*/  PLOP3.LUT P6, PT, PT, PT, UP1, 0x80, 0x8 ;  /* 0x000000000008781c */ /* 0x000fe80003fcf018 */
[----:B------:R-:W-:Y:S02]  /*3950*/  @P0 FSEL R25, R25, -INF , !P5 ;  /* 0xff80000019190808 */ /* 0x000fe40006800000 */
[----:B------:R-:W-:Y:S03]  /*3960*/  PLOP3.LUT P0, PT, PT, PT, UP1, 0x80, 0x8 ;  /* 0x000000000008781c */ /* 0x000fe60003f0f018 */
[----:B------:R-:W-:Y:S02]  /*3970*/  @P4 FSEL R27, R27, -INF , !P5 ;  /* 0xff8000001b1b4808 */ /* 0x000fe40006800000 */
[----:B------:R-:W-:Y:S02]  /*3980*/  PLOP3.LUT P5, PT, PT, PT, UP1, 0x80, 0x8 ;  /* 0x000000000008781c */ /* 0x000fe40003faf018 */
[----:B------:R-:W-:Y:S02]  /*3990*/  PLOP3.LUT P4, PT, PT, PT, UP1, 0x80, 0x8 ;  /* 0x000000000008781c */ /* 0x000fe40003f8f018 */
[----:B------:R-:W-:Y:S04]  /*39a0*/  @P6 ISETP.GE.AND P6, PT, R0, UR42, PT ;  /* 0x0000002a00006c0c */ /* 0x000fe8000bfc6270 */
[----:B------:R-:W-:Y:S02]  /*39b0*/  @P0 FSEL R28, R28, -INF , !P3 ;  /* 0xff8000001c1c0808 */ /* 0x000fe40005800000 */
[----:B------:R-:W-:Y:S03]  /*39c0*/  PLOP3.LUT P0, PT, PT, PT, UP1, 0x80, 0x8 ;  /* 0x000000000008781c */ /* 0x000fe60003f0f018 */
[----:B------:R-:W-:Y:S02]  /*39d0*/  @P5 FSEL R32, R32, -INF , !P3 ;  /* 0xff80000020205808 */ /* 0x000fe40005800000 */
[----:B------:R-:W-:Y:S02]  /*39e0*/  PLOP3.LUT P5, PT, PT, PT, UP1, 0x80, 0x8 ;  /* 0x000000000008781c */ /* 0x000fe40003faf018 */
[----:B------:R-:W-:Y:S02]  /*39f0*/  @P4 FSEL R30, R30, -INF , !P3 ;  /* 0xff8000001e1e4808 */ /* 0x000fe40005800000 */
[----:B------:R-:W-:Y:S04]  /*3a00*/  PLOP3.LUT P4, PT, PT, PT, UP1, 0x80, 0x8 ;  /* 0x000000000008781c */ /* 0x000fe80003f8f018 */
[----:B------:R-:W-:Y:S02]  /*3a10*/  @P0 FSEL R34, R34, -INF , !P3 ;  /* 0xff80000022220808 */ /* 0x000fe40005800000 */
[----:B------:R-:W-:Y:S02]  /*3a20*/  PLOP3.LUT P0, PT, PT, PT, UP1, 0x80, 0x8 ;  /* 0x000000000008781c */ /* 0x000fe40003f0f018 */
[----:B------:R-:W-:Y:S02]  /*3a30*/  PLOP3.LUT P3, PT, PT, PT, UP1, 0x80, 0x8 ;  /* 0x000000000008781c */ /* 0x000fe40003f6f018 */
[----:B------:R-:W-:Y:S03]  /*3a40*/  @P5 FSEL R31, R31, -INF , !P6 ;  /* 0xff8000001f1f5808 */ /* 0x000fe60007000000 */
[----:B------:R-:W-:Y:S06]  /*3a50*/  @P4 FSEL R29, R29, -INF , !P6 ;  /* 0xff8000001d1d4808 */ /* 0x000fec0007000000 */
[----:B------:R-:W-:Y:S02]  /*3a60*/  @P0 FSEL R33, R33, -INF , !P6 ;  /* 0xff80000021210808 */ /* 0x000fe40007000000 */
[----:B------:R-:W-:Y:S02]  /*3a70*/  @P3 FSEL R35, R35, -INF , !P6 ;  /* 0xff80000023233808 */ /* 0x000fe40007000000 */
[----:B-----5:R-:W-:Y:S02]  /*3a80*/  FSETP.NEU.FTZ.AND P6, PT, R252, -INF , PT ;  /* 0xff800000fc00780b */ /* 0x020fe40003fdd000 */
[C---:B--2---:R-:W-:Y:S02]  /*3a90*/  LOP3.LUT R137, R140.reuse, UR48, R137, 0x96, !PT ;  /* 0x000000308c897c12 */ /* 0x044fe4000f8e9689 */
[----:B------:R-:W-:Y:S03]  /*3aa0*/  LOP3.LUT R132, R140, UR48, R139, 0x96, !PT ;  /* 0x000000308c847c12 */ /* 0x000fe6000f8e968b */
[----:B------:R-:W-:Y:S04]  /*3ab0*/  IMAD.WIDE.U32 R148, R137, -0x2daee0ad, RZ ;  /* 0xd2511f5389947825 */ /* 0x000fe800078e00ff */
[----:B------:R-:W-:Y:S01]  /*3ac0*/  IMAD.WIDE.U32 R132, R132, -0x2daee0ad, RZ ;  /* 0xd2511f5384847825 */ /* 0x000fe200078e00ff */
[C---:B------:R-:W-:Y:S03]  /*3ad0*/  LOP3.LUT R139, R248.reuse, UR36, R149, 0x96, !PT ;  /* 0x00000024f88b7c12 */ /* 0x040fe6000f8e9695 */
[----:B------:R-:W-:Y:S01]  /*3ae0*/  IMAD.WIDE.U32 R136, R143, -0x2daee0ad, RZ ;  /* 0xd2511f538f887825 */ /* 0x000fe200078e00ff */
[----:B------:R-:W-:Y:S03]  /*3af0*/  LOP3.LUT R140, R248, UR36, R133, 0x96, !PT ;  /* 0x00000024f88c7c12 */ /* 0x000fe6000f8e9685 */
[----:B------:R-:W-:Y:S01]  /*3b00*/  IMAD.WIDE.U32 R138, R139, -0x326172a9, RZ ;  /* 0xcd9e8d578b8a7825 */ /* 0x000fe200078e00ff */
[----:B------:R-:W-:Y:S03]  /*3b10*/  LOP3.LUT R133, R148, UR25, R137, 0x96, !PT ;  /* 0x0000001994857c12 */ /* 0x000fe6000f8e9689 */
[----:B------:R-:W-:Y:S01]  /*3b20*/  IMAD.WIDE.U32 R140, R140, -0x326172a9, RZ ;  /* 0xcd9e8d578c8c7825 */ /* 0x000fe200078e00ff */
[C---:B------:R-:W-:Y:S04]  /*3b30*/  LOP3.LUT R144, R2.reuse, UR31, R139, 0x96, !PT ;  /* 0x0000001f02907c12 */ /* 0x040fe8000f8e968b */
[----:B------:R-:W-:Y:S01]  /*3b40*/  LOP3.LUT R142, R2, UR31, R141, 0x96, !PT ;  /* 0x0000001f028e7c12 */ /* 0x000fe2000f8e968d */
[----:B------:R-:W-:Y:S04]  /*3b50*/  IMAD.WIDE.U32 R144, R144, -0x2daee0ad, RZ ;  /* 0xd2511f5390907825 */ /* 0x000fe800078e00ff */
[----:B------:R-:W-:Y:S01]  /*3b60*/  IMAD.WIDE.U32 R2, R3, -0x2daee0ad, RZ ;  /* 0xd2511f5303027825 */ /* 0x000fe200078e00ff */
[----:B------:R-:W-:Y:S03]  /*3b70*/  LOP3.LUT R148, R136, UR23, R145, 0x96, !PT ;  /* 0x0000001788947c12 */ /* 0x000fe6000f8e9691 */
[----:B------:R-:W-:Y:S01]  /*3b80*/  IMAD.WIDE.U32 R142, R142, -0x2daee0ad, RZ ;  /* 0xd2511f538e8e7825 */ /* 0x000fe200078e00ff */
[----:B------:R-:W-:Y:S03]  /*3b90*/  LOP3.LUT R3, R132, UR25, R3, 0x96, !PT ;  /* 0x0000001984037c12 */ /* 0x000fe6000f8e9603 */
[----:B------:R-:W-:Y:S01]  /*3ba0*/  IMAD.WIDE.U32 R148, R148, -0x326172a9, RZ ;  /* 0xcd9e8d5794947825 */ /* 0x000fe200078e00ff */
[----:B------:R-:W-:Y:S03]  /*3bb0*/  LOP3.LUT R146, R2, UR23, R143, 0x96, !PT ;  /* 0x0000001702927c12 */ /* 0x000fe6000f8e968f */
[----:B------:R-:W-:Y:S04]  /*3bc0*/  IMAD.WIDE.U32 R132, R133, -0x326172a9, RZ ;  /* 0xcd9e8d5785847825 */ /* 0x000fe800078e00ff */
[----:B------:R-:W-:Y:S01]  /*3bd0*/  IMAD.WIDE.U32 R2, R3, -0x326172a9, RZ ;  /* 0xcd9e8d5703027825 */ /* 0x000fe200078e00ff */
[----:B------:R-:W-:Y:S02]  /*3be0*/  LOP3.LUT R136, R132, UR22, R149, 0x96, !PT ;  /* 0x0000001684887c12 */ /* 0x000fe4000f8e9695 */
[----:B------:R-:W2:Y:S01]  /*3bf0*/  LDL R149, [R1+0x8] ;  /* 0x0000080001957983 */ /* 0x000ea20000100800 */
[----:B------:R-:W-:Y:S01]  /*3c00*/  IMAD.WIDE.U32 R146, R146, -0x326172a9, RZ ;  /* 0xcd9e8d5792927825 */ /* 0x000fe200078e00ff */
[----:B------:R-:W-:Y:S02]  /*3c10*/  LOP3.LUT R3, R140, UR24, R3, 0x96, !PT ;  /* 0x000000188c037c12 */ /* 0x000fe4000f8e9603 */
[----:B------:R-:W-:Y:S01]  /*3c20*/  LOP3.LUT R133, R138, UR24, R133, 0x96, !PT ;  /* 0x000000188a857c12 */ /* 0x000fe2000f8e9685 */
[----:B------:R-:W-:Y:S01]  /*3c30*/  IMAD.WIDE.U32 R136, R136, -0x2daee0ad, RZ ;  /* 0xd2511f5388887825 */ /* 0x000fe200078e00ff */
[----:B------:R-:W-:Y:S02]  /*3c40*/  LOP3.LUT R138, R2, UR22, R147, 0x96, !PT ;  /* 0x00000016028a7c12 */ /* 0x000fe4000f8e9693 */
[----:B---3--:R-:W-:Y:S01]  /*3c50*/  FSETP.NEU.FTZ.AND P0, PT, R150, -INF , PT ;  /* 0xff8000009600780b */ /* 0x008fe20003f1d000 */
[----:B------:R-:W-:Y:S04]  /*3c60*/  IMAD.WIDE.U32 R2, R3, -0x2daee0ad, RZ ;  /* 0xd2511f5303027825 */ /* 0x000fe800078e00ff */
[----:B------:R-:W-:Y:S01]  /*3c70*/  IMAD.WIDE.U32 R132, R133, -0x2daee0ad, RZ ;  /* 0xd2511f5385847825 */ /* 0x000fe200078e00ff */
[----:B------:R-:W-:Y:S03]  /*3c80*/  LOP3.LUT R142, R142, UR21, R3, 0x96, !PT ;  /* 0x000000158e8e7c12 */ /* 0x000fe6000f8e9603 */
[----:B------:R-:W-:Y:S01]  /*3c90*/  IMAD.WIDE.U32 R138, R138, -0x2daee0ad, RZ ;  /* 0xd2511f538a8a7825 */ /* 0x000fe200078e00ff */
[----:B------:R-:W-:Y:S02]  /*3ca0*/  LOP3.LUT R133, R144, UR21, R133, 0x96, !PT ;  /* 0x0000001590857c12 */ /* 0x000fe4000f8e9685 */
[----:B------:R-:W-:Y:S01]  /*3cb0*/  LOP3.LUT R3, R132, UR19, R137, 0x96, !PT ;  /* 0x0000001384037c12 */ /* 0x000fe2000f8e9689 */
[----:B------:R-:W-:Y:S01]  /*3cc0*/  IMAD.WIDE.U32 R134, R142, -0x326172a9, RZ ;  /* 0xcd9e8d578e867825 */ /* 0x000fe200078e00ff */
[----:B------:R-:W-:Y:S03]  /*3cd0*/  LOP3.LUT R137, R2, UR19, R139, 0x96, !PT ;  /* 0x0000001302897c12 */ /* 0x000fe6000f8e968b */
[----:B------:R-:W-:Y:S01]  /*3ce0*/  IMAD.WIDE.U32 R2, R3, -0x326172a9, RZ ;  /* 0xcd9e8d5703027825 */ /* 0x000fe200078e00ff */
[----:B------:R-:W-:Y:S03]  /*3cf0*/  LOP3.LUT R147, R146, UR20, R135, 0x96, !PT ;  /* 0x0000001492937c12 */ /* 0x000fe6000f8e9687 */
[----:B------:R-:W-:Y:S01]  /*3d00*/  FMUL.FTZ R135, R250, 1.4426950216293334961 ;  /* 0x3fb8aa3bfa877820 */ /* 0x000fe20000410000 */
[----:B------:R-:W-:Y:S01]  /*3d10*/  IMAD.WIDE.U32 R132, R133, -0x326172a9, RZ ;  /* 0xcd9e8d5785847825 */ /* 0x000fe200078e00ff */
[C---:B------:R-:W-:Y:S02]  /*3d20*/  PRMT R145, R2.reuse, 0x7772, RZ ;  /* 0x0000777202917816 */ /* 0x040fe400000000ff */
[----:B------:R-:W-:Y:S02]  /*3d30*/  PRMT R143, R2, 0x7770, RZ ;  /* 0x00007770028f7816 */ /* 0x000fe400000000ff */
[----:B------:R-:W-:Y:S01]  /*3d40*/  LOP3.LUT R0, R132, UR18, R3, 0x96, !PT ;  /* 0x0000001284007c12 */ /* 0x000fe2000f8e9603 */
[----:B------:R-:W-:Y:S01]  /*3d50*/  FMUL.FTZ R132, R150, 1.4426950216293334961 ;  /* 0x3fb8aa3b96847820 */ /* 0x000fe20000410000 */
[C---:B------:R-:W-:Y:S01]  /*3d60*/  PRMT R144, R2.reuse, 0x7773, RZ ;  /* 0x0000777302907816 */ /* 0x040fe200000000ff */
[----:B------:R-:W-:Y:S01]  /*3d70*/  IMAD.MOV.U32 R150, RZ, RZ, 0x10 ;  /* 0x00000010ff967424 */ /* 0x000fe200078e00ff */
[----:B------:R-:W-:Y:S01]  /*3d80*/  PRMT R142, R2, 0x7771, RZ ;  /* 0x00007771028e7816 */ /* 0x000fe200000000ff */
[----:B------:R-:W-:Y:S01]  /*3d90*/  IMAD.WIDE.U32 R2, R137, -0x326172a9, RZ ;  /* 0xcd9e8d5789027825 */ /* 0x000fe200078e00ff */
[----:B------:R-:W-:Y:S02]  /*3da0*/  FSEL R132, R132, RZ, P0 ;  /* 0x000000ff84847208 */ /* 0x000fe40000000000 */
[----:B------:R-:W-:Y:S01]  /*3db0*/  LOP3.LUT R148, R148, UR20, R133, 0x96, !PT ;  /* 0x0000001494947c12 */ /* 0x000fe2000f8e9685 */
[----:B------:R-:W-:Y:S01]  /*3dc0*/  FMUL.FTZ R137, R251, 1.4426950216293334961 ;  /* 0x3fb8aa3bfb897820 */ /* 0x000fe20000410000 */
[----:B------:R-:W-:Y:S01]  /*3dd0*/  LOP3.LUT R133, R134, UR18, R3, 0x96, !PT ;  /* 0x0000001286857c12 */ /* 0x000fe2000f8e9603 */
[--C-:B------:R-:W-:Y:S01]  /*3de0*/  FFMA.FTZ R4, R4, UR10, -R132.reuse ;  /* 0x0000000a04047c23 */ /* 0x100fe20008010884 */
[C---:B------:R-:W-:Y:S01]  /*3df0*/  PRMT R139, R2.reuse, 0x7771, RZ ;  /* 0x00007771028b7816 */ /* 0x040fe200000000ff */
[--C-:B------:R-:W-:Y:S01]  /*3e00*/  FFMA.FTZ R5, R5, UR10, -R132.reuse ;  /* 0x0000000a05057c23 */ /* 0x100fe20008010884 */
[C---:B------:R-:W-:Y:S01]  /*3e10*/  PRMT R140, R2.reuse, 0x7772, RZ ;  /* 0x00007772028c7816 */ /* 0x040fe200000000ff */
[----:B------:R1:W3:Y:S01]  /*3e20*/  MUFU.EX2 R146, R4 ;  /* 0x0000000400927308 */ /* 0x0002e20000000800 */
[C---:B------:R-:W-:Y:S01]  /*3e30*/  PRMT R134, R2.reuse, 0x7770, RZ ;  /* 0x0000777002867816 */ /* 0x040fe200000000ff */
[----:B------:R-:W-:Y:S01]  /*3e40*/  FFMA.FTZ R17, R17, UR10, -R132 ;  /* 0x0000000a11117c23 */ /* 0x000fe20008010884 */
[----:B------:R-:W-:Y:S07]  /*3e50*/  PRMT R141, R2, 0x7773, RZ ;  /* 0x00007773028d7816 */ /* 0x000fee00000000ff */
[----:B------:R-:W4:Y:S01]  /*3e60*/  MUFU.EX2 R171, R5 ;  /* 0x0000000500ab7308 */ /* 0x000f220000000800 */
[----:B------:R-:W-:Y:S01]  /*3e70*/  SHF.R.U32.HI R2, RZ, 0x18, R0 ;  /* 0x00000018ff027819 */ /* 0x000fe20000011600 */
[--C-:B------:R-:W-:Y:S01]  /*3e80*/  FFMA.FTZ R20, R20, UR10, -R132.reuse ;  /* 0x0000000a14147c23 */ /* 0x100fe20008010884 */
[----:B------:R-:W-:Y:S07]  /*3e90*/  LOP3.LUT R3, R0, 0xff, RZ, 0xc0, !PT ;  /* 0x000000ff00037812 */ /* 0x000fee00078ec0ff */
[----:B------:R-:W-:Y:S01]  /*3ea0*/  MUFU.EX2 R163, R17 ;  /* 0x0000001100a37308 */ /* 0x000fe20000000800 */
[----:B------:R-:W-:Y:S01]  /*3eb0*/  ISETP.LE.U32.AND P5, PT, R2, UR9, PT ;  /* 0x0000000902007c0c */ /* 0x000fe2000bfa3070 */
[----:B------:R-:W-:Y:S01]  /*3ec0*/  FFMA.FTZ R21, R21, UR10, -R132 ;  /* 0x0000000a15157c23 */ /* 0x000fe20008010884 */
[----:B------:R-:W-:Y:S07]  /*3ed0*/  PRMT R2, R0, 0x7632, R2 ;  /* 0x0000763200027816 */ /* 0x000fee0000000002 */
[----:B------:R-:W-:Y:S01]  /*3ee0*/  MUFU.EX2 R159, R20 ;  /* 0x00000014009f7308 */ /* 0x000fe20000000800 */
[----:B------:R-:W-:Y:S01]  /*3ef0*/  ISETP.LE.U32.AND P4, PT, R3, UR9, PT ;  /* 0x0000000903007c0c */ /* 0x000fe2000bf83070 */
[----:B------:R-:W-:Y:S01]  /*3f00*/  FMUL.FTZ R3, R252, 1.4426950216293334961 ;  /* 0x3fb8aa3bfc037820 */ /* 0x000fe20000410000 */
[----:B------:R-:W-:Y:S07]  /*3f10*/  LOP3.LUT R0, R0, 0xffff, RZ, 0xc0, !PT ;  /* 0x0000ffff00007812 */ /* 0x000fee00078ec0ff */
[----:B------:R-:W-:Y:S01]  /*3f20*/  MUFU.EX2 R158, R21 ;  /* 0x00000015009e7308 */ /* 0x000fe20000000800 */
[----:B------:R-:W-:Y:S01]  /*3f30*/  ISETP.LE.U32.AND P3, PT, R134, UR9, PT ;  /* 0x0000000986007c0c */ /* 0x000fe2000bf63070 */
[----:B------:R-:W-:Y:S01]  /*3f40*/  FFMA.FTZ R16, R16, UR10, -R132 ;  /* 0x0000000a10107c23 */ /* 0x000fe20008010884 */
[----:B------:R-:W-:Y:S01]  /*3f50*/  SHF.R.U32.HI R0, RZ, 0x8, R0 ;  /* 0x00000008ff007819 */ /* 0x000fe20000011600 */
[--C-:B------:R-:W-:Y:S01]  /*3f60*/  FFMA.FTZ R32, R32, UR10, -R132.reuse ;  /* 0x0000000a20207c23 */ /* 0x100fe20008010884 */
[----:B------:R-:W-:Y:S05]  /*3f70*/  FSEL R3, R3, RZ, P6 ;  /* 0x000000ff03037208 */ /* 0x000fea0003000000 */
[----:B------:R-:W-:Y:S01]  /*3f80*/  MUFU.EX2 R166, R16 ;  /* 0x0000001000a67308 */ /* 0x000fe20000000800 */
[----:B------:R-:W-:Y:S01]  /*3f90*/  FSETP.NEU.FTZ.AND P6, PT, R250, -INF , PT ;  /* 0xff800000fa00780b */ /* 0x000fe20003fdd000 */
[----:B------:R-:W-:Y:S01]  /*3fa0*/  FFMA.FTZ R132, R33, UR10, -R132 ;  /* 0x0000000a21847c23 */ /* 0x000fe20008010884 */
[----:B-1----:R-:W-:Y:S01]  /*3fb0*/  LOP3.LUT R4, R0, 0xffff, RZ, 0xc0, !PT ;  /* 0x0000ffff00047812 */ /* 0x002fe200078ec0ff */
[--C-:B------:R-:W-:Y:S01]  /*3fc0*/  FFMA.FTZ R6, R6, UR10, -R3.reuse ;  /* 0x0000000a06067c23 */ /* 0x100fe20008010803 */
[----:B------:R-:W-:Y:S01]  /*3fd0*/  FSEL R0, R135, RZ, P6 ;  /* 0x000000ff87007208 */ /* 0x000fe20003000000 */
[----:B---3--:R-:W-:Y:S01]  /*3fe0*/  @!P4 FADD.FTZ R146, -R146, -RZ ;  /* 0x800000ff9292c221 */ /* 0x008fe20000010100 */
[----:B------:R-:W-:Y:S03]  /*3ff0*/  FSETP.NEU.FTZ.AND P0, PT, R251, -INF , PT ;  /* 0xff800000fb00780b */ /* 0x000fe60003f1d000 */
[----:B------:R-:W1:Y:S01]  /*4000*/  MUFU.EX2 R232, R6 ;  /* 0x0000000600e87308 */ /* 0x000e620000000800 */
[----:B------:R-:W-:Y:S01]  /*4010*/  ISETP.LE.U32.AND P6, PT, R4, UR9, PT ;  /* 0x0000000904007c0c */ /* 0x000fe2000bfc3070 */
[----:B------:R-:W-:Y:S01]  /*4020*/  FFMA.FTZ R7, R7, UR10, -R3 ;  /* 0x0000000a07077c23 */ /* 0x000fe20008010803 */
[----:B------:R-:W-:Y:S01]  /*4030*/  LOP3.LUT R134, R2, 0xff, RZ, 0xc0, !PT ;  /* 0x000000ff02867812 */ /* 0x000fe200078ec0ff */
[--C-:B------:R-:W-:Y:S01]  /*4040*/  FFMA.FTZ R14, R14, UR10, -R0.reuse ;  /* 0x0000000a0e0e7c23 */ /* 0x100fe20008010800 */
[----:B------:R-:W-:Y:S05]  /*4050*/  LOP3.LUT R4, R133, 0xff, RZ, 0xc0, !PT ;  /* 0x000000ff85047812 */ /* 0x000fea00078ec0ff */
[----:B------:R-:W3:Y:S01]  /*4060*/  MUFU.EX2 R175, R7 ;  /* 0x0000000700af7308 */ /* 0x000ee20000000800 */
[----:B------:R-:W-:Y:S01]  /*4070*/  FSEL R2, R137, RZ, P0 ;  /* 0x000000ff89027208 */ /* 0x000fe20000000000 */
[----:B------:R-:W-:Y:S01]  /*4080*/  FFMA.FTZ R11, R11, UR10, -R0 ;  /* 0x0000000a0b0b7c23 */ /* 0x000fe20008010800 */
[----:B------:R-:W-:Y:S07]  /*4090*/  ISETP.LE.U32.AND P0, PT, R134, UR9, PT ;  /* 0x0000000986007c0c */ /* 0x000fee000bf03070 */
[----:B------:R-:W-:Y:S01]  /*40a0*/  MUFU.EX2 R174, R14 ;  /* 0x0000000e00ae7308 */ /* 0x000fe20000000800 */
[----:B------:R-:W-:Y:S01]  /*40b0*/  ISETP.LE.U32.AND P4, PT, R4, UR9, PT ;  /* 0x0000000904007c0c */ /* 0x000fe2000bf83070 */
[----:B------:R-:W-:Y:S01]  /*40c0*/  FFMA.FTZ R9, R9, UR10, -R2 ;  /* 0x0000000a09097c23 */ /* 0x000fe20008010802 */
[----:B------:R-:W-:Y:S01]  /*40d0*/  PRMT R4, R133, 0x7632, R4 ;  /* 0x0000763285047816 */ /* 0x000fe20000000004 */
[----:B----4-:R-:W-:Y:S01]  /*40e0*/  @!P6 FADD.FTZ R171, -R171, -RZ ;  /* 0x800000ffababe221 */ /* 0x010fe20000010100 */
[----:B------:R-:W-:Y:S05]  /*40f0*/  LOP3.LUT R5, R133, 0xffff, RZ, 0xc0, !PT ;  /* 0x0000ffff85057812 */ /* 0x000fea00078ec0ff */
[----:B------:R4:W4:Y:S01]  /*4100*/  MUFU.EX2 R233, R9 ;  /* 0x0000000900e97308 */ /* 0x0009220000000800 */
[----:B------:R-:W-:Y:S01]  /*4110*/  LOP3.LUT R4, R4, 0xff, RZ, 0xc0, !PT ;  /* 0x000000ff04047812 */ /* 0x000fe200078ec0ff */
[----:B------:R-:W-:Y:S01]  /*4120*/  FFMA.FTZ R8, R8, UR10, -R2 ;  /* 0x0000000a08087c23 */ /* 0x000fe20008010802 */
[----:B------:R-:W-:Y:S01]  /*4130*/  SHF.R.U32.HI R5, RZ, 0x8, R5 ;  /* 0x00000008ff057819 */ /* 0x000fe20000011605 */
[----:B------:R-:W-:Y:S01]  /*4140*/  FFMA.FTZ R10, R10, UR10, -R0 ;  /* 0x0000000a0a0a7c23 */ /* 0x000fe20008010800 */
[----:B------:R-:W-:Y:S01]  /*4150*/  ISETP.LE.U32.AND P6, PT, R4, UR9, PT ;  /* 0x0000000904007c0c */ /* 0x000fe2000bfc3070 */
[----:B-1----:R-:W-:Y:S01]  /*4160*/  @!P0 FADD.FTZ R232, -R232, -RZ ;  /* 0x800000ffe8e88221 */ /* 0x002fe20000010100 */
[----:B------:R-:W-:Y:S01]  /*4170*/  LOP3.LUT R4, R5, 0xffff, RZ, 0xc0, !PT ;  /* 0x0000ffff05047812 */ /* 0x000fe200078ec0ff */
[----:B------:R-:W-:Y:S01]  /*4180*/  FFMA.FTZ R12, R12, UR10, -R2 ;  /* 0x0000000a0c0c7c23 */ /* 0x000fe20008010802 */
[----:B------:R-:W-:Y:S01]  /*4190*/  SHF.R.U32.HI R133, RZ, 0x18, R133 ;  /* 0x00000018ff857819 */ /* 0x000fe20000011685 */
[----:B------:R-:W1:Y:S01]  /*41a0*/  MUFU.EX2 R235, R8 ;  /* 0x0000000800eb7308 */ /* 0x000e620000000800 */
[----:B------:R-:W-:Y:S01]  /*41b0*/  ISETP.LE.U32.AND P0, PT, R4, UR9, PT ;  /* 0x0000000904007c0c */ /* 0x000fe2000bf03070 */
[----:B---3--:R-:W-:Y:S01]  /*41c0*/  @!P5 FADD.FTZ R175, -R175, -RZ ;  /* 0x800000ffafafd221 */ /* 0x008fe20000010100 */
[----:B------:R-:W-:Y:S07]  /*41d0*/  ISETP.LE.U32.AND P5, PT, R133, UR9, PT ;  /* 0x0000000985007c0c */ /* 0x000fee000bfa3070 */
[----:B------:R-:W3:Y:S01]  /*41e0*/  MUFU.EX2 R234, R11 ;  /* 0x0000000b00ea7308 */ /* 0x000ee20000000800 */
[----:B------:R-:W-:Y:S01]  /*41f0*/  FFMA.FTZ R15, R15, UR10, -R0 ;  /* 0x0000000a0f0f7c23 */ /* 0x000fe20008010800 */
[----:B------:R-:W-:Y:S04]  /*4200*/  IMAD.WIDE.U32 R6, R148, -0x2daee0ad, RZ ;  /* 0xd2511f5394067825 */ /* 0x000fe800078e00ff */
[----:B------:R-:W-:Y:S04]  /*4210*/  FFMA.FTZ R13, R13, UR10, -R2 ;  /* 0x0000000a0d0d7c23 */ /* 0x000fe80008010802 */
[----:B------:R3:W-:Y:S01]  /*4220*/  MUFU.EX2 R173, R12 ;  /* 0x0000000c00ad7308 */ /* 0x0007e20000000800 */
[----:B------:R-:W-:Y:S01]  /*4230*/  FFMA.FTZ R19, R19, UR10, -R3 ;  /* 0x0000000a13137c23 */ /* 0x000fe20008010803 */
[----:B------:R-:W-:Y:S01]  /*4240*/  IMAD.WIDE.U32 R4, R147, -0x2daee0ad, RZ ;  /* 0xd2511f5393047825 */ /* 0x000fe200078e00ff */
[----:B------:R-:W-:Y:S07]  /*4250*/  LOP3.LUT R7, R136, UR17, R7, 0x96, !PT ;  /* 0x0000001188077c12 */ /* 0x000fee000f8e9607 */
[----:B------:R3:W-:Y:S01]  /*4260*/  MUFU.EX2 R236, R10 ;  /* 0x0000000a00ec7308 */ /* 0x0007e20000000800 */
[----:B----4-:R-:W-:Y:S01]  /*4270*/  PRMT R9, R6, 0x7770, RZ ;  /* 0x0000777006097816 */ /* 0x010fe200000000ff */
[----:B------:R-:W-:Y:S01]  /*4280*/  @!P0 FADD.FTZ R233, -R233, -RZ ;  /* 0x800000ffe9e98221 */ /* 0x000fe20000010100 */
[----:B------:R-:W-:Y:S07]  /*4290*/  ISETP.GT.U32.AND P0, PT, R140, UR9, PT ;  /* 0x000000098c007c0c */ /* 0x000fee000bf04070 */
[----:B------:R-:W-:Y:S01]  /*42a0*/  MUFU.EX2 R170, R15 ;  /* 0x0000000f00aa7308 */ /* 0x000fe20000000800 */
[----:B-1----:R-:W-:Y:S01]  /*42b0*/  @!P4 FADD.FTZ R235, -R235, -RZ ;  /* 0x800000ffebebc221 */ /* 0x002fe20000010100 */
[----:B------:R-:W-:Y:S01]  /*42c0*/  ISETP.GT.U32.AND P4, PT, R139, UR9, PT ;  /* 0x000000098b007c0c */ /* 0x000fe2000bf84070 */
[----:B---3--:R-:W-:Y:S07]  /*42d0*/  @!P5 FADD.FTZ R234, -R234, -RZ ;  /* 0x800000ffeaead221 */ /* 0x008fee0000010100 */
[----:B------:R-:W1:Y:S01]  /*42e0*/  MUFU.EX2 R172, R13 ;  /* 0x0000000d00ac7308 */ /* 0x000e620000000800 */
[----:B------:R-:W-:Y:S01]  /*42f0*/  ISETP.GT.U32.AND P5, PT, R142, UR9, PT ;  /* 0x000000098e007c0c */ /* 0x000fe2000bfa4070 */
[--C-:B------:R-:W-:Y:S01]  /*4300*/  FFMA.FTZ R22, R22, UR10, -R3.reuse ;  /* 0x0000000a16167c23 */ /* 0x100fe20008010803 */
[C---:B------:R-:W-:Y:S07]  /*4310*/  PRMT R12, R6.reuse, 0x7772, RZ ;  /* 0x00007772060c7816 */ /* 0x040fee00000000ff */
[----:B------:R-:W3:Y:S01]  /*4320*/  MUFU.EX2 R165, R19 ;  /* 0x0000001300a57308 */ /* 0x000ee20000000800 */
[C---:B------:R-:W-:Y:S01]  /*4330*/  PRMT R11, R6.reuse, 0x7773, RZ ;  /* 0x00007773060b7816 */ /* 0x040fe200000000ff */
[--C-:B------:R-:W-:Y:S01]  /*4340*/  FFMA.FTZ R23, R23, UR10, -R3.reuse ;  /* 0x0000000a17177c23 */ /* 0x100fe20008010803 */
[----:B------:R-:W-:Y:S01]  /*4350*/  PRMT R10, R6, 0x7771, RZ ;  /* 0x00007771060a7816 */ /* 0x000fe200000000ff */
[----:B------:R-:W-:Y:S01]  /*4360*/  @P0 FADD.FTZ R174, -R174, -RZ ;  /* 0x800000ffaeae0221 */ /* 0x000fe20000010100 */
[----:B------:R-:W-:Y:S01]  /*4370*/  ISETP.GT.U32.AND P0, PT, R141, UR9, PT ;  /* 0x000000098d007c0c */ /* 0x000fe2000bf04070 */
[--C-:B------:R-:W-:Y:S01]  /*4380*/  FFMA.FTZ R34, R34, UR10, -R3.reuse ;  /* 0x0000000a22227c23 */ /* 0x100fe20008010803 */
[C---:B------:R-:W-:Y:S01]  /*4390*/  LOP3.LUT R6, R7.reuse, 0xffff, RZ, 0xc0, !PT ;  /* 0x0000ffff07067812 */ /* 0x040fe200078ec0ff */
[--C-:B------:R-:W-:Y:S01]  /*43a0*/  FFMA.FTZ R18, R18, UR10, -R3.reuse ;  /* 0x0000000a12127c23 */ /* 0x100fe20008010803 */
[----:B------:R-:W-:Y:S01]  /*43b0*/  LOP3.LUT R8, R7, 0xff, RZ, 0xc0, !PT ;  /* 0x000000ff07087812 */ /* 0x000fe200078ec0ff */
[----:B-1----:R-:W-:Y:S01]  /*43c0*/  @P4 FADD.FTZ R172, -R172, -RZ ;  /* 0x800000ffacac4221 */ /* 0x002fe20000010100 */
[----:B------:R-:W-:Y:S01]  /*43d0*/  SHF.R.U32.HI R6, RZ, 0x8, R6 ;  /* 0x00000008ff067819 */ /* 0x000fe20000011606 */
[----:B------:R-:W-:Y:S01]  /*43e0*/  @P5 FADD.FTZ R163, -R163, -RZ ;  /* 0x800000ffa3a35221 */ /* 0x000fe20000010100 */
[----:B------:R-:W-:Y:S01]  /*43f0*/  ISETP.GT.U32.AND P4, PT, R144, UR9, PT ;  /* 0x0000000990007c0c */ /* 0x000fe2000bf84070 */
[----:B------:R-:W-:Y:S01]  /*4400*/  FFMA.FTZ R3, R35, UR10, -R3 ;  /* 0x0000000a23037c23 */ /* 0x000fe20008010803 */
[----:B------:R-:W-:Y:S01]  /*4410*/  LOP3.LUT R6, R6, 0xffff, RZ, 0xc0, !PT ;  /* 0x0000ffff06067812 */ /* 0x000fe200078ec0ff */
[----:B------:R-:W-:Y:S01]  /*4420*/  @!P6 FADD.FTZ R236, -R236, -RZ ;  /* 0x800000ffecece221 */ /* 0x000fe20000010100 */
[----:B------:R-:W-:Y:S01]  /*4430*/  LOP3.LUT R5, R138, UR17, R5, 0x96, !PT ;  /* 0x000000118a057c12 */ /* 0x000fe2000f8e9605 */
[----:B------:R-:W-:Y:S01]  /*4440*/  @P0 FADD.FTZ R170, -R170, -RZ ;  /* 0x800000ffaaaa0221 */ /* 0x000fe20000010100 */
[----:B------:R-:W-:Y:S01]  /*4450*/  ISETP.LE.U32.AND P0, PT, R8, UR9, PT ;  /* 0x0000000908007c0c */ /* 0x000fe2000bf03070 */
[----:B------:R-:W-:Y:S01]  /*4460*/  MUFU.EX2 R161, R22 ;  /* 0x0000001600a17308 */ /* 0x000fe20000000800 */
[----:B------:R-:W-:Y:S01]  /*4470*/  ISETP.LE.U32.AND P5, PT, R6, UR9, PT ;  /* 0x0000000906007c0c */ /* 0x000fe2000bfa3070 */
[----:B------:R-:W-:Y:S01]  /*4480*/  @!P3 FADD.FTZ R173, -R173, -RZ ;  /* 0x800000ffadadb221 */ /* 0x000fe20000010100 */
[----:B------:R-:W-:Y:S07]  /*4490*/  PRMT R6, R7, 0x7632, R6 ;  /* 0x0000763207067816 */ /* 0x000fee0000000006 */
[----:B------:R-:W1:Y:S01]  /*44a0*/  MUFU.EX2 R160, R23 ;  /* 0x0000001700a07308 */ /* 0x000e620000000800 */
[----:B------:R-:W-:Y:S01]  /*44b0*/  SHF.R.U32.HI R7, RZ, 0x18, R7 ;  /* 0x00000018ff077819 */ /* 0x000fe20000011607 */
[----:B---3--:R-:W-:Y:S01]  /*44c0*/  @P4 FADD.FTZ R165, -R165, -RZ ;  /* 0x800000ffa5a54221 */ /* 0x008fe20000010100 */
[----:B------:R-:W-:Y:S07]  /*44d0*/  LOP3.LUT R6, R6, 0xff, RZ, 0xc0, !PT ;  /* 0x000000ff06067812 */ /* 0x000fee00078ec0ff */
[----:B------:R3:W-:Y:S01]  /*44e0*/  MUFU.EX2 R155, R3 ;  /* 0x00000003009b7308 */ /* 0x0007e20000000800 */
[----:B------:R-:W-:Y:S01]  /*44f0*/  ISETP.LE.U32.AND P6, PT, R143, UR9, PT ;  /* 0x000000098f007c0c */ /* 0x000fe2000bfc3070 */
[--C-:B------:R-:W-:Y:S01]  /*4500*/  FFMA.FTZ R25, R25, UR10, -R2.reuse ;  /* 0x0000000a19197c23 */ /* 0x100fe20008010802 */
[----:B------:R-:W-:Y:S01]  /*4510*/  ISETP.LE.U32.AND P4, PT, R7, UR9, PT ;  /* 0x0000000907007c0c */ /* 0x000fe2000bf83070 */
[----:B------:R-:W-:Y:S01]  /*4520*/  @!P0 FADD.FTZ R159, -R159, -RZ ;  /* 0x800000ff9f9f8221 */ /* 0x000fe20000010100 */
[----:B------:R-:W-:Y:S01]  /*4530*/  ISETP.LE.U32.AND P0, PT, R6, UR9, PT ;  /* 0x0000000906007c0c */ /* 0x000fe2000bf03070 */
[----:B------:R-:W-:Y:S01]  /*4540*/  @!P5 FADD.FTZ R158, -R158, -RZ ;  /* 0x800000ff9e9ed221 */ /* 0x000fe20000010100 */
[C---:B------:R-:W-:Y:S03]  /*4550*/  LOP3.LUT R6, R5.reuse, 0xff, RZ, 0xc0, !PT ;  /* 0x000000ff05067812 */ /* 0x040fe600078ec0ff */
[----:B------:R-:W-:Y:S01]  /*4560*/  MUFU.EX2 R169, R18 ;  /* 0x0000001200a97308 */ /* 0x000fe20000000800 */
[C---:B------:R-:W-:Y:S01]  /*4570*/  PRMT R7, R5.reuse, 0x7632, R7 ;  /* 0x0000763205077816 */ /* 0x040fe20000000007 */
[----:B------:R-:W-:Y:S01]  /*4580*/  FFMA.FTZ R24, R24, UR10, -R2 ;  /* 0x0000000a18187c23 */ /* 0x000fe20008010802 */
[----:B------:R-:W-:Y:S07]  /*4590*/  ISETP.LE.U32.AND P5, PT, R6, UR9, PT ;  /* 0x0000000906007c0c */ /* 0x000fee000bfa3070 */
[----:B------:R-:W4:Y:S01]  /*45a0*/  MUFU.EX2 R162, R25 ;  /* 0x0000001900a27308 */ /* 0x000f220000000800 */
[----:B------:R-:W-:Y:S01]  /*45b0*/  LOP3.LUT R6, R5, 0xffff, RZ, 0xc0, !PT ;  /* 0x0000ffff05067812 */ /* 0x000fe200078ec0ff */
[----:B------:R-:W-:Y:S01]  /*45c0*/  @!P6 FADD.FTZ R166, -R166, -RZ ;  /* 0x800000ffa6a6e221 */ /* 0x000fe20000010100 */
[----:B------:R-:W-:Y:S01]  /*45d0*/  LOP3.LUT R7, R7, 0xff, RZ, 0xc0, !PT ;  /* 0x000000ff07077812 */ /* 0x000fe200078ec0ff */
[----:B-1----:R-:W-:Y:S01]  /*45e0*/  @!P4 FADD.FTZ R160, -R160, -RZ ;  /* 0x800000ffa0a0c221 */ /* 0x002fe20000010100 */
[----:B------:R-:W-:Y:S01]  /*45f0*/  SHF.R.U32.HI R6, RZ, 0x8, R6 ;  /* 0x00000008ff067819 */ /* 0x000fe20000011606 */
[----:B------:R-:W-:Y:S01]  /*4600*/  @!P0 FADD.FTZ R161, -R161, -RZ ;  /* 0x800000ffa1a18221 */ /* 0x000fe20000010100 */
[----:B------:R-:W-:Y:S03]  /*4610*/  ISETP.LE.U32.AND P6, PT, R9, UR9, PT ;  /* 0x0000000909007c0c */ /* 0x000fe6000bfc3070 */
[----:B------:R-:W-:Y:S01]  /*4620*/  MUFU.EX2 R154, R132 ;  /* 0x00000084009a7308 */ /* 0x000fe20000000800 */
[----:B------:R-:W-:Y:S01]  /*4630*/  LOP3.LUT R6, R6, 0xffff, RZ, 0xc0, !PT ;  /* 0x0000ffff06067812 */ /* 0x000fe200078ec0ff */
[----:B------:R-:W-:Y:S01]  /*4640*/  FFMA.FTZ R28, R28, UR10, -R2 ;  /* 0x0000000a1c1c7c23 */ /* 0x000fe20008010802 */
[----:B------:R-:W-:Y:S07]  /*4650*/  ISETP.LE.U32.AND P0, PT, R7, UR9, PT ;  /* 0x0000000907007c0c */ /* 0x000fee000bf03070 */
[----:B------:R-:W1:Y:S01]  /*4660*/  MUFU.EX2 R164, R24 ;  /* 0x0000001800a47308 */ /* 0x000e620000000800 */
[----:B------:R-:W-:Y:S01]  /*4670*/  ISETP.LE.U32.AND P4, PT, R6, UR9, PT ;  /* 0x0000000906007c0c */ /* 0x000fe2000bf83070 */
[--C-:B------:R-:W-:Y:S01]  /*4680*/  FFMA.FTZ R30, R30, UR10, -R0.reuse ;  /* 0x0000000a1e1e7c23 */ /* 0x100fe20008010800 */
[C---:B------:R-:W-:Y:S07]  /*4690*/  PRMT R9, R4.reuse, 0x7770, RZ ;  /* 0x0000777004097816 */ /* 0x040fee00000000ff */
[----:B------:R-:W-:Y:S01]  /*46a0*/  MUFU.EX2 R156, R34 ;  /* 0x00000022009c7308 */ /* 0x000fe20000000800 */
[----:B------:R-:W-:Y:S01]  /*46b0*/  PRMT R8, R4, 0x7771, RZ ;  /* 0x0000777104087816 */ /* 0x000fe200000000ff */
[--C-:B------:R-:W-:Y:S01]  /*46c0*/  FFMA.FTZ R26, R26, UR10, -R0.reuse ;  /* 0x0000000a1a1a7c23 */ /* 0x100fe20008010800 */
[C---:B------:R-:W-:Y:S07]  /*46d0*/  PRMT R6, R4.reuse, 0x7772, RZ ;  /* 0x0000777204067816 */ /* 0x040fee00000000ff */
[----:B------:R-:W2:Y:S01]  /*46e0*/  MUFU.EX2 R157, R32 ;  /* 0x00000020009d7308 */ /* 0x000ea20000000800 */
[----:B------:R-:W-:Y:S01]  /*46f0*/  PRMT R7, R4, 0x7773, RZ ;  /* 0x0000777304077816 */ /* 0x000fe200000000ff */
[----:B------:R-:W-:Y:S01]  /*4700*/  FFMA.FTZ R27, R27, UR10, -R0 ;  /* 0x0000000a1b1b7c23 */ /* 0x000fe20008010800 */
[----:B------:R-:W-:Y:S01]  /*4710*/  F2FP.RELU.F16.F32.PACK_AB R4, R171, R146 ;  /* 0x00000092ab04723e */ /* 0x000fe200000008ff */
[----:B------:R-:W-:Y:S01]  /*4720*/  FFMA.FTZ R2, R29, UR10, -R2 ;  /* 0x0000000a1d027c23 */ /* 0x000fe20008010802 */
[----:B---3--:R-:W-:Y:S01]  /*4730*/  F2FP.RELU.F16.F32.PACK_AB R3, R175, R232 ;  /* 0x000000e8af03723e */ /* 0x008fe200000008ff */
[----:B----4-:R-:W-:Y:S01]  /*4740*/  @!P4 FADD.FTZ R162, -R162, -RZ ;  /* 0x800000ffa2a2c221 */ /* 0x010fe20000010100 */
[----:B------:R-:W-:Y:S01]  /*4750*/  ISETP.GT.U32.AND P3, PT, R145, UR9, PT ;  /* 0x0000000991007c0c */ /* 0x000fe2000bf64070 */
[----:B-1----:R-:W-:Y:S01]  /*4760*/  @!P5 FADD.FTZ R164, -R164, -RZ ;  /* 0x800000ffa4a4d221 */ /* 0x002fe20000010100 */
[----:B------:R-:W-:Y:S01]  /*4770*/  ISETP.GT.U32.AND P4, PT, R11, UR9, PT ;  /* 0x000000090b007c0c */ /* 0x000fe2000bf84070 */
[----:B------:R-:W-:Y:S01]  /*4780*/  FFMA.FTZ R0, R31, UR10, -R0 ;  /* 0x0000000a1f007c23 */ /* 0x000fe20008010800 */
[----:B------:R-:W-:Y:S01]  /*4790*/  SEL R150, R150, 0xfffffff0, !P1 ;  /* 0xfffffff096967807 */ /* 0x000fe20004800000 */
[----:B------:R-:W1:Y:S01]  /*47a0*/  MUFU.EX2 R151, R2 ;  /* 0x0000000200977308 */ /* 0x000e620000000800 */
[----:B------:R-:W-:Y:S01]  /*47b0*/  SHF.R.U32.HI R5, RZ, 0x18, R5 ;  /* 0x00000018ff057819 */ /* 0x000fe20000011605 */
[----:B--2---:R-:W-:Y:S01]  /*47c0*/  @!P6 FADD.FTZ R157, -R157, -RZ ;  /* 0x800000ff9d9de221 */ /* 0x004fe20000010100 */
[----:B------:R-:W-:Y:S07]  /*47d0*/  ISETP.GT.U32.AND P5, PT, R12, UR9, PT ;  /* 0x000000090c007c0c */ /* 0x000fee000bfa4070 */
[----:B------:R-:W-:Y:S01]  /*47e0*/  MUFU.EX2 R147, R0 ;  /* 0x0000000000937308 */ /* 0x000fe20000000800 */
[----:B------:R-:W-:Y:S01]  /*47f0*/  ISETP.GT.U32.AND P6, PT, R8, UR9, PT ;  /* 0x0000000908007c0c */ /* 0x000fe2000bfc4070 */
[----:B------:R-:W-:Y:S02]  /*4800*/  IMAD.U32 R140, RZ, RZ, UR14 ;  /* 0x0000000eff8c7e24 */ /* 0x000fe4000f8e00ff */
[----:B------:R-:W-:Y:S01]  /*4810*/  @P3 FADD.FTZ R169, -R169, -RZ ;  /* 0x800000ffa9a93221 */ /* 0x000fe20000010100 */
[----:B------:R-:W-:Y:S01]  /*4820*/  ISETP.GT.U32.AND P3, PT, R10, UR9, PT ;  /* 0x000000090a007c0c */ /* 0x000fe2000bf64070 */
[----:B------:R-:W-:Y:S01]  /*4830*/  @P4 FADD.FTZ R155, -R155, -RZ ;  /* 0x800000ff9b9b4221 */ /* 0x000fe20000010100 */
[----:B------:R-:W-:Y:S03]  /*4840*/  ISETP.LE.U32.AND P4, PT, R5, UR9, PT ;  /* 0x0000000905007c0c */ /* 0x000fe6000bf83070 */
[----:B------:R-:W2:Y:S01]  /*4850*/  MUFU.EX2 R168, R26 ;  /* 0x0000001a00a87308 */ /* 0x000ea20000000800 */
[----:B------:R-:W-:Y:S01]  /*4860*/  F2FP.RELU.F16.F32.PACK_AB R5, R234, R236 ;  /* 0x000000ecea05723e */ /* 0x000fe200000008ff */
[----:B------:R-:W-:Y:S02]  /*4870*/  IMAD.U32 R141, RZ, RZ, UR15 ;  /* 0x0000000fff8d7e24 */ /* 0x000fe4000f8e00ff */
[----:B------:R-:W-:Y:S01]  /*4880*/  @P5 FADD.FTZ R156, -R156, -RZ ;  /* 0x800000ff9c9c5221 */ /* 0x000fe20000010100 */
[----:B------:R-:W-:Y:S05]  /*4890*/  ISETP.GT.U32.AND P5, PT, R7, UR9, PT ;  /* 0x0000000907007c0c */ /* 0x000fea000bfa4070 */
[----:B------:R-:W3:Y:S01]  /*48a0*/  MUFU.EX2 R153, R27 ;  /* 0x0000001b00997308 */ /* 0x000ee20000000800 */
[----:B------:R-:W-:Y:S01]  /*48b0*/  F2FP.RELU.F16.F32.PACK_AB R7, R172, R173 ;  /* 0x000000adac07723e */ /* 0x000fe200000008ff */
[----:B-1----:R-:W-:Y:S01]  /*48c0*/  @P6 FADD.FTZ R151, -R151, -RZ ;  /* 0x800000ff97976221 */ /* 0x002fe20000010100 */
[----:B------:R-:W-:Y:S01]  /*48d0*/  FSETP.GE.FTZ.AND P6, PT, R166, RZ, PT ;  /* 0x000000ffa600720b */ /* 0x000fe20003fd6000 */
[----:B------:R-:W-:Y:S01]  /*48e0*/  @P3 FADD.FTZ R154, -R154, -RZ ;  /* 0x800000ff9a9a3221 */ /* 0x000fe20000010100 */
[----:B------:R-:W-:Y:S05]  /*48f0*/  ISETP.GT.U32.AND P3, PT, R6, UR9, PT ;  /* 0x0000000906007c0c */ /* 0x000fea000bf64070 */
[----:B------:R-:W1:Y:S01]  /*4900*/  MUFU.EX2 R152, R28 ;  /* 0x0000001c00987308 */ /* 0x000e620000000800 */
[----:B------:R-:W-:Y:S01]  /*4910*/  F2FP.RELU.F16.F32.PACK_AB R6, R233, R235 ;  /* 0x000000ebe906723e */ /* 0x000fe200000008ff */
[----:B--2---:R-:W-:Y:S01]  /*4920*/  @!P0 FADD.FTZ R168, -R168, -RZ ;  /* 0x800000ffa8a88221 */ /* 0x004fe20000010100 */
[----:B------:R-:W-:Y:S01]  /*4930*/  F2FP.RELU.F16.F32.PACK_AB R0, R154, R157 ;  /* 0x0000009d9a00723e */ /* 0x000fe200000008ff */
[----:B------:R-:W-:Y:S01]  /*4940*/  IMAD.SHL.U32 R148, R231, 0x40, RZ ;  /* 0x00000040e7947824 */ /* 0x000fe200078e00ff */
[----:B------:R-:W-:Y:S01]  /*4950*/  ISETP.LE.U32.AND P0, PT, R9, UR9, PT ;  /* 0x0000000909007c0c */ /* 0x000fe2000bf03070 */
[----:B------:R-:W-:Y:S01]  /*4960*/  @P5 FADD.FTZ R147, -R147, -RZ ;  /* 0x800000ff93935221 */ /* 0x000fe20000010100 */
[----:B------:R-:W-:Y:S01]  /*4970*/  FSETP.GE.FTZ.AND P5, PT, R163, RZ, PT ;  /* 0x000000ffa300720b */ /* 0x000fe20003fb6000 */
[----:B---3--:R-:W-:Y:S01]  /*4980*/  @!P4 FADD.FTZ R153, -R153, -RZ ;  /* 0x800000ff9999c221 */ /* 0x008fe20000010100 */
[----:B------:R-:W-:Y:S09]  /*4990*/  FSETP.GE.FTZ.AND P4, PT, R159, RZ, PT ;  /* 0x000000ff9f00720b */ /* 0x000ff20003f96000 */
[----:B-1----:R-:W-:Y:S01]  /*49a0*/  @!P0 FADD.FTZ R152, -R152, -RZ ;  /* 0x800000ff98988221 */ /* 0x002fe20000010100 */
[C---:B------:R-:W-:Y:S04]  /*49b0*/  LEA R144, P0, R245.reuse, R140, 0x2 ;  /* 0x0000008cf5907211 */ /* 0x040fe800078010ff */
[----:B------:R-:W-:Y:S02]  /*49c0*/  LEA.HI.X R145, R245, R141, RZ, 0x2, P0 ;  /* 0x0000008df5917211 */ /* 0x000fe400000f14ff */
[----:B------:R-:W-:Y:S03]  /*49d0*/  FSETP.GE.FTZ.AND P0, PT, R146, RZ, PT ;  /* 0x000000ff9200720b */ /* 0x000fe60003f16000 */
[----:B------:R-:W2:Y:S04]  /*49e0*/  LDG.E R141, desc[UR40][R144.64] ;  /* 0x00000028908d7981 */ /* 0x000ea8000c1e1900 */
[----:B------:R-:W3:Y:S01]  /*49f0*/  LDG.E R140, desc[UR40][R144.64+0x20] ;  /* 0x00002028908c7981 */ /* 0x000ee2000c1e1900 */
[----:B------:R-:W-:Y:S02]  /*4a00*/  LEA R142, R149, UR4, 0x1 ;  /* 0x00000004958e7c11 */ /* 0x000fe4000f8e08ff */
[----:B------:R-:W1:Y:S03]  /*4a10*/  MUFU.EX2 R149, R30 ;  /* 0x0000001e00957308 */ /* 0x000e660000000800 */
[----:B------:R4:W-:Y:S01]  /*4a20*/  STS [R142+0x13000], R4 ;  /* 0x013000048e007388 */ /* 0x0009e20000000800 */
[----:B------:R-:W-:Y:S02]  /*4a30*/  IMAD.IADD R143, R150, 0x1, R142 ;  /* 0x00000001968f7824 */ /* 0x000fe400078e028e */
[C---:B------:R-:W-:Y:S01]  /*4a40*/  VIADD R167, R142.reuse, 0x13020 ;  /* 0x000130208ea77836 */ /* 0x040fe20000000000 */
[----:B------:R4:W-:Y:S01]  /*4a50*/  STS [R142+0x13400], R3 ;  /* 0x013400038e007388 */ /* 0x0009e20000000800 */
[----:B------:R-:W-:Y:S02]  /*4a60*/  VIADD R237, R142, 0x13000 ;  /* 0x000130008eed7836 */ /* 0x000fe40000000000 */
[----:B-1----:R-:W-:Y:S01]  /*4a70*/  @P3 FADD.FTZ R149, -R149, -RZ ;  /* 0x800000ff95953221 */ /* 0x002fe20000010100 */
[----:B------:R-:W-:Y:S02]  /*4a80*/  FSETP.GE.FTZ.AND P3, PT, R158, RZ, PT ;  /* 0x000000ff9e00720b */ /* 0x000fe40003f76000 */
[----:B----4-:R-:W-:Y:S02]  /*4a90*/  F2FP.RELU.F16.F32.PACK_AB R4, R165, R169 ;  /* 0x000000a9a504723e */ /* 0x010fe400000008ff */
[----:B------:R-:W-:Y:S03]  /*4aa0*/  F2FP.RELU.F16.F32.PACK_AB R3, R163, R166 ;  /* 0x000000a6a303723e */ /* 0x000fe600000008ff */
[----:B------:R1:W-:Y:S04]  /*4ab0*/  STS [R143+0x13400], R4 ;  /* 0x013400048f007388 */ /* 0x0003e80000000800 */
[----:B------:R4:W-:Y:S04]  /*4ac0*/  STS [R143+0x13000], R3 ;  /* 0x013000038f007388 */ /* 0x0009e80000000800 */
[----:B------:R4:W-:Y:S04]  /*4ad0*/  STS [R142+0x14000], R6 ;  /* 0x014000068e007388 */ /* 0x0009e80000000800 */
[----:B------:R4:W-:Y:S04]  /*4ae0*/  STS [R142+0x14400], R5 ;  /* 0x014400058e007388 */ /* 0x0009e80000000800 */
[----:B------:R4:W-:Y:S01]  /*4af0*/  STS [R143+0x14000], R7 ;  /* 0x014000078f007388 */ /* 0x0009e20000000800 */
[----:B-1----:R-:W-:Y:S01]  /*4b00*/  F2FP.RELU.F16.F32.PACK_AB R4, R160, R161 ;  /* 0x000000a1a004723e */ /* 0x002fe200000008ff */
[----:B----4-:R-:W-:Y:S02]  /*4b10*/  IMAD.MOV.U32 R3, RZ, RZ, R167 ;  /* 0x000000ffff037224 */ /* 0x010fe400078e00a7 */
[----:B------:R-:W-:Y:S01]  /*4b20*/  @P2 VIADD R3, R237, 0xffffffe0 ;  /* 0xffffffe0ed032836 */ /* 0x000fe20000000000 */
[----:B------:R-:W-:Y:S03]  /*4b30*/  F2FP.RELU.F16.F32.PACK_AB R6, R170, R174 ;  /* 0x000000aeaa06723e */ /* 0x000fe600000008ff */
[----:B------:R-:W-:Y:S01]  /*4b40*/  IMAD.IADD R2, R150, 0x1, R3 ;  /* 0x0000000196027824 */ /* 0x000fe200078e0203 */
[--C-:B------:R-:W-:Y:S02]  /*4b50*/  SHF.R.U32.HI R150, RZ, 0x1, R231.reuse ;  /* 0x00000001ff967819 */ /* 0x100fe400000116e7 */
[----:B------:R-:W-:Y:S01]  /*4b60*/  F2FP.RELU.F16.F32.PACK_AB R5, R158, R159 ;  /* 0x0000009f9e05723e */ /* 0x000fe200000008ff */
[----:B------:R1:W-:Y:S01]  /*4b70*/  STS [R143+0x14400], R6 ;  /* 0x014400068f007388 */ /* 0x0003e20000000800 */
[----:B------:R-:W-:Y:S03]  /*4b80*/  F2FP.RELU.F16.F32.PACK_AB R7, R162, R164 ;  /* 0x000000a4a207723e */ /* 0x000fe600000008ff */
[----:B------:R4:W-:Y:S04]  /*4b90*/  STS [R3], R5 ;  /* 0x0000000503007388 */ /* 0x0009e80000000800 */
[----:B------:R4:W-:Y:S04]  /*4ba0*/  STS [R3+0x400], R4 ;  /* 0x0004000403007388 */ /* 0x0009e80000000800 */
[----:B------:R4:W-:Y:S01]  /*4bb0*/  STS [R2], R0 ;  /* 0x0000000002007388 */ /* 0x0009e20000000800 */
[----:B-1----:R-:W-:Y:S02]  /*4bc0*/  F2FP.RELU.F16.F32.PACK_AB R6, R153, R168 ;  /* 0x000000a89906723e */ /* 0x002fe400000008ff */
[----:B----4-:R-:W-:Y:S02]  /*4bd0*/  F2FP.RELU.F16.F32.PACK_AB R5, R151, R152 ;  /* 0x000000989705723e */ /* 0x010fe400000008ff */
[----:B------:R-:W-:Y:S02]  /*4be0*/  F2FP.RELU.F16.F32.PACK_AB R4, R147, R149 ;  /* 0x000000959304723e */ /* 0x000fe400000008ff */
[----:B------:R-:W-:Y:S05]  /*4bf0*/  F2FP.RELU.F16.F32.PACK_AB R0, R155, R156 ;  /* 0x0000009c9b00723e */ /* 0x000fea00000008ff */
[----:B------:R1:W-:Y:S04]  /*4c00*/  STS [R2+0x400], R0 ;  /* 0x0004000002007388 */ /* 0x0003e80000000800 */
[----:B------:R-:W-:Y:S04]  /*4c10*/  STS [R3+0x1000], R7 ;  /* 0x0010000703007388 */ /* 0x000fe80000000800 */
[----:B------:R4:W-:Y:S04]  /*4c20*/  STS [R3+0x1400], R6 ;  /* 0x0014000603007388 */ /* 0x0009e80000000800 */
[----:B------:R-:W-:Y:S04]  /*4c30*/  STS [R2+0x1000], R5 ;  /* 0x0010000502007388 */ /* 0x000fe80000000800 */
[----:B------:R4:W-:Y:S01]  /*4c40*/  STS [R2+0x1400], R4 ;  /* 0x0014000402007388 */ /* 0x0009e20000000800 */
[----:B-1----:R-:W-:Y:S05]  /*4c50*/  LEA R0, R230, UR4, 0x1 ;  /* 0x00000004e6007c11 */ /* 0x002fea000f8e08ff */
[----:B------:R-:W1:Y:S01]  /*4c60*/  LDSM.16.M88.4 R32, [R0+0x6000] ;  /* 0x006000000020783b */ /* 0x000e620000000200 */
[C---:B----4-:R-:W-:Y:S07]  /*4c70*/  VIADD R3, R0.reuse, 0x6000 ;  /* 0x0000600000037836 */ /* 0x050fee0000000000 */
[----:B------:R-:W4:Y:S01]  /*4c80*/  LDSM.16.M88.4 R28, [R0+0x6800] ;  /* 0x00680000001c783b */ /* 0x000f220000000200 */
[----:B------:R-:W-:Y:S02]  /*4c90*/  VIADD R2, R0, 0x6020 ;  /* 0x0000602000027836 */ /* 0x000fe40000000000 */
[----:B------:R-:W-:Y:S01]  /*4ca0*/  @P1 VIADD R2, R3, 0xffffffe0 ;  /* 0xffffffe003021836 */ /* 0x000fe20000000000 */
[----:B------:R-:W-:Y:S04]  /*4cb0*/  LOP3.LUT R3, R150, 0x30, RZ, 0xc0, !PT ;  /* 0x0000003096037812 */ /* 0x000fe800078ec0ff */
[----:B------:R-:W4:Y:S01]  /*4cc0*/  LDSM.16.M88.4 R132, [R2] ;  /* 0x000000000284783b */ /* 0x000f220000000200 */
[----:B------:R-:W-:Y:S04]  /*4cd0*/  LOP3.LUT R3, R3, 0x8, R231, 0xf8, !PT ;  /* 0x0000000803037812 */ /* 0x000fe800078ef8e7 */
[----:B------:R-:W-:Y:S03]  /*4ce0*/  LOP3.LUT R3, R3, 0x1c0, R148, 0xf8, !PT ;  /* 0x000001c003037812 */ /* 0x000fe600078ef894 */
[----:B------:R-:W4:Y:S01]  /*4cf0*/  LDSM.16.M88.4 R136, [R2+0x800] ;  /* 0x000800000288783b */ /* 0x000f220000000200 */
[-C--:B-1----:R-:W-:Y:S08]  /*4d00*/  HMMA.16816.F32 R4, R32, R176.reuse, RZ ;  /* 0x000000b02004723c */ /* 0x082ff000000018ff */
[C---:B----4-:R-:W-:Y:S08]  /*4d10*/  HMMA.16816.F32 R8, R28.reuse, R176, RZ ;  /* 0x000000b01c08723c */ /* 0x050ff000000018ff */
[-C--:B------:R-:W-:Y:S08]  /*4d20*/  HMMA.16816.F32 R12, R28, R178.reuse, RZ ;  /* 0x000000b21c0c723c */ /* 0x080ff000000018ff */
[C---:B------:R-:W-:Y:S08]  /*4d30*/  HMMA.16816.F32 R16, R32.reuse, R178, RZ ;  /* 0x000000b22010723c */ /* 0x040ff000000018ff */
[-C--:B------:R-:W-:Y:S08]  /*4d40*/  HMMA.16816.F32 R20, R32, R180.reuse, RZ ;  /* 0x000000b42014723c */ /* 0x080ff000000018ff */
[C---:B------:R-:W-:Y:S08]  /*4d50*/  HMMA.16816.F32 R24, R28.reuse, R180, RZ ;  /* 0x000000b41c18723c */ /* 0x040ff000000018ff */
[-C--:B------:R-:W-:Y:S08]  /*4d60*/  HMMA.16816.F32 R28, R28, R182.reuse, RZ ;  /* 0x000000b61c1c723c */ /* 0x080ff000000018ff */
[----:B------:R-:W-:Y:S08]  /*4d70*/  HMMA.16816.F32 R32, R32, R182, RZ ;  /* 0x000000b62020723c */ /* 0x000ff000000018ff */
[-C--:B------:R-:W-:Y:S08]  /*4d80*/  HMMA.16816.F32 R4, R132, R184.reuse, R4 ;  /* 0x000000b88404723c */ /* 0x080ff00000001804 */
        /* <DEDUP_REMOVED lines=8> */
[----:B------:R-:W4:Y:S07]  /*4e10*/  LDSM.16.M88.4 R132, [R0+0x7800] ;  /* 0x007800000084783b */ /* 0x000f2e0000000200 */
        /* <DEDUP_REMOVED lines=29> */
[----:B------:R4:W2:Y:S08]  /*4ff0*/  LDSM.16.M88.4 R136, [R2+0x2800] ;  /* 0x002800000288783b */ /* 0x0008b00000000200 */
[----:B----4-:R4:W5:Y:S01]  /*5000*/  LDG.E R2, desc[UR40][R144.64+0xa0] ;  /* 0x0000a02890027981 */ /* 0x010962000c1e1900 */
[-C--:B-1----:R-:W-:Y:S08]  /*5010*/  HMMA.16816.F32 R4, R132, R216.reuse, R4 ;  /* 0x000000d88404723c */ /* 0x082ff00000001804 */
[C---:B--2---:R-:W-:Y:S08]  /*5020*/  HMMA.16816.F32 R8, R136.reuse, R216, R8 ;  /* 0x000000d88808723c */ /* 0x044ff00000001808 */
[-C--:B------:R-:W-:Y:S03]  /*5030*/  HMMA.16816.F32 R12, R136, R218.reuse, R12 ;  /* 0x000000da880c723c */ /* 0x080fe6000000180c */
[C---:B------:R-:W-:Y:S01]  /*5040*/  FADD.FTZ R0, -R141.reuse, R4 ;  /* 0x000000048d007221 */ /* 0x040fe20000010100 */
[----:B------:R-:W-:Y:S01]  /*5050*/  FADD.FTZ R5, -R141, R5 ;  /* 0x000000058d057221 */ /* 0x000fe20000010100 */
[----:B------:R4:W5:Y:S01]  /*5060*/  LDG.E R4, desc[UR40][R144.64+0x80] ;  /* 0x0000802890047981 */ /* 0x000962000c1e1900 */
[C---:B---3--:R-:W-:Y:S01]  /*5070*/  FADD.FTZ R6, -R140.reuse, R6 ;  /* 0x000000068c067221 */ /* 0x048fe20000010100 */
[----:B------:R-:W-:Y:S01]  /*5080*/  FADD.FTZ R7, -R140, R7 ;  /* 0x000000078c077221 */ /* 0x000fe20000010100 */
[C---:B------:R-:W-:Y:S04]  /*5090*/  HMMA.16816.F32 R16, R132.reuse, R218, R16 ;  /* 0x000000da8410723c */ /* 0x040fe80000001810 */
[-C--:B------:R-:W-:Y:S02]  /*50a0*/  FSEL R0, R0, R141.reuse, P0 ;  /* 0x0000008d00007208 */ /* 0x080fe40000000000 */
[----:B------:R-:W-:Y:S02]  /*50b0*/  FSETP.GE.FTZ.AND P0, PT, R171, RZ, PT ;  /* 0x000000ffab00720b */ /* 0x000fe40003f16000 */
[-C--:B------:R-:W-:Y:S03]  /*50c0*/  HMMA.16816.F32 R20, R132, R220.reuse, R20 ;  /* 0x000000dc8414723c */ /* 0x080fe60000001814 */
[----:B------:R-:W-:Y:S01]  /*50d0*/  FSEL R5, R5, R141, P0 ;  /* 0x0000008d05057208 */ /* 0x000fe20000000000 */
[----:B------:R-:W-:Y:S01]  /*50e0*/  FMUL.FTZ R146, R146, R0 ;  /* 0x0000000092927220 */ /* 0x000fe20000410000 */
[----:B------:R-:W-:Y:S02]  /*50f0*/  LOP3.LUT R0, R148, 0x400, RZ, 0xc0, !PT ;  /* 0x0000040094007812 */ /* 0x000fe400078ec0ff */
[----:B------:R-:W-:Y:S01]  /*5100*/  FSETP.GE.FTZ.AND P0, PT, R154, RZ, PT ;  /* 0x000000ff9a00720b */ /* 0x000fe20003f16000 */
[C---:B------:R-:W-:Y:S04]  /*5110*/  HMMA.16816.F32 R24, R136.reuse, R220, R24 ;  /* 0x000000dc8818723c */ /* 0x040fe80000001818 */
[----:B------:R-:W-:Y:S04]  /*5120*/  FMUL.FTZ R5, R171, R5 ;  /* 0x00000005ab057220 */ /* 0x000fe80000410000 */
[-C--:B------:R-:W-:Y:S03]  /*5130*/  HMMA.16816.F32 R28, R136, R222.reuse, R28 ;  /* 0x000000de881c723c */ /* 0x080fe6000000181c */
[----:B------:R-:W-:Y:S01]  /*5140*/  F2FP.F16.F32.PACK_AB R5, R5, R146 ;  /* 0x000000920505723e */ /* 0x000fe200000000ff */
[----:B------:R-:W-:Y:S02]  /*5150*/  IMAD.MOV.U32 R136, RZ, RZ, R167 ;  /* 0x000000ffff887224 */ /* 0x000fe400078e00a7 */
[----:B------:R-:W-:Y:S01]  /*5160*/  FADD.FTZ R21, -R141, R21 ;  /* 0x000000158d157221 */ /* 0x000fe20000010100 */
[----:B------:R-:W-:Y:S02]  /*5170*/  IMAD.SHL.U32 R167, R231, 0x8, RZ ;  /* 0x00000008e7a77824 */ /* 0x000fe400078e00ff */
[----:B------:R-:W-:Y:S01]  /*5180*/  FADD.FTZ R20, -R141, R20 ;  /* 0x000000148d147221 */ /* 0x000fe20000010100 */
[----:B------:R-:W-:Y:S04]  /*5190*/  HMMA.16816.F32 R32, R132, R222, R32 ;  /* 0x000000de8420723c */ /* 0x000fe80000001820 */
[----:B------:R-:W-:Y:S01]  /*51a0*/  LOP3.LUT R3, R3, 0x38, R167, 0x78, !PT ;  /* 0x0000003803037812 */ /* 0x000fe200078e78a7 */
[----:B------:R-:W-:Y:S01]  /*51b0*/  @P2 VIADD R136, R237, 0xffffffe0 ;  /* 0xffffffe0ed882836 */ /* 0x000fe20000000000 */
[-C--:B------:R-:W-:Y:S02]  /*51c0*/  FSEL R21, R21, R141.reuse, P3 ;  /* 0x0000008d15157208 */ /* 0x080fe40001800000 */
[----:B------:R-:W-:Y:S01]  /*51d0*/  FSEL R20, R20, R141, P4 ;  /* 0x0000008d14147208 */ /* 0x000fe20002000000 */
[----:B------:R-:W-:Y:S01]  /*51e0*/  IMAD R3, R3, 0x2, R0 ;  /* 0x0000000203037824 */ /* 0x000fe200078e0200 */
[----:B------:R-:W-:Y:S01]  /*51f0*/  FSETP.GE.FTZ.AND P3, PT, R157, RZ, PT ;  /* 0x000000ff9d00720b */ /* 0x000fe20003f76000 */
[C---:B------:R-:W-:Y:S01]  /*5200*/  FADD.FTZ R0, -R141.reuse, R16 ;  /* 0x000000108d007221 */ /* 0x040fe20000010100 */
[----:B------:R-:W-:Y:S01]  /*5210*/  FADD.FTZ R16, -R141, R17 ;  /* 0x000000118d107221 */ /* 0x000fe20000010100 */
[----:B------:R-:W-:Y:S01]  /*5220*/  FMUL.FTZ R159, R159, R20 ;  /* 0x000000149f9f7220 */ /* 0x000fe20000410000 */
[----:B------:R-:W-:Y:S02]  /*5230*/  FMUL.FTZ R21, R158, R21 ;  /* 0x000000159e157220 */ /* 0x000fe40000410000 */
[-C--:B------:R-:W-:Y:S02]  /*5240*/  FSEL R0, R0, R141.reuse, P6 ;  /* 0x0000008d00007208 */ /* 0x080fe40003000000 */
[----:B------:R-:W-:Y:S01]  /*5250*/  FSEL R16, R16, R141, P5 ;  /* 0x0000008d10107208 */ /* 0x000fe20002800000 */
[----:B------:R-:W-:Y:S01]  /*5260*/  FADD.FTZ R32, -R141, R32 ;  /* 0x000000208d207221 */ /* 0x000fe20000010100 */
[----:B------:R-:W-:Y:S01]  /*5270*/  F2FP.F16.F32.PACK_AB R21, R21, R159 ;  /* 0x0000009f1515723e */ /* 0x000fe200000000ff */
[----:B------:R-:W-:Y:S02]  /*5280*/  FMUL.FTZ R166, R166, R0 ;  /* 0x00000000a6a67220 */ /* 0x000fe40000410000 */
[----:B------:R-:W-:Y:S01]  /*5290*/  FMUL.FTZ R16, R163, R16 ;  /* 0x00000010a3107220 */ /* 0x000fe20000410000 */
[----:B------:R-:W-:Y:S01]  /*52a0*/  FSEL R32, R32, R141, P3 ;  /* 0x0000008d20207208 */ /* 0x000fe20001800000 */
[----:B------:R-:W-:Y:S01]  /*52b0*/  @P0 FADD.FTZ R141, -R141, R33 ;  /* 0x000000218d8d0221 */ /* 0x000fe20000010100 */
[----:B------:R-:W-:Y:S02]  /*52c0*/  FSETP.GE.FTZ.AND P3, PT, R232, RZ, PT ;  /* 0x000000ffe800720b */ /* 0x000fe40003f76000 */
[----:B------:R-:W-:Y:S01]  /*52d0*/  FSETP.GE.FTZ.AND P0, PT, R175, RZ, PT ;  /* 0x000000ffaf00720b */ /* 0x000fe20003f16000 */
[----:B------:R-:W-:Y:S01]  /*52e0*/  FMUL.FTZ R32, R157, R32 ;  /* 0x000000209d207220 */ /* 0x000fe20000410000 */
[----:B------:R-:W-:Y:S01]  /*52f0*/  F2FP.F16.F32.PACK_AB R16, R16, R166 ;  /* 0x000000a61010723e */ /* 0x000fe200000000ff */
[----:B------:R-:W-:Y:S01]  /*5300*/  FMUL.FTZ R20, R154, R141 ;  /* 0x0000008d9a147220 */ /* 0x000fe20000410000 */
[-C--:B------:R-:W-:Y:S02]  /*5310*/  FSEL R17, R6, R140.reuse, P3 ;  /* 0x0000008c06117208 */ /* 0x080fe40001800000 */
[----:B------:R-:W-:Y:S01]  /*5320*/  FSEL R7, R7, R140, P0 ;  /* 0x0000008c07077208 */ /* 0x000fe20000000000 */
[----:B----4-:R-:W-:Y:S06]  /*5330*/  BRA.U !UP2, `(.L_x_363) ;  /* 0x000000010a4c7547 */ /* 0x010fec000b800000 */
        /* <DEDUP_REMOVED lines=19> */
.L_x_363:
[----:B------:R2:W-:Y:S01]  /*5470*/  STS [R142+0xf000], R5 ;  /* 0x00f000058e007388 */ /* 0x0005e20000000800 */
[C---:B------:R-:W-:Y:S01]  /*5480*/  FADD.FTZ R0, -R140.reuse, R18 ;  /* 0x000000128c007221 */ /* 0x040fe20000010100 */
[----:B------:R-:W-:Y:S01]  /*5490*/  FSETP.GE.FTZ.AND P0, PT, R169, RZ, PT ;  /* 0x000000ffa900720b */ /* 0x000fe20003f16000 */
[----:B------:R-:W-:Y:S01]  /*54a0*/  FADD.FTZ R22, -R140, R22 ;  /* 0x000000168c167221 */ /* 0x000fe20000010100 */
[----:B------:R-:W-:Y:S01]  /*54b0*/  FSETP.GE.FTZ.AND P5, PT, R165, RZ, PT ;  /* 0x000000ffa500720b */ /* 0x000fe20003fb6000 */
[----:B------:R-:W-:Y:S01]  /*54c0*/  FMUL.FTZ R232, R232, R17 ;  /* 0x00000011e8e87220 */ /* 0x000fe20000410000 */
[----:B------:R-:W-:Y:S01]  /*54d0*/  FSEL R0, R0, R140, P0 ;  /* 0x0000008c00007208 */ /* 0x000fe20000000000 */
[----:B------:R-:W-:Y:S01]  /*54e0*/  FMUL.FTZ R7, R175, R7 ;  /* 0x00000007af077220 */ /* 0x000fe20000410000 */
[----:B------:R-:W-:Y:S01]  /*54f0*/  FSETP.GE.FTZ.AND P4, PT, R161, RZ, PT ;  /* 0x000000ffa100720b */ /* 0x000fe20003f96000 */
[----:B------:R-:W-:Y:S01]  /*5500*/  FADD.FTZ R17, -R140, R23 ;  /* 0x000000178c117221 */ /* 0x000fe20000010100 */
[----:B------:R-:W-:Y:S01]  /*5510*/  FSETP.GE.FTZ.AND P0, PT, R155, RZ, PT ;  /* 0x000000ff9b00720b */ /* 0x000fe20003f16000 */
[----:B------:R-:W-:Y:S01]  /*5520*/  FMUL.FTZ R169, R169, R0 ;  /* 0x00000000a9a97220 */ /* 0x000fe20000410000 */
[----:B------:R-:W-:Y:S01]  /*5530*/  FSEL R0, R22, R140, P4 ;  /* 0x0000008c16007208 */ /* 0x000fe20002000000 */
[----:B------:R-:W-:Y:S01]  /*5540*/  FADD.FTZ R6, -R140, R34 ;  /* 0x000000228c067221 */ /* 0x000fe20000010100 */
[----:B------:R-:W-:Y:S01]  /*5550*/  FSETP.GE.FTZ.AND P3, PT, R160, RZ, PT ;  /* 0x000000ffa000720b */ /* 0x000fe20003f76000 */
[C---:B-----5:R-:W-:Y:S01]  /*5560*/  FADD.FTZ R8, -R4.reuse, R8 ;  /* 0x0000000804087221 */ /* 0x060fe20000010100 */
[C---:B------:R-:W-:Y:S01]  /*5570*/  FADD.FTZ R9, -R4.reuse, R9 ;  /* 0x0000000904097221 */ /* 0x040fe20000010100 */
[----:B------:R-:W-:Y:S01]  /*5580*/  FMUL.FTZ R161, R161, R0 ;  /* 0x00000000a1a17220 */ /* 0x000fe20000410000 */
[-C--:B------:R-:W-:Y:S01]  /*5590*/  FSEL R17, R17, R140.reuse, P3 ;  /* 0x0000008c11117208 */ /* 0x080fe20001800000 */
[----:B------:R-:W-:Y:S01]  /*55a0*/  FADD.FTZ R12, -R4, R12 ;  /* 0x0000000c040c7221 */ /* 0x000fe20000010100 */
[----:B------:R-:W-:Y:S01]  /*55b0*/  FSETP.GE.FTZ.AND P3, PT, R156, RZ, PT ;  /* 0x000000ff9c00720b */ /* 0x000fe20003f76000 */
[C---:B------:R-:W-:Y:S01]  /*55c0*/  FADD.FTZ R25, -R4.reuse, R25 ;  /* 0x0000001904197221 */ /* 0x040fe20000010100 */
[----:B------:R-:W-:Y:S01]  /*55d0*/  FSETP.GE.FTZ.AND P4, PT, R233, RZ, PT ;  /* 0x000000ffe900720b */ /* 0x000fe20003f96000 */
[----:B------:R-:W-:Y:S01]  /*55e0*/  FADD.FTZ R24, -R4, R24 ;  /* 0x0000001804187221 */ /* 0x000fe20000010100 */
[----:B------:R-:W-:Y:S01]  /*55f0*/  FSEL R6, R6, R140, P3 ;  /* 0x0000008c06067208 */ /* 0x000fe20001800000 */
[----:B--2---:R-:W-:Y:S01]  /*5600*/  FADD.FTZ R5, -R140, R19 ;  /* 0x000000138c057221 */ /* 0x004fe20000010100 */
[----:B------:R-:W-:Y:S01]  /*5610*/  FSEL R9, R9, R4, P4 ;  /* 0x0000000409097208 */ /* 0x000fe20002000000 */
[----:B------:R-:W-:Y:S01]  /*5620*/  FADD.FTZ R28, -R4, R28 ;  /* 0x0000001c041c7221 */ /* 0x000fe20000010100 */
[----:B------:R-:W-:Y:S01]  /*5630*/  FSETP.GE.FTZ.AND P3, PT, R173, RZ, PT ;  /* 0x000000ffad00720b */ /* 0x000fe20003f76000 */
[----:B------:R-:W-:Y:S01]  /*5640*/  FADD.FTZ R11, -R2, R11 ;  /* 0x0000000b020b7221 */ /* 0x000fe20000010100 */
[----:B------:R-:W-:Y:S01]  /*5650*/  FSEL R5, R5, R140, P5 ;  /* 0x0000008c05057208 */ /* 0x000fe20002800000 */
[----:B------:R-:W-:Y:S01]  /*5660*/  @P0 FADD.FTZ R140, -R140, R35 ;  /* 0x000000238c8c0221 */ /* 0x000fe20000010100 */
[----:B------:R-:W-:Y:S01]  /*5670*/  FSETP.GE.FTZ.AND P5, PT, R235, RZ, PT ;  /* 0x000000ffeb00720b */ /* 0x000fe20003fb6000 */
[----:B------:R-:W-:Y:S01]  /*5680*/  FMUL.FTZ R233, R233, R9 ;  /* 0x00000009e9e97220 */ /* 0x000fe20000410000 */
[----:B------:R-:W-:Y:S01]  /*5690*/  FSETP.GE.FTZ.AND P0, PT, R172, RZ, PT ;  /* 0x000000ffac00720b */ /* 0x000fe20003f16000 */
[----:B------:R-:W-:Y:S01]  /*56a0*/  FMUL.FTZ R165, R165, R5 ;  /* 0x00000005a5a57220 */ /* 0x000fe20000410000 */
[----:B------:R-:W-:Y:S01]  /*56b0*/  F2FP.F16.F32.PACK_AB R5, R7, R232 ;  /* 0x000000e80705723e */ /* 0x000fe200000000ff */
[----:B------:R-:W-:Y:S01]  /*56c0*/  FADD.FTZ R10, -R2, R10 ;  /* 0x0000000a020a7221 */ /* 0x000fe20000010100 */
[----:B------:R-:W-:Y:S01]  /*56d0*/  FSEL R8, R8, R4, P5 ;  /* 0x0000000408087208 */ /* 0x000fe20002800000 */
[----:B------:R-:W-:Y:S01]  /*56e0*/  FMUL.FTZ R140, R155, R140 ;  /* 0x0000008c9b8c7220 */ /* 0x000fe20000410000 */
[----:B------:R-:W-:Y:S01]  /*56f0*/  F2FP.F16.F32.PACK_AB R0, R165, R169 ;  /* 0x000000a9a500723e */ /* 0x000fe200000000ff */
[----:B------:R2:W-:Y:S01]  /*5700*/  STS [R142+0xf400], R5 ;  /* 0x00f400058e007388 */ /* 0x0005e20000000800 */
[----:B------:R-:W-:Y:S01]  /*5710*/  FSETP.GE.FTZ.AND P4, PT, R162, RZ, PT ;  /* 0x000000ffa200720b */ /* 0x000fe20003f96000 */
[----:B------:R-:W-:Y:S01]  /*5720*/  FMUL.FTZ R8, R235, R8 ;  /* 0x00000008eb087220 */ /* 0x000fe20000410000 */
[----:B------:R-:W-:Y:S01]  /*5730*/  FSETP.GE.FTZ.AND P5, PT, R164, RZ, PT ;  /* 0x000000ffa400720b */ /* 0x000fe20003fb6000 */
[----:B------:R3:W-:Y:S01]  /*5740*/  STS [R143+0xf400], R0 ;  /* 0x00f400008f007388 */ /* 0x0007e20000000800 */
[----:B------:R-:W-:Y:S01]  /*5750*/  FSEL R7, R25, R4, P4 ;  /* 0x0000000419077208 */ /* 0x000fe20002000000 */
[----:B------:R-:W-:Y:S01]  /*5760*/  FMUL.FTZ R6, R156, R6 ;  /* 0x000000069c067220 */ /* 0x000fe20000410000 */
[----:B------:R-:W-:Y:S01]  /*5770*/  FSEL R24, R24, R4, P5 ;  /* 0x0000000418187208 */ /* 0x000fe20002800000 */
[----:B------:R-:W-:Y:S01]  /*5780*/  STS [R143+0xf000], R16 ;  /* 0x00f000108f007388 */ /* 0x000fe20000000800 */
[----:B------:R-:W-:Y:S01]  /*5790*/  FADD.FTZ R26, -R2, R26 ;  /* 0x0000001a021a7221 */ /* 0x000fe20000010100 */
[----:B------:R-:W-:Y:S01]  /*57a0*/  FSETP.GE.FTZ.AND P6, PT, R170, RZ, PT ;  /* 0x000000ffaa00720b */ /* 0x000fe20003fd6000 */
[----:B------:R-:W-:Y:S01]  /*57b0*/  FMUL.FTZ R17, R160, R17 ;  /* 0x00000011a0117220 */ /* 0x000fe20000410000 */
[----:B------:R-:W-:Y:S01]  /*57c0*/  FSETP.GE.FTZ.AND P5, PT, R168, RZ, PT ;  /* 0x000000ffa800720b */ /* 0x000fe20003fb6000 */
[----:B------:R-:W-:Y:S01]  /*57d0*/  FMUL.FTZ R24, R164, R24 ;  /* 0x00000018a4187220 */ /* 0x000fe20000410000 */
[----:B------:R-:W-:Y:S01]  /*57e0*/  FSETP.GE.FTZ.AND P4, PT, R153, RZ, PT ;  /* 0x000000ff9900720b */ /* 0x000fe20003f96000 */
[----:B------:R-:W-:Y:S01]  /*57f0*/  FMUL.FTZ R7, R162, R7 ;  /* 0x00000007a2077220 */ /* 0x000fe20000410000 */
[----:B------:R-:W-:Y:S01]  /*5800*/  F2FP.F16.F32.PACK_AB R17, R17, R161 ;  /* 0x000000a11111723e */ /* 0x000fe200000000ff */
[----:B------:R-:W-:Y:S01]  /*5810*/  IMAD.SHL.U32 R169, R231, 0x4, RZ ;  /* 0x00000004e7a97824 */ /* 0x000fe200078e00ff */
[----:B------:R-:W-:Y:S02]  /*5820*/  F2FP.F16.F32.PACK_AB R20, R20, R32 ;  /* 0x000000201414723e */ /* 0x000fe400000000ff */
[----:B------:R-:W-:Y:S02]  /*5830*/  F2FP.F16.F32.PACK_AB R7, R7, R24 ;  /* 0x000000180707723e */ /* 0x000fe400000000ff */
[-C--:B--2---:R-:W-:Y:S02]  /*5840*/  FSEL R5, R12, R4.reuse, P3 ;  /* 0x000000040c057208 */ /* 0x084fe40001800000 */
[----:B------:R-:W-:Y:S01]  /*5850*/  FSETP.GE.FTZ.AND P3, PT, R152, RZ, PT ;  /* 0x000000ff9800720b */ /* 0x000fe20003f76000 */
[----:B---3--:R-:W-:Y:S02]  /*5860*/  FADD.FTZ R0, -R4, R13 ;  /* 0x0000000d04007221 */ /* 0x008fe40000010100 */
[----:B------:R-:W-:Y:S01]  /*5870*/  FMUL.FTZ R5, R173, R5 ;  /* 0x00000005ad057220 */ /* 0x000fe20000410000 */
[-C--:B------:R-:W-:Y:S02]  /*5880*/  FSEL R28, R28, R4.reuse, P3 ;  /* 0x000000041c1c7208 */ /* 0x080fe40001800000 */
[----:B------:R-:W-:Y:S02]  /*5890*/  FSETP.GE.FTZ.AND P3, PT, R236, RZ, PT ;  /* 0x000000ffec00720b */ /* 0x000fe40003f76000 */
[----:B------:R-:W-:Y:S01]  /*58a0*/  FSEL R0, R0, R4, P0 ;  /* 0x0000000400007208 */ /* 0x000fe20000000000 */
[----:B------:R-:W-:Y:S01]  /*58b0*/  FMUL.FTZ R152, R152, R28 ;  /* 0x0000001c98987220 */ /* 0x000fe20000410000 */
[----:B------:R-:W-:Y:S02]  /*58c0*/  FSETP.GE.FTZ.AND P0, PT, R151, RZ, PT ;  /* 0x000000ff9700720b */ /* 0x000fe40003f16000 */
[----:B------:R-:W-:Y:S01]  /*58d0*/  FSEL R10, R10, R2, P3 ;  /* 0x000000020a0a7208 */ /* 0x000fe20001800000 */
[----:B------:R-:W-:Y:S01]  /*58e0*/  FMUL.FTZ R9, R172, R0 ;  /* 0x00000000ac097220 */ /* 0x000fe20000410000 */
[----:B------:R-:W-:Y:S02]  /*58f0*/  F2FP.F16.F32.PACK_AB R0, R233, R8 ;  /* 0x00000008e900723e */ /* 0x000fe400000000ff */
[----:B------:R-:W-:Y:S01]  /*5900*/  FSETP.GE.FTZ.AND P3, PT, R174, RZ, PT ;  /* 0x000000ffae00720b */ /* 0x000fe20003f76000 */
[----:B------:R-:W-:Y:S01]  /*5910*/  FMUL.FTZ R10, R236, R10 ;  /* 0x0000000aec0a7220 */ /* 0x000fe20000410000 */
[----:B------:R-:W-:Y:S01]  /*5920*/  F2FP.F16.F32.PACK_AB R9, R9, R5 ;  /* 0x000000050909723e */ /* 0x000fe200000000ff */
[----:B------:R2:W-:Y:S01]  /*5930*/  STS [R142+0x10000], R0 ;  /* 0x010000008e007388 */ /* 0x0005e20000000800 */
[----:B------:R-:W-:Y:S01]  /*5940*/  F2FP.F16.F32.PACK_AB R12, R140, R6 ;  /* 0x000000068c0c723e */ /* 0x000fe200000000ff */
[C---:B------:R-:W-:Y:S01]  /*5950*/  FADD.FTZ R5, -R2.reuse, R15 ;  /* 0x0000000f02057221 */ /* 0x040fe20000010100 */
[----:B------:R-:W-:Y:S01]  /*5960*/  FADD.FTZ R6, -R2, R27 ;  /* 0x0000001b02067221 */ /* 0x000fe20000010100 */
[----:B------:R-:W-:Y:S01]  /*5970*/  @P0 FADD.FTZ R4, -R4, R29 ;  /* 0x0000001d04040221 */ /* 0x000fe20000010100 */
[----:B------:R-:W-:Y:S02]  /*5980*/  FSETP.GE.FTZ.AND P0, PT, R234, RZ, PT ;  /* 0x000000ffea00720b */ /* 0x000fe40003f16000 */
[----:B------:R-:W-:Y:S01]  /*5990*/  FSEL R5, R5, R2, P6 ;  /* 0x0000000205057208 */ /* 0x000fe20003000000 */
[----:B------:R-:W-:Y:S01]  /*59a0*/  FMUL.FTZ R8, R151, R4 ;  /* 0x0000000497087220 */ /* 0x000fe20000410000 */
[-C--:B------:R-:W-:Y:S01]  /*59b0*/  FSEL R11, R11, R2.reuse, P0 ;  /* 0x000000020b0b7208 */ /* 0x080fe20000000000 */
[----:B------:R-:W-:Y:S01]  /*59c0*/  FADD.FTZ R4, -R2, R30 ;  /* 0x0000001e02047221 */ /* 0x000fe20000010100 */
[----:B------:R-:W-:Y:S01]  /*59d0*/  FSETP.GE.FTZ.AND P0, PT, R147, RZ, PT ;  /* 0x000000ff9300720b */ /* 0x000fe20003f16000 */
[----:B------:R-:W-:Y:S01]  /*59e0*/  FMUL.FTZ R170, R170, R5 ;  /* 0x00000005aaaa7220 */ /* 0x000fe20000410000 */
[----:B------:R-:W-:Y:S01]  /*59f0*/  FSEL R6, R6, R2, P4 ;  /* 0x0000000206067208 */ /* 0x000fe20002000000 */
[----:B------:R-:W-:Y:S01]  /*5a00*/  FMUL.FTZ R11, R234, R11 ;  /* 0x0000000bea0b7220 */ /* 0x000fe20000410000 */
[----:B------:R-:W-:Y:S03]  /*5a10*/  F2FP.F16.F32.PACK_AB R8, R8, R152 ;  /* 0x000000980808723e */ /* 0x000fe600000000ff */
[----:B------:R-:W-:Y:S01]  /*5a20*/  FMUL.FTZ R6, R153, R6 ;  /* 0x0000000699067220 */ /* 0x000fe20000410000 */
[----:B--2---:R-:W-:Y:S05]  /*5a30*/  FADD.FTZ R0, -R2, R14 ;  /* 0x0000000e02007221 */ /* 0x004fea0000010100 */
[----:B------:R-:W-:Y:S02]  /*5a40*/  FSEL R0, R0, R2, P3 ;  /* 0x0000000200007208 */ /* 0x000fe40001800000 */
[----:B------:R-:W-:Y:S03]  /*5a50*/  FSETP.GE.FTZ.AND P3, PT, R149, RZ, PT ;  /* 0x000000ff9500720b */ /* 0x000fe60003f76000 */
[----:B------:R-:W-:Y:S01]  /*5a60*/  FMUL.FTZ R174, R174, R0 ;  /* 0x00000000aeae7220 */ /* 0x000fe20000410000 */
[-C--:B------:R-:W-:Y:S02]  /*5a70*/  FSEL R0, R26, R2.reuse, P5 ;  /* 0x000000021a007208 */ /* 0x080fe40002800000 */
[----:B------:R-:W-:Y:S01]  /*5a80*/  FSEL R4, R4, R2, P3 ;  /* 0x0000000204047208 */ /* 0x000fe20001800000 */
[----:B------:R-:W-:Y:S02]  /*5a90*/  @P0 FADD.FTZ R2, -R2, R31 ;  /* 0x0000001f02020221 */ /* 0x000fe40000010100 */
[----:B------:R-:W-:Y:S01]  /*5aa0*/  FMUL.FTZ R168, R168, R0 ;  /* 0x00000000a8a87220 */ /* 0x000fe20000410000 */
[--C-:B------:R-:W-:Y:S01]  /*5ab0*/  SHF.R.U32.HI R0, RZ, 0x4, R231.reuse ;  /* 0x00000004ff007819 */ /* 0x100fe200000116e7 */
[----:B------:R-:W-:Y:S01]  /*5ac0*/  FMUL.FTZ R5, R147, R2 ;  /* 0x0000000293057220 */ /* 0x000fe20000410000 */
[----:B------:R-:W-:Y:S01]  /*5ad0*/  F2FP.F16.F32.PACK_AB R2, R11, R10 ;  /* 0x0000000a0b02723e */ /* 0x000fe200000000ff */
[----:B------:R-:W-:Y:S02]  /*5ae0*/  IMAD.MOV.U32 R10, RZ, RZ, 0x10 ;  /* 0x00000010ff0a7424 */ /* 0x000fe400078e00ff */
[----:B------:R-:W-:Y:S01]  /*5af0*/  FMUL.FTZ R149, R149, R4 ;  /* 0x0000000495957220 */ /* 0x000fe20000410000 */
[----:B------:R-:W-:Y:S01]  /*5b00*/  F2FP.F16.F32.PACK_AB R4, R170, R174 ;  /* 0x000000aeaa04723e */ /* 0x000fe200000000ff */
[----:B------:R-:W-:Y:S01]  /*5b10*/  IMAD R174, R247, UR8, RZ ;  /* 0x00000008f7ae7c24 */ /* 0x000fe2000f8e02ff */
[----:B------:R2:W-:Y:S01]  /*5b20*/  STS [R142+0x10400], R2 ;  /* 0x010400028e007388 */ /* 0x0005e20000000800 */
[----:B------:R-:W-:Y:S02]  /*5b30*/  F2FP.F16.F32.PACK_AB R6, R6, R168 ;  /* 0x000000a80606723e */ /* 0x000fe400000000ff */
[----:B------:R-:W-:Y:S01]  /*5b40*/  F2FP.F16.F32.PACK_AB R5, R5, R149 ;  /* 0x000000950505723e */ /* 0x000fe200000000ff */
[----:B------:R-:W-:Y:S01]  /*5b50*/  STS [R143+0x10000], R9 ;  /* 0x010000098f007388 */ /* 0x000fe20000000800 */
[----:B------:R-:W-:Y:S01]  /*5b60*/  LOP3.LUT R168, R0, 0x8, RZ, 0xc0, !PT ;  /* 0x0000000800a87812 */ /* 0x000fe200078ec0ff */
[----:B------:R-:W-:Y:S02]  /*5b70*/  IMAD.SHL.U32 R149, R231, 0x20, RZ ;  /* 0x00000020e7957824 */ /* 0x000fe400078e00ff */
[----:B------:R-:W-:Y:S01]  /*5b80*/  STS [R143+0x10400], R4 ;  /* 0x010400048f007388 */ /* 0x000fe20000000800 */
[----:B------:R-:W-:Y:S03]  /*5b90*/  LOP3.LUT R0, R168, 0x10, R231, 0xf8, !PT ;  /* 0x00000010a8007812 */ /* 0x000fe600078ef8e7 */
[----:B------:R-:W-:Y:S01]  /*5ba0*/  STS [R136+-0x4000], R21 ;  /* 0xffc0001588007388 */ /* 0x000fe20000000800 */
[----:B------:R-:W-:Y:S03]  /*5bb0*/  LOP3.LUT R0, R0, 0xc0, R149, 0xf8, !PT ;  /* 0x000000c000007812 */ /* 0x000fe600078ef895 */
[----:B------:R-:W-:Y:S01]  /*5bc0*/  STS [R136+-0x3c00], R17 ;  /* 0xffc4001188007388 */ /* 0x000fe20000000800 */
[----:B------:R-:W-:Y:S04]  /*5bd0*/  LOP3.LUT R0, R0, 0x18, R169, 0x78, !PT ;  /* 0x0000001800007812 */ /* 0x000fe800078e78a9 */
[----:B------:R-:W-:Y:S02]  /*5be0*/  LOP3.LUT R0, R0, 0x120, R149, 0xf8, !PT ;  /* 0x0000012000007812 */ /* 0x000fe400078ef895 */
[----:B--2---:R-:W-:Y:S02]  /*5bf0*/  SEL R2, R10, 0xfffffff0, !P1 ;  /* 0xfffffff00a027807 */ /* 0x004fe40004800000 */
[----:B------:R-:W-:Y:S03]  /*5c00*/  LEA R0, R0, UR4, 0x1 ;  /* 0x0000000400007c11 */ /* 0x000fe6000f8e08ff */
[----:B------:R-:W-:Y:S05]  /*5c10*/  IMAD.IADD R2, R2, 0x1, R136 ;  /* 0x0000000102027824 */ /* 0x000fea00078e0288 */
[----:B------:R-:W-:Y:S04]  /*5c20*/  STS [R2+-0x4000], R20 ;  /* 0xffc0001402007388 */ /* 0x000fe80000000800 */
[----:B------:R-:W-:Y:S04]  /*5c30*/  STS [R2+-0x3c00], R12 ;  /* 0xffc4000c02007388 */ /* 0x000fe80000000800 */
[----:B------:R-:W-:Y:S04]  /*5c40*/  STS [R136+-0x3000], R7 ;  /* 0xffd0000788007388 */ /* 0x000fe80000000800 */
[----:B------:R-:W-:Y:S04]  /*5c50*/  STS [R136+-0x2c00], R6 ;  /* 0xffd4000688007388 */ /* 0x000fe80000000800 */
[----:B------:R-:W-:Y:S04]  /*5c60*/  STS [R2+-0x3000], R8 ;  /* 0xffd0000802007388 */ /* 0x000fe80000000800 */
[----:B------:R2:W-:Y:S01]  /*5c70*/  STS [R2+-0x2c00], R5 ;  /* 0xffd4000502007388 */ /* 0x0005e20000000800 */
[----:B------:R-:W-:Y:S01]  /*5c80*/  BAR.SYNC.DEFER_BLOCKING 0x0 ;  /* 0x0000000000007b1d */ /* 0x000fe20000010000 */
[----:B--2---:R-:W-:Y:S05]  /*5c90*/  IMAD.U32 R2, R174, -0x40, RZ ;  /* 0xffffffc0ae027824 */ /* 0x004fea00078e00ff */
[----:B------:R-:W-:Y:S08]  /*5ca0*/  LDSM.16.MT88.4 R4, [R3+UR4+0x13000] ;  /* 0x013000040304783b */ /* 0x000ff00008004200 */
[----:B------:R-:W2:Y:S08]  /*5cb0*/  LDSM.16.MT88.4 R8, [R0+0x6000] ;  /* 0x006000000008783b */ /* 0x000eb00000004200 */
[----:B------:R-:W3:Y:S08]  /*5cc0*/  LDSM.16.MT88.4 R12, [R3+UR4+0x15000] ;  /* 0x01500004030c783b */ /* 0x000ef00008004200 */
[----:B------:R-:W4:Y:S08]  /*5cd0*/  LDSM.16.MT88.4 R16, [R0+0x7000] ;  /* 0x007000000010783b */ /* 0x000f300000004200 */
[----:B------:R-:W1:Y:S08]  /*5ce0*/  LDSM.16.MT88.4 R20, [R0+0x8000] ;  /* 0x008000000014783b */ /* 0x000e700000004200 */
[----:B------:R-:W-:Y:S01]  /*5cf0*/  LDSM.16.MT88.4 R24, [R3+UR4+0x13800] ;  /* 0x013800040318783b */ /* 0x000fe20008004200 */
[-C--:B--2---:R-:W-:Y:S07]  /*5d00*/  HMMA.16816.F32 R36, R4, R8.reuse, R36 ;  /* 0x000000080424723c */ /* 0x084fee0000001824 */
[----:B------:R-:W2:Y:S01]  /*5d10*/  LDSM.16.MT88.4 R28, [R0+0x6400] ;  /* 0x00640000001c783b */ /* 0x000ea20000004200 */
[C---:B---3--:R-:W-:Y:S07]  /*5d20*/  HMMA.16816.F32 R40, R12.reuse, R8, R40 ;  /* 0x000000080c28723c */ /* 0x048fee0000001828 */
[----:B------:R-:W3:Y:S01]  /*5d30*/  LDSM.16.MT88.4 R32, [R3+UR4+0x15800] ;  /* 0x015800040320783b */ /* 0x000ee20008004200 */
[-C--:B------:R-:W-:Y:S07]  /*5d40*/  HMMA.16816.F32 R44, R12, R10.reuse, R44 ;  /* 0x0000000a0c2c723c */ /* 0x080fee000000182c */
[----:B------:R-:W3:Y:S01]  /*5d50*/  LDSM.16.MT88.4 R132, [R0+0x7400] ;  /* 0x007400000084783b */ /* 0x000ee20000004200 */
[C---:B------:R-:W-:Y:S07]  /*5d60*/  HMMA.16816.F32 R48, R4.reuse, R10, R48 ;  /* 0x0000000a0430723c */ /* 0x040fee0000001830 */
[----:B------:R-:W3:Y:S01]  /*5d70*/  LDSM.16.MT88.4 R8, [R0+0x8400] ;  /* 0x008400000008783b */ /* 0x000ee20000004200 */
[-C--:B----4-:R-:W-:Y:S07]  /*5d80*/  HMMA.16816.F32 R52, R4, R16.reuse, R52 ;  /* 0x000000100434723c */ /* 0x090fee0000001834 */
[----:B------:R-:W-:Y:S01]  /*5d90*/  LDSM.16.MT88.4 R136, [R0+0x6c00] ;  /* 0x006c00000088783b */ /* 0x000fe20000004200 */
[C---:B------:R-:W-:Y:S07]  /*5da0*/  HMMA.16816.F32 R56, R12.reuse, R16, R56 ;  /* 0x000000100c38723c */ /* 0x040fee0000001838 */
[----:B------:R-:W-:Y:S01]  /*5db0*/  LDSM.16.MT88.4 R140, [R3+UR4+0x16800] ;  /* 0x01680004038c783b */ /* 0x000fe20008004200 */
[-C--:B------:R-:W-:Y:S07]  /*5dc0*/  HMMA.16816.F32 R60, R12, R18.reuse, R60 ;  /* 0x000000120c3c723c */ /* 0x080fee000000183c */
[----:B------:R-:W-:Y:S01]  /*5dd0*/  LDSM.16.MT88.4 R144, [R0+0x7c00] ;  /* 0x007c00000090783b */ /* 0x000fe20000004200 */
[C---:B------:R-:W-:Y:S07]  /*5de0*/  HMMA.16816.F32 R64, R4.reuse, R18, R64 ;  /* 0x000000120440723c */ /* 0x040fee0000001840 */
[----:B------:R-:W-:Y:S01]  /*5df0*/  LDSM.16.MT88.4 R16, [R3+UR4+0x16000] ;  /* 0x016000040310783b */ /* 0x000fe20008004200 */
[-C--:B-1----:R-:W-:Y:S08]  /*5e00*/  HMMA.16816.F32 R68, R4, R20.reuse, R68 ;  /* 0x000000140444723c */ /* 0x082ff00000001844 */
[C---:B------:R-:W-:Y:S08]  /*5e10*/  HMMA.16816.F32 R72, R12.reuse, R20, R72 ;  /* 0x000000140c48723c */ /* 0x040ff00000001848 */
[-C--:B------:R-:W-:Y:S01]  /*5e20*/  HMMA.16816.F32 R76, R12, R22.reuse, R76 ;  /* 0x000000160c4c723c */ /* 0x080fe2000000184c */
[----:B------:R-:W-:Y:S07]  /*5e30*/  LDSM.16.MT88.4 R12, [R0+0x6800] ;  /* 0x00680000000c783b */ /* 0x000fee0000004200 */
[----:B------:R-:W-:Y:S01]  /*5e40*/  HMMA.16816.F32 R80, R4, R22, R80 ;  /* 0x000000160450723c */ /* 0x000fe20000001850 */
[----:B------:R-:W1:Y:S07]  /*5e50*/  LDSM.16.MT88.4 R4, [R3+UR4+0x14000] ;  /* 0x014000040304783b */ /* 0x000e6e0008004200 */
[-C--:B--2---:R-:W-:Y:S01]  /*5e60*/  HMMA.16816.F32 R36, R24, R28.reuse, R36 ;  /* 0x0000001c1824723c */ /* 0x084fe20000001824 */
[----:B------:R-:W2:Y:S07]  /*5e70*/  LDSM.16.MT88.4 R20, [R0+0x7800] ;  /* 0x007800000014783b */ /* 0x000eae0000004200 */
[C---:B---3--:R-:W-:Y:S08]  /*5e80*/  HMMA.16816.F32 R40, R32.reuse, R28, R40 ;  /* 0x0000001c2028723c */ /* 0x048ff00000001828 */
        /* <DEDUP_REMOVED lines=8> */
[-C--:B------:R-:W-:Y:S08]  /*5f10*/  HMMA.16816.F32 R68, R24, R8.reuse, R68 ;  /* 0x000000081844723c */ /* 0x080ff00000001844 */
[C---:B------:R-:W-:Y:S08]  /*5f20*/  HMMA.16816.F32 R72, R32.reuse, R8, R72 ;  /* 0x000000082048723c */ /* 0x040ff00000001848 */
[-C--:B------:R-:W-:Y:S01]  /*5f30*/  HMMA.16816.F32 R76, R32, R10.reuse, R76 ;  /* 0x0000000a204c723c */ /* 0x080fe2000000184c */
[----:B------:R-:W4:Y:S07]  /*5f40*/  LDSM.16.MT88.4 R32, [R0+0x8c00] ;  /* 0x008c00000020783b */ /* 0x000f2e0000004200 */
[----:B------:R-:W-:Y:S01]  /*5f50*/  HMMA.16816.F32 R80, R24, R10, R80 ;  /* 0x0000000a1850723c */ /* 0x000fe20000001850 */
[----:B------:R-:W-:Y:S07]  /*5f60*/  BAR.SYNC.DEFER_BLOCKING 0x0 ;  /* 0x0000000000007b1d */ /* 0x000fee0000010000 */
[-C--:B-1----:R-:W-:Y:S08]  /*5f70*/  HMMA.16816.F32 R36, R4, R12.reuse, R36 ;  /* 0x0000000c0424723c */ /* 0x082ff00000001824 */
[C---:B------:R-:W-:Y:S08]  /*5f80*/  HMMA.16816.F32 R40, R16.reuse, R12, R40 ;  /* 0x0000000c1028723c */ /* 0x040ff00000001828 */
[-C--:B------:R-:W-:Y:S08]  /*5f90*/  HMMA.16816.F32 R44, R16, R14.reuse, R44 ;  /* 0x0000000e102c723c */ /* 0x080ff0000000182c */
[C---:B------:R-:W-:Y:S08]  /*5fa0*/  HMMA.16816.F32 R48, R4.reuse, R14, R48 ;  /* 0x0000000e0430723c */ /* 0x040ff00000001830 */
[-C--:B--2---:R-:W-:Y:S08]  /*5fb0*/  HMMA.16816.F32 R52, R4, R20.reuse, R52 ;  /* 0x000000140434723c */ /* 0x084ff00000001834 */
[C---:B------:R-:W-:Y:S08]  /*5fc0*/  HMMA.16816.F32 R56, R16.reuse, R20, R56 ;  /* 0x000000141038723c */ /* 0x040ff00000001838 */
[-C--:B------:R-:W-:Y:S08]  /*5fd0*/  HMMA.16816.F32 R60, R16, R22.reuse, R60 ;  /* 0x00000016103c723c */ /* 0x080ff0000000183c */
[C---:B------:R-:W-:Y:S08]  /*5fe0*/  HMMA.16816.F32 R64, R4.reuse, R22, R64 ;  /* 0x000000160440723c */ /* 0x040ff00000001840 */
[-C--:B---3--:R-:W-:Y:S08]  /*5ff0*/  HMMA.16816.F32 R68, R4, R28.reuse, R68 ;  /* 0x0000001c0444723c */ /* 0x088ff00000001844 */
[C---:B------:R-:W-:Y:S08]  /*6000*/  HMMA.16816.F32 R72, R16.reuse, R28, R72 ;  /* 0x0000001c1048723c */ /* 0x040ff00000001848 */
[-C--:B------:R-:W-:Y:S08]  /*6010*/  HMMA.16816.F32 R76, R16, R30.reuse, R76 ;  /* 0x0000001e104c723c */ /* 0x080ff0000000184c */
[----:B------:R-:W-:Y:S04]  /*6020*/  HMMA.16816.F32 R80, R4, R30, R80 ;  /* 0x0000001e0450723c */ /* 0x000fe80000001850 */
[C---:B------:R-:W-:Y:S04]  /*6030*/  LEA R5, P0, R2.reuse, R238, 0x2 ;  /* 0x000000ee02057211 */ /* 0x040fe800078010ff */
[-C--:B----4-:R-:W-:Y:S05]  /*6040*/  HMMA.16816.F32 R36, R132, R136.reuse, R36 ;  /* 0x000000888424723c */ /* 0x090fea0000001824 */
        /* <DEDUP_REMOVED lines=35> */
.L_x_364:
        /* <DEDUP_REMOVED lines=25> */
[----:B------:R1:W2:Y:S01]  /*6410*/  LDL R175, [R1] ;  /* 0x0000000001af7983 */ /* 0x0002a20000100800 */
        /* <DEDUP_REMOVED lines=10> */
[----:B------:R-:W3:Y:S01]  /*64c0*/  LDSM.16.M88.4 R24, [R2+0xf000] ;  /* 0x00f000000218783b */ /* 0x000ee20000000200 */
[C---:B------:R-:W-:Y:S02]  /*64d0*/  IMAD.IADD R165, R2.reuse, 0x1, R228 ;  /* 0x0000000102a57824 */ /* 0x040fe400078e02e4 */
[C---:B------:R-:W-:Y:S01]  /*64e0*/  VIADD R12, R2.reuse, 0xf000 ;  /* 0x0000f000020c7836 */ /* 0x040fe20000000000 */
[----:B------:R-:W-:Y:S01]  /*64f0*/  LDSM.16.MT88.4 R156, [R0+0x9c00] ;  /* 0x009c0000009c783b */ /* 0x000fe20000004200 */
[----:B------:R-:W-:Y:S02]  /*6500*/  VIADD R164, R2, 0xf040 ;  /* 0x0000f04002a47836 */ /* 0x000fe40000000000 */
[----:B------:R-:W-:Y:S01]  /*6510*/  @P1 VIADD R164, R12, 0xffffffc0 ;  /* 0xffffffc00ca41836 */ /* 0x000fe20000000000 */
[----:B------:R-:W4:Y:S03]  /*6520*/  LDSM.16.M88.4 R32, [R165+0xf000] ;  /* 0x00f00000a520783b */ /* 0x000f260000000200 */
[----:B------:R-:W-:Y:S01]  /*6530*/  IMAD.IADD R166, R228, 0x1, R164 ;  /* 0x00000001e4a67824 */ /* 0x000fe200078e02a4 */
[----:B------:R-:W1:Y:S04]  /*6540*/  LDSM.16.M88.4 R144, [R164] ;  /* 0x00000000a490783b */ /* 0x000e680000000200 */
[----:B------:R-:W-:Y:S04]  /*6550*/  LDSM.16.MT88.4 R160, [R0+0xa400] ;  /* 0x00a4000000a0783b */ /* 0x000fe80000004200 */
[----:B------:R1:W5:Y:S04]  /*6560*/  @P4 LDG.E R252, desc[UR40][R172.64+-0xe0] ;  /* 0xffff2028acfc4981 */ /* 0x000368000c1e1900 */
[----:B------:R1:W5:Y:S04]  /*6570*/  @P4 LDG.E R251, desc[UR40][R172.64+-0x80] ;  /* 0xffff8028acfb4981 */ /* 0x000368000c1e1900 */
[----:B------:R1:W5:Y:S01]  /*6580*/  @P4 LDG.E R250, desc[UR40][R172.64+-0x60] ;  /* 0xffffa028acfa4981 */ /* 0x000362000c1e1900 */
[C---:B---3--:R-:W-:Y:S08]  /*6590*/  HMMA.16816.F32 R4, R24.reuse, R8, RZ ;  /* 0x000000081804723c */ /* 0x048ff000000018ff */
[C---:B------:R-:W-:Y:S08]  /*65a0*/  HMMA.16816.F32 R8, R24.reuse, R10, RZ ;  /* 0x0000000a1808723c */ /* 0x040ff000000018ff */
[C---:B------:R-:W-:Y:S08]  /*65b0*/  HMMA.16816.F32 R12, R24.reuse, R16, RZ ;  /* 0x00000010180c723c */ /* 0x040ff000000018ff */
[C---:B------:R-:W-:Y:S08]  /*65c0*/  HMMA.16816.F32 R16, R24.reuse, R18, RZ ;  /* 0x000000121810723c */ /* 0x040ff000000018ff */
[C---:B------:R-:W-:Y:S08]  /*65d0*/  HMMA.16816.F32 R20, R24.reuse, R28, RZ ;  /* 0x0000001c1814723c */ /* 0x040ff000000018ff */
[----:B------:R-:W-:Y:S01]  /*65e0*/  HMMA.16816.F32 R24, R24, R30, RZ ;  /* 0x0000001e1818723c */ /* 0x000fe200000018ff */
[----:B------:R-:W3:Y:S07]  /*65f0*/  LDSM.16.MT88.4 R28, [R0+0xb800] ;  /* 0x00b80000001c783b */ /* 0x000eee0000004200 */
[C---:B----4-:R-:W-:Y:S08]  /*6600*/  HMMA.16816.F32 R4, R32.reuse, R132, R4 ;  /* 0x000000842004723c */ /* 0x050ff00000001804 */
[C---:B------:R-:W-:Y:S01]  /*6610*/  HMMA.16816.F32 R8, R32.reuse, R134, R8 ;  /* 0x000000862008723c */ /* 0x040fe20000001808 */
[----:B------:R-:W4:Y:S07]  /*6620*/  LDSM.16.M88.4 R132, [R166] ;  /* 0x00000000a684783b */ /* 0x000f2e0000000200 */
[C---:B------:R-:W-:Y:S08]  /*6630*/  HMMA.16816.F32 R12, R32.reuse, R136, R12 ;  /* 0x00000088200c723c */ /* 0x040ff0000000180c */
[C---:B------:R-:W-:Y:S01]  /*6640*/  HMMA.16816.F32 R16, R32.reuse, R138, R16 ;  /* 0x0000008a2010723c */ /* 0x040fe20000001810 */
[----:B------:R-:W-:Y:S07]  /*6650*/  LDSM.16.MT88.4 R136, [R0+0xdc00] ;  /* 0x00dc00000088783b */ /* 0x000fee0000004200 */
[C---:B------:R-:W-:Y:S08]  /*6660*/  HMMA.16816.F32 R20, R32.reuse, R140, R20 ;  /* 0x0000008c2014723c */ /* 0x040ff00000001814 */
[----:B------:R-:W-:Y:S01]  /*6670*/  HMMA.16816.F32 R24, R32, R142, R24 ;  /* 0x0000008e2018723c */ /* 0x000fe20000001818 */
[----:B------:R-:W4:Y:S04]  /*6680*/  LDSM.16.MT88.4 R32, [R0+0xbc00] ;  /* 0x00bc00000020783b */ /* 0x000f280000004200 */
[----:B------:R3:W-:Y:S03]  /*6690*/  LDSM.16.M88.4 R140, [R2+0x11000] ;  /* 0x01100000028c783b */ /* 0x0007e60000000200 */
[C---:B-1----:R-:W-:Y:S08]  /*66a0*/  HMMA.16816.F32 R4, R144.reuse, R148, R4 ;  /* 0x000000949004723c */ /* 0x042ff00000001804 */
[C---:B------:R-:W-:Y:S01]  /*66b0*/  HMMA.16816.F32 R8, R144.reuse, R150, R8 ;  /* 0x000000969008723c */ /* 0x040fe20000001808 */
[----:B------:R-:W1:Y:S07]  /*66c0*/  LDSM.16.MT88.4 R148, [R0+0xa000] ;  /* 0x00a000000094783b */ /* 0x000e6e0000004200 */
[C---:B---3--:R-:W-:Y:S01]  /*66d0*/  HMMA.16816.F32 R12, R144.reuse, R28, R12 ;  /* 0x0000001c900c723c */ /* 0x048fe2000000180c */
[----:B------:R-:W-:Y:S07]  /*66e0*/  IMAD.U32 R2, RZ, RZ, UR56 ;  /* 0x00000038ff027e24 */ /* 0x000fee000f8e00ff */
[C---:B------:R-:W-:Y:S01]  /*66f0*/  HMMA.16816.F32 R16, R144.reuse, R30, R16 ;  /* 0x0000001e9010723c */ /* 0x040fe20000001810 */
[----:B------:R-:W3:Y:S02]  /*6700*/  LDSM.16.MT88.4 R28, [R0+0xc000] ;  /* 0x00c00000001c783b */ /* 0x000ee40000004200 */
[----:B------:R-:W-:Y:S05]  /*6710*/  LEA.HI.X.SX32 R171, R2, R239, 0x2, P0 ;  /* 0x000000ef02ab7211 */ /* 0x000fea00000f16ff */
[C---:B------:R-:W-:Y:S08]  /*6720*/  HMMA.16816.F32 R20, R144.reuse, R152, R20 ;  /* 0x000000989014723c */ /* 0x040ff00000001814 */
[----:B------:R-:W-:Y:S01]  /*6730*/  HMMA.16816.F32 R24, R144, R154, R24 ;  /* 0x0000009a9018723c */ /* 0x000fe20000001818 */
[----:B------:R-:W3:Y:S04]  /*6740*/  LDSM.16.MT88.4 R144, [R0+0xe000] ;  /* 0x00e000000090783b */ /* 0x000ee80000004200 */
[----:B------:R-:W3:Y:S03]  /*6750*/  LDSM.16.M88.4 R152, [R165+0x11000] ;  /* 0x01100000a598783b */ /* 0x000ee60000000200 */
[C---:B----4-:R-:W-:Y:S08]  /*6760*/  HMMA.16816.F32 R4, R132.reuse, R156, R4 ;  /* 0x0000009c8404723c */ /* 0x050ff00000001804 */
[C---:B------:R-:W-:Y:S08]  /*6770*/  HMMA.16816.F32 R8, R132.reuse, R158, R8 ;  /* 0x0000009e8408723c */ /* 0x040ff00000001808 */
[C---:B------:R-:W-:Y:S08]  /*6780*/  HMMA.16816.F32 R12, R132.reuse, R32, R12 ;  /* 0x00000020840c723c */ /* 0x040ff0000000180c */
[C---:B------:R-:W-:Y:S01]  /*6790*/  HMMA.16816.F32 R16, R132.reuse, R34, R16 ;  /* 0x000000228410723c */ /* 0x040fe20000001810 */
[----:B------:R-:W4:Y:S07]  /*67a0*/  LDSM.16.MT88.4 R32, [R0+0xc400] ;  /* 0x00c400000020783b */ /* 0x000f2e0000004200 */
[C---:B------:R-:W-:Y:S08]  /*67b0*/  HMMA.16816.F32 R20, R132.reuse, R136, R20 ;  /* 0x000000888414723c */ /* 0x040ff00000001814 */
[----:B------:R-:W-:Y:S01]  /*67c0*/  HMMA.16816.F32 R24, R132, R138, R24 ;  /* 0x0000008a8418723c */ /* 0x000fe20000001818 */
[----:B------:R-:W-:Y:S04]  /*67d0*/  LDSM.16.MT88.4 R136, [R0+0xa800] ;  /* 0x00a800000088783b */ /* 0x000fe80000004200 */
[----:B------:R-:W-:Y:S03]  /*67e0*/  LDSM.16.M88.4 R132, [R164+0x2000] ;  /* 0x00200000a484783b */ /* 0x000fe60000000200 */
[C---:B-1----:R-:W-:Y:S08]  /*67f0*/  HMMA.16816.F32 R4, R140.reuse, R148, R4 ;  /* 0x000000948c04723c */ /* 0x042ff00000001804 */
[C---:B------:R-:W-:Y:S08]  /*6800*/  HMMA.16816.F32 R8, R140.reuse, R150, R8 ;  /* 0x000000968c08723c */ /* 0x040ff00000001808 */
[C---:B---3--:R-:W-:Y:S08]  /*6810*/  HMMA.16816.F32 R12, R140.reuse, R28, R12 ;  /* 0x0000001c8c0c723c */ /* 0x048ff0000000180c */
[C---:B------:R-:W-:Y:S01]  /*6820*/  HMMA.16816.F32 R16, R140.reuse, R30, R16 ;  /* 0x0000001e8c10723c */ /* 0x040fe20000001810 */
[----:B------:R-:W1:Y:S07]  /*6830*/  LDSM.16.MT88.4 R28, [R0+0xe400] ;  /* 0x00e40000001c783b */ /* 0x000e6e0000004200 */
[C---:B------:R-:W-:Y:S08]  /*6840*/  HMMA.16816.F32 R20, R140.reuse, R144, R20 ;  /* 0x000000908c14723c */ /* 0x040ff00000001814 */
[----:B------:R-:W-:Y:S01]  /*6850*/  HMMA.16816.F32 R24, R140, R146, R24 ;  /* 0x000000928c18723c */ /* 0x000fe20000001818 */
[----:B------:R-:W-:Y:S07]  /*6860*/  LDSM.16.MT88.4 R140, [R0+0xac00] ;  /* 0x00ac0000008c783b */ /* 0x000fee0000004200 */
[C---:B------:R-:W-:Y:S01]  /*6870*/  HMMA.16816.F32 R4, R152.reuse, R160, R4 ;  /* 0x000000a09804723c */ /* 0x040fe20000001804 */
[----:B--2---:R-:W2:Y:S07]  /*6880*/  @P4 LDG.E R175, desc[UR40][R172.64+-0x100] ;  /* 0xffff0028acaf4981 */ /* 0x004eae000c1e1900 */
[C---:B------:R-:W-:Y:S03]  /*6890*/  HMMA.16816.F32 R8, R152.reuse, R162, R8 ;  /* 0x000000a29808723c */ /* 0x040fe60000001808 */
[C---:B------:R-:W-:Y:S04]  /*68a0*/  LEA R162, P0, R174.reuse, R170, 0x5 ;  /* 0x000000aaaea27211 */ /* 0x040fe800078028ff */
[C---:B------:R-:W-:Y:S01]  /*68b0*/  LEA.HI.X.SX32 R163, R174.reuse, R171, 0x5, P0 ;  /* 0x000000abaea37211 */ /* 0x040fe200000f2eff */
[C---:B----4-:R-:W-:Y:S03]  /*68c0*/  HMMA.16816.F32 R12, R152.reuse, R32, R12 ;  /* 0x00000020980c723c */ /* 0x050fe6000000180c */
[C---:B------:R-:W-:Y:S04]  /*68d0*/  LEA R160, P0, R174.reuse, R162, 0x5 ;  /* 0x000000a2aea07211 */ /* 0x040fe800078028ff */
[C---:B------:R-:W-:Y:S01]  /*68e0*/  LEA.HI.X.SX32 R161, R174.reuse, R163, 0x5, P0 ;  /* 0x000000a3aea17211 */ /* 0x040fe200000f2eff */
        /* <DEDUP_REMOVED lines=11> */
[C---:B------:R-:W-:Y:S05]  /*69a0*/  HMMA.16816.F32 R4, R132.reuse, R136, R4 ;  /* 0x000000888404723c */ /* 0x040fea0000001804 */
[C---:B------:R-:W-:Y:S03]  /*69b0*/  LEA R154, P0, R174.reuse, R152, 0x5 ;  /* 0x00000098ae9a7211 */ /* 0x040fe600078028ff */
[C---:B------:R-:W-:Y:S01]  /*69c0*/  HMMA.16816.F32 R8, R132.reuse, R138, R8 ;  /* 0x0000008a8408723c */ /* 0x040fe20000001808 */
[----:B------:R-:W4:Y:S02]  /*69d0*/  LDSM.16.M88.4 R136, [R166+0x2000] ;  /* 0x00200000a688783b */ /* 0x000f240000000200 */
[C---:B------:R-:W-:Y:S03]  /*69e0*/  LEA.HI.X.SX32 R155, R174.reuse, R153, 0x5, P0 ;  /* 0x00000099ae9b7211 */ /* 0x040fe600000f2eff */
[C---:B------:R-:W-:Y:S02]  /*69f0*/  IMAD.WIDE R164, R174.reuse, -0xc0, R154 ;  /* 0xffffff40aea47825 */ /* 0x040fe400078e029a */
[C---:B---3--:R-:W-:Y:S03]  /*6a00*/  HMMA.16816.F32 R12, R132.reuse, R32, R12 ;  /* 0x00000020840c723c */ /* 0x048fe6000000180c */
[C---:B------:R-:W-:Y:S05]  /*6a10*/  LEA R150, P0, R174.reuse, R164, 0x5 ;  /* 0x000000a4ae967211 */ /* 0x040fea00078028ff */
        /* <DEDUP_REMOVED lines=8> */
[----:B------:R1:W3:Y:S02]  /*6aa0*/  LDSM.16.MT88.4 R28, [R0+0xec00] ;  /* 0x00ec0000001c783b */ /* 0x0002e40000004200 */
[C---:B------:R-:W-:Y:S02]  /*6ab0*/  LEA.HI.X.SX32 R147, R174.reuse, R149, 0x5, P0 ;  /* 0x00000095ae937211 */ /* 0x040fe400000f2eff */
[C---:B------:R-:W-:Y:S03]  /*6ac0*/  LEA R144, P0, R174.reuse, R146, 0x5 ;  /* 0x00000092ae907211 */ /* 0x040fe600078028ff */
[C---:B----4-:R-:W-:Y:S05]  /*6ad0*/  HMMA.16816.F32 R4, R136.reuse, R140, R4 ;  /* 0x0000008c8804723c */ /* 0x050fea0000001804 */
[C---:B------:R-:W-:Y:S02]  /*6ae0*/  LEA.HI.X.SX32 R145, R174.reuse, R147, 0x5, P0 ;  /* 0x00000093ae917211 */ /* 0x040fe400000f2eff */
[C---:B------:R-:W-:Y:S01]  /*6af0*/  LEA R134, P0, R174.reuse, R144, 0x5 ;  /* 0x00000090ae867211 */ /* 0x040fe200078028ff */
[C---:B------:R-:W-:Y:S03]  /*6b00*/  HMMA.16816.F32 R8, R136.reuse, R142, R8 ;  /* 0x0000008e8808723c */ /* 0x040fe60000001808 */
[C---:B------:R-:W-:Y:S02]  /*6b10*/  LEA.HI.X.SX32 R135, R174.reuse, R145, 0x5, P0 ;  /* 0x00000091ae877211 */ /* 0x040fe400000f2eff */
[----:B------:R-:W-:Y:S01]  /*6b20*/  LEA R140, P0, R174, R134, 0x5 ;  /* 0x00000086ae8c7211 */ /* 0x000fe200078028ff */
[----:B-1----:R-:W-:Y:S02]  /*6b30*/  VIADD R0, R224, 0xffffd000 ;  /* 0xffffd000e0007836 */ /* 0x002fe40000000000 */
[C---:B---3--:R-:W-:Y:S03]  /*6b40*/  HMMA.16816.F32 R12, R136.reuse, R32, R12 ;  /* 0x00000020880c723c */ /* 0x048fe6000000180c */
[----:B------:R1:W-:Y:S01]  /*6b50*/  REDG.E.ADD.F32.FTZ.RN.STRONG.GPU desc[UR40][R238.64], R4 ;  /* 0x00000004ee0079a6 */ /* 0x0003e2000c12f328 */
[----:B------:R-:W-:Y:S01]  /*6b60*/  LEA.HI.X.SX32 R141, R174, R135, 0x5, P0 ;  /* 0x00000087ae8d7211 */ /* 0x000fe200000f2eff */
[----:B------:R-:W-:Y:S02]  /*6b70*/  @P3 VIADD R0, R224, 0x3000 ;  /* 0x00003000e0003836 */ /* 0x000fe40000000000 */
[----:B------:R3:W-:Y:S01]  /*6b80*/  REDG.E.ADD.F32.FTZ.RN.STRONG.GPU desc[UR40][R170.64], R5 ;  /* 0x00000005aa0079a6 */ /* 0x0007e2000c12f328 */
[C---:B------:R-:W-:Y:S03]  /*6b90*/  HMMA.16816.F32 R16, R136.reuse, R34, R16 ;  /* 0x000000228810723c */ /* 0x040fe60000001810 */
[----:B------:R4:W-:Y:S01]  /*6ba0*/  REDG.E.ADD.F32.FTZ.RN.STRONG.GPU desc[UR40][R162.64], R6 ;  /* 0x00000006a20079a6 */ /* 0x0009e2000c12f328 */
[C---:B------:R-:W-:Y:S03]  /*6bb0*/  IMAD.WIDE R142, R174.reuse, -0xc0, R140 ;  /* 0xffffff40ae8e7825 */ /* 0x040fe600078e028c */
[----:B------:R4:W-:Y:S01]  /*6bc0*/  REDG.E.ADD.F32.FTZ.RN.STRONG.GPU desc[UR40][R160.64], R7 ;  /* 0x00000007a00079a6 */ /* 0x0009e2000c12f328 */
[C---:B------:R-:W-:Y:S03]  /*6bd0*/  HMMA.16816.F32 R20, R136.reuse, R28, R20 ;  /* 0x0000001c8814723c */ /* 0x040fe60000001814 */
[----:B------:R-:W-:Y:S01]  /*6be0*/  REDG.E.ADD.F32.FTZ.RN.STRONG.GPU desc[UR40][R158.64], R8 ;  /* 0x000000089e0079a6 */ /* 0x000fe2000c12f328 */
[C---:B------:R-:W-:Y:S03]  /*6bf0*/  LEA R132, P0, R174.reuse, R142, 0x5 ;  /* 0x0000008eae847211 */ /* 0x040fe600078028ff */
        /* <DEDUP_REMOVED lines=11> */
[C---:B------:R-:W-:Y:S03]  /*6cb0*/  LEA R28, P0, R174.reuse, R32, 0x5 ;  /* 0x00000020ae1c7211 */ /* 0x040fe600078028ff */
[----:B------:R-:W-:Y:S01]  /*6cc0*/  REDG.E.ADD.F32.FTZ.RN.STRONG.GPU desc[UR40][R150.64+0x80], R14 ;  /* 0x0000800e960079a6 */ /* 0x000fe2000c12f328 */
[C---:B------:R-:W-:Y:S02]  /*6cd0*/  LEA.HI.X.SX32 R29, R174.reuse, R33, 0x5, P0 ;  /* 0x00000021ae1d7211 */ /* 0x040fe400000f2eff */
[C---:B-1----:R-:W-:Y:S01]  /*6ce0*/  LEA R4, P0, R174.reuse, R28, 0x5 ;  /* 0x0000001cae047211 */ /* 0x042fe200078028ff */
[----:B------:R-:W-:Y:S03]  /*6cf0*/  REDG.E.ADD.F32.FTZ.RN.STRONG.GPU desc[UR40][R148.64+0x80], R15 ;  /* 0x0000800f940079a6 */ /* 0x000fe6000c12f328 */
[C---:B---3--:R-:W-:Y:S01]  /*6d00*/  LEA.HI.X.SX32 R5, R174.reuse, R29, 0x5, P0 ;  /* 0x0000001dae057211 */ /* 0x048fe200000f2eff */
[----:B------:R-:W-:Y:S01]  /*6d10*/  REDG.E.ADD.F32.FTZ.RN.STRONG.GPU desc[UR40][R146.64+0x80], R16 ;  /* 0x00008010920079a6 */ /* 0x000fe2000c12f328 */
[C---:B----4-:R-:W-:Y:S03]  /*6d20*/  LEA R6, P0, R174.reuse, R4, 0x5 ;  /* 0x00000004ae067211 */ /* 0x050fe600078028ff */
        /* <DEDUP_REMOVED lines=14> */
[----:B------:R-:W3:Y:S04]  /*6e10*/  LDSM.16.MT88.4 R12, [R3+UR4+0x11000] ;  /* 0x01100004030c783b */ /* 0x000ee80008004200 */
[----:B------:R-:W4:Y:S04]  /*6e20*/  LDSM.16.MT88.4 R16, [R224+0x1000] ;  /* 0x00100000e010783b */ /* 0x000f280000004200 */
[----:B------:R-:W2:Y:S04]  /*6e30*/  LDSM.16.MT88.4 R28, [R224+0x2000] ;  /* 0x00200000e01c783b */ /* 0x000ea80000004200 */
[----:B------:R-:W-:Y:S04]  /*6e40*/  LDSM.16.MT88.4 R32, [R3+UR4+0xf800] ;  /* 0x00f800040320783b */ /* 0x000fe80008004200 */
[----:B------:R-:W2:Y:S04]  /*6e50*/  LDSM.16.MT88.4 R20, [R224+0x400] ;  /* 0x00040000e014783b */ /* 0x000ea80000004200 */
[----:B------:R-:W2:Y:S04]  /*6e60*/  LDSM.16.MT88.4 R132, [R3+UR4+0x11800] ;  /* 0x011800040384783b */ /* 0x000ea80008004200 */
[----:B------:R-:W2:Y:S04]  /*6e70*/  LDSM.16.MT88.4 R24, [R224+0x1400] ;  /* 0x00140000e018783b */ /* 0x000ea80000004200 */
[----:B------:R-:W-:Y:S04]  /*6e80*/  LDSM.16.MT88.4 R136, [R224+0xc00] ;  /* 0x000c0000e088783b */ /* 0x000fe80000004200 */
[----:B------:R-:W-:Y:S01]  /*6e90*/  LDSM.16.MT88.4 R140, [R3+UR4+0x12800] ;  /* 0x01280004038c783b */ /* 0x000fe20008004200 */
[-C--:B-1----:R-:W-:Y:S03]  /*6ea0*/  HMMA.16816.F32 R84, R4, R8.reuse, R84 ;  /* 0x000000080454723c */ /* 0x082fe60000001854 */
[----:B------:R-:W-:Y:S05]  /*6eb0*/  LDSM.16.MT88.4 R144, [R224+0x2c00] ;  /* 0x002c0000e090783b */ /* 0x000fea0000004200 */
[C---:B---3--:R-:W-:Y:S08]  /*6ec0*/  HMMA.16816.F32 R88, R12.reuse, R8, R88 ;  /* 0x000000080c58723c */ /* 0x048ff00000001858 */
[-C--:B------:R-:W-:Y:S08]  /*6ed0*/  HMMA.16816.F32 R92, R12, R10.reuse, R92 ;  /* 0x0000000a0c5c723c */ /* 0x080ff0000000185c */
[C---:B------:R-:W-:Y:S01]  /*6ee0*/  HMMA.16816.F32 R96, R4.reuse, R10, R96 ;  /* 0x0000000a0460723c */ /* 0x040fe20000001860 */
[----:B------:R-:W1:Y:S07]  /*6ef0*/  LDSM.16.MT88.4 R8, [R224+0x2400] ;  /* 0x00240000e008783b */ /* 0x000e6e0000004200 */
[-C--:B----4-:R-:W-:Y:S08]  /*6f00*/  HMMA.16816.F32 R100, R4, R16.reuse, R100 ;  /* 0x000000100464723c */ /* 0x090ff00000001864 */
[C---:B------:R-:W-:Y:S08]  /*6f10*/  HMMA.16816.F32 R104, R12.reuse, R16, R104 ;  /* 0x000000100c68723c */ /* 0x040ff00000001868 */
[-C--:B------:R-:W-:Y:S01]  /*6f20*/  HMMA.16816.F32 R108, R12, R18.reuse, R108 ;  /* 0x000000120c6c723c */ /* 0x080fe2000000186c */
[----:B--2---:R-:W-:Y:S07]  /*6f30*/  @P4 STL [R1], R175 ;  /* 0x000000af01004387 */ /* 0x004fee0000100800 */
[C---:B------:R-:W-:Y:S01]  /*6f40*/  HMMA.16816.F32 R112, R4.reuse, R18, R112 ;  /* 0x000000120470723c */ /* 0x040fe20000001870 */
[----:B------:R-:W-:Y:S07]  /*6f50*/  LDSM.16.MT88.4 R16, [R3+UR4+0x12000] ;  /* 0x012000040310783b */ /* 0x000fee0008004200 */
[-C--:B------:R-:W-:Y:S08]  /*6f60*/  HMMA.16816.F32 R116, R4, R28.reuse, R116 ;  /* 0x0000001c0474723c */ /* 0x080ff00000001874 */
        /* <DEDUP_REMOVED lines=48> */
[----:B------:R-:W1:Y:S01]  /*7270*/  LDCU UR8, c[0x0][0x4fc] ;  /* 0x00009f80ff0877ac */ /* 0x000e620008000800 */
[----:B------:R-:W2:Y:S01]  /*7280*/  LDCU UR5, c[0x0][0x500] ;  /* 0x0000a000ff0577ac */ /* 0x000ea20008000800 */
[----:B------:R-:W-:Y:S01]  /*7290*/  UISETP.NE.AND UP0, UPT, UR45, -0x1, UPT ;  /* 0xffffffff2d00788c */ /* 0x000fe2000bf05270 */
[----:B------:R-:W-:Y:S01]  /*72a0*/  UMOV UR31, UR7 ;  /* 0x00000007001f7c82 */ /* 0x000fe20008000000 */
[----:B-1----:R-:W-:Y:S01]  /*72b0*/  FMUL.FTZ R0, R44, UR8 ;  /* 0x000000082c007c20 */ /* 0x002fe20008410000 */
[----:B------:R-:W-:Y:S01]  /*72c0*/  FMUL.FTZ R20, R45, UR8 ;  /* 0x000000082d147c20 */ /* 0x000fe20008410000 */
[----:B------:R-:W-:Y:S01]  /*72d0*/  FMUL.FTZ R2, R42, UR8 ;  /* 0x000000082a027c20 */ /* 0x000fe20008410000 */
[----:B------:R-:W-:Y:S01]  /*72e0*/  FMUL.FTZ R23, R43, UR8 ;  /* 0x000000082b177c20 */ /* 0x000fe20008410000 */
[----:B------:R-:W-:Y:S01]  /*72f0*/  SHF.L.U32 R45, R231, 0x1, RZ ;  /* 0x00000001e72d7819 */ /* 0x000fe200000006ff */
[----:B------:R-:W-:Y:S01]  /*7300*/  FMUL.FTZ R25, R39, UR8 ;  /* 0x0000000827197c20 */ /* 0x000fe20008410000 */
[----:B------:R-:W-:Y:S01]  /*7310*/  F2FP.F16.F32.PACK_AB R20, R20, R0 ;  /* 0x000000001414723e */ /* 0x000fe200000000ff */
[----:B------:R-:W-:Y:S01]  /*7320*/  FMUL.FTZ R132, R40, UR8 ;  /* 0x0000000828847c20 */ /* 0x000fe20008410000 */
[----:B------:R-:W-:Y:S01]  /*7330*/  SHF.L.U32 R0, R231, 0x4, RZ ;  /* 0x00000004e7007819 */ /* 0x000fe200000006ff */
[----:B--2---:R-:W-:Y:S01]  /*7340*/  FMUL.FTZ R84, R84, UR5 ;  /* 0x0000000554547c20 */ /* 0x004fe20008410000 */
[----:B------:R-:W-:Y:S01]  /*7350*/  F2FP.F16.F32.PACK_AB R23, R23, R2 ;  /* 0x000000021717723e */ /* 0x000fe200000000ff */
[----:B------:R-:W-:Y:S01]  /*7360*/  FMUL.FTZ R44, R85, UR5 ;  /* 0x00000005552c7c20 */ /* 0x000fe20008410000 */
[----:B------:R-:W-:Y:S01]  /*7370*/  LOP3.LUT R0, R0, 0x600, RZ, 0xc0, !PT ;  /* 0x0000060000007812 */ /* 0x000fe200078ec0ff */
[----:B------:R-:W-:Y:S01]  /*7380*/  FMUL.FTZ R86, R86, UR5 ;  /* 0x0000000556567c20 */ /* 0x000fe20008410000 */
[----:B------:R-:W-:Y:S01]  /*7390*/  LOP3.LUT R2, R167, 0xc0, RZ, 0xc0, !PT ;  /* 0x000000c0a7027812 */ /* 0x000fe200078ec0ff */
[----:B------:R-:W-:Y:S01]  /*73a0*/  FMUL.FTZ R43, R87, UR5 ;  /* 0x00000005572b7c20 */ /* 0x000fe20008410000 */
[----:B------:R-:W-:Y:S01]  /*73b0*/  LOP3.LUT R0, R0, 0x6, R45, 0xf8, !PT ;  /* 0x0000000600007812 */ /* 0x000fe200078ef82d */
[----:B------:R-:W-:Y:S01]  /*73c0*/  FMUL.FTZ R24, R41, UR8 ;  /* 0x0000000829187c20 */ /* 0x000fe20008410000 */
[----:B------:R-:W-:Y:S01]  /*73d0*/  LOP3.LUT R2, R2, 0x18, R231, 0xf8, !PT ;  /* 0x0000001802027812 */ /* 0x000fe200078ef8e7 */
[----:B------:R-:W-:Y:S01]  /*73e0*/  FMUL.FTZ R96, R96, UR5 ;  /* 0x0000000560607c20 */ /* 0x000fe20008410000 */
[----:B------:R-:W-:Y:S01]  /*73f0*/  LOP3.LUT R0, R0, 0x20, R167, 0xf8, !PT ;  /* 0x0000002000007812 */ /* 0x000fe200078ef8a7 */
[----:B------:R-:W-:Y:S01]  /*7400*/  FMUL.FTZ R40, R97, UR5 ;  /* 0x0000000561287c20 */ /* 0x000fe20008410000 */
[----:B------:R-:W-:Y:S01]  /*7410*/  FMUL.FTZ R98, R98, UR5 ;  /* 0x0000000562627c20 */ /* 0x000fe20008410000 */
[----:B------:R-:W-:Y:S01]  /*7420*/  FMUL.FTZ R39, R99, UR5 ;  /* 0x0000000563277c20 */ /* 0x000fe20008410000 */
[----:B------:R-:W-:Y:S01]  /*7430*/  LOP3.LUT R0, R0, R2, R168, 0xf6, !PT ;  /* 0x0000000200007212 */ /* 0x000fe200078ef6a8 */
        /* <DEDUP_REMOVED lines=72> */
[----:B------:R-:W-:Y:S01]  /*78c0*/  F2FP.F16.F32.PACK_AB R28, R28, R116 ;  /* 0x000000741c1c723e */ /* 0x000fe200000000ff */
[----:B------:R-:W-:Y:S01]  /*78d0*/  FMUL.FTZ R46, R46, UR8 ;  /* 0x000000082e2e7c20 */ /* 0x000fe20008410000 */
[----:B------:R1:W-:Y:S01]  /*78e0*/  STS [R0+0xa200], R41 ;  /* 0x00a2002900007388 */ /* 0x0003e20000000800 */
[----:B------:R-:W-:Y:S01]  /*78f0*/  F2FP.F16.F32.PACK_AB R27, R27, R118 ;  /* 0x000000761b1b723e */ /* 0x000fe200000000ff */
        /* <DEDUP_REMOVED lines=39> */
[----:B------:R-:W-:Y:S01]  /*7b70*/  FMUL.FTZ R10, R69, UR8 ;  /* 0x00000008450a7c20 */ /* 0x000fe20008410000 */
[----:B------:R-:W-:Y:S01]  /*7b80*/  FMUL.FTZ R70, R70, UR8 ;  /* 0x0000000846467c20 */ /* 0x000fe20008410000 */
[----:B------:R-:W-:Y:S01]  /*7b90*/  FMUL.FTZ R9, R71, UR8 ;  /* 0x0000000847097c20 */ /* 0x000fe20008410000 */
        /* <DEDUP_REMOVED lines=73> */
.L_x_366:
[----:B------:R-:W2:Y:S01]  /*8030*/  LDCU.64 UR10, c[0x0][0x5c0] ;  /* 0x0000b800ff0a77ac */ /* 0x000ea20008000a00 */
[----:B------:R-:W-:-:S04]  /*8040*/  UIADD3 UR5, UPT, UPT, UR43, UR45, URZ ;  /* 0x0000002d2b057290 */ /* 0x000fc8000fffe0ff */
[----:B--2---:R-:W-:Y:S02]  /*8050*/  UIMAD.WIDE.U32 UR18, UR5, UR10, URZ ;  /* 0x0000000a051272a5 */ /* 0x004fe4000f8e00ff */
[----:B------:R-:W-:-:S04]  /*8060*/  UIMAD UR5, UR5, UR11, URZ ;  /* 0x0000000b050572a4 */ /* 0x000fc8000f8e02ff */
[----:B------:R-:W-:-:S06]  /*8070*/  UIADD3 UR5, UPT, UPT, UR19, UR5, URZ ;  /* 0x0000000513057290 */ /* 0x000fcc000fffe0ff */
[----:B-1----:R-:W-:Y:S02]  /*8080*/  MOV R4, UR5 ;  /* 0x0000000500047c02 */ /* 0x002fe40008000f00 */
.L_x_367:
        /* <DEDUP_REMOVED lines=12> */
.L_x_368:
[----:B------:R-:W1:Y:S01]  /*8150*/  LDCU.64 UR8, c[0x0][0x5c8] ;  /* 0x0000b900ff0877ac */ /* 0x000e620008000a00 */
[----:B------:R-:W-:-:S04]  /*8160*/  UIADD3 UR5, UPT, UPT, UR43, UR45, URZ ;  /* 0x0000002d2b057290 */ /* 0x000fc8000fffe0ff */
[----:B-1----:R-:W-:Y:S02]  /*8170*/  UIMAD.WIDE.U32 UR20, UR5, UR8, URZ ;  /* 0x00000008051472a5 */ /* 0x002fe4000f8e00ff */
[----:B------:R-:W-:-:S04]  /*8180*/  UIMAD UR5, UR5, UR9, URZ ;  /* 0x00000009050572a4 */ /* 0x000fc8000f8e02ff */
[----:B------:R-:W-:-:S06]  /*8190*/  UIADD3 UR5, UPT, UPT, UR21, UR5, URZ ;  /* 0x0000000515057290 */ /* 0x000fcc000fffe0ff */
[----:B------:R-:W-:-:S07]  /*81a0*/  MOV R23, UR5 ;  /* 0x0000000500177c02 */ /* 0x000fce0008000f00 */
.L_x_369:
        /* <DEDUP_REMOVED lines=53> */
.L_x_371:
[----:B------:R-:W-:Y:S05]  /*8500*/  BSYNC.RECONVERGENT B0 ;  /* 0x0000000000007941 */ /* 0x000fea0003800200 */
.L_x_370:
        /* <DEDUP_REMOVED lines=15> */
.L_x_373:
[----:B------:R-:W-:Y:S05]  /*8600*/  BSYNC.RECONVERGENT B0 ;  /* 0x0000000000007941 */ /* 0x000fea0003800200 */
.L_x_372:
        /* <DEDUP_REMOVED lines=21> */
.L_x_375:
[----:B------:R-:W-:Y:S05]  /*8760*/  BSYNC.RECONVERGENT B0 ;  /* 0x0000000000007941 */ /* 0x000fea0003800200 */
.L_x_374:
        /* <DEDUP_REMOVED lines=13> */
.L_x_362:
[----:B------:R-:W-:Y:S05]  /*8840*/  BSYNC.RECONVERGENT B1 ;  /* 0x0000000000017941 */ /* 0x000fea0003800200 */
.L_x_340:
        /* <DEDUP_REMOVED lines=11> */
.L_x_377:
        /* <DEDUP_REMOVED lines=16> */
.L_x_1716:


//--------------------- .text._ZN5flash44flash_bwd_dq_dk_dv_loop_seqk_parallel_kernelI23Flash_bwd_kernel_traitsILi96ELi64ELi128ELi8ELi2ELi4ELi4ELb1ELb0EN7cutlass6half_tE19Flash_kernel_traitsILi96ELi64ELi128ELi8ES3_EELb0ELb0ELb0ELb0ELb0ELb1ELb1EEEvNS_16Flash_bwd_paramsE --------------------------
	.section	.text._ZN5flash44flash_bwd_dq_dk_dv_loop_seqk_parallel_kernelI23Flash_bwd_kernel_traitsILi96ELi64ELi128ELi8ELi2ELi4ELi4ELb1ELb0EN7cutlass6half_tE19Flash_kernel_traitsILi96ELi64ELi128ELi8ES3_EELb0ELb0ELb0ELb0ELb0ELb1ELb1EEEvNS_16Flash_bwd_paramsE,"ax",@progbits
	.align	128
        .global         _ZN5flash44flash_bwd_dq_dk_dv_loop_seqk_parallel_kernelI23Flash_bwd_kernel_traitsILi96ELi64ELi128ELi8ELi2ELi4ELi4ELb1ELb0EN7cutlass6half_tE19Flash_kernel_traitsILi96ELi64ELi128ELi8ES3_EELb0ELb0ELb0ELb0ELb0ELb1ELb1EEEvNS_16Flash_bwd_paramsE
        .type           _ZN5flash44flash_bwd_dq_dk_dv_loop_seqk_parallel_kernelI23Flash_bwd_kernel_traitsILi96ELi64ELi128ELi8ELi2ELi4ELi4ELb1ELb0EN7cutlass6half_tE19Flash_kernel_traitsILi96ELi64ELi128ELi8ES3_EELb0ELb0ELb0ELb0ELb0ELb1ELb1EEEvNS_16Flash_bwd_paramsE,@function
        .size           _ZN5flash44flash_bwd_dq_dk_dv_loop_seqk_parallel_kernelI23Flash_bwd_kernel_traitsILi96ELi64ELi128ELi8ELi2ELi4ELi4ELb1ELb0EN7cutlass6half_tE19Flash_kernel_traitsILi96ELi64ELi128ELi8ES3_EELb0ELb0ELb0ELb0ELb0ELb1ELb1EEEvNS_16Flash_bwd_paramsE,(.L_x_1717 - _ZN5flash44flash_bwd_dq_dk_dv_loop_seqk_parallel_kernelI23Flash_bwd_kernel_traitsILi96ELi64ELi128ELi8ELi2ELi4ELi4ELb1ELb0EN7cutlass6half_tE19Flash_kernel_traitsILi96ELi64ELi128ELi8ES3_EELb0ELb0ELb0ELb0ELb0ELb1ELb1EEEvNS_16Flash_bwd_paramsE)
        .other          _ZN5flash44flash_bwd_dq_dk_dv_loop_seqk_parallel_kernelI23Flash_bwd_kernel_traitsILi96ELi64ELi128ELi8ELi2ELi4ELi4ELb1ELb0EN7cutlass6half_tE19Flash_kernel_traitsILi96ELi64ELi128ELi8ES3_EELb0ELb0ELb0ELb0ELb0ELb1ELb1EEEvNS_16Flash_bwd_paramsE,@"STO_CUDA_ENTRY STV_DEFAULT"
_ZN5flash44flash_bwd_dq_dk_dv_loop_seqk_parallel_kernelI23Flash_bwd_kernel_traitsILi96ELi64ELi128ELi8ELi2ELi4ELi4ELb1ELb0EN7cutlass6half_tE19Flash_kernel_traitsILi96ELi64ELi128ELi8ES3_EELb0ELb0ELb0ELb0ELb0ELb1ELb1EEEvNS_16Flash_bwd_paramsE:
.text._ZN5flash44flash_bwd_dq_dk_dv_loop_seqk_parallel_kernelI23Flash_bwd_kernel_traitsILi96ELi64ELi128ELi8ELi2ELi4ELi4ELb1ELb0EN7cutlass6half_tE19Flash_kernel_traitsILi96ELi64ELi128ELi8ES3_EELb0ELb0ELb0ELb0ELb0ELb1ELb1EEEvNS_16Flash_bwd_paramsE:
        /* <DEDUP_REMOVED lines=17> */
[----:B------:R-:W5:Y:S01]  /*0110*/  LDCU.64 UR12, c[0x0][0x470] ;  /* 0x00008e00ff0c77ac */ /* 0x000f620008000a00 */
[----:B------:R-:W4:Y:S06]  /*0120*/  LDCU UR10, c[0x0][0x438] ;  /* 0x00008700ff0a77ac */ /* 0x000f2c0008000800 */
[----:B------:R-:W-:Y:S01]  /*0130*/  S2UR UR25, SR_CTAID.Z ;  /* 0x00000000001979c3 */ /* 0x000fe20000002700 */
[----:B-1----:R-:W-:-:S02]  /*0140*/  ULEA UR40, UP0, UR43, UR40, 0x2 ;  /* 0x000000282b287291 */ /* 0x002fc4000f8010ff */
[----:B--2---:R-:W-:Y:S02]  /*0150*/  UISETP.NE.U32.AND UP1, UPT, UR6, URZ, UPT ;  /* 0x000000ff0600728c */ /* 0x004fe4000bf25070 */
[----:B------:R-:W-:Y:S02]  /*0160*/  ULEA.HI.X UR41, UR43, UR41, URZ, 0x2, UP0 ;  /* 0x000000292b297291 */ /* 0x000fe400080f14ff */
[----:B------:R-:W-:Y:S01]  /*0170*/  UISETP.NE.U32.AND UP0, UPT, UR6, URZ, UPT ;  /* 0x000000ff0600728c */ /* 0x000fe2000bf05070 */
[----:B------:R-:W1:Y:S01]  /*0180*/  S2UR UR6, SR_CgaCtaId ;  /* 0x00000000000679c3 */ /* 0x000e620000008800 */
[----:B---3--:R-:W-:Y:S02]  /*0190*/  UISETP.EQ.U32.AND UP2, UPT, UR4, URZ, UPT ;  /* 0x000000ff0400728c */ /* 0x008fe4000bf42070 */
[----:B------:R-:W-:Y:S02]  /*01a0*/  UISETP.NE.U32.AND UP6, UPT, UR4, URZ, UPT ;  /* 0x000000ff0400728c */ /* 0x000fe4000bfc5070 */
[----:B------:R-:W-:-:S02]  /*01b0*/  UISETP.NE.AND.EX UP5, UPT, UR7, URZ, UPT, UP1 ;  /* 0x000000ff0700728c */ /* 0x000fc4000bfa5310 */
[----:B------:R-:W-:Y:S01]  /*01c0*/  UISETP.NE.AND.EX UP4, UPT, UR7, URZ, UPT, UP0 ;  /* 0x000000ff0700728c */ /* 0x000fe2000bf85300 */
[----:B------:R-:W2:Y:S01]  /*01d0*/  S2UR UR4, SR_CgaCtaId ;  /* 0x00000000000479c3 */ /* 0x000ea20000008800 */
[----:B----4-:R-:W-:Y:S02]  /*01e0*/  UISETP.NE.AND UP3, UPT, UR8, URZ, UPT ;  /* 0x000000ff0800728c */ /* 0x010fe4000bf65270 */
[----:B------:R-:W-:Y:S02]  /*01f0*/  UISETP.NE.AND.EX UP6, UPT, UR5, URZ, UPT, UP6 ;  /* 0x000000ff0500728c */ /* 0x000fe4000bfc5360 */
[----:B------:R-:W-:Y:S01]  /*0200*/  UISETP.EQ.OR.EX UP0, UPT, UR5, URZ, !UP3, UP2 ;  /* 0x000000ff0500728c */ /* 0x000fe2000df02720 */
[----:B------:R-:W-:Y:S02]  /*0210*/  UMOV UR8, 0x400 ;  /* 0x0000040000087882 */ /* 0x000fe40000000000 */
[----:B------:R-:W3:Y:S01]  /*0220*/  S2UR UR7, SR_CTAID.Y ;  /* 0x00000000000779c3 */ /* 0x000ee20000002600 */
[----:B------:R-:W-:-:S02]  /*0230*/  UP2UR UR30, UPR, URZ, 0x1 ;  /* 0x00000001ff1e7883 */ /* 0x000fc40008000000 */
[----:B-----5:R-:W-:Y:S01]  /*0240*/  UISETP.NE.U32.AND UP0, UPT, UR12, URZ, UPT ;  /* 0x000000ff0c00728c */ /* 0x020fe2000bf05070 */
[----:B------:R-:W-:Y:S01]  /*0250*/  UMOV UR5, 0x400 ;  /* 0x0000040000057882 */ /* 0x000fe20000000000 */
[----:B------:R-:W-:Y:S01]  /*0260*/  UP2UR UR29, UPR, URZ, 0x8 ;  /* 0x00000008ff1d7883 */ /* 0x000fe20008000000 */
[----:B------:R-:W4:Y:S01]  /*0270*/  LDCU.64 UR36, c[0x0][0x358] ;  /* 0x00006b00ff2477ac */ /* 0x000f220008000a00 */
[----:B------:R-:W3:Y:S01]  /*0280*/  LDCU.64 UR32, c[0x0][0x460] ;  /* 0x00008c00ff2077ac */ /* 0x000ee20008000a00 */
[----:B------:R-:W3:Y:S01]  /*0290*/  LDCU UR24, c[0x0][0x438] ;  /* 0x00008700ff1877ac */ /* 0x000ee20008000800 */
[----:B------:R-:W3:Y:S01]  /*02a0*/  @!UP4 LDCU UR27, c[0x0][0x434] ;  /* 0x00008680ff1bc7ac */ /* 0x000ee20008000800 */
[----:B-1----:R-:W-:Y:S02]  /*02b0*/  ULEA UR6, UR6, UR8, 0x18 ;  /* 0x0000000806067291 */ /* 0x002fe4000f8ec0ff */
[----:B--2---:R-:W-:Y:S02]  /*02c0*/  ULEA UR4, UR4, UR5, 0x18 ;  /* 0x0000000504047291 */ /* 0x004fe4000f8ec0ff */
[----:B------:R-:W-:Y:S01]  /*02d0*/  UISETP.NE.AND.EX UP3, UPT, UR13, URZ, UPT, UP0 ;  /* 0x000000ff0d00728c */ /* 0x000fe2000bf65300 */
[----:B------:R-:W-:Y:S01]  /*02e0*/  UMOV UR31, 0xffffd000 ;  /* 0xffffd000001f7882 */ /* 0x000fe20000000000 */
[----:B------:R-:W-:Y:S01]  /*02f0*/  UMOV UR34, URZ ;  /* 0x000000ff00227c82 */ /* 0x000fe20008000000 */
[----:B------:R-:W-:-:S08]  /*0300*/  UMOV UR35, URZ ;  /* 0x000000ff00237c82 */ /* 0x000fd00008000000 */
.L_x_415:
[----:B------:R-:W1:Y:S01]  /*0310*/  LDCU.64 UR8, c[0x0][0x478] ;  /* 0x00008f00ff0877ac */ /* 0x000e620008000a00 */
[----:B------:R-:W-:Y:S02]  /*0320*/  PLOP3.LUT P1, PT, PT, PT, UP3, 0x80, 0x8 ;  /* 0x000000000008781c */ /* 0x000fe40003f2f038 */
[----:B------:R-:W-:Y:S01]  /*0330*/  PLOP3.LUT P4, PT, PT, PT, UP5, 0x80, 0x8 ;  /* 0x000000000008781c */ /* 0x000fe20003f8f058 */
[----:B------:R-:W-:Y:S01]  /*0340*/  @UP3 ULEA UR14, UP0, UR43, UR12, 0x2 ;  /* 0x0000000c2b0e3291 */ /* 0x000fe2000f8010ff */
[----:B------:R-:W-:Y:S01]  /*0350*/  PLOP3.LUT P2, PT, PT, PT, UP4, 0x80, 0x8 ;  /* 0x000000000008781c */ /* 0x000fe20003f4f048 */
[----:B------:R-:W-:Y:S02]  /*0360*/  UISETP.NE.AND UP2, UPT, UR30, URZ, UPT ;  /* 0x000000ff1e00728c */ /* 0x000fe4000bf45270 */
[----:B------:R-:W-:Y:S02]  /*0370*/  @UP3 ULEA.HI.X UR15, UR43, UR13, URZ, 0x2, UP0 ;  /* 0x0000000d2b0f3291 */ /* 0x000fe400080f14ff */
[----:B------:R-:W-:-:S04]  /*0380*/  IMAD.U32 R4, RZ, RZ, UR14 ;  /* 0x0000000eff047e24 */ /* 0x000fc8000f8e00ff */
[----:B------:R-:W-:Y:S01]  /*0390*/  IMAD.U32 R5, RZ, RZ, UR15 ;  /* 0x0000000fff057e24 */ /* 0x000fe2000f8e00ff */
[----:B---3--:R-:W-:Y:S02]  /*03a0*/  UIMAD.WIDE.U32 UR14, UR43, 0x4, UR32 ;  /* 0x000000042b0e78a5 */ /* 0x008fe4000f8e0020 */
[----:B-1----:R-:W-:Y:S02]  /*03b0*/  UISETP.NE.U32.AND UP0, UPT, UR8, URZ, UPT ;  /* 0x000000ff0800728c */ /* 0x002fe4000bf05070 */
[----:B--2-4-:R-:W2:Y:S02]  /*03c0*/  @P1 LDG.E R6, desc[UR36][R4.64] ;  /* 0x0000002404061981 */ /* 0x014ea4000c1e1900 */
[----:B------:R-:W-:-:S06]  /*03d0*/  UISETP.NE.AND.EX UP0, UPT, UR9, URZ, UPT, UP0 ;  /* 0x000000ff0900728c */ /* 0x000fcc000bf05300 */
[----:B------:R-:W-:-:S05]  /*03e0*/  PLOP3.LUT P0, PT, PT, PT, UP0, 0x80, 0x8 ;  /* 0x000000000008781c */ /* 0x000fca0003f0f008 */
[----:B------:R-:W-:Y:S01]  /*03f0*/  @UP0 ULEA UR16, UP1, UR43, UR8, 0x2 ;  /* 0x000000082b100291 */ /* 0x000fe2000f8210ff */
[----:B------:R-:W-:Y:S01]  /*0400*/  PLOP3.LUT P3, PT, PT, PT, UP2, 0x80, 0x8 ;  /* 0x000000000008781c */ /* 0x000fe20003f6f028 */
[----:B------:R-:W1:Y:S02]  /*0410*/  @!UP0 LDCU UR5, c[0x0][0x43c] ;  /* 0x00008780ff0587ac */ /* 0x000e640008000800 */
[----:B------:R-:W-:Y:S02]  /*0420*/  @UP0 ULEA.HI.X UR17, UR43, UR9, URZ, 0x2, UP1 ;  /* 0x000000092b110291 */ /* 0x000fe400088f14ff */
[----:B------:R-:W-:Y:S01]  /*0430*/  IMAD.U32 R2, RZ, RZ, UR16 ;  /* 0x00000010ff027e24 */ /* 0x000fe2000f8e00ff */
[----:B------:R-:W3:Y:S03]  /*0440*/  @!UP0 LDCU.64 UR8, c[0x0][0x488] ;  /* 0x00009100ff0887ac */ /* 0x000ee60008000a00 */
[----:B------:R-:W-:-:S05]  /*0450*/  IMAD.U32 R3, RZ, RZ, UR17 ;  /* 0x00000011ff037e24 */ /* 0x000fca000f8e00ff */
[----:B------:R4:W5:Y:S01]  /*0460*/  @P0 LDG.E R4, desc[UR36][R2.64] ;  /* 0x0000002402040981 */ /* 0x000962000c1e1900 */
[----:B------:R-:W-:Y:S01]  /*0470*/  UMOV UR44, URZ ;  /* 0x000000ff002c7c82 */ /* 0x000fe20008000000 */
[----:B------:R-:W-:Y:S01]  /*0480*/  UMOV UR45, 0xffffffff ;  /* 0xffffffff002d7882 */ /* 0x000fe20000000000 */
[----:B---3--:R-:W-:-:S04]  /*0490*/  @!UP0 UISETP.NE.U32.AND UP1, UPT, UR8, URZ, UPT ;  /* 0x000000ff0800828c */ /* 0x008fc8000bf25070 */
[----:B------:R-:W-:-:S04]  /*04a0*/  @!UP0 UISETP.NE.AND.EX UP1, UPT, UR9, URZ, UPT, UP1 ;  /* 0x000000ff0900828c */ /* 0x000fc8000bf25310 */
[----:B-1----:R-:W-:Y:S01]  /*04b0*/  @!UP0 USEL UR9, UR5, URZ, UP1 ;  /* 0x000000ff05098287 */ /* 0x002fe20008800000 */
[----:B----4-:R-:W-:Y:S02]  /*04c0*/  IMAD.U32 R2, RZ, RZ, UR14 ;  /* 0x0000000eff027e24 */ /* 0x010fe4000f8e00ff */
[----:B------:R-:W-:-:S05]  /*04d0*/  IMAD.U32 R3, RZ, RZ, UR15 ;  /* 0x0000000fff037e24 */ /* 0x000fca000f8e00ff */
[----:B------:R-:W3:Y:S04]  /*04e0*/  @P4 LDG.E R5, desc[UR36][R2.64] ;  /* 0x0000002402054981 */ /* 0x000ee8000c1e1900 */
[----:B------:R1:W4:Y:S02]  /*04f0*/  @P2 LDG.E R0, desc[UR36][R2.64+0x4] ;  /* 0x0000042402002981 */ /* 0x000324000c1e1900 */
[----:B-1----:R-:W-:Y:S02]  /*0500*/  IMAD.U32 R2, RZ, RZ, UR40 ;  /* 0x00000028ff027e24 */ /* 0x002fe4000f8e00ff */
[----:B------:R-:W-:-:S05]  /*0510*/  IMAD.U32 R3, RZ, RZ, UR41 ;  /* 0x00000029ff037e24 */ /* 0x000fca000f8e00ff */
[----:B------:R-:W4:Y:S01]  /*0520*/  @!P3 LDG.E R2, desc[UR36][R2.64] ;  /* 0x000000240202b981 */ /* 0x000f22000c1e1900 */
[----:B------:R-:W-:Y:S01]  /*0530*/  UMOV UR14, 0xffffffff ;  /* 0xffffffff000e7882 */ /* 0x000fe20000000000 */
[----:B------:R-:W-:Y:S01]  /*0540*/  USHF.L.U32 UR5, UR39, 0x7, URZ ;  /* 0x0000000727057899 */ /* 0x000fe200080006ff */
[----:B--2---:R-:W-:Y:S02]  /*0550*/  @P1 R2UR UR44, R6 ;  /* 0x00000000062c12ca */ /* 0x004fe400000e0000 */
[----:B-----5:R-:W-:-:S13]  /*0560*/  @P0 R2UR UR38, R4 ;  /* 0x00000000042602ca */ /* 0x020fda00000e0000 */
[----:B------:R-:W-:Y:S01]  /*0570*/  @UP0 UIADD3 UR38, UPT, UPT, UR38, -UR44, URZ ;  /* 0x8000002c26260290 */ /* 0x000fe2000fffe0ff */
[----:B---3--:R-:W-:Y:S02]  /*0580*/  @P4 R2UR UR14, R5 ;  /* 0x00000000050e42ca */ /* 0x008fe400000e0000 */
[----:B----4-:R-:W-:Y:S02]  /*0590*/  @P2 R2UR UR8, R0 ;  /* 0x00000000000822ca */ /* 0x010fe400000e0000 */
[----:B------:R-:W-:Y:S01]  /*05a0*/  @!P3 R2UR UR45, R2 ;  /* 0x00000000022db2ca */ /* 0x000fe200000e0000 */
[----:B------:R-:W-:-:S14]  /*05b0*/  BRA.U !UP6, `(.L_x_378) ;  /* 0x000000010e247547 */ /* 0x000fdc000b800000 */
[----:B------:R-:W-:Y:S01]  /*05c0*/  UISETP.NE.AND UP1, UPT, UR29, URZ, UPT ;  /* 0x000000ff1d00728c */ /* 0x000fe2000bf25270 */
[----:B------:R-:W-:Y:S02]  /*05d0*/  IMAD.U32 R2, RZ, RZ, UR40 ;  /* 0x00000028ff027e24 */ /* 0x000fe4000f8e00ff */
[----:B------:R-:W-:-:S03]  /*05e0*/  IMAD.U32 R3, RZ, RZ, UR41 ;  /* 0x00000029ff037e24 */ /* 0x000fc6000f8e00ff */
[----:B------:R-:W-:-:S13]  /*05f0*/  PLOP3.LUT P0, PT, PT, PT, UP1, 0x80, 0x8 ;  /* 0x000000000008781c */ /* 0x000fda0003f0f018 */
[----:B------:R-:W2:Y:S04]  /*0600*/  @P0 LDG.E R0, desc[UR36][R2.64+0x4] ;  /* 0x0000042402000981 */ /* 0x000ea8000c1e1900 */
[----:B------:R-:W3:Y:S01]  /*0610*/  @!P0 LDG.E R2, desc[UR36][R2.64] ;  /* 0x0000002402028981 */ /* 0x000ee2000c1e1900 */
[----:B--2---:R-:W-:-:S13]  /*0620*/  @P0 R2UR UR10, R0 ;  /* 0x00000000000a02ca */ /* 0x004fda00000e0000 */
[----:B------:R-:W-:-:S07]  /*0630*/  @UP1 UIADD3 UR10, UPT, UPT, UR10, -UR45, URZ ;  /* 0x8000002d0a0a1290 */ /* 0x000fce000fffe0ff */
[----:B---3--:R-:W-:-:S15]  /*0640*/  @!P0 R2UR UR10, R2 ;  /* 0x00000000020a82ca */ /* 0x008fde00000e0000 */
.L_x_378:
        /* <DEDUP_REMOVED lines=33> */
.L_x_380:
[----:B------:R-:W1:Y:S01]  /*0860*/  LDCU.64 UR18, c[0x0][0x3b8] ;  /* 0x00007700ff1277ac */ /* 0x000e620008000a00 */
[----:B------:R-:W-:-:S04]  /*0870*/  UIADD3 UR8, UPT, UPT, UR44, UR45, URZ ;  /* 0x0000002d2c087290 */ /* 0x000fc8000fffe0ff */
[----:B-1----:R-:W-:Y:S02]  /*0880*/  UIMAD.WIDE.U32 UR48, UR8, UR18, URZ ;  /* 0x00000012083072a5 */ /* 0x002fe4000f8e00ff */
[----:B------:R-:W-:-:S04]  /*0890*/  UIMAD UR8, UR8, UR19, URZ ;  /* 0x00000013080872a4 */ /* 0x000fc8000f8e02ff */
[----:B------:R-:W-:-:S06]  /*08a0*/  UIADD3 UR8, UPT, UPT, UR49, UR8, URZ ;  /* 0x0000000831087290 */ /* 0x000fcc000fffe0ff */
[----:B------:R-:W-:Y:S02]  /*08b0*/  MOV R17, UR8 ;  /* 0x0000000800117c02 */ /* 0x000fe40008000f00 */
.L_x_381:
        /* <DEDUP_REMOVED lines=44> */
.L_x_382:
[----:B------:R-:W1:Y:S01]  /*0b80*/  LDCU.64 UR16, c[0x0][0x3c0] ;  /* 0x00007800ff1077ac */ /* 0x000e620008000a00 */
[----:B------:R-:W-:-:S04]  /*0b90*/  UIADD3 UR8, UPT, UPT, UR44, UR45, URZ ;  /* 0x0000002d2c087290 */ /* 0x000fc8000fffe0ff */
[----:B-1----:R-:W-:Y:S02]  /*0ba0*/  UIMAD.WIDE.U32 UR10, UR8, UR16, URZ ;  /* 0x00000010080a72a5 */ /* 0x002fe4000f8e00ff */
[----:B------:R-:W-:-:S04]  /*0bb0*/  UIMAD UR8, UR8, UR17, URZ ;  /* 0x00000011080872a4 */ /* 0x000fc8000f8e02ff */
[----:B------:R-:W-:Y:S01]  /*0bc0*/  UIADD3 UR8, UPT, UPT, UR11, UR8, URZ ;  /* 0x000000080b087290 */ /* 0x000fe2000fffe0ff */
[----:B------:R-:W-:-:S05]  /*0bd0*/  UMOV UR50, UR10 ;  /* 0x0000000a00327c82 */ /* 0x000fca0008000000 */
[----:B------:R-:W-:-:S07]  /*0be0*/  MOV R16, UR8 ;  /* 0x0000000800107c02 */ /* 0x000fce0008000f00 */
.L_x_383:
        /* <DEDUP_REMOVED lines=27> */
.L_x_384:
[----:B------:R-:W-:Y:S02]  /*0da0*/  UIMAD.WIDE.U32 UR54, UR62, UR14, URZ ;  /* 0x0000000e3e3672a5 */ /* 0x000fe4000f8e00ff */
[----:B------:R-:W-:-:S04]  /*0db0*/  UIMAD UR8, UR63, UR14, URZ ;  /* 0x0000000e3f0872a4 */ /* 0x000fc8000f8e02ff */
[----:B------:R-:W-:Y:S02]  /*0dc0*/  UIADD3 UR8, UPT, UPT, UR55, UR8, URZ ;  /* 0x0000000837087290 */ /* 0x000fe4000fffe0ff */
.L_x_385:
        /* <DEDUP_REMOVED lines=20> */
.L_x_386:
[----:B------:R-:W1:Y:S01]  /*0f10*/  LDCU UR56, c[0x0][0x434] ;  /* 0x00008680ff3877ac */ /* 0x000e620008000800 */
[----:B------:R-:W-:-:S04]  /*0f20*/  UIMAD UR11, UR43, UR58, UR28 ;  /* 0x0000003a2b0b72a4 */ /* 0x000fc8000f8e021c */
[----:B-1----:R-:W-:Y:S02]  /*0f30*/  UIMAD UR56, UR11, UR56, URZ ;  /* 0x000000380b3872a4 */ /* 0x002fe4000f8e02ff */
.L_x_387:
        /* <DEDUP_REMOVED lines=11> */
.L_x_388:
[----:B------:R-:W1:Y:S01]  /*0ff0*/  LDCU UR55, c[0x0][0x444] ;  /* 0x00008880ff3777ac */ /* 0x000e620008000800 */
[----:B------:R-:W-:-:S04]  /*1000*/  UIMAD UR10, UR43, UR58, UR28 ;  /* 0x0000003a2b0a72a4 */ /* 0x000fc8000f8e021c */
[----:B-1----:R-:W-:-:S12]  /*1010*/  UIMAD UR55, UR10, UR55, URZ ;  /* 0x000000370a3772a4 */ /* 0x002fd8000f8e02ff */
.L_x_389:
        /* <DEDUP_REMOVED lines=45> */
[----:B-1----:R-:W-:-:S03]  /*12f0*/  UIMAD.WIDE UR60, UR56, 0x4, UR60 ;  /* 0x00000004383c78a5 */ /* 0x002fc6000f8e023c */
[----:B---3--:R-:W-:-:S04]  /*1300*/  IMAD.WIDE.U32 R2, R14, UR26, RZ ;  /* 0x0000001a0e027c25 */ /* 0x008fc8000f8e00ff */
        /* <DEDUP_REMOVED lines=8> */
[----:B------:R-:W-:Y:S01]  /*1390*/  SEL R0, R2, RZ, P4 ;  /* 0x000000ff02007207 */ /* 0x000fe20002000000 */
[----:B------:R-:W-:Y:S01]  /*13a0*/  IMAD.MOV.U32 R2, RZ, RZ, R4 ;  /* 0x000000ffff027224 */ /* 0x000fe200078e0004 */
[----:B------:R-:W-:-:S03]  /*13b0*/  SHF.R.S32.HI R5, RZ, 0x1f, R12 ;  /* 0x0000001fff057819 */ /* 0x000fc6000001140c */
[----:B------:R-:W-:Y:S01]  /*13c0*/  IMAD.WIDE.U32 R2, R21, UR8, R2 ;  /* 0x0000000815027c25 */ /* 0x000fe2000f8e0002 */
[----:B------:R-:W-:Y:S02]  /*13d0*/  IADD3.X R12, PT, PT, R5, UR53, R0, P1, P0 ;  /* 0x00000035050c7c10 */ /* 0x000fe40008fe0400 */
[----:B------:R-:W-:Y:S01]  /*13e0*/  IADD3 R0, P0, PT, R13, UR51, RZ ;  /* 0x000000330d007c10 */ /* 0x000fe2000ff1e0ff */
[----:B------:R-:W-:Y:S01]  /*13f0*/  IMAD.WIDE.U32 R4, R21, UR14, R6 ;  /* 0x0000000e15047c25 */ /* 0x000fe2000f8e0006 */
[----:B----4-:R-:W-:Y:S02]  /*1400*/  LEA R28, P1, R2, UR20, 0x1 ;  /* 0x00000014021c7c11 */ /* 0x010fe4000f8208ff */
[----:B------:R-:W-:Y:S01]  /*1410*/  LEA.HI.X.SX32 R7, R11, R12, 0x1, P0 ;  /* 0x0000000c0b077211 */ /* 0x000fe200000f0eff */
[C---:B------:R-:W-:Y:S01]  /*1420*/  IMAD R6, R21.reuse, UR9, R3 ;  /* 0x0000000915067c24 */ /* 0x040fe2000f8e0203 */
[----:B-----5:R-:W-:Y:S01]  /*1430*/  LEA R26, P2, R4, UR22, 0x1 ;  /* 0x00000016041a7c11 */ /* 0x020fe2000f8408ff */
[----:B------:R-:W-:Y:S01]  /*1440*/  IMAD R3, R21, UR15, R5 ;  /* 0x0000000f15037c24 */ /* 0x000fe2000f8e0205 */
[----:B-1----:R-:W-:Y:S01]  /*1450*/  LEA R24, P0, R0, UR10, 0x2 ;  /* 0x0000000a00187c11 */ /* 0x002fe2000f8010ff */
[----:B--2---:R-:W-:Y:S01]  /*1460*/  UIMAD.WIDE UR14, UR55, 0x4, UR58 ;  /* 0x00000004370e78a5 */ /* 0x004fe2000f8e023a */
[----:B------:R-:W-:-:S02]  /*1470*/  LEA.HI.X R29, R2, UR21, R6, 0x1, P1 ;  /* 0x00000015021d7c11 */ /* 0x000fc400088f0c06 */
[----:B------:R-:W-:Y:S02]  /*1480*/  LEA.HI.X R27, R4, UR23, R3, 0x1, P2 ;  /* 0x00000017041b7c11 */ /* 0x000fe400090f0c03 */
[----:B------:R-:W-:Y:S02]  /*1490*/  LEA.HI.X R25, R0, UR11, R7, 0x2, P0 ;  /* 0x0000000b00197c11 */ /* 0x000fe400080f1407 */
[C---:B------:R-:W-:Y:S01]  /*14a0*/  IADD3 R13, P0, PT, R21.reuse, 0x40, RZ ;  /* 0x00000040150d7810 */ /* 0x040fe20007f1e0ff */
[----:B------:R1:W-:Y:S01]  /*14b0*/  STL.64 [R1+0x18], R26 ;  /* 0x0000181a01007387 */ /* 0x0003e20000100a00 */
[----:B------:R-:W-:-:S03]  /*14c0*/  IADD3 R5, PT, PT, R21, 0x40, RZ ;  /* 0x0000004015057810 */ /* 0x000fc60007ffe0ff */
[----:B------:R1:W-:Y:S01]  /*14d0*/  STL.64 [R1+0x10], R28 ;  /* 0x0000101c01007387 */ /* 0x0003e20000100a00 */
[----:B------:R-:W-:-:S03]  /*14e0*/  IMAD.X R12, RZ, RZ, RZ, P0 ;  /* 0x000000ffff0c7224 */ /* 0x000fc600000e06ff */
[----:B------:R1:W-:Y:S01]  /*14f0*/  STL.64 [R1+0x8], R24 ;  /* 0x0000081801007387 */ /* 0x0003e20000100a00 */
[----:B------:R-:W-:Y:S05]  /*1500*/  BRA.U UP0, `(.L_x_390) ;  /* 0x0000000500d07547 */ /* 0x000fea000b800000 */
[----:B------:R-:W-:Y:S05]  /*1510*/  BRA.U UP2, `(.L_x_391) ;  /* 0x0000000102307547 */ /* 0x000fea000b800000 */
[----:B------:R-:W2:Y:S01]  /*1520*/  LDCU.64 UR14, c[0x0][0x5c0] ;  /* 0x0000b800ff0e77ac */ /* 0x000ea20008000a00 */
[----:B------:R-:W3:Y:S01]  /*1530*/  LDCU.64 UR8, c[0x0][0x5a8] ;  /* 0x0000b500ff0877ac */ /* 0x000ee20008000a00 */
[----:B------:R-:W-:-:S04]  /*1540*/  USHF.R.S32.HI UR10, URZ, 0x1f, UR44 ;  /* 0x0000001fff0a7899 */ /* 0x000fc8000801142c */
[----:B--2---:R-:W-:Y:S02]  /*1550*/  UIMAD UR10, UR10, UR14, URZ ;  /* 0x0000000e0a0a72a4 */ /* 0x004fe4000f8e02ff */
[----:B------:R-:W-:Y:S02]  /*1560*/  UIMAD.WIDE.U32 UR16, UR44, UR14, URZ ;  /* 0x0000000e2c1072a5 */ /* 0x000fe4000f8e00ff */
[----:B------:R-:W-:-:S04]  /*1570*/  UIMAD UR10, UR44, UR15, UR10 ;  /* 0x0000000f2c0a72a4 */ /* 0x000fc8000f8e020a */
[----:B------:R-:W-:-:S03]  /*1580*/  UIADD3 UR11, UPT, UPT, UR17, UR10, URZ ;  /* 0x0000000a110b7290 */ /* 0x000fc6000fffe0ff */
[----:B------:R-:W-:Y:S02]  /*1590*/  UMOV UR10, UR16 ;  /* 0x00000010000a7c82 */ /* 0x000fe40008000000 */
[----:B---3--:R-:W-:-:S04]  /*15a0*/  UIMAD.WIDE.U32 UR18, UR43, UR8, UR10 ;  /* 0x000000082b1272a5 */ /* 0x008fc8000f8e000a */
[----:B------:R-:W-:-:S06]  /*15b0*/  UIMAD UR9, UR43, UR9, UR19 ;  /* 0x000000092b0972a4 */ /* 0x000fcc000f8e0213 */
[----:B------:R-:W-:Y:S01]  /*15c0*/  MOV R0, UR9 ;  /* 0x0000000900007c02 */ /* 0x000fe20008000f00 */
[----:B------:R-:W-:Y:S05]  /*15d0*/  BRA `(.L_x_392) ;  /* 0x0000000000187947 */ /* 0x000fea0003800000 */
.L_x_391:
[----:B------:R-:W2:Y:S01]  /*15e0*/  LDCU.64 UR14, c[0x0][0x5c0] ;  /* 0x0000b800ff0e77ac */ /* 0x000ea20008000a00 */
[----:B------:R-:W-:-:S04]  /*15f0*/  UIADD3 UR8, UPT, UPT, UR44, UR45, URZ ;  /* 0x0000002d2c087290 */ /* 0x000fc8000fffe0ff */
[----:B--2---:R-:W-:Y:S02]  /*1600*/  UIMAD.WIDE.U32 UR18, UR8, UR14, URZ ;  /* 0x0000000e081272a5 */ /* 0x004fe4000f8e00ff */
[----:B------:R-:W-:-:S04]  /*1610*/  UIMAD UR8, UR8, UR15, URZ ;  /* 0x0000000f080872a4 */ /* 0x000fc8000f8e02ff */
[----:B------:R-:W-:-:S06]  /*1620*/  UIADD3 UR8, UPT, UPT, UR19, UR8, URZ ;  /* 0x0000000813087290 */ /* 0x000fcc000fffe0ff */
[----:B------:R-:W-:Y:S02]  /*1630*/  MOV R0, UR8 ;  /* 0x0000000800007c02 */ /* 0x000fe40008000f00 */
.L_x_392:
        /* <DEDUP_REMOVED lines=12> */
[----:B------:R-:W-:Y:S06]  /*1700*/  BRA `(.L_x_394) ;  /* 0x0000000000187947 */ /* 0x000fec0003800000 */
.L_x_393:
[----:B------:R-:W2:Y:S01]  /*1710*/  LDCU.64 UR10, c[0x0][0x5c8] ;  /* 0x0000b900ff0a77ac */ /* 0x000ea20008000a00 */
[----:B------:R-:W-:-:S04]  /*1720*/  UIADD3 UR44, UPT, UPT, UR44, UR45, URZ ;  /* 0x0000002d2c2c7290 */ /* 0x000fc8000fffe0ff */
[----:B--2---:R-:W-:Y:S02]  /*1730*/  UIMAD.WIDE.U32 UR16, UR44, UR10, URZ ;  /* 0x0000000a2c1072a5 */ /* 0x004fe4000f8e00ff */
[----:B------:R-:W-:-:S04]  /*1740*/  UIMAD UR44, UR44, UR11, URZ ;  /* 0x0000000b2c2c72a4 */ /* 0x000fc8000f8e02ff */
[----:B------:R-:W-:-:S06]  /*1750*/  UIADD3 UR44, UPT, UPT, UR17, UR44, URZ ;  /* 0x0000002c112c7290 */ /* 0x000fcc000fffe0ff */
[----:B------:R-:W-:-:S07]  /*1760*/  MOV R10, UR44 ;  /* 0x0000002c000a7c02 */ /* 0x000fce0008000f00 */
.L_x_394:
[----:B------:R-:W2:Y:S01]  /*1770*/  LDCU.64 UR8, c[0x0][0x5d8] ;  /* 0x0000bb00ff0877ac */ /* 0x000ea20008000a00 */
        /* <DEDUP_REMOVED lines=10> */
[----:B--2---:R-:W-:Y:S01]  /*1820*/  IMAD.U32 R0, RZ, RZ, UR9 ;  /* 0x00000009ff007e24 */ /* 0x004fe2000f8e00ff */
[----:B------:R-:W-:-:S05]  /*1830*/  MOV R4, UR8 ;  /* 0x0000000800047c02 */ /* 0x000fca0008000f00 */
[----:B------:R-:W-:-:S04]  /*1840*/  IMAD.WIDE.U32 R4, R4, UR28, R2 ;  /* 0x0000001c04047c25 */ /* 0x000fc8000f8e0002 */
[----:B------:R-:W-:Y:S01]  /*1850*/  IMAD R0, R0, UR28, R5 ;  /* 0x0000001c00007c24 */ /* 0x000fe2000f8e0205 */
        /* <DEDUP_REMOVED lines=8> */
[----:B------:R2:W-:Y:S04]  /*18e0*/  STG.E.128 desc[UR36][R2.64], RZ ;  /* 0x000000ff02007986 */ /* 0x0005e8000c101d24 */
[----:B------:R2:W-:Y:S04]  /*18f0*/  STG.E.128 desc[UR36][R2.64+0x40], RZ ;  /* 0x000040ff02007986 */ /* 0x0005e8000c101d24 */
[----:B------:R2:W-:Y:S02]  /*1900*/  STG.E.128 desc[UR36][R2.64+0x80], RZ ;  /* 0x000080ff02007986 */ /* 0x0005e4000c101d24 */
.L_x_396:
[----:B------:R-:W-:Y:S05]  /*1910*/  BSYNC.RECONVERGENT B0 ;  /* 0x0000000000007941 */ /* 0x000fea0003800200 */
.L_x_395:
[----:B------:R-:W-:Y:S04]  /*1920*/  BSSY.RECONVERGENT B0, `(.L_x_397) ;  /* 0x000000d000007945 */ /* 0x000fe80003800200 */
[----:B------:R-:W-:Y:S05]  /*1930*/  @P1 BRA `(.L_x_398) ;  /* 0x00000000002c1947 */ /* 0x000fea0003800000 */
[----:B------:R-:W3:Y:S01]  /*1940*/  LDCU.64 UR8, c[0x0][0x560] ;  /* 0x0000ac00ff0877ac */ /* 0x000ee20008000a00 */
[----:B------:R-:W-:Y:S01]  /*1950*/  MOV R5, R0 ;  /* 0x0000000000057202 */ /* 0x000fe20000000f00 */
[----:B--2---:R-:W-:Y:S02]  /*1960*/  IMAD R2, R12, UR14, RZ ;  /* 0x0000000e0c027c24 */ /* 0x004fe4000f8e02ff */
[----:B------:R-:W-:-:S04]  /*1970*/  IMAD.WIDE.U32 R4, R13, UR14, R4 ;  /* 0x0000000e0d047c25 */ /* 0x000fc8000f8e0004 */
[----:B------:R-:W-:-:S05]  /*1980*/  IMAD R0, R13, UR15, R2 ;  /* 0x0000000f0d007c24 */ /* 0x000fca000f8e0202 */
[----:B------:R-:W-:Y:S02]  /*1990*/  IADD3 R0, PT, PT, R5, R0, RZ ;  /* 0x0000000005007210 */ /* 0x000fe40007ffe0ff */
[----:B---3--:R-:W-:-:S04]  /*19a0*/  LEA R2, P0, R4, UR8, 0x1 ;  /* 0x0000000804027c11 */ /* 0x008fc8000f8008ff */
[----:B------:R-:W-:-:S05]  /*19b0*/  LEA.HI.X R3, R4, UR9, R0, 0x1, P0 ;  /* 0x0000000904037c11 */ /* 0x000fca00080f0c00 */
[----:B------:R3:W-:Y:S04]  /*19c0*/  STG.E.128 desc[UR36][R2.64], RZ ;  /* 0x000000ff02007986 */ /* 0x0007e8000c101d24 */
[----:B------:R3:W-:Y:S04]  /*19d0*/  STG.E.128 desc[UR36][R2.64+0x40], RZ ;  /* 0x000040ff02007986 */ /* 0x0007e8000c101d24 */
[----:B------:R3:W-:Y:S02]  /*19e0*/  STG.E.128 desc[UR36][R2.64+0x80], RZ ;  /* 0x000080ff02007986 */ /* 0x0007e4000c101d24 */
.L_x_398:
[----:B------:R-:W-:Y:S05]  /*19f0*/  BSYNC.RECONVERGENT B0 ;  /* 0x0000000000007941 */ /* 0x000fea0003800200 */
.L_x_397:
[----:B------:R-:W4:Y:S01]  /*1a00*/  LDCU.64 UR8, c[0x0][0x5e0] ;  /* 0x0000bc00ff0877ac */ /* 0x000f220008000a00 */
[----:B--23--:R-:W-:Y:S01]  /*1a10*/  MOV R2, UR10 ;  /* 0x0000000a00027c02 */ /* 0x00cfe20008000f00 */
[----:B------:R-:W-:Y:S01]  /*1a20*/  BSSY.RECONVERGENT B0, `(.L_x_399) ;  /* 0x0000015000007945 */ /* 0x000fe20003800200 */
[----:B------:R-:W-:-:S03]  /*1a30*/  UIMAD UR42, UR42, UR10, URZ ;  /* 0x0000000a2a2a72a4 */ /* 0x000fc6000f8e02ff */
[----:B------:R-:W-:Y:S01]  /*1a40*/  IMAD.WIDE.U32 R2, R2, UR5, R8 ;  /* 0x0000000502027c25 */ /* 0x000fe2000f8e0008 */
[----:B------:R-:W-:Y:S02]  /*1a50*/  UIMAD UR42, UR5, UR11, UR42 ;  /* 0x0000000b052a72a4 */ /* 0x000fe4000f8e022a */
[----:B------:R-:W-:-:S04]  /*1a60*/  IADD3 R2, P0, PT, R2, UR16, RZ ;  /* 0x0000001002027c10 */ /* 0x000fc8000ff1e0ff */
[----:B------:R-:W-:Y:S02]  /*1a70*/  IADD3.X R3, PT, PT, R10, UR42, R3, P0, !PT ;  /* 0x0000002a0a037c10 */ /* 0x000fe400087fe403 */
[----:B----4-:R-:W-:Y:S02]  /*1a80*/  MOV R4, UR8 ;  /* 0x0000000800047c02 */ /* 0x010fe40008000f00 */
[----:B------:R-:W-:-:S03]  /*1a90*/  MOV R0, UR9 ;  /* 0x0000000900007c02 */ /* 0x000fc60008000f00 */
        /* <DEDUP_REMOVED lines=13> */
.L_x_400:
[----:B------:R-:W-:Y:S05]  /*1b70*/  BSYNC.RECONVERGENT B0 ;  /* 0x0000000000007941 */ /* 0x000fea0003800200 */
.L_x_399:
        /* <DEDUP_REMOVED lines=11> */
[----:B------:R2:W-:Y:S01]  /*1c30*/  STG.E.128 desc[UR36][R2.64+0x80], RZ ;  /* 0x000080ff02007986 */ /* 0x0005e2000c101d24 */
[----:B------:R-:W-:Y:S05]  /*1c40*/  BRA `(.L_x_401) ;  /* 0x0000006800247947 */ /* 0x000fea0003800000 */
.L_x_390:
[----:B------:R-:W-:Y:S01]  /*1c50*/  UIADD3 UR8, UPT, UPT, -UR5, UR38, URZ ;  /* 0x0000002605087290 */ /* 0x000fe2000fffe1ff */
[----:B------:R-:W-:Y:S01]  /*1c60*/  IMAD.U32 R2, RZ, RZ, UR16 ;  /* 0x00000010ff027e24 */ /* 0x000fe2000f8e00ff */
[----:B------:R-:W2:Y:S01]  /*1c70*/  LDCU.64 UR10, c[0x0][0x3d8] ;  /* 0x00007b00ff0a77ac */ /* 0x000ea20008000a00 */
        /* <DEDUP_REMOVED lines=10> */
[----:B------:R-:W3:Y:S01]  /*1d20*/  LDCU.64 UR8, c[0x0][0x3d0] ;  /* 0x00007a00ff0877ac */ /* 0x000ee20008000a00 */
[----:B------:R-:W-:-:S02]  /*1d30*/  LOP3.LUT R7, R20, 0xd8, RZ, 0xc0, !PT ;  /* 0x000000d814077812 */ /* 0x000fc400078ec0ff */
[----:B------:R-:W-:Y:S01]  /*1d40*/  LOP3.LUT R0, R23, 0x10, RZ, 0xc0, !PT ;  /* 0x0000001017007812 */ /* 0x000fe200078ec0ff */
[----:B------:R-:W-:Y:S01]  /*1d50*/  UIMAD UR42, UR5, UR19, UR42 ;  /* 0x00000013052a72a4 */ /* 0x000fe2000f8e022a */
[----:B------:R-:W-:Y:S01]  /*1d60*/  IADD3.X R3, PT, PT, R16, UR20, R3, P0, !PT ;  /* 0x0000001410037c10 */ /* 0x000fe200087fe403 */
[----:B------:R-:W4:Y:S01]  /*1d70*/  @!P6 LDC.64 R14, c[0x0][0x390] ;  /* 0x0000e400ff0eeb82 */ /* 0x000f220000000a00 */
[----:B------:R-:W-:Y:S01]  /*1d80*/  LOP3.LUT R7, R7, 0x18, R22, 0x78, !PT ;  /* 0x0000001807077812 */ /* 0x000fe200078e7816 */
[----:B------:R-:W-:Y:S01]  /*1d90*/  UIMAD UR20, UR47, -0x40, UR46 ;  /* 0xffffffc02f1478a4 */ /* 0x000fe2000f8e022e */
[----:B-1----:R-:W-:Y:S01]  /*1da0*/  LOP3.LUT R24, R0, 0x7, R21, 0xf8, !PT ;  /* 0x0000000700187812 */ /* 0x002fe200078ef815 */
[----:B--2---:R-:W-:Y:S01]  /*1db0*/  IMAD R0, R18, UR10, RZ ;  /* 0x0000000a12007c24 */ /* 0x004fe2000f8e02ff */
        /* <DEDUP_REMOVED lines=14> */
[----:B---3--:R-:W-:Y:S01]  /*1ea0*/  IMAD R4, R18, UR8, RZ ;  /* 0x0000000812047c24 */ /* 0x008fe2000f8e02ff */
[----:B------:R-:W-:Y:S01]  /*1eb0*/  ISETP.GE.AND P1, PT, R8, UR20, PT ;  /* 0x0000001408007c0c */ /* 0x000fe2000bf26270 */
[----:B------:R-:W-:Y:S01]  /*1ec0*/  @!P6 IMAD.WIDE.U32 R8, R21, UR16, R2 ;  /* 0x000000101508ec25 */ /* 0x000fe2000f8e0002 */
[----:B------:R-:W2:Y:S01]  /*1ed0*/  @!P6 LDC.64 R18, c[0x0][0x388] ;  /* 0x0000e200ff12eb82 */ /* 0x000ea20000000a00 */
[----:B------:R-:W-:Y:S01]  /*1ee0*/  STL [R1+0x24], R24 ;  /* 0x0000241801007387 */ /* 0x000fe20000100800 */
[----:B------:R-:W3:Y:S01]  /*1ef0*/  S2R R227, SR_TID.X ;  /* 0x0000000000e37919 */ /* 0x000ee20000002100 */
[----:B------:R-:W-:-:S02]  /*1f00*/  IMAD R11, R10, UR9, R4 ;  /* 0x000000090a0b7c24 */ /* 0x000fc4000f8e0204 */
[----:B------:R-:W-:Y:S02]  /*1f10*/  IMAD.MOV.U32 R225, RZ, RZ, 0x20 ;  /* 0x00000020ffe17424 */ /* 0x000fe400078e00ff */
[----:B------:R-:W-:Y:S01]  /*1f20*/  IMAD.MOV.U32 R224, RZ, RZ, 0x20 ;  /* 0x00000020ffe07424 */ /* 0x000fe200078e00ff */
[----:B------:R-:W-:Y:S01]  /*1f30*/  CS2R R126, SRZ ;  /* 0x00000000007e7805 */ /* 0x000fe2000001ff00 */
[----:B------:R-:W-:Y:S01]  /*1f40*/  @!P5 IMAD.MOV.U32 R4, RZ, RZ, R2 ;  /* 0x000000ffff04d224 */ /* 0x000fe200078e0002 */
[----:B------:R-:W-:Y:S01]  /*1f50*/  CS2R R124, SRZ ;  /* 0x00000000007c7805 */ /* 0x000fe2000001ff00 */
[----:B------:R-:W-:Y:S01]  /*1f60*/  IMAD.WIDE.U32 R6, R10, UR8, R6 ;  /* 0x000000080a067c25 */ /* 0x000fe2000f8e0006 */
[----:B----4-:R-:W-:Y:S01]  /*1f70*/  @!P6 LEA R10, P0, R8, R14, 0x1 ;  /* 0x0000000e080ae211 */ /* 0x010fe200078008ff */
[----:B------:R-:W-:Y:S02]  /*1f80*/  ULOP3.LUT UR8, UR47, 0x80000001, URZ, 0xc0, !UPT ;  /* 0x800000012f087892 */ /* 0x000fe4000f8ec0ff */
[----:B------:R-:W-:Y:S01]  /*1f90*/  @!P6 IMAD R2, R21, UR17, R9 ;  /* 0x000000111502ec24 */ /* 0x000fe2000f8e0209 */
[----:B------:R-:W-:Y:S01]  /*1fa0*/  UIADD3 UR11, UPT, UPT, UR5, 0x80, URZ ;  /* 0x00000080050b7890 */ /* 0x000fe2000fffe0ff */
[----:B------:R-:W-:Y:S01]  /*1fb0*/  @!P5 IMAD R0, R12, UR16, RZ ;  /* 0x000000100c00dc24 */ /* 0x000fe2000f8e02ff */
[----:B------:R-:W-:Y:S01]  /*1fc0*/  UISETP.NE.AND UP0, UPT, UR8, 0x1, UPT ;  /* 0x000000010800788c */ /* 0x000fe2000bf05270 */
[----:B------:R-:W-:Y:S01]  /*1fd0*/  @!P5 IMAD.MOV.U32 R5, RZ, RZ, R3 ;  /* 0x000000ffff05d224 */ /* 0x000fe200078e0003 */
[----:B------:R-:W-:Y:S01]  /*1fe0*/  CS2R R130, SRZ ;  /* 0x0000000000827805 */ /* 0x000fe2000001ff00 */
[----:B------:R-:W-:Y:S01]  /*1ff0*/  IMAD.IADD R3, R7, 0x1, R11 ;  /* 0x0000000107037824 */ /* 0x000fe200078e020b */
[----:B------:R-:W-:Y:S01]  /*2000*/  @!P6 LEA.HI.X R11, R8, R15, R2, 0x1, P0 ;  /* 0x0000000f080be211 */ /* 0x000fe200000f0c02 */
[C---:B------:R-:W-:Y:S01]  /*2010*/  @!P5 IMAD R9, R13.reuse, UR17, R0 ;  /* 0x000000110d09dc24 */ /* 0x040fe2000f8e0200 */
[----:B------:R-:W4:Y:S01]  /*2020*/  @!P5 LDC.64 R14, c[0x0][0x388] ;  /* 0x0000e200ff0edb82 */ /* 0x000f220000000a00 */
[----:B------:R-:W-:Y:S01]  /*2030*/  @!P5 IMAD.WIDE.U32 R4, R13, UR16, R4 ;  /* 0x000000100d04dc25 */ /* 0x000fe2000f8e0004 */
[----:B------:R-:W-:Y:S01]  /*2040*/  USEL UR8, URZ, 0x3000, UP0 ;  /* 0x00003000ff087887 */ /* 0x000fe20008000000 */
[----:B------:R-:W5:Y:S02]  /*2050*/  LDCU UR17, c[0x0][0x3b0] ;  /* 0x00007600ff1177ac */ /* 0x000f640008000800 */
[----:B------:R-:W-:Y:S01]  /*2060*/  @!P5 IMAD R0, R12, UR18, RZ ;  /* 0x000000120c00dc24 */ /* 0x000fe2000f8e02ff */
[----:B-1----:R-:W-:Y:S01]  /*2070*/  @!P5 LEA R8, P0, R4, R16, 0x1 ;  /* 0x000000100408d211 */ /* 0x002fe200078008ff */
[----:B------:R-:W-:Y:S01]  /*2080*/  @!P5 IMAD.IADD R9, R5, 0x1, R9 ;  /* 0x000000010509d824 */ /* 0x000fe200078e0209 */
[----:B------:R-:W1:Y:S01]  /*2090*/  LDCU UR16, c[0x0][0x590] ;  /* 0x0000b200ff1077ac */ /* 0x000e620008000800 */
[----:B------:R-:W-:Y:S01]  /*20a0*/  @!P5 IMAD R12, R13, UR19, R0 ;  /* 0x000000130d0cdc24 */ /* 0x000fe2000f8e0200 */
[----:B------:R-:W-:Y:S01]  /*20b0*/  LEA R0, R20, UR6, 0x1 ;  /* 0x0000000614007c11 */ /* 0x000fe2000f8e08ff */
[----:B------:R-:W-:Y:S01]  /*20c0*/  @!P6 IMAD.MOV.U32 R2, RZ, RZ, R6 ;  /* 0x000000ffff02e224 */ /* 0x000fe200078e0006 */
[----:B------:R-:W-:Y:S01]  /*20d0*/  @!P5 LEA.HI.X R9, R4, R17, R9, 0x1, P0 ;  /* 0x000000110409d211 */ /* 0x000fe200000f0c09 */
[--C-:B------:R-:W-:Y:S01]  /*20e0*/  @!P5 IMAD.MOV.U32 R7, RZ, RZ, R3.reuse ;  /* 0x000000ffff07d224 */ /* 0x100fe200078e0003 */
[----:B------:R-:W-:Y:S01]  /*20f0*/  CS2R R128, SRZ ;  /* 0x0000000000807805 */ /* 0x000fe2000001ff00 */
[----:B------:R-:W-:Y:S01]  /*2100*/  @!PT LDS RZ, [RZ] ;  /* 0x00000000fffff984 */ /* 0x000fe20000000800 */
[----:B------:R-:W-:Y:S01]  /*2110*/  @!PT LDS RZ, [RZ] ;  /* 0x00000000fffff984 */ /* 0x000fe20000000800 */
[----:B------:R-:W-:Y:S01]  /*2120*/  @!PT LDS RZ, [RZ] ;  /* 0x00000000fffff984 */ /* 0x000fe20000000800 */
[----:B------:R-:W-:Y:S01]  /*2130*/  @!P6 LDGSTS.E.BYPASS.LTC128B.128 [R0+0xf000], desc[UR36][R10.64] ;  /* 0x0f0000000a00efae */ /* 0x000fe2000b981a24 */
[----:B------:R-:W-:Y:S01]  /*2140*/  @!P6 IMAD.WIDE.U32 R2, R21, UR18, R2 ;  /* 0x000000121502ec25 */ /* 0x000fe2000f8e0002 */
[----:B------:R-:W-:-:S02]  /*2150*/  CS2R R122, SRZ ;  /* 0x00000000007a7805 */ /* 0x000fc4000001ff00 */
[----:B------:R-:W-:Y:S01]  /*2160*/  CS2R R120, SRZ ;  /* 0x0000000000787805 */ /* 0x000fe2000001ff00 */
[----:B------:R-:W-:Y:S01]  /*2170*/  @!P6 LDGSTS.E.BYPASS.LTC128B.128 [R0+0x11000], desc[UR36][R10.64+0x40] ;  /* 0x110000400a00efae */ /* 0x000fe2000b981a24 */
[----:B------:R-:W-:Y:S01]  /*2180*/  @!P6 IMAD R3, R21, UR19, R3 ;  /* 0x000000131503ec24 */ /* 0x000fe2000f8e0203 */
[----:B--2---:R-:W-:Y:S01]  /*2190*/  @!P6 LEA R4, P0, R2, R18, 0x1 ;  /* 0x000000120204e211 */ /* 0x004fe200078008ff */
[----:B------:R-:W-:Y:S01]  /*21a0*/  VIADD R25, R0, UR8 ;  /* 0x0000000800197c36 */ /* 0x000fe20008000000 */
[----:B------:R-:W-:Y:S01]  /*21b0*/  @!P6 LDGSTS.E.BYPASS.LTC128B.128 [R0+0x13000], desc[UR36][R10.64+0x80] ;  /* 0x130000800a00efae */ /* 0x000fe2000b981a24 */
[----:B------:R-:W-:Y:S01]  /*21c0*/  @!P5 IMAD.WIDE.U32 R6, R13, UR18, R6 ;  /* 0x000000120d06dc25 */ /* 0x000fe2000f8e0006 */
[----:B------:R-:W-:Y:S02]  /*21d0*/  @!P6 LEA.HI.X R5, R2, R19, R3, 0x1, P0 ;  /* 0x000000130205e211 */ /* 0x000fe400000f0c03 */
[----:B------:R-:W-:Y:S01]  /*21e0*/  CS2R R118, SRZ ;  /* 0x0000000000767805 */ /* 0x000fe2000001ff00 */
[----:B------:R-:W-:Y:S01]  /*21f0*/  @P6 STS.128 [R0+0xf000], RZ ;  /* 0x00f000ff00006388 */ /* 0x000fe20000000c00 */
[----:B------:R-:W-:Y:S01]  /*2200*/  @!P5 IMAD.IADD R3, R7, 0x1, R12 ;  /* 0x000000010703d824 */ /* 0x000fe200078e020c */
[C---:B----4-:R-:W-:Y:S01]  /*2210*/  @!P5 LEA R2, P0, R6.reuse, R14, 0x1 ;  /* 0x0000000e0602d211 */ /* 0x050fe200078008ff */
[----:B------:R-:W-:Y:S01]  /*2220*/  IMAD.MOV.U32 R7, RZ, RZ, 0x7f800000 ;  /* 0x7f800000ff077424 */ /* 0x000fe200078e00ff */
[----:B------:R-:W-:Y:S01]  /*2230*/  @P6 STS.128 [R0+0x11000], RZ ;  /* 0x011000ff00006388 */ /* 0x000fe20000000c00 */
[----:B---3--:R-:W-:Y:S01]  /*2240*/  IMAD.SHL.U32 R228, R227, 0x4, RZ ;  /* 0x00000004e3e47824 */ /* 0x008fe200078e00ff */
[----:B------:R-:W-:Y:S01]  /*2250*/  @!P5 LEA.HI.X R3, R6, R15, R3, 0x1, P0 ;  /* 0x0000000f0603d211 */ /* 0x000fe200000f0c03 */
[----:B------:R-:W-:Y:S01]  /*2260*/  IMAD.MOV.U32 R6, RZ, RZ, 0x7f800000 ;  /* 0x7f800000ff067424 */ /* 0x000fe200078e00ff */
[----:B------:R-:W-:Y:S01]  /*2270*/  @P6 STS.128 [R0+0x13000], RZ ;  /* 0x013000ff00006388 */ /* 0x000fe20000000c00 */
[----:B------:R-:W-:-:S02]  /*2280*/  ISETP.GE.AND P0, PT, R24, UR20, PT ;  /* 0x0000001418007c0c */ /* 0x000fc4000bf06270 */
        /* <DEDUP_REMOVED lines=60> */
[----:B------:R-:W-:Y:S01]  /*2650*/  @!P4 LDGSTS.E.BYPASS.LTC128B.128 [R25], desc[UR36][R26.64] ;  /* 0x000000001a19cfae */ /* 0x000fe2000b981a24 */
[----:B------:R-:W-:Y:S01]  /*2660*/  USHF.L.U32 UR49, UR49, 0x3, URZ ;  /* 0x0000000331317899 */ /* 0x000fe200080006ff */
[----:B------:R-:W2:Y:S02]  /*2670*/  LDCU UR5, c[0x0][0x3e0] ;  /* 0x00007c00ff0577ac */ /* 0x000ea40008000800 */
[----:B------:R-:W-:Y:S01]  /*2680*/  @!P4 LDGSTS.E.BYPASS.LTC128B.128 [R25+0x1000], desc[UR36][R26.64+0x40] ;  /* 0x010000401a19cfae */ /* 0x000fe2000b981a24 */
[----:B------:R-:W3:Y:S03]  /*2690*/  LDCU UR10, c[0x0][0x50c] ;  /* 0x0000a180ff0a77ac */ /* 0x000ee60008000800 */
[----:B------:R-:W-:Y:S01]  /*26a0*/  @!P4 LDGSTS.E.BYPASS.LTC128B.128 [R25+0x2000], desc[UR36][R26.64+0x80] ;  /* 0x020000801a19cfae */ /* 0x000fe2000b981a24 */
[----:B------:R-:W4:Y:S03]  /*26b0*/  LDCU UR9, c[0x0][0x45c] ;  /* 0x00008b80ff0977ac */ /* 0x000f260008000800 */
        /* <DEDUP_REMOVED lines=15> */
[----:B-----5:R-:W-:-:S03]  /*27b0*/  IMAD.MOV.U32 R4, RZ, RZ, 0x4 ;  /* 0x00000004ff047424 */ /* 0x020fc600078e00ff */
[----:B------:R-:W-:Y:S01]  /*27c0*/  @!PT LDS RZ, [RZ] ;  /* 0x00000000fffff984 */ /* 0x000fe20000000800 */
[----:B------:R-:W-:Y:S01]  /*27d0*/  @!PT LDS RZ, [RZ] ;  /* 0x00000000fffff984 */ /* 0x000fe20000000800 */
[----:B------:R-:W-:Y:S01]  /*27e0*/  @!PT LDS RZ, [RZ] ;  /* 0x00000000fffff984 */ /* 0x000fe20000000800 */
[----:B------:R-:W-:Y:S01]  /*27f0*/  @!P5 LDGSTS.E.BYPASS.LTC128B.128 [R0+0xa000], desc[UR36][R2.64] ;  /* 0x0a0000000200dfae */ /* 0x000fe2000b981a24 */
[----:B------:R-:W-:-:S03]  /*2800*/  IMAD.MOV.U32 R5, RZ, RZ, 0x7f800000 ;  /* 0x7f800000ff057424 */ /* 0x000fc600078e00ff */
[----:B------:R-:W-:Y:S04]  /*2810*/  @!P5 LDGSTS.E.BYPASS.LTC128B.128 [R0+0xc000], desc[UR36][R2.64+0x40] ;  /* 0x0c0000400200dfae */ /* 0x000fe8000b981a24 */
[----:B------:R1:W-:Y:S04]  /*2820*/  @!P5 LDGSTS.E.BYPASS.LTC128B.128 [R0+0xe000], desc[UR36][R2.64+0x80] ;  /* 0x0e0000800200dfae */ /* 0x0003e8000b981a24 */
[----:B------:R-:W0:Y:S04]  /*2830*/  LDGDEPBAR ;  /* 0x00000000000079af */ /* 0x000e280000000000 */
[----:B------:R-:W-:Y:S01]  /*2840*/  STL [R1+0x20], R25 ;  /* 0x0000201901007387 */ /* 0x000fe20000100800 */
[----:B-1----:R-:W-:Y:S01]  /*2850*/  IMAD.MOV.U32 R0, RZ, RZ, 0x7f800000 ;  /* 0x7f800000ff007424 */ /* 0x002fe200078e00ff */
[----:B------:R-:W-:-:S04]  /*2860*/  DEPBAR.LE SB0, 0x1 ;  /* 0x000080400000791a */ /* 0x000fc80000000000 */
[----:B------:R-:W-:-:S05]  /*2870*/  IMAD.WIDE.U32 R2, R24, R4, UR60 ;  /* 0x0000003c18027e25 */ /* 0x000fca000f8e0004 */
[----:B------:R-:W5:Y:S04]  /*2880*/  @!P1 LDG.E R0, desc[UR36][R2.64+0xa0] ;  /* 0x0000a02402009981 */ /* 0x000f68000c1e1900 */
[----:B------:R-:W2:Y:S04]  /*2890*/  @!P3 LDG.E R6, desc[UR36][R2.64+0x20] ;  /* 0x000020240206b981 */ /* 0x000ea8000c1e1900 */
[----:B------:R-:W3:Y:S04]  /*28a0*/  @!P2 LDG.E R5, desc[UR36][R2.64+0x80] ;  /* 0x000080240205a981 */ /* 0x000ee8000c1e1900 */
[----:B------:R1:W4:Y:S01]  /*28b0*/  @!P0 LDG.E R7, desc[UR36][R2.64] ;  /* 0x0000002402078981 */ /* 0x000322000c1e1900 */
[----:B------:R-:W-:-:S02]  /*28c0*/  IMAD.SHL.U32 R8, R22, 0x20, RZ ;  /* 0x0000002016087824 */ /* 0x000fc400078e00ff */
[----:B------:R-:W-:-:S05]  /*28d0*/  IMAD.SHL.U32 R9, R22, 0x4, RZ ;  /* 0x0000000416097824 */ /* 0x000fca00078e00ff */
[----:B------:R-:W-:-:S04]  /*28e0*/  LOP3.LUT R9, R9, 0x18, RZ, 0xc0, !PT ;  /* 0x0000001809097812 */ /* 0x000fc800078ec0ff */
[----:B------:R-:W-:Y:S01]  /*28f0*/  LOP3.LUT R4, R9, 0xc0, R8, 0xf8, !PT ;  /* 0x000000c009047812 */ /* 0x000fe200078ef808 */
[----:B-1----:R-:W-:Y:S01]  /*2900*/  IMAD.SHL.U32 R2, R22, 0x10, RZ ;  /* 0x0000001016027824 */ /* 0x002fe200078e00ff */
[----:B------:R-:W-:-:S04]  /*2910*/  SHF.R.U32.HI R3, RZ, 0x4, R22 ;  /* 0x00000004ff037819 */ /* 0x000fc80000011616 */
[----:B------:R-:W-:-:S04]  /*2920*/  LOP3.LUT R3, R3, 0x8, RZ, 0xc0, !PT ;  /* 0x0000000803037812 */ /* 0x000fc800078ec0ff */
[----:B------:R-:W-:Y:S02]  /*2930*/  LOP3.LUT R3, R3, 0x10, R22, 0xf8, !PT ;  /* 0x0000001003037812 */ /* 0x000fe400078ef816 */
[----:B------:R-:W-:Y:S02]  /*2940*/  LOP3.LUT P0, RZ, R22, 0x4, RZ, 0xc0, !PT ;  /* 0x0000000416ff7812 */ /* 0x000fe4000780c0ff */
[----:B------:R-:W-:-:S04]  /*2950*/  LOP3.LUT R3, R3, 0xc0, R8, 0xf8, !PT ;  /* 0x000000c003037812 */ /* 0x000fc800078ef808 */
[----:B------:R-:W-:-:S04]  /*2960*/  LOP3.LUT R3, R3, R9, RZ, 0x3c, !PT ;  /* 0x0000000903037212 */ /* 0x000fc800078e3cff */
[----:B------:R-:W-:Y:S01]  /*2970*/  LOP3.LUT R220, R3, 0x120, R8, 0xf8, !PT ;  /* 0x0000012003dc7812 */ /* 0x000fe200078ef808 */
[C---:B------:R-:W-:Y:S02]  /*2980*/  IMAD.SHL.U32 R10, R227.reuse, 0x20, RZ ;  /* 0x00000020e30a7824 */ /* 0x040fe400078e00ff */
[----:B------:R-:W-:-:S05]  /*2990*/  IMAD.SHL.U32 R12, R227, 0x10, RZ ;  /* 0x00000010e30c7824 */ /* 0x000fca00078e00ff */
[----:B------:R-:W-:Y:S02]  /*29a0*/  LOP3.LUT R11, R12, 0x1c0, RZ, 0xc0, !PT ;  /* 0x000001c00c0b7812 */ /* 0x000fe400078ec0ff */
[----:B------:R-:W-:Y:S02]  /*29b0*/  SEL R225, R225, 0xffffffe0, !P0 ;  /* 0xffffffe0e1e17807 */ /* 0x000fe40004000000 */
[----:B------:R-:W-:Y:S01]  /*29c0*/  LEA R220, R220, UR6, 0x1 ;  /* 0x00000006dcdc7c11 */ /* 0x000fe2000f8e08ff */
[----:B------:R-:W-:Y:S01]  /*29d0*/  BAR.SYNC.DEFER_BLOCKING 0x0 ;  /* 0x0000000000007b1d */ /* 0x000fe20000010000 */
[C---:B------:R-:W-:Y:S02]  /*29e0*/  LOP3.LUT P2, RZ, R227.reuse, 0x4, RZ, 0xc0, !PT ;  /* 0x00000004e3ff7812 */ /* 0x040fe4000784c0ff */
[----:B------:R-:W-:Y:S01]  /*29f0*/  LOP3.LUT P1, RZ, R227, 0x8, RZ, 0xc0, !PT ;  /* 0x00000008e3ff7812 */ /* 0x000fe2000782c0ff */
[----:B------:R-:W-:Y:S01]  /*2a00*/  VIADD R220, R220, UR8 ;  /* 0x00000008dcdc7c36 */ /* 0x000fe20008000000 */
[----:B------:R-:W-:-:S02]  /*2a10*/  UISETP.GE.AND UP1, UPT, UR11, UR38, UPT ;  /* 0x000000260b00728c */ /* 0x000fc4000bf26270 */
[----:B------:R-:W-:Y:S02]  /*2a20*/  USHF.L.U32 UR11, UR17, 0x6, URZ ;  /* 0x00000006110b7899 */ /* 0x000fe400080006ff */
[----:B------:R-:W-:Y:S01]  /*2a30*/  USHF.L.U32 UR16, UR16, 0x6, URZ ;  /* 0x0000000610107899 */ /* 0x000fe200080006ff */
[----:B-----5:R1:W-:Y:S04]  /*2a40*/  STL [R1+0x28], R0 ;  /* 0x0000280001007387 */ /* 0x0203e80000100800 */
[----:B--2---:R2:W-:Y:S01]  /*2a50*/  STL [R1+0x30], R6 ;  /* 0x0000300601007387 */ /* 0x0045e20000100800 */
[C---:B-1----:R-:W-:Y:S02]  /*2a60*/  LOP3.LUT R0, R8.reuse, 0x20, RZ, 0xc0, !PT ;  /* 0x0000002008007812 */ /* 0x042fe400078ec0ff */
[----:B--2---:R-:W-:-:S02]  /*2a70*/  LOP3.LUT R6, R8, 0x120, RZ, 0xc0, !PT ;  /* 0x0000012008067812 */ /* 0x004fc400078ec0ff */
[--C-:B------:R-:W-:Y:S02]  /*2a80*/  LOP3.LUT R0, R0, 0x3c00, R2.reuse, 0xf8, !PT ;  /* 0x00003c0000007812 */ /* 0x100fe400078ef802 */
[--C-:B------:R-:W-:Y:S02]  /*2a90*/  LOP3.LUT R6, R6, 0x200, R2.reuse, 0xf8, !PT ;  /* 0x0000020006067812 */ /* 0x100fe400078ef802 */
[----:B------:R-:W-:Y:S02]  /*2aa0*/  LOP3.LUT R2, R0, 0x100, R2, 0xf8, !PT ;  /* 0x0000010000027812 */ /* 0x000fe400078ef802 */
[----:B------:R-:W-:-:S04]  /*2ab0*/  LOP3.LUT R0, R4, 0x8, R22, 0x78, !PT ;  /* 0x0000000804007812 */ /* 0x000fc800078e7816 */
[----:B------:R-:W-:-:S04]  /*2ac0*/  LOP3.LUT R0, R2, R0, RZ, 0xfc, !PT ;  /* 0x0000000002007212 */ /* 0x000fc800078efcff */
[----:B------:R-:W-:-:S05]  /*2ad0*/  LEA R222, R0, UR6, 0x1 ;  /* 0x0000000600de7c11 */ /* 0x000fca000f8e08ff */
[C---:B------:R-:W-:Y:S01]  /*2ae0*/  VIADD R3, R222.reuse, 0xf000 ;  /* 0x0000f000de037836 */ /* 0x040fe20000000000 */
[----:B------:R-:W1:Y:S01]  /*2af0*/  LDSM.16.M88.4 R172, [R222+0xf000] ;  /* 0x00f00000deac783b */ /* 0x000e620000000200 */
[----:B------:R-:W-:Y:S02]  /*2b00*/  VIADD R216, R222, 0xf020 ;  /* 0x0000f020ded87836 */ /* 0x000fe40000000000 */
[----:B------:R-:W-:Y:S01]  /*2b10*/  @P0 VIADD R216, R3, 0xffffffe0 ;  /* 0xffffffe003d80836 */ /* 0x000fe20000000000 */
[----:B------:R-:W2:Y:S04]  /*2b20*/  LDSM.16.M88.4 R176, [R222+0xf400] ;  /* 0x00f40000deb0783b */ /* 0x000ea80000000200 */
[----:B------:R-:W1:Y:S04]  /*2b30*/  LDSM.16.M88.4 R180, [R216] ;  /* 0x00000000d8b4783b */ /* 0x000e680000000200 */
[----:B------:R-:W1:Y:S04]  /*2b40*/  LDSM.16.M88.4 R184, [R216+0x400] ;  /* 0x00040000d8b8783b */ /* 0x000e680000000200 */
        /* <DEDUP_REMOVED lines=8> */
[----:B---3--:R3:W-:Y:S01]  /*2bd0*/  STL [R1+0x2c], R5 ;  /* 0x00002c0501007387 */ /* 0x0087e20000100800 */
[----:B------:R-:W-:-:S03]  /*2be0*/  LOP3.LUT R2, R10, 0xc0, RZ, 0xc0, !PT ;  /* 0x000000c00a027812 */ /* 0x000fc600078ec0ff */
[----:B----4-:R4:W-:Y:S01]  /*2bf0*/  STL [R1+0x34], R7 ;  /* 0x0000340701007387 */ /* 0x0109e20000100800 */
[----:B------:R-:W-:Y:S02]  /*2c00*/  LOP3.LUT R4, R4, 0x8, R23, 0x78, !PT ;  /* 0x0000000804047812 */ /* 0x000fe400078e7817 */
[----:B------:R-:W-:Y:S02]  /*2c10*/  LOP3.LUT R2, R2, 0x18, R228, 0xf8, !PT ;  /* 0x0000001802027812 */ /* 0x000fe400078ef8e4 */
[----:B------:R-:W-:Y:S01]  /*2c20*/  LOP3.LUT R6, R6, R4, RZ, 0xfc, !PT ;  /* 0x0000000406067212 */ /* 0x000fe200078efcff */
[----:B---3--:R-:W-:Y:S01]  /*2c30*/  IMAD.SHL.U32 R5, R227, 0x2, RZ ;  /* 0x00000002e3057824 */ /* 0x008fe200078e00ff */
[C---:B----4-:R-:W-:Y:S02]  /*2c40*/  LOP3.LUT R7, R10.reuse, 0x7400, RZ, 0xc0, !PT ;  /* 0x000074000a077812 */ /* 0x050fe400078ec0ff */
[----:B------:R-:W-:Y:S02]  /*2c50*/  LOP3.LUT R10, R10, 0x120, RZ, 0xc0, !PT ;  /* 0x000001200a0a7812 */ /* 0x000fe400078ec0ff */
[----:B------:R-:W-:-:S02]  /*2c60*/  LOP3.LUT R7, R7, 0x6, R5, 0xf8, !PT ;  /* 0x0000000607077812 */ /* 0x000fc400078ef805 */
[----:B------:R-:W-:Y:S02]  /*2c70*/  LOP3.LUT R5, R11, 0x38, R5, 0xf8, !PT ;  /* 0x000000380b057812 */ /* 0x000fe400078ef805 */
[----:B------:R-:W-:Y:S02]  /*2c80*/  SHF.R.U32.HI R11, RZ, 0x1, R227 ;  /* 0x00000001ff0b7819 */ /* 0x000fe400000116e3 */
[----:B------:R-:W-:Y:S02]  /*2c90*/  LOP3.LUT R0, R10, 0x200, R12, 0xf8, !PT ;  /* 0x000002000a007812 */ /* 0x000fe400078ef80c */
[--C-:B------:R-:W-:Y:S02]  /*2ca0*/  LOP3.LUT R2, R2, 0x8, R11.reuse, 0x78, !PT ;  /* 0x0000000802027812 */ /* 0x100fe400078e780b */
[----:B------:R-:W-:Y:S02]  /*2cb0*/  LOP3.LUT R4, R5, 0x20, R11, 0x78, !PT ;  /* 0x0000002005047812 */ /* 0x000fe400078e780b */
[----:B------:R-:W-:-:S02]  /*2cc0*/  LOP3.LUT R226, R0, R2, RZ, 0xfc, !PT ;  /* 0x0000000200e27212 */ /* 0x000fc400078efcff */
[----:B------:R-:W-:Y:S02]  /*2cd0*/  LOP3.LUT R0, R7, R4, RZ, 0xfc, !PT ;  /* 0x0000000407007212 */ /* 0x000fe400078efcff */
[----:B------:R-:W-:-:S03]  /*2ce0*/  LEA R221, R6, UR6, 0x1 ;  /* 0x0000000606dd7c11 */ /* 0x000fc6000f8e08ff */
[----:B------:R3:W-:Y:S01]  /*2cf0*/  STL [R1+0x38], R0 ;  /* 0x0000380001007387 */ /* 0x0007e20000100800 */
[----:B------:R-:W-:Y:S01]  /*2d00*/  LOP3.LUT P0, RZ, R227, 0x2, RZ, 0xc0, !PT ;  /* 0x00000002e3ff7812 */ /* 0x000fe2000780c0ff */
[----:B------:R-:W-:Y:S02]  /*2d10*/  VIADD R221, R221, UR8 ;  /* 0x00000008dddd7c36 */ /* 0x000fe40008000000 */
[----:B------:R-:W-:Y:S01]  /*2d20*/  IMAD.IADD R223, R222, 0x1, R225 ;  /* 0x00000001dedf7824 */ /* 0x000fe200078e02e1 */
[----:B------:R-:W-:Y:S01]  /*2d30*/  SEL R224, R224, 0xffffffe0, !P0 ;  /* 0xffffffe0e0e07807 */ /* 0x000fe20004000000 */
[----:B---3--:R-:W-:-:S05]  /*2d40*/  IMAD.MOV.U32 R0, RZ, RZ, 0x10 ;  /* 0x00000010ff007424 */ /* 0x008fca00078e00ff */
[----:B-12---:R-:W-:-:S07]  /*2d50*/  SEL R0, R0, 0xfffffff0, !P2 ;  /* 0xfffffff000007807 */ /* 0x006fce0005000000 */
.L_x_404:
[----:B------:R-:W0:Y:S01]  /*2d60*/  LDGDEPBAR ;  /* 0x00000000000079af */ /* 0x000e220000000000 */
[----:B------:R-:W-:Y:S01]  /*2d70*/  IMAD.IADD R0, R221, 0x1, R225 ;  /* 0x00000001dd007824 */ /* 0x000fe200078e02e1 */
[----:B------:R-:W-:Y:S01]  /*2d80*/  PLOP3.LUT P5, PT, PT, PT, UP1, 0x80, 0x8 ;  /* 0x000000000008781c */ /* 0x000fe20003faf018 */
[----:B------:R-:W-:Y:S05]  /*2d90*/  IMAD.SHL.U32 R2, R227, 0x2, RZ ;  /* 0x00000002e3027824 */ /* 0x000fea00078e00ff */
[----:B------:R-:W-:Y:S01]  /*2da0*/  STL [R1+0x64], R46 ;  /* 0x0000642e01007387 */ /* 0x000fe20000100800 */
[----:B------:R-:W-:Y:S01]  /*2db0*/  PLOP3.LUT P4, PT, PT, PT, UP1, 0x80, 0x8 ;  /* 0x000000000008781c */ /* 0x000fe20003f8f018 */
[----:B------:R-:W-:Y:S01]  /*2dc0*/  UISETP.NE.AND UP2, UPT, UR47, URZ, UPT ;  /* 0x000000ff2f00728c */ /* 0x000fe2000bf45270 */
[----:B------:R-:W-:Y:S01]  /*2dd0*/  PLOP3.LUT P3, PT, PT, PT, UP1, 0x80, 0x8 ;  /* 0x000000000008781c */ /* 0x000fe20003f6f018 */
[----:B------:R-:W-:Y:S01]  /*2de0*/  STL [R1+0x60], R45 ;  /* 0x0000602d01007387 */ /* 0x000fe20000100800 */
[----:B------:R-:W-:Y:S02]  /*2df0*/  PLOP3.LUT P0, PT, PT, PT, UP1, 0x80, 0x8 ;  /* 0x000000000008781c */ /* 0x000fe40003f0f018 */
[----:B------:R-:W-:Y:S01]  /*2e00*/  PLOP3.LUT P6, PT, PT, PT, UP1, 0x80, 0x8 ;  /* 0x000000000008781c */ /* 0x000fe20003fcf018 */
[----:B------:R-:W-:Y:S04]  /*2e10*/  STL [R1+0x5c], R44 ;  /* 0x00005c2c01007387 */ /* 0x000fe80000100800 */
[----:B------:R-:W-:Y:S04]  /*2e20*/  STL [R1+0x58], R43 ;  /* 0x0000582b01007387 */ /* 0x000fe80000100800 */
[----:B------:R-:W-:Y:S01]  /*2e30*/  STL [R1+0x54], R42 ;  /* 0x0000542a01007387 */ /* 0x000fe20000100800 */
[----:B------:R-:W-:Y:S04]  /*2e40*/  DEPBAR.LE SB0, 0x0 ;  /* 0x000080000000791a */ /* 0x000fe80000000000 */
[----:B------:R-:W-:Y:S06]  /*2e50*/  BAR.SYNC.DEFER_BLOCKING 0x0 ;  /* 0x0000000000007b1d */ /* 0x000fec0000010000 */
[----:B------:R-:W-:Y:S04]  /*2e60*/  STL [R1+0x50], R41 ;  /* 0x0000502901007387 */ /* 0x000fe80000100800 */
[----:B------:R-:W-:Y:S04]  /*2e70*/  STL [R1+0x4c], R40 ;  /* 0x00004c2801007387 */ /* 0x000fe80000100800 */
[----:B------:R-:W-:Y:S04]  /*2e80*/  STL [R1+0x48], R39 ;  /* 0x0000482701007387 */ /* 0x000fe80000100800 */
[----:B------:R-:W-:Y:S04]  /*2e90*/  STL [R1+0x44], R38 ;  /* 0x0000442601007387 */ /* 0x000fe80000100800 */
        /* <DEDUP_REMOVED lines=23> */
[----:B------:R-:W-:Y:S04]  /*3010*/  STL [R1+0x40], R37 ;  /* 0x0000402501007387 */ /* 0x000fe80000100800 */
[----:B------:R-:W-:Y:S01]  /*3020*/  STL [R1+0x3c], R36 ;  /* 0x00003c2401007387 */ /* 0x000fe20000100800 */
[C---:B-1----:R-:W-:Y:S03]  /*3030*/  HMMA.16816.F32 R8, R144.reuse, R140, R8 ;  /* 0x0000008c9008723c */ /* 0x042fe60000001808 */
[----:B------:R-:W4:Y:S05]  /*3040*/  LDL R3, [R1+0x30] ;  /* 0x0000300001037983 */ /* 0x000f2a0000100800 */
        /* <DEDUP_REMOVED lines=10> */
[----:B------:R-:W2:Y:S07]  /*30f0*/  LDSM.16.M88.4 R148, [R221+0x2000] ;  /* 0x00200000dd94783b */ /* 0x000eae0000000200 */
        /* <DEDUP_REMOVED lines=11> */
[----:B------:R-:W1:Y:S07]  /*31b0*/  LDSM.16.M88.4 R152, [R222+0xd400] ;  /* 0x00d40000de98783b */ /* 0x000e6e0000000200 */
[C---:B--2---:R-:W-:Y:S08]  /*31c0*/  HMMA.16816.F32 R8, R136.reuse, R164, R8 ;  /* 0x000000a48808723c */ /* 0x044ff00000001808 */
[-C--:B------:R-:W-:Y:S08]  /*31d0*/  HMMA.16816.F32 R12, R136, R166.reuse, R12 ;  /* 0x000000a6880c723c */ /* 0x080ff0000000180c */
[C---:B------:R-:W-:Y:S08]  /*31e0*/  HMMA.16816.F32 R16, R140.reuse, R166, R16 ;  /* 0x000000a68c10723c */ /* 0x040ff00000001810 */
[-C--:B------:R-:W-:Y:S08]  /*31f0*/  HMMA.16816.F32 R20, R140, R144.reuse, R20 ;  /* 0x000000908c14723c */ /* 0x080ff00000001814 */
[C---:B------:R-:W-:Y:S08]  /*3200*/  HMMA.16816.F32 R24, R136.reuse, R144, R24 ;  /* 0x000000908818723c */ /* 0x040ff00000001818 */
[-C--:B------:R-:W-:Y:S01]  /*3210*/  HMMA.16816.F32 R28, R136, R146.reuse, R28 ;  /* 0x00000092881c723c */ /* 0x080fe2000000181c */
[----:B------:R2:W1:Y:S07]  /*3220*/  LDSM.16.M88.4 R136, [R0+0x2800] ;  /* 0x002800000088783b */ /* 0x00046e0000000200 */
[----:B------:R-:W-:Y:S01]  /*3230*/  HMMA.16816.F32 R32, R140, R146, R32 ;  /* 0x000000928c20723c */ /* 0x000fe20000001820 */
[----:B------:R-:W-:Y:S02]  /*3240*/  IMAD.U32 R140, RZ, RZ, UR14 ;  /* 0x0000000eff8c7e24 */ /* 0x000fe4000f8e00ff */
[----:B------:R-:W-:Y:S05]  /*3250*/  IMAD.U32 R141, RZ, RZ, UR15 ;  /* 0x0000000fff8d7e24 */ /* 0x000fea000f8e00ff */
[-C--:B------:R-:W-:Y:S08]  /*3260*/  HMMA.16816.F32 R4, R148, R168.reuse, R4 ;  /* 0x000000a89404723c */ /* 0x080ff00000001804 */
[C---:B---3--:R-:W-:Y:S04]  /*3270*/  HMMA.16816.F32 R8, R132.reuse, R168, R8 ;  /* 0x000000a88408723c */ /* 0x048fe80000001808 */
[----:B--2---:R-:W-:Y:S02]  /*3280*/  @P5 LOP3.LUT R0, R2, 0x6, RZ, 0xc0, !PT ;  /* 0x0000000602005812 */ /* 0x004fe400078ec0ff */
[----:B------:R-:W-:Y:S02]  /*3290*/  SHF.R.U32.HI R2, RZ, 0x1, R227 ;  /* 0x00000001ff027819 */ /* 0x000fe400000116e3 */
[-C--:B------:R-:W-:Y:S01]  /*32a0*/  HMMA.16816.F32 R12, R132, R170.reuse, R12 ;  /* 0x000000aa840c723c */ /* 0x080fe2000000180c */
[----:B------:R-:W-:Y:S02]  /*32b0*/  PLOP3.LUT P5, PT, PT, PT, UP1, 0x80, 0x8 ;  /* 0x000000000008781c */ /* 0x000fe40003faf018 */
[----:B------:R-:W-:Y:S02]  /*32c0*/  @P4 LOP3.LUT R0, R0, 0x1e0, R2, 0xf8, !PT ;  /* 0x000001e000004812 */ /* 0x000fe400078ef802 */
[----:B------:R-:W-:Y:S03]  /*32d0*/  PLOP3.LUT P4, PT, PT, PT, UP1, 0x80, 0x8 ;  /* 0x000000000008781c */ /* 0x000fe60003f8f018 */
[C---:B------:R-:W-:Y:S08]  /*32e0*/  HMMA.16816.F32 R16, R148.reuse, R170, R16 ;  /* 0x000000aa9410723c */ /* 0x040ff00000001810 */
[-C--:B-1----:R-:W-:Y:S08]  /*32f0*/  HMMA.16816.F32 R20, R148, R152.reuse, R20 ;  /* 0x000000989414723c */ /* 0x082ff00000001814 */
[C---:B------:R-:W-:Y:S08]  /*3300*/  HMMA.16816.F32 R24, R132.reuse, R152, R24 ;  /* 0x000000988418723c */ /* 0x040ff00000001818 */
[-C--:B------:R-:W-:Y:S08]  /*3310*/  HMMA.16816.F32 R28, R132, R154.reuse, R28 ;  /* 0x0000009a841c723c */ /* 0x080ff0000000181c */
[----:B------:R-:W-:Y:S08]  /*3320*/  HMMA.16816.F32 R32, R148, R154, R32 ;  /* 0x0000009a9420723c */ /* 0x000ff00000001820 */
[-C--:B------:R-:W-:Y:S08]  /*3330*/  HMMA.16816.F32 R4, R156, R160.reuse, R4 ;  /* 0x000000a09c04723c */ /* 0x080ff00000001804 */
[C---:B------:R-:W-:Y:S08]  /*3340*/  HMMA.16816.F32 R8, R136.reuse, R160, R8 ;  /* 0x000000a08808723c */ /* 0x040ff00000001808 */
[-C--:B------:R-:W-:Y:S03]  /*3350*/  HMMA.16816.F32 R12, R136, R162.reuse, R12 ;  /* 0x000000a2880c723c */ /* 0x080fe6000000180c */
[----:B------:R-:W-:Y:S01]  /*3360*/  FMUL.FTZ R4, R4, UR10 ;  /* 0x0000000a04047c20 */ /* 0x000fe20008410000 */
[----:B------:R-:W-:Y:S01]  /*3370*/  FMUL.FTZ R6, R6, UR10 ;  /* 0x0000000a06067c20 */ /* 0x000fe20008410000 */
[----:B------:R-:W-:Y:S01]  /*3380*/  FMUL.FTZ R5, R5, UR10 ;  /* 0x0000000a05057c20 */ /* 0x000fe20008410000 */
[----:B------:R-:W-:Y:S01]  /*3390*/  FMUL.FTZ R7, R7, UR10 ;  /* 0x0000000a07077c20 */ /* 0x000fe20008410000 */
[----:B------:R-:W1:Y:S01]  /*33a0*/  MUFU.TANH R148, R4 ;  /* 0x0000000400947308 */ /* 0x000e620000002400 */
[C---:B------:R-:W-:Y:S04]  /*33b0*/  HMMA.16816.F32 R16, R156.reuse, R162, R16 ;  /* 0x000000a29c10723c */ /* 0x040fe80000001810 */
[----:B------:R-:W-:Y:S01]  /*33c0*/  FMUL.FTZ R9, R9, UR10 ;  /* 0x0000000a09097c20 */ /* 0x000fe20008410000 */
[----:B------:R-:W-:Y:S01]  /*33d0*/  FMUL.FTZ R8, R8, UR10 ;  /* 0x0000000a08087c20 */ /* 0x000fe20008410000 */
[----:B------:R-:W-:Y:S03]  /*33e0*/  FMUL.FTZ R11, R11, UR10 ;  /* 0x0000000a0b0b7c20 */ /* 0x000fe60008410000 */
[----:B------:R-:W-:Y:S01]  /*33f0*/  MUFU.TANH R143, R5 ;  /* 0x00000005008f7308 */ /* 0x000fe20000002400 */
[----:B------:R-:W-:Y:S01]  /*3400*/  FMUL.FTZ R10, R10, UR10 ;  /* 0x0000000a0a0a7c20 */ /* 0x000fe20008410000 */
[----:B------:R-:W-:Y:S01]  /*3410*/  FMUL.FTZ R13, R13, UR10 ;  /* 0x0000000a0d0d7c20 */ /* 0x000fe20008410000 */
[----:B------:R-:W-:Y:S01]  /*3420*/  FMUL.FTZ R14, R14, UR10 ;  /* 0x0000000a0e0e7c20 */ /* 0x000fe20008410000 */
[----:B------:R-:W-:Y:S01]  /*3430*/  FMUL.FTZ R12, R12, UR10 ;  /* 0x0000000a0c0c7c20 */ /* 0x000fe20008410000 */
[----:B------:R-:W-:Y:S05]  /*3440*/  FMUL.FTZ R15, R15, UR10 ;  /* 0x0000000a0f0f7c20 */ /* 0x000fea0008410000 */
[----:B------:R2:W-:Y:S01]  /*3450*/  MUFU.TANH R171, R9 ;  /* 0x0000000900ab7308 */ /* 0x0005e20000002400 */
[----:B-1----:R-:W-:Y:S02]  /*3460*/  IMAD.MOV.U32 R2, RZ, RZ, R148 ;  /* 0x000000ffff027224 */ /* 0x002fe400078e0094 */
[----:B------:R-:W-:Y:S01]  /*3470*/  FMUL.FTZ R18, R18, UR10 ;  /* 0x0000000a12127c20 */ /* 0x000fe20008410000 */
[----:B------:R-:W-:Y:S01]  /*3480*/  FMUL.FTZ R16, R16, UR10 ;  /* 0x0000000a10107c20 */ /* 0x000fe20008410000 */
[----:B------:R-:W-:Y:S01]  /*3490*/  FMUL.FTZ R17, R17, UR10 ;  /* 0x0000000a11117c20 */ /* 0x000fe20008410000 */
[----:B------:R-:W-:Y:S04]  /*34a0*/  FMUL.FTZ R19, R19, UR10 ;  /* 0x0000000a13137c20 */ /* 0x000fe80008410000 */
[----:B------:R-:W-:Y:S10]  /*34b0*/  MUFU.TANH R165, R6 ;  /* 0x0000000600a57308 */ /* 0x000ff40000002400 */
[----:B------:R1:W-:Y:S01]  /*34c0*/  MUFU.TANH R164, R7 ;  /* 0x0000000700a47308 */ /* 0x0003e20000002400 */
[----:B--2---:R-:W2:Y:S09]  /*34d0*/  LDL R9, [R1+0x34] ;  /* 0x0000340001097983 */ /* 0x004eb20000100800 */
[----:B------:R3:W-:Y:S10]  /*34e0*/  MUFU.TANH R162, R13 ;  /* 0x0000000d00a27308 */ /* 0x0007f40000002400 */
[----:B------:R4:W-:Y:S01]  /*34f0*/  MUFU.TANH R233, R14 ;  /* 0x0000000e00e97308 */ /* 0x0009e20000002400 */
[----:B-1----:R-:W1:Y:S09]  /*3500*/  LDSM.16.M88.4 R4, [R223+0xd400] ;  /* 0x00d40000df04783b */ /* 0x002e720000000200 */
[----:B------:R-:W1:Y:S01]  /*3510*/  MUFU.TANH R42, R16 ;  /* 0x00000010002a7308 */ /* 0x000e620000002400 */
[----:B---3--:R-:W3:Y:S09]  /*3520*/  LDL R13, [R1+0x28] ;  /* 0x00002800010d7983 */ /* 0x008ef20000100800 */
[----:B------:R1:W1:Y:S01]  /*3530*/  MUFU.TANH R41, R17 ;  /* 0x0000001100297308 */ /* 0x0002620000002400 */
[----:B----4-:R-:W4:Y:S09]  /*3540*/  LDL R14, [R1+0x2c] ;  /* 0x00002c00010e7983 */ /* 0x010f320000100800 */
[----:B------:R1:W-:Y:S10]  /*3550*/  MUFU.TANH R232, R15 ;  /* 0x0000000f00e87308 */ /* 0x0003f40000002400 */
[----:B------:R-:W-:Y:S01]  /*3560*/  MUFU.TANH R235, R10 ;  /* 0x0000000a00eb7308 */ /* 0x000fe20000002400 */
[----:B-1----:R-:W-:Y:S09]  /*3570*/  IMAD.MOV.U32 R17, RZ, RZ, R42 ;  /* 0x000000ffff117224 */ /* 0x002ff200078e002a */
[----:B------:R-:W1:Y:S01]  /*3580*/  MUFU.TANH R234, R11 ;  /* 0x0000000b00ea7308 */ /* 0x000e620000002400 */
[-C--:B------:R-:W-:Y:S03]  /*3590*/  HMMA.16816.F32 R20, R156, R4.reuse, R20 ;  /* 0x000000049c14723c */ /* 0x080fe60000001814 */
[----:B------:R-:W-:Y:S06]  /*35a0*/  MOV R15, R41 ;  /* 0x00000029000f7202 */ /* 0x000fec0000000f00 */
[----:B------:R1:W1:Y:S01]  /*35b0*/  MUFU.TANH R167, R8 ;  /* 0x0000000800a77308 */ /* 0x0002620000002400 */
[C---:B------:R-:W-:Y:S04]  /*35c0*/  HMMA.16816.F32 R24, R136.reuse, R4, R24 ;  /* 0x000000048818723c */ /* 0x040fe80000001818 */
[----:B------:R-:W-:Y:S05]  /*35d0*/  IMAD.MOV.U32 R5, RZ, RZ, R165 ;  /* 0x000000ffff057224 */ /* 0x000fea00078e00a5 */
[----:B------:R1:W-:Y:S01]  /*35e0*/  MUFU.TANH R168, R12 ;  /* 0x0000000c00a87308 */ /* 0x0003e20000002400 */
[-C--:B------:R-:W-:Y:S03]  /*35f0*/  HMMA.16816.F32 R28, R136, R6.reuse, R28 ;  /* 0x00000006881c723c */ /* 0x080fe6000000181c */
[----:B------:R-:W-:Y:S01]  /*3600*/  FMUL.FTZ R21, R21, UR10 ;  /* 0x0000000a15157c20 */ /* 0x000fe20008410000 */
[----:B-1----:R-:W-:Y:S01]  /*3610*/  MOV R10, R234 ;  /* 0x000000ea000a7202 */ /* 0x002fe20000000f00 */
[----:B------:R-:W-:Y:S04]  /*3620*/  FMUL.FTZ R20, R20, UR10 ;  /* 0x0000000a14147c20 */ /* 0x000fe80008410000 */
[----:B------:R-:W1:Y:S01]  /*3630*/  MUFU.TANH R155, R18 ;  /* 0x00000012009b7308 */ /* 0x000e620000002400 */
[----:B------:R-:W-:Y:S01]  /*3640*/  FMUL.FTZ R22, R22, UR10 ;  /* 0x0000000a16167c20 */ /* 0x000fe20008410000 */
[----:B------:R-:W-:Y:S01]  /*3650*/  HMMA.16816.F32 R32, R156, R6, R32 ;  /* 0x000000069c20723c */ /* 0x000fe20000001820 */
[----:B------:R-:W-:Y:S03]  /*3660*/  IMAD.U32 R8, RZ, RZ, UR39 ;  /* 0x00000027ff087e24 */ /* 0x000fe6000f8e00ff */
[----:B------:R-:W-:Y:S01]  /*3670*/  MOV R11, R167 ;  /* 0x000000a7000b7202 */ /* 0x000fe20000000f00 */
[----:B------:R-:W-:Y:S03]  /*3680*/  FMUL.FTZ R24, R24, UR10 ;  /* 0x0000000a18187c20 */ /* 0x000fe60008410000 */
[----:B------:R1:W-:Y:S01]  /*3690*/  MUFU.TANH R39, R21 ;  /* 0x0000001500277308 */ /* 0x0003e20000002400 */
[----:B------:R-:W-:Y:S01]  /*36a0*/  @P3 LEA R8, R8, R0, 0x7 ;  /* 0x0000000008083211 */ /* 0x000fe200078e38ff */
[----:B------:R-:W-:Y:S01]  /*36b0*/  IMAD.MOV.U32 R12, RZ, RZ, R235 ;  /* 0x000000ffff0c7224 */ /* 0x000fe200078e00eb */
[----:B------:R-:W-:Y:S01]  /*36c0*/  PLOP3.LUT P3, PT, PT, PT, UP1, 0x80, 0x8 ;  /* 0x000000000008781c */ /* 0x000fe20003f6f018 */
[----:B------:R-:W-:Y:S01]  /*36d0*/  FMUL.FTZ R26, R26, UR10 ;  /* 0x0000000a1a1a7c20 */ /* 0x000fe20008410000 */
[C---:B------:R-:W-:Y:S01]  /*36e0*/  @P5 ISETP.GE.AND P5, PT, R8.reuse, UR38, PT ;  /* 0x0000002608005c0c */ /* 0x040fe2000bfa6270 */
[----:B------:R-:W-:Y:S01]  /*36f0*/  @P0 VIADD R0, R8, 0x1 ;  /* 0x0000000108000836 */ /* 0x000fe20000000000 */
[----:B------:R-:W-:Y:S03]  /*3700*/  PLOP3.LUT P0, PT, PT, PT, UP1, 0x80, 0x8 ;  /* 0x000000000008781c */ /* 0x000fe60003f0f018 */
[----:B------:R-:W-:Y:S01]  /*3710*/  MUFU.TANH R40, R20 ;  /* 0x0000001400287308 */ /* 0x000fe20000002400 */
[----:B------:R-:W-:Y:S01]  /*3720*/  @P4 FSEL R5, R165, -INF , !P5 ;  /* 0xff800000a5054808 */ /* 0x000fe20006800000 */
[----:B-1----:R-:W-:Y:S01]  /*3730*/  IMAD.MOV.U32 R18, RZ, RZ, R155 ;  /* 0x000000ffff127224 */ /* 0x002fe200078e009b */
[----:B------:R-:W-:Y:S01]  /*3740*/  PLOP3.LUT P4, PT, PT, PT, UP1, 0x80, 0x8 ;  /* 0x000000000008781c */ /* 0x000fe20003f8f018 */
[----:B------:R-:W-:Y:S01]  /*3750*/  FMUL.FTZ R23, R23, UR10 ;  /* 0x0000000a17177c20 */ /* 0x000fe20008410000 */
[----:B------:R-:W-:Y:S01]  /*3760*/  @P6 ISETP.GE.AND P6, PT, R0, UR38, PT ;  /* 0x0000002600006c0c */ /* 0x000fe2000bfc6270 */
[----:B------:R-:W-:Y:S02]  /*3770*/  IMAD.MOV.U32 R0, RZ, RZ, R143 ;  /* 0x000000ffff007224 */ /* 0x000fe400078e008f */
[----:B------:R-:W-:Y:S01]  /*3780*/  FMUL.FTZ R25, R25, UR10 ;  /* 0x0000000a19197c20 */ /* 0x000fe20008410000 */
[----:B------:R-:W-:Y:S01]  /*3790*/  @P3 FSEL R2, R148, -INF , !P5 ;  /* 0xff80000094023808 */ /* 0x000fe20006800000 */
[----:B------:R-:W1:Y:S01]  /*37a0*/  MUFU.TANH R154, R19 ;  /* 0x00000013009a7308 */ /* 0x000e620000002400 */
[----:B------:R-:W4:Y:S01]  /*37b0*/  LDL R21, [R1+0x38] ;  /* 0x0000380001157983 */ /* 0x000f220000100800 */
[----:B------:R-:W-:Y:S01]  /*37c0*/  PLOP3.LUT P3, PT, PT, PT, UP1, 0x80, 0x8 ;  /* 0x000000000008781c */ /* 0x000fe20003f6f018 */
[----:B------:R-:W-:Y:S01]  /*37d0*/  FMUL.FTZ R27, R27, UR10 ;  /* 0x0000000a1b1b7c20 */ /* 0x000fe20008410000 */
[----:B------:R-:W-:Y:S01]  /*37e0*/  @P0 FSEL R11, R167, -INF , !P5 ;  /* 0xff800000a70b0808 */ /* 0x000fe20006800000 */
[----:B------:R-:W-:Y:S01]  /*37f0*/  FMUL.FTZ R28, R28, UR10 ;  /* 0x0000000a1c1c7c20 */ /* 0x000fe20008410000 */
[----:B------:R-:W-:Y:S01]  /*3800*/  FMUL.FTZ R32, R32, UR10 ;  /* 0x0000000a20207c20 */ /* 0x000fe20008410000 */
[----:B------:R-:W-:Y:S03]  /*3810*/  @P4 FSEL R0, R143, -INF , !P6 ;  /* 0xff8000008f004808 */ /* 0x000fe60007000000 */
[----:B------:R-:W-:Y:S01]  /*3820*/  MUFU.TANH R151, R22 ;  /* 0x0000001600977308 */ /* 0x000fe20000002400 */
[----:B------:R-:W-:Y:S01]  /*3830*/  PLOP3.LUT P4, PT, PT, PT, UP1, 0x80, 0x8 ;  /* 0x000000000008781c */ /* 0x000fe20003f8f018 */
[----:B------:R-:W-:Y:S01]  /*3840*/  FMUL.FTZ R33, R33, UR10 ;  /* 0x0000000a21217c20 */ /* 0x000fe20008410000 */
[----:B------:R-:W-:Y:S01]  /*3850*/  FMUL.FTZ R29, R29, UR10 ;  /* 0x0000000a1d1d7c20 */ /* 0x000fe20008410000 */
[----:B------:R-:W-:Y:S01]  /*3860*/  FMUL.FTZ R34, R34, UR10 ;  /* 0x0000000a22227c20 */ /* 0x000fe20008410000 */
[----:B------:R-:W-:Y:S01]  /*3870*/  FMUL.FTZ R35, R35, UR10 ;  /* 0x0000000a23237c20 */ /* 0x000fe20008410000 */
[----:B------:R-:W-:Y:S01]  /*3880*/  FMUL.FTZ R30, R30, UR10 ;  /* 0x0000000a1e1e7c20 */ /* 0x000fe20008410000 */
[----:B------:R-:W-:Y:S03]  /*3890*/  @P3 FSEL R12, R235, -INF , !P5 ;  /* 0xff800000eb0c3808 */ /* 0x000fe60006800000 */
[----:B------:R-:W4:Y:S01]  /*38a0*/  MUFU.TANH R161, R24 ;  /* 0x0000001800a17308 */ /* 0x000f220000002400 */
[C---:B------:R-:W-:Y:S01]  /*38b0*/  FSETP.NEU.FTZ.AND P5, PT, R3.reuse, -INF , PT ;  /* 0xff8000000300780b */ /* 0x040fe20003fbd000 */
[----:B------:R-:W-:Y:S01]  /*38c0*/  FMUL.FTZ R3, R3, 1.4426950216293334961 ;  /* 0x3fb8aa3b03037820 */ /* 0x000fe20000410000 */
[----:B------:R-:W-:Y:S01]  /*38d0*/  PLOP3.LUT P3, PT, PT, PT, UP1, 0x80, 0x8 ;  /* 0x000000000008781c */ /* 0x000fe20003f6f018 */
[----:B-1----:R-:W-:Y:S02]  /*38e0*/  IMAD.MOV.U32 R16, RZ, RZ, R154 ;  /* 0x000000ffff107224 */ /* 0x002fe400078e009a */
[----:B------:R-:W-:Y:S01]  /*38f0*/  FMUL.FTZ R31, R31, UR10 ;  /* 0x0000000a1f1f7c20 */ /* 0x000fe20008410000 */
[----:B------:R-:W-:Y:S03]  /*3900*/  FSEL R3, R3, RZ, P5 ;  /* 0x000000ff03037208 */ /* 0x000fe60002800000 */
[----:B------:R-:W1:Y:S01]  /*3910*/  MUFU.TANH R169, R26 ;  /* 0x0000001a00a97308 */ /* 0x000e620000002400 */
[----:B------:R-:W-:Y:S09]  /*3920*/  PLOP3.LUT P5, PT, PT, PT, UP1, 0x80, 0x8 ;  /* 0x000000000008781c */ /* 0x000ff20003faf018 */
[----:B------:R-:W-:Y:S10]  /*3930*/  MUFU.TANH R149, R23 ;  /* 0x0000001700957308 */ /* 0x000ff40000002400 */
[----:B------:R-:W-:Y:S10]  /*3940*/  MUFU.TANH R160, R25 ;  /* 0x0000001900a07308 */ /* 0x000ff40000002400 */
[----:B------:R-:W1:Y:S10]  /*3950*/  MUFU.TANH R166, R27 ;  /* 0x0000001b00a67308 */ /* 0x000e740000002400 */
[----:B------:R-:W-:Y:S10]  /*3960*/  MUFU.TANH R153, R28 ;  /* 0x0000001c00997308 */ /* 0x000ff40000002400 */
[----:B------:R-:W-:Y:S10]  /*3970*/  MUFU.TANH R38, R32 ;  /* 0x0000002000267308 */ /* 0x000ff40000002400 */
[----:B------:R-:W-:Y:S10]  /*3980*/  MUFU.TANH R37, R33 ;  /* 0x0000002100257308 */ /* 0x000ff40000002400 */
[----:B------:R-:W1:Y:S10]  /*3990*/  MUFU.TANH R152, R29 ;  /* 0x0000001d00987308 */ /* 0x000e740000002400 */
[----:B------:R-:W-:Y:S10]  /*39a0*/  MUFU.TANH R147, R34 ;  /* 0x0000002200937308 */ /* 0x000ff40000002400 */
[----:B------:R-:W-:Y:S10]  /*39b0*/  MUFU.TANH R146, R35 ;  /* 0x0000002300927308 */ /* 0x000ff40000002400 */
[----:B------:R-:W1:Y:S10]  /*39c0*/  MUFU.TANH R157, R30 ;  /* 0x0000001e009d7308 */ /* 0x000e740000002400 */
[----:B------:R-:W1:Y:S01]  /*39d0*/  MUFU.TANH R156, R31 ;  /* 0x0000001f009c7308 */ /* 0x000e620000002400 */
[C---:B--2---:R-:W-:Y:S01]  /*39e0*/  FMUL.FTZ R4, R9.reuse, 1.4426950216293334961 ;  /* 0x3fb8aa3b09047820 */ /* 0x044fe20000410000 */
[----:B------:R-:W-:Y:S04]  /*39f0*/  FSETP.NEU.FTZ.AND P0, PT, R9, -INF , PT ;  /* 0xff8000000900780b */ /* 0x000fe80003f1d000 */
[----:B------:R-:W-:Y:S02]  /*3a00*/  FSEL R4, R4, RZ, P0 ;  /* 0x000000ff04047208 */ /* 0x000fe40000000000 */
[----:B------:R-:W-:Y:S03]  /*3a10*/  PLOP3.LUT P0, PT, PT, PT, UP1, 0x80, 0x8 ;  /* 0x000000000008781c */ /* 0x000fe60003f0f018 */
[--C-:B------:R-:W-:Y:S01]  /*3a20*/  FFMA.FTZ R9, R2, UR9, -R4.reuse ;  /* 0x0000000902097c23 */ /* 0x100fe20008010804 */
[----:B------:R-:W-:Y:S01]  /*3a30*/  FFMA.FTZ R0, R0, UR9, -R4 ;  /* 0x0000000900007c23 */ /* 0x000fe20008010804 */
[----:B------:R-:W-:Y:S02]  /*3a40*/  MOV R2, R164 ;  /* 0x000000a400027202 */ /* 0x000fe40000000f00 */
[----:B------:R2:W-:Y:S01]  /*3a50*/  MUFU.EX2 R150, R9 ;  /* 0x0000000900967308 */ /* 0x0005e20000000800 */
[----:B------:R-:W-:Y:S02]  /*3a60*/  @P3 FSEL R2, R164, -INF , !P6 ;  /* 0xff800000a4023808 */ /* 0x000fe40007000000 */
[----:B------:R-:W-:Y:S07]  /*3a70*/  PLOP3.LUT P3, PT, PT, PT, UP1, 0x80, 0x8 ;  /* 0x000000000008781c */ /* 0x000fee0003f6f018 */
[----:B------:R1:W-:Y:S01]  /*3a80*/  MUFU.EX2 R163, R0 ;  /* 0x0000000000a37308 */ /* 0x0003e20000000800 */
[--C-:B--2---:R-:W-:Y:S01]  /*3a90*/  FFMA.FTZ R9, R5, UR9, -R3.reuse ;  /* 0x0000000905097c23 */ /* 0x104fe20008010803 */
[----:B------:R-:W-:Y:S04]  /*3aa0*/  @P0 VIADD R5, R8, 0x8 ;  /* 0x0000000808050836 */ /* 0x000fe80000000000 */
[----:B------:R-:W-:Y:S04]  /*3ab0*/  @P3 FSEL R10, R234, -INF , !P6 ;  /* 0xff800000ea0a3808 */ /* 0x000fe80007000000 */
[----:B------:R2:W-:Y:S01]  /*3ac0*/  MUFU.EX2 R245, R9 ;  /* 0x0000000900f57308 */ /* 0x0005e20000000800 */
[----:B-1----:R-:W-:Y:S01]  /*3ad0*/  FFMA.FTZ R0, R2, UR9, -R3 ;  /* 0x0000000902007c23 */ /* 0x002fe20008010803 */
[----:B---3--:R-:W-:Y:S01]  /*3ae0*/  FSETP.NEU.FTZ.AND P3, PT, R13, -INF , PT ;  /* 0xff8000000d00780b */ /* 0x008fe20003f7d000 */
[C---:B----4-:R-:W-:Y:S01]  /*3af0*/  FMUL.FTZ R2, R14.reuse, 1.4426950216293334961 ;  /* 0x3fb8aa3b0e027820 */ /* 0x050fe20000410000 */
[----:B------:R-:W-:Y:S06]  /*3b00*/  @P5 ISETP.GE.AND P5, PT, R5, UR38, PT ;  /* 0x0000002605005c0c */ /* 0x000fec000bfa6270 */
[----:B------:R1:W-:Y:S01]  /*3b10*/  MUFU.EX2 R244, R0 ;  /* 0x0000000000f47308 */ /* 0x0003e20000000800 */
[----:B------:R-:W-:Y:S01]  /*3b20*/  FSETP.NEU.FTZ.AND P0, PT, R14, -INF , PT ;  /* 0xff8000000e00780b */ /* 0x000fe20003f1d000 */
[----:B------:R-:W-:Y:S01]  /*3b30*/  IMAD.MOV.U32 R5, RZ, RZ, R168 ;  /* 0x000000ffff057224 */ /* 0x000fe200078e00a8 */
[----:B------:R-:W-:Y:S02]  /*3b40*/  MOV R14, R233 ;  /* 0x000000e9000e7202 */ /* 0x000fe40000000f00 */
[----:B------:R-:W-:Y:S02]  /*3b50*/  FSEL R2, R2, RZ, P0 ;  /* 0x000000ff02027208 */ /* 0x000fe40000000000 */
[----:B------:R-:W-:Y:S01]  /*3b60*/  PLOP3.LUT P0, PT, PT, PT, UP1, 0x80, 0x8 ;  /* 0x000000000008781c */ /* 0x000fe20003f0f018 */
[----:B--2---:R-:W-:Y:S01]  /*3b70*/  IMAD.MOV.U32 R9, RZ, RZ, R171 ;  /* 0x000000ffff097224 */ /* 0x004fe200078e00ab */
[----:B------:R-:W-:Y:S01]  /*3b80*/  @P4 FSEL R9, R171, -INF , !P6 ;  /* 0xff800000ab094808 */ /* 0x000fe20007000000 */
[--C-:B------:R-:W-:Y:S01]  /*3b90*/  FFMA.FTZ R11, R11, UR9, -R2.reuse ;  /* 0x000000090b0b7c23 */ /* 0x100fe20008010802 */
[----:B------:R-:W-:Y:S02]  /*3ba0*/  PLOP3.LUT P4, PT, PT, PT, UP1, 0x80, 0x8 ;  /* 0x000000000008781c */ /* 0x000fe40003f8f018 */
[----:B------:R-:W-:Y:S01]  /*3bb0*/  PLOP3.LUT P6, PT, PT, PT, UP1, 0x80, 0x8 ;  /* 0x000000000008781c */ /* 0x000fe20003fcf018 */
[----:B-1----:R-:W-:Y:S01]  /*3bc0*/  FMUL.FTZ R0, R13, 1.4426950216293334961 ;  /* 0x3fb8aa3b0d007820 */ /* 0x002fe20000410000 */
[----:B------:R-:W-:Y:S01]  /*3bd0*/  FFMA.FTZ R9, R9, UR9, -R2 ;  /* 0x0000000909097c23 */ /* 0x000fe20008010802 */
[----:B------:R1:W-:Y:S03]  /*3be0*/  MUFU.EX2 R248, R11 ;  /* 0x0000000b00f87308 */ /* 0x0003e60000000800 */
[----:B------:R-:W-:Y:S07]  /*3bf0*/  FSEL R0, R0, RZ, P3 ;  /* 0x000000ff00007208 */ /* 0x000fee0001800000 */
[----:B------:R2:W-:Y:S01]  /*3c00*/  MUFU.EX2 R249, R9 ;  /* 0x0000000900f97308 */ /* 0x0005e20000000800 */
[----:B------:R-:W-:Y:S02]  /*3c10*/  PLOP3.LUT P3, PT, PT, PT, UP1, 0x80, 0x8 ;  /* 0x000000000008781c */ /* 0x000fe40003f6f018 */
[----:B------:R-:W-:Y:S01]  /*3c20*/  @P0 FSEL R14, R233, -INF , !P5 ;  /* 0xff800000e90e0808 */ /* 0x000fe20006800000 */
[----:B------:R-:W-:Y:S01]  /*3c30*/  @P4 VIADD R13, R8, 0x9 ;  /* 0x00000009080d4836 */ /* 0x000fe20000000000 */
[----:B------:R-:W-:Y:S02]  /*3c40*/  PLOP3.LUT P4, PT, PT, PT, UP1, 0x80, 0x8 ;  /* 0x000000000008781c */ /* 0x000fe40003f8f018 */
[----:B------:R-:W-:Y:S01]  /*3c50*/  @P6 FSEL R5, R168, -INF , !P5 ;  /* 0xff800000a8056808 */ /* 0x000fe20006800000 */
[--C-:B------:R-:W-:Y:S01]  /*3c60*/  FFMA.FTZ R6, R14, UR9, -R0.reuse ;  /* 0x000000090e067c23 */ /* 0x100fe20008010800 */
[----:B------:R-:W-:Y:S01]  /*3c70*/  PLOP3.LUT P6, PT, PT, PT, UP1, 0x80, 0x8 ;  /* 0x000000000008781c */ /* 0x000fe20003fcf018 */
[----:B-1----:R-:W-:Y:S01]  /*3c80*/  FFMA.FTZ R11, R12, UR9, -R0 ;  /* 0x000000090c0b7c23 */ /* 0x002fe20008010800 */
[----:B------:R-:W-:Y:S01]  /*3c90*/  PLOP3.LUT P0, PT, PT, PT, UP1, 0x80, 0x8 ;  /* 0x000000000008781c */ /* 0x000fe20003f0f018 */
[----:B------:R-:W-:Y:S01]  /*3ca0*/  FFMA.FTZ R5, R5, UR9, -R2 ;  /* 0x0000000905057c23 */ /* 0x000fe20008010802 */
[----:B------:R-:W-:Y:S02]  /*3cb0*/  IMAD.MOV.U32 R12, RZ, RZ, R161 ;  /* 0x000000ffff0c7224 */ /* 0x000fe400078e00a1 */
[----:B--2---:R-:W-:Y:S01]  /*3cc0*/  FFMA.FTZ R9, R10, UR9, -R0 ;  /* 0x000000090a097c23 */ /* 0x004fe20008010800 */
[----:B------:R-:W-:Y:S01]  /*3cd0*/  @P3 FSEL R17, R42, -INF , !P5 ;  /* 0xff8000002a113808 */ /* 0x000fe20006800000 */
[----:B------:R-:W-:Y:S01]  /*3ce0*/  MUFU.EX2 R243, R5 ;  /* 0x0000000500f37308 */ /* 0x000fe20000000800 */
[----:B------:R-:W-:Y:S02]  /*3cf0*/  PLOP3.LUT P3, PT, PT, PT, UP1, 0x80, 0x8 ;  /* 0x000000000008781c */ /* 0x000fe40003f6f018 */
[----:B------:R-:W-:Y:S07]  /*3d00*/  @P4 FSEL R18, R155, -INF , !P5 ;  /* 0xff8000009b124808 */ /* 0x000fee0006800000 */
[----:B------:R1:W-:Y:S01]  /*3d10*/  MUFU.EX2 R252, R9 ;  /* 0x0000000900fc7308 */ /* 0x0003e20000000800 */
[----:B------:R-:W-:Y:S02]  /*3d20*/  PLOP3.LUT P4, PT, PT, PT, UP1, 0x80, 0x8 ;  /* 0x000000000008781c */ /* 0x000fe40003f8f018 */
[----:B------:R-:W-:Y:S01]  /*3d30*/  @P6 ISETP.GE.AND P6, PT, R13, UR38, PT ;  /* 0x000000260d006c0c */ /* 0x000fe2000bfc6270 */
[----:B------:R-:W-:Y:S01]  /*3d40*/  IMAD.MOV.U32 R13, RZ, RZ, R232 ;  /* 0x000000ffff0d7224 */ /* 0x000fe200078e00e8 */
[----:B------:R-:W-:Y:S05]  /*3d50*/  @P0 IADD3 R10, PT, PT, R8, 0x10, RZ ;  /* 0x00000010080a0810 */ /* 0x000fea0007ffe0ff */
[----:B------:R2:W3:Y:S01]  /*3d60*/  MUFU.EX2 R20, R11 ;  /* 0x0000000b00147308 */ /* 0x0004e20000000800 */
[----:B------:R-:W-:Y:S02]  /*3d70*/  PLOP3.LUT P0, PT, PT, PT, UP1, 0x80, 0x8 ;  /* 0x000000000008781c */ /* 0x000fe40003f0f018 */
[----:B------:R-:W-:Y:S07]  /*3d80*/  PLOP3.LUT P5, PT, PT, PT, UP1, 0x80, 0x8 ;  /* 0x000000000008781c */ /* 0x000fee0003faf018 */
[----:B------:R4:W-:Y:S01]  /*3d90*/  MUFU.EX2 R251, R6 ;  /* 0x0000000600fb7308 */ /* 0x0009e20000000800 */
[----:B------:R-:W-:Y:S01]  /*3da0*/  @P4 FSEL R13, R232, -INF , !P6 ;  /* 0xff800000e80d4808 */ /* 0x000fe20007000000 */
[----:B-1----:R-:W-:Y:S01]  /*3db0*/  IMAD.MOV.U32 R9, RZ, RZ, R162 ;  /* 0x000000ffff097224 */ /* 0x002fe200078e00a2 */
[----:B------:R-:W-:Y:S02]  /*3dc0*/  @P3 FSEL R9, R162, -INF , !P6 ;  /* 0xff800000a2093808 */ /* 0x000fe40007000000 */
[----:B------:R-:W-:Y:S01]  /*3dd0*/  PLOP3.LUT P3, PT, PT, PT, UP1, 0x80, 0x8 ;  /* 0x000000000008781c */ /* 0x000fe20003f6f018 */
[----:B------:R-:W-:Y:S01]  /*3de0*/  FFMA.FTZ R5, R13, UR9, -R0 ;  /* 0x000000090d057c23 */ /* 0x000fe20008010800 */
[----:B------:R-:W-:Y:S01]  /*3df0*/  @P0 FSEL R15, R41, -INF , !P6 ;  /* 0xff800000290f0808 */ /* 0x000fe20007000000 */
[----:B------:R-:W-:Y:S01]  /*3e00*/  FFMA.FTZ R7, R9, UR9, -R2 ;  /* 0x0000000909077c23 */ /* 0x000fe20008010802 */
[----:B------:R-:W-:Y:S01]  /*3e10*/  PLOP3.LUT P0, PT, PT, PT, UP1, 0x80, 0x8 ;  /* 0x000000000008781c */ /* 0x000fe20003f0f018 */
[----:B------:R1:W-:Y:S01]  /*3e20*/  MUFU.EX2 R250, R5 ;  /* 0x0000000500fa7308 */ /* 0x0003e20000000800 */
[----:B------:R-:W-:Y:S01]  /*3e30*/  @P5 ISETP.GE.AND P5, PT, R10, UR38, PT ;  /* 0x000000260a005c0c */ /* 0x000fe2000bfa6270 */
[----:B--2---:R-:W-:Y:S01]  /*3e40*/  IMAD.MOV.U32 R11, RZ, RZ, R151 ;  /* 0x000000ffff0b7224 */ /* 0x004fe200078e0097 */
[----:B------:R-:W-:Y:S07]  /*3e50*/  LEA R144, R21, UR4, 0x1 ;  /* 0x0000000415907c11 */ /* 0x000fee000f8e08ff */
[----:B------:R-:W2:Y:S01]  /*3e60*/  MUFU.EX2 R241, R7 ;  /* 0x0000000700f17308 */ /* 0x000ea20000000800 */
[----:B------:R-:W-:Y:S01]  /*3e70*/  PLOP3.LUT P4, PT, PT, PT, UP1, 0x80, 0x8 ;  /* 0x000000000008781c */ /* 0x000fe20003f8f018 */
[----:B----4-:R-:W-:Y:S01]  /*3e80*/  IMAD.MOV.U32 R6, RZ, RZ, R39 ;  /* 0x000000ffff067224 */ /* 0x010fe200078e0027 */
[----:B------:R-:W-:Y:S01]  /*3e90*/  MOV R10, R40 ;  /* 0x00000028000a7202 */ /* 0x000fe20000000f00 */
[----:B------:R-:W-:Y:S01]  /*3ea0*/  VIADD R145, R144, 0x13020 ;  /* 0x0001302090917836 */ /* 0x000fe20000000000 */
[----:B------:R-:W-:Y:S01]  /*3eb0*/  @P3 FSEL R16, R154, -INF , !P6 ;  /* 0xff8000009a103808 */ /* 0x000fe20007000000 */
[--C-:B------:R-:W-:Y:S01]  /*3ec0*/  FFMA.FTZ R14, R15, UR9, -R4.reuse ;  /* 0x000000090f0e7c23 */ /* 0x100fe20008010804 */
[----:B------:R-:W-:Y:S01]  /*3ed0*/  PLOP3.LUT P6, PT, PT, PT, UP1, 0x80, 0x8 ;  /* 0x000000000008781c */ /* 0x000fe20003fcf018 */
[--C-:B------:R-:W-:Y:S01]  /*3ee0*/  FFMA.FTZ R15, R18, UR9, -R3.reuse ;  /* 0x00000009120f7c23 */ /* 0x100fe20008010803 */
[----:B------:R-:W-:Y:S01]  /*3ef0*/  @P0 FSEL R10, R40, -INF , !P5 ;  /* 0xff800000280a0808 */ /* 0x000fe20006800000 */
[----:B------:R4:W-:Y:S01]  /*3f00*/  MUFU.EX2 R45, R14 ;  /* 0x0000000e002d7308 */ /* 0x0009e20000000800 */
[----:B-1----:R-:W-:Y:S01]  /*3f10*/  IADD3 R5, PT, PT, R144, 0x13000, RZ ;  /* 0x0001300090057810 */ /* 0x002fe20007ffe0ff */
[----:B---3--:R-:W-:Y:S01]  /*3f20*/  STL [R1], R20 ;  /* 0x0000001401007387 */ /* 0x008fe20000100800 */
[----:B------:R-:W-:Y:S01]  /*3f30*/  PLOP3.LUT P3, PT, PT, PT, UP1, 0x80, 0x8 ;  /* 0x000000000008781c */ /* 0x000fe20003f6f018 */
[----:B------:R-:W-:Y:S01]  /*3f40*/  @P4 VIADD R19, R8, 0x11 ;  /* 0x0000001108134836 */ /* 0x000fe20000000000 */
[----:B------:R-:W-:Y:S01]  /*3f50*/  @P1 IADD3 R145, PT, PT, R5, -0x20, RZ ;  /* 0xffffffe005911810 */ /* 0x000fe20007ffe0ff */
[--C-:B------:R-:W-:Y:S01]  /*3f60*/  FFMA.FTZ R10, R10, UR9, -R4.reuse ;  /* 0x000000090a0a7c23 */ /* 0x100fe20008010804 */
[----:B------:R-:W-:Y:S03]  /*3f70*/  F2FP.F16.F32.PACK_AB R5, R163, R150 ;  /* 0x00000096a305723e */ /* 0x000fe600000000ff */
[----:B------:R-:W-:Y:S01]  /*3f80*/  MUFU.EX2 R231, R15 ;  /* 0x0000000f00e77308 */ /* 0x000fe20000000800 */
[----:B------:R-:W-:Y:S01]  /*3f90*/  PLOP3.LUT P0, PT, PT, PT, UP1, 0x80, 0x8 ;  /* 0x000000000008781c */ /* 0x000fe20003f0f018 */
[----:B------:R-:W3:Y:S01]  /*3fa0*/  LDL R142, [R1+0x24] ;  /* 0x00002400018e7983 */ /* 0x000ee20000100800 */
[----:B------:R-:W-:Y:S07]  /*3fb0*/  PLOP3.LUT P4, PT, PT, PT, UP1, 0x80, 0x8 ;  /* 0x000000000008781c */ /* 0x000fee0003f8f018 */
[----:B------:R1:W-:Y:S01]  /*3fc0*/  MUFU.EX2 R44, R10 ;  /* 0x0000000a002c7308 */ /* 0x0003e20000000800 */
[----:B------:R-:W-:Y:S01]  /*3fd0*/  @P6 FSEL R11, R151, -INF , !P5 ;  /* 0xff800000970b6808 */ /* 0x000fe20006800000 */
[----:B------:R2:W-:Y:S01]  /*3fe0*/  STS [R144+0x13000], R5 ;  /* 0x0130000590007388 */ /* 0x0005e20000000800 */
[----:B------:R-:W-:Y:S01]  /*3ff0*/  PLOP3.LUT P6, PT, PT, PT, UP1, 0x80, 0x8 ;  /* 0x000000000008781c */ /* 0x000fe20003fcf018 */
[--C-:B----4-:R-:W-:Y:S01]  /*4000*/  FFMA.FTZ R14, R16, UR9, -R3.reuse ;  /* 0x00000009100e7c23 */ /* 0x110fe20008010803 */
[----:B------:R-:W-:Y:S02]  /*4010*/  @P3 FSEL R12, R161, -INF , !P5 ;  /* 0xff800000a10c3808 */ /* 0x000fe40006800000 */
[----:B------:R-:W-:Y:S03]  /*4020*/  MOV R13, R169 ;  /* 0x000000a9000d7202 */ /* 0x000fe60000000f00 */
[----:B------:R4:W-:Y:S01]  /*4030*/  MUFU.EX2 R230, R14 ;  /* 0x0000000e00e67308 */ /* 0x0009e20000000800 */
[----:B------:R-:W-:Y:S02]  /*4040*/  PLOP3.LUT P3, PT, PT, PT, UP1, 0x80, 0x8 ;  /* 0x000000000008781c */ /* 0x000fe40003f6f018 */
[----:B------:R-:W-:Y:S02]  /*4050*/  @P0 FSEL R13, R169, -INF , !P5 ;  /* 0xff800000a90d0808 */ /* 0x000fe40006800000 */
[----:B------:R-:W-:Y:S01]  /*4060*/  PLOP3.LUT P0, PT, PT, PT, UP1, 0x80, 0x8 ;  /* 0x000000000008781c */ /* 0x000fe20003f0f018 */
[----:B-1----:R-:W-:Y:S01]  /*4070*/  FFMA.FTZ R10, R11, UR9, -R3 ;  /* 0x000000090b0a7c23 */ /* 0x002fe20008010803 */
[----:B------:R-:W-:Y:S01]  /*4080*/  @P4 ISETP.GE.AND P4, PT, R19, UR38, PT ;  /* 0x0000002613004c0c */ /* 0x000fe2000bf86270 */
[C---:B------:R-:W-:Y:S01]  /*4090*/  @P6 VIADD R7, R8.reuse, 0x18 ;  /* 0x0000001808076836 */ /* 0x040fe20000000000 */
[----:B------:R-:W-:Y:S01]  /*40a0*/  PLOP3.LUT P6, PT, PT, PT, UP1, 0x80, 0x8 ;  /* 0x000000000008781c */ /* 0x000fe20003fcf018 */
[----:B------:R-:W-:Y:S01]  /*40b0*/  MUFU.EX2 R229, R10 ;  /* 0x0000000a00e57308 */ /* 0x000fe20000000800 */
[----:B------:R-:W-:Y:S02]  /*40c0*/  PLOP3.LUT P5, PT, PT, PT, UP1, 0x80, 0x8 ;  /* 0x000000000008781c */ /* 0x000fe40003faf018 */
[----:B------:R-:W-:Y:S01]  /*40d0*/  MOV R9, R166 ;  /* 0x000000a600097202 */ /* 0x000fe20000000f00 */
[----:B------:R-:W-:Y:S01]  /*40e0*/  @P3 VIADD R8, R8, 0x19 ;  /* 0x0000001908083836 */ /* 0x000fe20000000000 */
[----:B------:R-:W-:Y:S02]  /*40f0*/  PLOP3.LUT P3, PT, PT, PT, UP1, 0x80, 0x8 ;  /* 0x000000000008781c */ /* 0x000fe40003f6f018 */
[----:B------:R-:W-:Y:S01]  /*4100*/  MOV R19, 0x10 ;  /* 0x0000001000137802 */ /* 0x000fe20000000f00 */
[----:B--2---:R-:W-:Y:S01]  /*4110*/  FFMA.FTZ R5, R17, UR9, -R4 ;  /* 0x0000000911057c23 */ /* 0x004fe20008010804 */
[----:B------:R-:W-:Y:S02]  /*4120*/  @P0 FSEL R6, R39, -INF , !P4 ;  /* 0xff80000027060808 */ /* 0x000fe40006000000 */
[----:B------:R-:W-:Y:S01]  /*4130*/  PLOP3.LUT P0, PT, PT, PT, UP1, 0x80, 0x8 ;  /* 0x000000000008781c */ /* 0x000fe20003f0f018 */
[----:B------:R1:W2:Y:S01]  /*4140*/  MUFU.EX2 R46, R5 ;  /* 0x00000005002e7308 */ /* 0x0002a20000000800 */
[----:B------:R-:W-:Y:S01]  /*4150*/  @P6 ISETP.GE.AND P6, PT, R8, UR38, PT ;  /* 0x0000002608006c0c */ /* 0x000fe2000bfc6270 */
[----:B------:R-:W-:Y:S01]  /*4160*/  IMAD.MOV.U32 R8, RZ, RZ, R149 ;  /* 0x000000ffff087224 */ /* 0x000fe200078e0095 */
[----:B------:R-:W-:Y:S01]  /*4170*/  @P5 ISETP.GE.AND P5, PT, R7, UR38, PT ;  /* 0x0000002607005c0c */ /* 0x000fe2000bfa6270 */
[----:B------:R-:W-:Y:S02]  /*4180*/  IMAD.MOV.U32 R7, RZ, RZ, R160 ;  /* 0x000000ffff077224 */ /* 0x000fe400078e00a0 */
[----:B------:R-:W-:Y:S01]  /*4190*/  @P3 FSEL R8, R149, -INF , !P4 ;  /* 0xff80000095083808 */ /* 0x000fe20006000000 */
[----:B----4-:R-:W-:Y:S01]  /*41a0*/  FFMA.FTZ R14, R6, UR9, -R4 ;  /* 0x00000009060e7c23 */ /* 0x010fe20008010804 */
[----:B------:R-:W-:Y:S01]  /*41b0*/  PLOP3.LUT P3, PT, PT, PT, UP1, 0x80, 0x8 ;  /* 0x000000000008781c */ /* 0x000fe20003f6f018 */
[----:B------:R-:W-:Y:S01]  /*41c0*/  IMAD.MOV.U32 R6, RZ, RZ, R152 ;  /* 0x000000ffff067224 */ /* 0x000fe200078e0098 */
[----:B------:R-:W-:Y:S01]  /*41d0*/  SEL R19, R19, 0xfffffff0, !P2 ;  /* 0xfffffff013137807 */ /* 0x000fe20005000000 */
[----:B------:R-:W-:Y:S01]  /*41e0*/  FFMA.FTZ R11, R8, UR9, -R3 ;  /* 0x00000009080b7c23 */ /* 0x000fe20008010803 */
[--C-:B------:R-:W-:Y:S01]  /*41f0*/  FFMA.FTZ R8, R12, UR9, -R2.reuse ;  /* 0x000000090c087c23 */ /* 0x100fe20008010802 */
[----:B------:R-:W-:Y:S01]  /*4200*/  @P0 FSEL R7, R160, -INF , !P4 ;  /* 0xff800000a0070808 */ /* 0x000fe20006000000 */
[----:B------:R-:W-:Y:S01]  /*4210*/  MUFU.EX2 R43, R14 ;  /* 0x0000000e002b7308 */ /* 0x000fe20000000800 */
[----:B-1----:R-:W-:Y:S02]  /*4220*/  F2FP.F16.F32.PACK_AB R5, R244, R245 ;  /* 0x000000f5f405723e */ /* 0x002fe400000000ff */
[----:B------:R-:W-:Y:S07]  /*4230*/  PLOP3.LUT P0, PT, PT, PT, UP1, 0x80, 0x8 ;  /* 0x000000000008781c */ /* 0x000fee0003f0f018 */
[----:B------:R-:W-:Y:S01]  /*4240*/  MUFU.EX2 R170, R11 ;  /* 0x0000000b00aa7308 */ /* 0x000fe20000000800 */
[----:B------:R-:W-:Y:S01]  /*4250*/  FFMA.FTZ R10, R7, UR9, -R2 ;  /* 0x00000009070a7c23 */ /* 0x000fe20008010802 */
[----:B------:R1:W-:Y:S01]  /*4260*/  STS [R144+0x13400], R5 ;  /* 0x0134000590007388 */ /* 0x0003e20000000800 */
[----:B------:R-:W-:Y:S07]  /*4270*/  @P3 FSEL R9, R166, -INF , !P4 ;  /* 0xff800000a6093808 */ /* 0x000fee0006000000 */
[----:B------:R4:W-:Y:S01]  /*4280*/  MUFU.EX2 R239, R8 ;  /* 0x0000000800ef7308 */ /* 0x0009e20000000800 */
[----:B------:R-:W-:Y:S02]  /*4290*/  PLOP3.LUT P4, PT, PT, PT, UP1, 0x80, 0x8 ;  /* 0x000000000008781c */ /* 0x000fe40003f8f018 */
[----:B------:R-:W-:Y:S07]  /*42a0*/  PLOP3.LUT P3, PT, PT, PT, UP1, 0x80, 0x8 ;  /* 0x000000000008781c */ /* 0x000fee0003f6f018 */
[----:B------:R2:W-:Y:S01]  /*42b0*/  MUFU.EX2 R238, R10 ;  /* 0x0000000a00ee7308 */ /* 0x0005e20000000800 */
[----:B------:R-:W-:Y:S03]  /*42c0*/  MOV R7, R38 ;  /* 0x0000002600077202 */ /* 0x000fe60000000f00 */
[----:B------:R-:W-:Y:S01]  /*42d0*/  @P4 FSEL R7, R38, -INF , !P5 ;  /* 0xff80000026074808 */ /* 0x000fe20006800000 */
[----:B----4-:R-:W-:Y:S01]  /*42e0*/  FFMA.FTZ R8, R13, UR9, -R0 ;  /* 0x000000090d087c23 */ /* 0x010fe20008010800 */
[----:B------:R-:W-:Y:S02]  /*42f0*/  @P3 FSEL R6, R152, -INF , !P6 ;  /* 0xff80000098063808 */ /* 0x000fe40007000000 */
[----:B------:R-:W-:Y:S01]  /*4300*/  PLOP3.LUT P3, PT, PT, PT, UP1, 0x80, 0x8 ;  /* 0x000000000008781c */ /* 0x000fe20003f6f018 */
[----:B--2---:R-:W-:Y:S01]  /*4310*/  FFMA.FTZ R10, R7, UR9, -R4 ;  /* 0x00000009070a7c23 */ /* 0x004fe20008010804 */
[----:B------:R-:W-:Y:S01]  /*4320*/  PLOP3.LUT P4, PT, PT, PT, UP1, 0x80, 0x8 ;  /* 0x000000000008781c */ /* 0x000fe20003f8f018 */
[----:B------:R2:W-:Y:S01]  /*4330*/  MUFU.EX2 R247, R8 ;  /* 0x0000000800f77308 */ /* 0x0005e20000000800 */
[----:B------:R-:W-:Y:S02]  /*4340*/  IMAD.MOV.U32 R7, RZ, RZ, R157 ;  /* 0x000000ffff077224 */ /* 0x000fe400078e009d */
[----:B-1----:R-:W-:Y:S01]  /*4350*/  IMAD.MOV.U32 R5, RZ, RZ, R153 ;  /* 0x000000ffff057224 */ /* 0x002fe200078e0099 */
[----:B------:R-:W-:Y:S06]  /*4360*/  @P0 FSEL R5, R153, -INF , !P5 ;  /* 0xff80000099050808 */ /* 0x000fec0006800000 */
[----:B------:R-:W-:Y:S01]  /*4370*/  MUFU.EX2 R36, R10 ;  /* 0x0000000a00247308 */ /* 0x000fe20000000800 */
[----:B------:R-:W-:Y:S01]  /*4380*/  PLOP3.LUT P0, PT, PT, PT, UP1, 0x80, 0x8 ;  /* 0x000000000008781c */ /* 0x000fe20003f0f018 */
[--C-:B------:R-:W-:Y:S01]  /*4390*/  FFMA.FTZ R11, R5, UR9, -R2.reuse ;  /* 0x00000009050b7c23 */ /* 0x100fe20008010802 */
[----:B------:R-:W-:Y:S02]  /*43a0*/  IMAD.MOV.U32 R5, RZ, RZ, R37 ;  /* 0x000000ffff057224 */ /* 0x000fe400078e0025 */
[----:B------:R-:W-:Y:S01]  /*43b0*/  FFMA.FTZ R2, R6, UR9, -R2 ;  /* 0x0000000906027c23 */ /* 0x000fe20008010802 */
[----:B------:R-:W-:Y:S01]  /*43c0*/  FFMA.FTZ R6, R9, UR9, -R0 ;  /* 0x0000000909067c23 */ /* 0x000fe20008010800 */
[----:B------:R-:W-:Y:S01]  /*43d0*/  IMAD.MOV.U32 R9, RZ, RZ, R147 ;  /* 0x000000ffff097224 */ /* 0x000fe200078e0093 */
[----:B------:R-:W-:Y:S02]  /*43e0*/  @P3 FSEL R9, R147, -INF , !P5 ;  /* 0xff80000093093808 */ /* 0x000fe40006800000 */
[----:B------:R1:W-:Y:S01]  /*43f0*/  MUFU.EX2 R236, R2 ;  /* 0x0000000200ec7308 */ /* 0x0003e20000000800 */
[----:B------:R-:W-:Y:S01]  /*4400*/  PLOP3.LUT P3, PT, PT, PT, UP1, 0x80, 0x8 ;  /* 0x000000000008781c */ /* 0x000fe20003f6f018 */
[----:B--2---:R-:W-:Y:S01]  /*4410*/  IMAD.MOV.U32 R8, RZ, RZ, R156 ;  /* 0x000000ffff087224 */ /* 0x004fe200078e009c */
[----:B------:R-:W-:Y:S07]  /*4420*/  @P4 FSEL R7, R157, -INF , !P5 ;  /* 0xff8000009d074808 */ /* 0x000fee0006800000 */
[----:B------:R2:W-:Y:S01]  /*4430*/  MUFU.EX2 R246, R6 ;  /* 0x0000000600f67308 */ /* 0x0005e20000000800 */
[----:B------:R-:W-:Y:S01]  /*4440*/  @P0 FSEL R5, R37, -INF , !P6 ;  /* 0xff80000025050808 */ /* 0x000fe20007000000 */
[--C-:B------:R-:W-:Y:S01]  /*4450*/  FFMA.FTZ R9, R9, UR9, -R3.reuse ;  /* 0x0000000909097c23 */ /* 0x100fe20008010803 */
[----:B------:R-:W-:Y:S01]  /*4460*/  PLOP3.LUT P0, PT, PT, PT, UP1, 0x80, 0x8 ;  /* 0x000000000008781c */ /* 0x000fe20003f0f018 */
[----:B------:R-:W-:Y:S06]  /*4470*/  FFMA.FTZ R7, R7, UR9, -R0 ;  /* 0x0000000907077c23 */ /* 0x000fec0008010800 */
[----:B------:R-:W-:Y:S01]  /*4480*/  MUFU.EX2 R237, R11 ;  /* 0x0000000b00ed7308 */ /* 0x000fe20000000800 */
[----:B------:R-:W-:Y:S01]  /*4490*/  FFMA.FTZ R4, R5, UR9, -R4 ;  /* 0x0000000905047c23 */ /* 0x000fe20008010804 */
[----:B------:R-:W-:Y:S08]  /*44a0*/  IMAD.IADD R5, R19, 0x1, R144 ;  /* 0x0000000113057824 */ /* 0x000ff000078e0290 */
[----:B------:R4:W-:Y:S01]  /*44b0*/  MUFU.EX2 R242, R7 ;  /* 0x0000000700f27308 */ /* 0x0009e20000000800 */
[----:B-1----:R-:W-:Y:S02]  /*44c0*/  F2FP.F16.F32.PACK_AB R2, R241, R243 ;  /* 0x000000f3f102723e */ /* 0x002fe400000000ff */
[----:B------:R-:W-:Y:S07]  /*44d0*/  @P3 FSEL R8, R156, -INF , !P6 ;  /* 0xff8000009c083808 */ /* 0x000fee0007000000 */
[----:B------:R1:W-:Y:S01]  /*44e0*/  MUFU.EX2 R228, R4 ;  /* 0x0000000400e47308 */ /* 0x0003e20000000800 */
[----:B--2---:R-:W-:Y:S02]  /*44f0*/  MOV R6, R146 ;  /* 0x0000009200067202 */ /* 0x004fe40000000f00 */
[----:B------:R-:W-:Y:S01]  /*4500*/  @P0 FSEL R6, R146, -INF , !P6 ;  /* 0xff80000092060808 */ /* 0x000fe20007000000 */
[----:B------:R-:W-:Y:S06]  /*4510*/  FFMA.FTZ R0, R8, UR9, -R0 ;  /* 0x0000000908007c23 */ /* 0x000fec0008010800 */
[----:B------:R-:W-:Y:S01]  /*4520*/  MUFU.EX2 R159, R9 ;  /* 0x00000009009f7308 */ /* 0x000fe20000000800 */
[----:B------:R-:W-:Y:S01]  /*4530*/  FFMA.FTZ R3, R6, UR9, -R3 ;  /* 0x0000000906037c23 */ /* 0x000fe20008010803 */
[----:B------:R-:W-:Y:S08]  /*4540*/  F2FP.F16.F32.PACK_AB R6, R249, R248 ;  /* 0x000000f8f906723e */ /* 0x000ff000000000ff */
[----:B------:R-:W-:Y:S01]  /*4550*/  MUFU.EX2 R240, R0 ;  /* 0x0000000000f07308 */ /* 0x000fe20000000800 */
[----:B----4-:R-:W-:Y:S02]  /*4560*/  F2FP.F16.F32.PACK_AB R7, R250, R251 ;  /* 0x000000fbfa07723e */ /* 0x010fe400000000ff */
[----:B-1----:R-:W-:Y:S07]  /*4570*/  F2FP.F16.F32.PACK_AB R4, R45, R46 ;  /* 0x0000002e2d04723e */ /* 0x002fee00000000ff */
[----:B------:R1:W2:Y:S01]  /*4580*/  MUFU.EX2 R158, R3 ;  /* 0x00000003009e7308 */ /* 0x0002a20000000800 */
[----:B------:R4:W-:Y:S01]  /*4590*/  STS [R5+0x13000], R4 ;  /* 0x0130000405007388 */ /* 0x0009e20000000800 */
[----:B-1----:R-:W-:Y:S02]  /*45a0*/  F2FP.F16.F32.PACK_AB R3, R230, R231 ;  /* 0x000000e7e603723e */ /* 0x002fe400000000ff */
[----:B--2---:R-:W-:Y:S03]  /*45b0*/  F2FP.F16.F32.PACK_AB R0, R158, R159 ;  /* 0x0000009f9e00723e */ /* 0x004fe600000000ff */
[----:B------:R1:W-:Y:S04]  /*45c0*/  STS [R5+0x13400], R3 ;  /* 0x0134000305007388 */ /* 0x0003e80000000800 */
[----:B------:R2:W-:Y:S01]  /*45d0*/  STS [R144+0x14000], R6 ;  /* 0x0140000690007388 */ /* 0x0005e20000000800 */
[----:B----4-:R-:W-:Y:S05]  /*45e0*/  F2FP.F16.F32.PACK_AB R4, R252, R20 ;  /* 0x00000014fc04723e */ /* 0x010fea00000000ff */
[----:B------:R4:W-:Y:S04]  /*45f0*/  STS [R144+0x14400], R4 ;  /* 0x0144000490007388 */ /* 0x0009e80000000800 */
[----:B------:R4:W-:Y:S04]  /*4600*/  STS [R5+0x14000], R2 ;  /* 0x0140000205007388 */ /* 0x0009e80000000800 */
[----:B------:R4:W-:Y:S01]  /*4610*/  STS [R5+0x14400], R7 ;  /* 0x0144000705007388 */ /* 0x0009e20000000800 */
[----:B-1----:R-:W-:Y:S02]  /*4620*/  F2FP.F16.F32.PACK_AB R3, R228, R36 ;  /* 0x00000024e403723e */ /* 0x002fe400000000ff */
[----:B--2---:R-:W-:Y:S05]  /*4630*/  F2FP.F16.F32.PACK_AB R6, R43, R44 ;  /* 0x0000002c2b06723e */ /* 0x004fea00000000ff */
[----:B------:R1:W-:Y:S01]  /*4640*/  STS [R145], R6 ;  /* 0x0000000691007388 */ /* 0x0003e20000000800 */
[----:B----4-:R-:W-:Y:S01]  /*4650*/  F2FP.F16.F32.PACK_AB R4, R170, R229 ;  /* 0x000000e5aa04723e */ /* 0x010fe200000000ff */
[----:B------:R-:W-:Y:S04]  /*4660*/  IMAD.IADD R2, R19, 0x1, R145 ;  /* 0x0000000113027824 */ /* 0x000fe800078e0291 */
[----:B------:R2:W-:Y:S01]  /*4670*/  STS [R145+0x400], R4 ;  /* 0x0004000491007388 */ /* 0x0005e20000000800 */
[----:B------:R-:W-:Y:S03]  /*4680*/  F2FP.F16.F32.PACK_AB R5, R246, R247 ;  /* 0x000000f7f605723e */ /* 0x000fe600000000ff */
[----:B------:R4:W-:Y:S04]  /*4690*/  STS [R2], R3 ;  /* 0x0000000302007388 */ /* 0x0009e80000000800 */
[----:B------:R4:W-:Y:S04]  /*46a0*/  STS [R2+0x400], R0 ;  /* 0x0004000002007388 */ /* 0x0009e80000000800 */
[----:B------:R-:W-:Y:S01]  /*46b0*/  STS [R145+0x1400], R5 ;  /* 0x0014000591007388 */ /* 0x000fe20000000800 */
[----:B-1----:R-:W-:Y:S05]  /*46c0*/  F2FP.F16.F32.PACK_AB R6, R238, R239 ;  /* 0x000000efee06723e */ /* 0x002fea00000000ff */
[----:B------:R-:W-:Y:S01]  /*46d0*/  STS [R145+0x1000], R6 ;  /* 0x0010000691007388 */ /* 0x000fe20000000800 */
[----:B--2---:R-:W-:Y:S02]  /*46e0*/  F2FP.F16.F32.PACK_AB R4, R236, R237 ;  /* 0x000000edec04723e */ /* 0x004fe400000000ff */
[----:B----4-:R-:W-:Y:S03]  /*46f0*/  F2FP.F16.F32.PACK_AB R3, R240, R242 ;  /* 0x000000f2f003723e */ /* 0x010fe600000000ff */
[----:B------:R-:W-:Y:S01]  /*4700*/  STS [R2+0x1000], R4 ;  /* 0x0010000402007388 */ /* 0x000fe20000000800 */
[----:B------:R-:W-:Y:S03]  /*4710*/  LEA R0, R226, UR4, 0x1 ;  /* 0x00000004e2007c11 */ /* 0x000fe6000f8e08ff */
[----:B------:R1:W-:Y:S04]  /*4720*/  STS [R2+0x1400], R3 ;  /* 0x0014000302007388 */ /* 0x0003e80000000800 */
[----:B------:R-:W2:Y:S08]  /*4730*/  LDSM.16.M88.4 R32, [R0+0x6000] ;  /* 0x006000000020783b */ /* 0x000eb00000000200 */
[----:B------:R-:W4:Y:S01]  /*4740*/  LDSM.16.M88.4 R28, [R0+0x6800] ;  /* 0x00680000001c783b */ /* 0x000f220000000200 */
[C---:B-1----:R-:W-:Y:S01]  /*4750*/  IADD3 R3, PT, PT, R0.reuse, 0x6000, RZ ;  /* 0x0000600000037810 */ /* 0x042fe20007ffe0ff */
[----:B------:R-:W-:Y:S04]  /*4760*/  VIADD R2, R0, 0x6020 ;  /* 0x0000602000027836 */ /* 0x000fe80000000000 */
[----:B------:R-:W-:Y:S01]  /*4770*/  @P2 VIADD R2, R3, 0xffffffe0 ;  /* 0xffffffe003022836 */ /* 0x000fe20000000000 */
[----:B------:R-:W-:Y:S04]  /*4780*/  MOV R3, R143 ;  /* 0x0000008f00037202 */ /* 0x000fe80000000f00 */
[----:B------:R-:W1:Y:S08]  /*4790*/  LDSM.16.M88.4 R132, [R2] ;  /* 0x000000000284783b */ /* 0x000e700000000200 */
[----:B------:R-:W3:Y:S01]  /*47a0*/  LDSM.16.M88.4 R136, [R2+0x800] ;  /* 0x000800000288783b */ /* 0x000ee20000000200 */
[-C--:B--2---:R-:W-:Y:S08]  /*47b0*/  HMMA.16816.F32 R4, R32, R172.reuse, RZ ;  /* 0x000000ac2004723c */ /* 0x084ff000000018ff */
        /* <DEDUP_REMOVED lines=49> */
[----:B------:R-:W5:Y:S04]  /*4ad0*/  LDG.E R142, desc[UR36][R132.64+0x20] ;  /* 0x00002024848e7981 */ /* 0x000f68000c1e1900 */
[----:B------:R-:W5:Y:S04]  /*4ae0*/  LDG.E R141, desc[UR36][R132.64+0x80] ;  /* 0x00008024848d7981 */ /* 0x000f68000c1e1900 */
[----:B------:R1:W5:Y:S04]  /*4af0*/  LDG.E R140, desc[UR36][R132.64+0xa0] ;  /* 0x0000a024848c7981 */ /* 0x000368000c1e1900 */
[----:B-1----:R1:W3:Y:S02]  /*4b00*/  LDSM.16.M88.4 R132, [R2+0x2000] ;  /* 0x002000000284783b */ /* 0x0022e40000000200 */
[----:B-1----:R-:W-:Y:S02]  /*4b10*/  MOV R2, R3 ;  /* 0x0000000300027202 */ /* 0x002fe40000000f00 */
[C---:B------:R-:W-:Y:S03]  /*4b20*/  LOP3.LUT R3, R227.reuse, 0x8, RZ, 0xc0, !PT ;  /* 0x00000008e3037812 */ /* 0x040fe600078ec0ff */
[----:B------:R-:W-:Y:S04]  /*4b30*/  FFMA.FTZ R2, -R2, R2, 1 ;  /* 0x3f80000002027423 */ /* 0x000fe80000010102 */
[----:B------:R-:W-:Y:S01]  /*4b40*/  FMUL.FTZ R2, R2, UR10 ;  /* 0x0000000a02027c20 */ /* 0x000fe20008410000 */
[-C--:B---3--:R-:W-:Y:S08]  /*4b50*/  HMMA.16816.F32 R4, R132, R212.reuse, R4 ;  /* 0x000000d48404723c */ /* 0x088ff00000001804 */
[C---:B------:R-:W-:Y:S08]  /*4b60*/  HMMA.16816.F32 R8, R136.reuse, R212, R8 ;  /* 0x000000d48808723c */ /* 0x040ff00000001808 */
[-C--:B------:R-:W-:Y:S08]  /*4b70*/  HMMA.16816.F32 R12, R136, R214.reuse, R12 ;  /* 0x000000d6880c723c */ /* 0x080ff0000000180c */
[C---:B------:R-:W-:Y:S08]  /*4b80*/  HMMA.16816.F32 R16, R132.reuse, R214, R16 ;  /* 0x000000d68410723c */ /* 0x040ff00000001810 */
[-C--:B------:R-:W-:Y:S08]  /*4b90*/  HMMA.16816.F32 R20, R132, R216.reuse, R20 ;  /* 0x000000d88414723c */ /* 0x080ff00000001814 */
[C---:B------:R-:W-:Y:S08]  /*4ba0*/  HMMA.16816.F32 R24, R136.reuse, R216, R24 ;  /* 0x000000d88818723c */ /* 0x040ff00000001818 */
[-C--:B------:R-:W-:Y:S03]  /*4bb0*/  HMMA.16816.F32 R28, R136, R218.reuse, R28 ;  /* 0x000000da881c723c */ /* 0x080fe6000000181c */
[----:B------:R-:W-:Y:S04]  /*4bc0*/  LOP3.LUT R136, R227, 0x4, RZ, 0xc0, !PT ;  /* 0x00000004e3887812 */ /* 0x000fe800078ec0ff */
[----:B------:R-:W-:Y:S01]  /*4bd0*/  ISETP.NE.AND P0, PT, R136, RZ, PT ;  /* 0x000000ff8800720c */ /* 0x000fe20003f05270 */
[----:B------:R-:W-:Y:S04]  /*4be0*/  HMMA.16816.F32 R32, R132, R218, R32 ;  /* 0x000000da8420723c */ /* 0x000fe80000001820 */
[C---:B--2---:R-:W-:Y:S01]  /*4bf0*/  FADD.FTZ R0, -R143.reuse, R4 ;  /* 0x000000048f007221 */ /* 0x044fe20000010100 */
[C---:B------:R-:W-:Y:S01]  /*4c00*/  FADD.FTZ R16, -R143.reuse, R16 ;  /* 0x000000108f107221 */ /* 0x040fe20000010100 */
[C---:B------:R-:W-:Y:S01]  /*4c10*/  FADD.FTZ R17, -R143.reuse, R17 ;  /* 0x000000118f117221 */ /* 0x040fe20000010100 */
[----:B------:R-:W-:Y:S01]  /*4c20*/  FADD.FTZ R5, -R143, R5 ;  /* 0x000000058f057221 */ /* 0x000fe20000010100 */
[----:B------:R-:W-:Y:S01]  /*4c30*/  FMUL.FTZ R0, R150, R0 ;  /* 0x0000000096007220 */ /* 0x000fe20000410000 */
[----:B------:R-:W-:Y:S01]  /*4c40*/  SHF.R.U32.HI R150, RZ, 0x1, R227 ;  /* 0x00000001ff967819 */ /* 0x000fe200000116e3 */
[----:B------:R-:W-:Y:S01]  /*4c50*/  FMUL.FTZ R16, R46, R16 ;  /* 0x000000102e107220 */ /* 0x000fe20000410000 */
[----:B------:R-:W-:Y:S01]  /*4c60*/  FFMA.FTZ R4, -R148, R148, 1 ;  /* 0x3f80000094047423 */ /* 0x000fe20000010194 */
[----:B------:R1:W5:Y:S01]  /*4c70*/  LDL.LU R46, [R1+0x64] ;  /* 0x00006400012e7983 */ /* 0x0003620000300800 */
[----:B------:R-:W-:Y:S01]  /*4c80*/  IMAD.SHL.U32 R148, R227, 0x40, RZ ;  /* 0x00000040e3947824 */ /* 0x000fe200078e00ff */
[----:B------:R-:W-:Y:S01]  /*4c90*/  LOP3.LUT R3, R3, 0x30, R150, 0xf8, !PT ;  /* 0x0000003003037812 */ /* 0x000fe200078ef896 */
[----:B------:R-:W-:Y:S01]  /*4ca0*/  FMUL.FTZ R17, R45, R17 ;  /* 0x000000112d117220 */ /* 0x000fe20000410000 */
[----:B------:R-:W-:Y:S01]  /*4cb0*/  FADD.FTZ R20, -R143, R20 ;  /* 0x000000148f147221 */ /* 0x000fe20000010100 */
[----:B------:R1:W5:Y:S01]  /*4cc0*/  LDL.LU R45, [R1+0x60] ;  /* 0x00006000012d7983 */ /* 0x0003620000300800 */
[----:B------:R-:W-:Y:S01]  /*4cd0*/  FMUL.FTZ R5, R163, R5 ;  /* 0x00000005a3057220 */ /* 0x000fe20000410000 */
[----:B------:R-:W-:Y:S01]  /*4ce0*/  FMUL.FTZ R4, R4, UR10 ;  /* 0x0000000a04047c20 */ /* 0x000fe20008410000 */
[----:B------:R-:W-:Y:S02]  /*4cf0*/  IMAD.SHL.U32 R163, R227, 0x8, RZ ;  /* 0x00000008e3a37824 */ /* 0x000fe400078e00ff */
[----:B------:R-:W-:Y:S01]  /*4d00*/  FADD.FTZ R132, -R143, R21 ;  /* 0x000000158f847221 */ /* 0x000fe20000010100 */
[----:B------:R-:W-:Y:S01]  /*4d10*/  LOP3.LUT R3, R3, 0x1c0, R148, 0xf8, !PT ;  /* 0x000001c003037812 */ /* 0x000fe200078ef894 */
[----:B------:R-:W-:Y:S01]  /*4d20*/  FMUL.FTZ R21, R44, R20 ;  /* 0x000000142c157220 */ /* 0x000fe20000410000 */
[----:B------:R-:W-:Y:S01]  /*4d30*/  FFMA.FTZ R20, -R39, R39, 1 ;  /* 0x3f80000027147423 */ /* 0x000fe20000010127 */
[----:B------:R1:W5:Y:S01]  /*4d40*/  LDL.LU R44, [R1+0x5c] ;  /* 0x00005c00012c7983 */ /* 0x0003620000300800 */
[----:B------:R-:W-:Y:S01]  /*4d50*/  FMUL.FTZ R4, R0, R4 ;  /* 0x0000000400047220 */ /* 0x000fe20000410000 */
[----:B------:R-:W-:Y:S01]  /*4d60*/  LOP3.LUT R0, R148, 0x400, RZ, 0xc0, !PT ;  /* 0x0000040094007812 */ /* 0x000fe200078ec0ff */
[----:B------:R-:W-:Y:S01]  /*4d70*/  FMUL.FTZ R132, R43, R132 ;  /* 0x000000842b847220 */ /* 0x000fe20000410000 */
[----:B------:R-:W-:Y:S01]  /*4d80*/  LOP3.LUT R3, R3, 0x38, R163, 0x78, !PT ;  /* 0x0000003803037812 */ /* 0x000fe200078e78a3 */
[----:B------:R1:W5:Y:S01]  /*4d90*/  LDL.LU R43, [R1+0x58] ;  /* 0x00005800012b7983 */ /* 0x0003620000300800 */
[----:B------:R-:W-:Y:S01]  /*4da0*/  FMUL.FTZ R2, R5, R2 ;  /* 0x0000000205027220 */ /* 0x000fe20000410000 */
[----:B------:R-:W-:Y:S01]  /*4db0*/  FFMA.FTZ R5, -R41, R41, 1 ;  /* 0x3f80000029057423 */ /* 0x000fe20000010129 */
[----:B------:R-:W-:Y:S01]  /*4dc0*/  LEA R3, R3, R0, 0x1 ;  /* 0x0000000003037211 */ /* 0x000fe200078e08ff */
[----:B------:R-:W-:Y:S01]  /*4dd0*/  FFMA.FTZ R0, -R42, R42, 1 ;  /* 0x3f8000002a007423 */ /* 0x000fe2000001012a */
[----:B------:R-:W-:Y:S01]  /*4de0*/  FMUL.FTZ R20, R20, UR10 ;  /* 0x0000000a14147c20 */ /* 0x000fe20008410000 */
[----:B------:R1:W5:Y:S01]  /*4df0*/  LDL.LU R42, [R1+0x54] ;  /* 0x00005400012a7983 */ /* 0x0003620000300800 */
[----:B------:R-:W-:Y:S01]  /*4e00*/  F2FP.F16.F32.PACK_AB R2, R2, R4 ;  /* 0x000000040202723e */ /* 0x000fe200000000ff */
[----:B------:R-:W-:Y:S01]  /*4e10*/  FFMA.FTZ R4, -R40, R40, 1 ;  /* 0x3f80000028047423 */ /* 0x000fe20000010128 */
[----:B------:R-:W-:Y:S01]  /*4e20*/  FMUL.FTZ R0, R0, UR10 ;  /* 0x0000000a00007c20 */ /* 0x000fe20008410000 */
[----:B------:R1:W5:Y:S01]  /*4e30*/  LDL.LU R41, [R1+0x50] ;  /* 0x0000500001297983 */ /* 0x0003620000300800 */
[----:B------:R-:W-:Y:S01]  /*4e40*/  FMUL.FTZ R5, R5, UR10 ;  /* 0x0000000a05057c20 */ /* 0x000fe20008410000 */
[----:B------:R-:W-:Y:S01]  /*4e50*/  FMUL.FTZ R4, R4, UR10 ;  /* 0x0000000a04047c20 */ /* 0x000fe20008410000 */
[----:B------:R-:W-:Y:S01]  /*4e60*/  FMUL.FTZ R0, R16, R0 ;  /* 0x0000000010007220 */ /* 0x000fe20000410000 */
[----:B------:R1:W5:Y:S01]  /*4e70*/  LDL.LU R40, [R1+0x4c] ;  /* 0x00004c0001287983 */ /* 0x0003620000300800 */
[----:B------:R-:W-:Y:S01]  /*4e80*/  FFMA.FTZ R16, -R38, R38, 1 ;  /* 0x3f80000026107423 */ /* 0x000fe20000010126 */
[----:B------:R-:W-:Y:S01]  /*4e90*/  FMUL.FTZ R5, R17, R5 ;  /* 0x0000000511057220 */ /* 0x000fe20000410000 */
[----:B------:R-:W-:Y:S01]  /*4ea0*/  FFMA.FTZ R17, -R37, R37, 1 ;  /* 0x3f80000025117423 */ /* 0x000fe20000010125 */
[----:B------:R1:W5:Y:S01]  /*4eb0*/  LDL.LU R39, [R1+0x48] ;  /* 0x0000480001277983 */ /* 0x0003620000300800 */
[----:B------:R-:W-:Y:S01]  /*4ec0*/  FMUL.FTZ R4, R21, R4 ;  /* 0x0000000415047220 */ /* 0x000fe20000410000 */
[C---:B------:R-:W-:Y:S01]  /*4ed0*/  FADD.FTZ R21, -R143.reuse, R32 ;  /* 0x000000208f157221 */ /* 0x040fe20000010100 */
[----:B------:R-:W-:Y:S01]  /*4ee0*/  FADD.FTZ R32, -R143, R33 ;  /* 0x000000218f207221 */ /* 0x000fe20000010100 */
[----:B------:R1:W5:Y:S01]  /*4ef0*/  LDL.LU R38, [R1+0x44] ;  /* 0x0000440001267983 */ /* 0x0003620000300800 */
[----:B------:R-:W-:Y:S01]  /*4f00*/  FMUL.FTZ R20, R132, R20 ;  /* 0x0000001484147220 */ /* 0x000fe20000410000 */
[----:B------:R-:W-:Y:S01]  /*4f10*/  FMUL.FTZ R21, R36, R21 ;  /* 0x0000001524157220 */ /* 0x000fe20000410000 */
[----:B------:R-:W-:Y:S01]  /*4f20*/  FMUL.FTZ R32, R228, R32 ;  /* 0x00000020e4207220 */ /* 0x000fe20000410000 */
[----:B------:R1:W5:Y:S01]  /*4f30*/  LDL.LU R37, [R1+0x40] ;  /* 0x0000400001257983 */ /* 0x0003620000300800 */
[----:B------:R-:W-:Y:S01]  /*4f40*/  FMUL.FTZ R16, R16, UR10 ;  /* 0x0000000a10107c20 */ /* 0x000fe20008410000 */
[----:B------:R-:W-:Y:S01]  /*4f50*/  FMUL.FTZ R17, R17, UR10 ;  /* 0x0000000a11117c20 */ /* 0x000fe20008410000 */
[----:B------:R-:W-:Y:S01]  /*4f60*/  IMAD.SHL.U32 R228, R227, 0x4, RZ ;  /* 0x00000004e3e47824 */ /* 0x000fe200078e00ff */
[----:B------:R1:W5:Y:S01]  /*4f70*/  LDL.LU R36, [R1+0x3c] ;  /* 0x00003c0001247983 */ /* 0x0003620000300800 */
[----:B------:R-:W-:Y:S01]  /*4f80*/  F2FP.F16.F32.PACK_AB R5, R5, R0 ;  /* 0x000000000505723e */ /* 0x000fe200000000ff */
[----:B------:R-:W-:Y:S01]  /*4f90*/  FMUL.FTZ R16, R21, R16 ;  /* 0x0000001015107220 */ /* 0x000fe20000410000 */
[----:B------:R-:W-:Y:S01]  /*4fa0*/  F2FP.F16.F32.PACK_AB R20, R20, R4 ;  /* 0x000000041414723e */ /* 0x000fe200000000ff */
[----:B------:R-:W-:Y:S01]  /*4fb0*/  FMUL.FTZ R17, R32, R17 ;  /* 0x0000001120117220 */ /* 0x000fe20000410000 */
[----:B------:R-:W-:Y:S06]  /*4fc0*/  BRA.U !UP2, `(.L_x_402) ;  /* 0x000000010a5c7547 */ /* 0x000fec000b800000 */
[----:B------:R-:W2:Y:S01]  /*4fd0*/  LDL.LU.64 R134, [R1+0x18] ;  /* 0x0000180001867983 */ /* 0x000ea20000300a00 */
[----:B------:R-:W-:Y:S01]  /*4fe0*/  IADD3 R4, P3, PT, RZ, -UR34, RZ ;  /* 0x80000022ff047c10 */ /* 0x000fe2000ff7e0ff */
[----:B------:R-:W-:Y:S02]  /*4ff0*/  ULOP3.LUT UR8, UR47, 0x1, URZ, 0xc0, !UPT ;  /* 0x000000012f087892 */ /* 0x000fe4000f8ec0ff */
[----:B------:R-:W3:Y:S02]  /*5000*/  LDL.LU R133, [R1+0x20] ;  /* 0x0000200001857983 */ /* 0x000ee40000300800 */
[----:B------:R-:W-:Y:S01]  /*5010*/  IMAD.X R0, RZ, RZ, ~UR11, P3 ;  /* 0x8000000bff007e24 */ /* 0x000fe200098e06ff */
[----:B------:R-:W-:Y:S04]  /*5020*/  UISETP.NE.U32.AND UP0, UPT, UR8, 0x1, UPT ;  /* 0x000000010800788c */ /* 0x000fe8000bf05070 */
[----:B------:R-:W-:Y:S01]  /*5030*/  SHF.R.S64 R4, R4, 0x1f, R0 ;  /* 0x0000001f04047819 */ /* 0x000fe20000001000 */
[----:B------:R-:W-:Y:S06]  /*5040*/  USEL UR8, UR31, 0x3000, !UP0 ;  /* 0x000030001f087887 */ /* 0x000fec000c000000 */
[----:B------:R-:W-:Y:S01]  /*5050*/  IADD3 R221, PT, PT, R221, UR8, RZ ;  /* 0x00000008dddd7c10 */ /* 0x000fe2000fffe0ff */
[----:B---3--:R-:W-:Y:S01]  /*5060*/  VIADD R133, R133, UR8 ;  /* 0x0000000885857c36 */ /* 0x008fe20008000000 */
[----:B--2---:R-:W-:Y:S04]  /*5070*/  IADD3 R4, P3, PT, R134, R4, RZ ;  /* 0x0000000486047210 */ /* 0x004fe80007f7e0ff */
[----:B------:R2:W-:Y:S01]  /*5080*/  STL [R1+0x20], R133 ;  /* 0x0000208501007387 */ /* 0x0005e20000100800 */
[----:B------:R-:W-:Y:S02]  /*5090*/  LEA.HI.X.SX32 R0, R0, R135, 0x1, P3 ;  /* 0x0000008700007211 */ /* 0x000fe400018f0eff */
[----:B------:R-:W-:Y:S03]  /*50a0*/  MOV R32, R4 ;  /* 0x0000000400207202 */ /* 0x000fe60000000f00 */
[----:B------:R-:W-:Y:S05]  /*50b0*/  IMAD.MOV.U32 R33, RZ, RZ, R0 ;  /* 0x000000ffff217224 */ /* 0x000fea00078e0000 */
[----:B------:R-:W-:Y:S01]  /*50c0*/  @!PT LDS RZ, [RZ] ;  /* 0x00000000fffff984 */ /* 0x000fe20000000800 */
[----:B------:R-:W-:Y:S01]  /*50d0*/  @!PT LDS RZ, [RZ] ;  /* 0x00000000fffff984 */ /* 0x000fe20000000800 */
[----:B------:R-:W-:Y:S01]  /*50e0*/  @!PT LDS RZ, [RZ] ;  /* 0x00000000fffff984 */ /* 0x000fe20000000800 */
[----:B------:R2:W-:Y:S04]  /*50f0*/  LDGSTS.E.BYPASS.LTC128B.128 [R133], desc[UR36][R32.64] ;  /* 0x0000000020857fae */ /* 0x0005e8000b981a24 */
[----:B------:R2:W-:Y:S04]  /*5100*/  LDGSTS.E.BYPASS.LTC128B.128 [R133+0x1000], desc[UR36][R32.64+0x40] ;  /* 0x0100004020857fae */ /* 0x0005e8000b981a24 */
[----:B------:R2:W-:Y:S04]  /*5110*/  LDGSTS.E.BYPASS.LTC128B.128 [R133+0x2000], desc[UR36][R32.64+0x80] ;  /* 0x0200008020857fae */ /* 0x0005e8000b981a24 */
[----:B------:R2:W-:Y:S04]  /*5120*/  STL.64 [R1+0x18], R32 ;  /* 0x0000182001007387 */ /* 0x0005e80000100a00 */
[----:B------:R-:W0:Y:S02]  /*5130*/  LDGDEPBAR ;  /* 0x00000000000079af */ /* 0x000e240000000000 */
.L_x_402:
[----:B--2---:R-:W2:Y:S01]  /*5140*/  LDL.LU R32, [R1] ;  /* 0x0000000001207983 */ /* 0x004ea20000300800 */
[C---:B-----5:R-:W-:Y:S01]  /*5150*/  FADD.FTZ R6, -R142.reuse, R6 ;  /* 0x000000068e067221 */ /* 0x060fe20000010100 */
[----:B------:R-:W-:Y:S01]  /*5160*/  FADD.FTZ R7, -R142, R7 ;  /* 0x000000078e077221 */ /* 0x000fe20000010100 */
[----:B------:R-:W-:Y:S02]  /*5170*/  FFMA.FTZ R0, -R164, R164, 1 ;  /* 0x3f800000a4007423 */ /* 0x000fe400000101a4 */
[----:B------:R3:W-:Y:S01]  /*5180*/  STS [R144+0xf000], R2 ;  /* 0x00f0000290007388 */ /* 0x0007e20000000800 */
[----:B------:R-:W-:Y:S01]  /*5190*/  FMUL.FTZ R6, R245, R6 ;  /* 0x00000006f5067220 */ /* 0x000fe20000410000 */
[----:B------:R-:W-:Y:S01]  /*51a0*/  FMUL.FTZ R7, R244, R7 ;  /* 0x00000007f4077220 */ /* 0x000fe20000410000 */
[----:B------:R-:W-:Y:S01]  /*51b0*/  FMUL.FTZ R0, R0, UR10 ;  /* 0x0000000a00007c20 */ /* 0x000fe20008410000 */
[C---:B------:R-:W-:Y:S01]  /*51c0*/  FADD.FTZ R19, -R142.reuse, R19 ;  /* 0x000000138e137221 */ /* 0x040fe20000010100 */
[C---:B------:R-:W-:Y:S01]  /*51d0*/  FADD.FTZ R23, -R142.reuse, R23 ;  /* 0x000000178e177221 */ /* 0x040fe20000010100 */
[----:B------:R-:W-:Y:S01]  /*51e0*/  FADD.FTZ R22, -R142, R22 ;  /* 0x000000168e167221 */ /* 0x000fe20000010100 */
[----:B------:R-:W-:Y:S01]  /*51f0*/  FMUL.FTZ R7, R7, R0 ;  /* 0x0000000007077220 */ /* 0x000fe20000410000 */
[----:B------:R-:W-:Y:S01]  /*5200*/  FFMA.FTZ R0, -R154, R154, 1 ;  /* 0x3f8000009a007423 */ /* 0x000fe2000001019a */
[----:B------:R-:W-:Y:S01]  /*5210*/  FMUL.FTZ R19, R230, R19 ;  /* 0x00000013e6137220 */ /* 0x000fe20000410000 */
[----:B------:R-:W-:Y:S01]  /*5220*/  FMUL.FTZ R23, R170, R23 ;  /* 0x00000017aa177220 */ /* 0x000fe20000410000 */
[----:B------:R-:W-:Y:S01]  /*5230*/  FADD.FTZ R18, -R142, R18 ;  /* 0x000000128e127221 */ /* 0x000fe20000010100 */
[----:B------:R-:W-:Y:S01]  /*5240*/  FMUL.FTZ R4, R0, UR10 ;  /* 0x0000000a00047c20 */ /* 0x000fe20008410000 */
[----:B------:R-:W-:Y:S01]  /*5250*/  FFMA.FTZ R0, -R149, R149, 1 ;  /* 0x3f80000095007423 */ /* 0x000fe20000010195 */
[----:B------:R-:W-:Y:S01]  /*5260*/  F2FP.F16.F32.PACK_AB R17, R17, R16 ;  /* 0x000000101111723e */ /* 0x000fe200000000ff */
[C---:B------:R-:W-:Y:S01]  /*5270*/  FADD.FTZ R34, -R142.reuse, R34 ;  /* 0x000000228e227221 */ /* 0x040fe20000010100 */
[----:B------:R-:W-:Y:S01]  /*5280*/  FMUL.FTZ R4, R19, R4 ;  /* 0x0000000413047220 */ /* 0x000fe20000410000 */
        /* <DEDUP_REMOVED lines=8> */
[----:B---3--:R-:W-:Y:S01]  /*5310*/  FFMA.FTZ R2, -R165, R165, 1 ;  /* 0x3f800000a5027423 */ /* 0x008fe200000101a5 */
[----:B------:R-:W-:Y:S01]  /*5320*/  FMUL.FTZ R8, R248, R8 ;  /* 0x00000008f8087220 */ /* 0x000fe20000410000 */
[----:B------:R-:W-:Y:S01]  /*5330*/  FADD.FTZ R13, -R141, R13 ;  /* 0x0000000d8d0d7221 */ /* 0x000fe20000010100 */
[----:B------:R-:W-:Y:S01]  /*5340*/  FMUL.FTZ R9, R249, R9 ;  /* 0x00000009f9097220 */ /* 0x000fe20000410000 */
[----:B------:R-:W-:Y:S01]  /*5350*/  FMUL.FTZ R2, R2, UR10 ;  /* 0x0000000a02027c20 */ /* 0x000fe20008410000 */
[----:B------:R-:W-:Y:S01]  /*5360*/  FMUL.FTZ R12, R243, R12 ;  /* 0x0000000cf30c7220 */ /* 0x000fe20000410000 */
[----:B------:R-:W-:Y:S01]  /*5370*/  FMUL.FTZ R13, R241, R13 ;  /* 0x0000000df10d7220 */ /* 0x000fe20000410000 */
[----:B------:R-:W-:Y:S01]  /*5380*/  FADD.FTZ R29, -R141, R29 ;  /* 0x0000001d8d1d7221 */ /* 0x000fe20000010100 */
[----:B------:R-:W-:Y:S01]  /*5390*/  FMUL.FTZ R6, R6, R2 ;  /* 0x0000000206067220 */ /* 0x000fe20000410000 */
[----:B------:R-:W-:Y:S01]  /*53a0*/  FFMA.FTZ R2, -R155, R155, 1 ;  /* 0x3f8000009b027423 */ /* 0x000fe2000001019b */
[C---:B------:R-:W-:Y:S01]  /*53b0*/  FADD.FTZ R28, -R141.reuse, R28 ;  /* 0x0000001c8d1c7221 */ /* 0x040fe20000010100 */
[----:B------:R-:W-:Y:S01]  /*53c0*/  FADD.FTZ R24, -R141, R24 ;  /* 0x000000188d187221 */ /* 0x000fe20000010100 */
[----:B------:R-:W-:Y:S01]  /*53d0*/  FMUL.FTZ R29, R236, R29 ;  /* 0x0000001dec1d7220 */ /* 0x000fe20000410000 */
[----:B------:R-:W-:Y:S01]  /*53e0*/  FMUL.FTZ R21, R2, UR10 ;  /* 0x0000000a02157c20 */ /* 0x000fe20008410000 */
[----:B------:R-:W-:Y:S01]  /*53f0*/  FFMA.FTZ R2, -R151, R151, 1 ;  /* 0x3f80000097027423 */ /* 0x000fe20000010197 */
[----:B------:R-:W-:Y:S01]  /*5400*/  FMUL.FTZ R28, R237, R28 ;  /* 0x0000001ced1c7220 */ /* 0x000fe20000410000 */
[----:B------:R-:W-:Y:S01]  /*5410*/  FMUL.FTZ R24, R239, R24 ;  /* 0x00000018ef187220 */ /* 0x000fe20000410000 */
[----:B------:R-:W-:Y:S01]  /*5420*/  FMUL.FTZ R18, R18, R21 ;  /* 0x0000001512127220 */ /* 0x000fe20000410000 */
[----:B------:R-:W-:Y:S01]  /*5430*/  FMUL.FTZ R19, R2, UR10 ;  /* 0x0000000a02137c20 */ /* 0x000fe20008410000 */
[----:B------:R-:W-:Y:S01]  /*5440*/  FMUL.FTZ R2, R0, UR10 ;  /* 0x0000000a00027c20 */ /* 0x000fe20008410000 */
[----:B------:R-:W-:Y:S01]  /*5450*/  F2FP.F16.F32.PACK_AB R0, R7, R6 ;  /* 0x000000060700723e */ /* 0x000fe200000000ff */
[----:B------:R-:W-:Y:S01]  /*5460*/  FFMA.FTZ R6, -R147, R147, 1 ;  /* 0x3f80000093067423 */ /* 0x000fe20000010193 */
[----:B------:R-:W-:Y:S01]  /*5470*/  FMUL.FTZ R22, R22, R19 ;  /* 0x0000001316167220 */ /* 0x000fe20000410000 */
[----:B------:R-:W-:Y:S01]  /*5480*/  FMUL.FTZ R16, R23, R2 ;  /* 0x0000000217107220 */ /* 0x000fe20000410000 */
[----:B------:R-:W-:Y:S01]  /*5490*/  FFMA.FTZ R2, -R146, R146, 1 ;  /* 0x3f80000092027423 */ /* 0x000fe20000010192 */
[----:B------:R-:W-:Y:S01]  /*54a0*/  FMUL.FTZ R6, R6, UR10 ;  /* 0x0000000a06067c20 */ /* 0x000fe20008410000 */
[----:B------:R3:W-:Y:S01]  /*54b0*/  STS [R144+0xf400], R0 ;  /* 0x00f4000090007388 */ /* 0x0007e20000000800 */
[----:B------:R-:W-:Y:S01]  /*54c0*/  MOV R19, 0x10 ;  /* 0x0000001000137802 */ /* 0x000fe20000000f00 */
[----:B------:R-:W-:Y:S01]  /*54d0*/  FMUL.FTZ R2, R2, UR10 ;  /* 0x0000000a02027c20 */ /* 0x000fe20008410000 */
[----:B------:R-:W-:Y:S01]  /*54e0*/  FMUL.FTZ R34, R34, R6 ;  /* 0x0000000622227220 */ /* 0x000fe20000410000 */
[----:B------:R-:W-:Y:S01]  /*54f0*/  FFMA.FTZ R6, -R171, R171, 1 ;  /* 0x3f800000ab067423 */ /* 0x000fe200000101ab */
[----:B------:R-:W-:Y:S01]  /*5500*/  SEL R19, R19, 0xfffffff0, !P0 ;  /* 0xfffffff013137807 */ /* 0x000fe20004000000 */
[----:B------:R-:W-:Y:S01]  /*5510*/  FMUL.FTZ R35, R35, R2 ;  /* 0x0000000223237220 */ /* 0x000fe20000410000 */
[----:B------:R-:W-:Y:S01]  /*5520*/  FFMA.FTZ R2, -R168, R168, 1 ;  /* 0x3f800000a8027423 */ /* 0x000fe200000101a8 */
[----:B------:R-:W-:Y:S01]  /*5530*/  F2FP.F16.F32.PACK_AB R4, R4, R18 ;  /* 0x000000120404723e */ /* 0x000fe200000000ff */
[----:B------:R-:W-:Y:S01]  /*5540*/  FMUL.FTZ R18, R6, UR10 ;  /* 0x0000000a06127c20 */ /* 0x000fe20008410000 */
[----:B------:R-:W-:Y:S01]  /*5550*/  FADD.FTZ R10, -R140, R10 ;  /* 0x0000000a8c0a7221 */ /* 0x000fe20000010100 */
[----:B------:R-:W-:Y:S01]  /*5560*/  FMUL.FTZ R6, R2, UR10 ;  /* 0x0000000a02067c20 */ /* 0x000fe20008410000 */
[----:B------:R-:W-:Y:S01]  /*5570*/  IADD3 R2, PT, PT, R144, R19, RZ ;  /* 0x0000001390027210 */ /* 0x000fe20007ffe0ff */
[C---:B------:R-:W-:Y:S01]  /*5580*/  FADD.FTZ R11, -R140.reuse, R11 ;  /* 0x0000000b8c0b7221 */ /* 0x040fe20000010100 */
[----:B------:R-:W-:Y:S01]  /*5590*/  FADD.FTZ R15, -R140, R15 ;  /* 0x0000000f8c0f7221 */ /* 0x000fe20000010100 */
[----:B------:R-:W-:Y:S01]  /*55a0*/  FMUL.FTZ R6, R12, R6 ;  /* 0x000000060c067220 */ /* 0x000fe20000410000 */
[----:B------:R-:W-:Y:S01]  /*55b0*/  FADD.FTZ R14, -R140, R14 ;  /* 0x0000000e8c0e7221 */ /* 0x000fe20000010100 */
[----:B------:R4:W-:Y:S01]  /*55c0*/  STS [R2+0xf400], R4 ;  /* 0x00f4000402007388 */ /* 0x0009e20000000800 */
[----:B------:R-:W-:Y:S01]  /*55d0*/  FMUL.FTZ R11, R252, R11 ;  /* 0x0000000bfc0b7220 */ /* 0x000fe20000410000 */
[----:B------:R-:W-:Y:S01]  /*55e0*/  FMUL.FTZ R15, R250, R15 ;  /* 0x0000000ffa0f7220 */ /* 0x000fe20000410000 */
[----:B------:R-:W-:Y:S02]  /*55f0*/  FMUL.FTZ R14, R251, R14 ;  /* 0x0000000efb0e7220 */ /* 0x000fe40000410000 */
[----:B------:R1:W-:Y:S01]  /*5600*/  STS [R2+0xf000], R5 ;  /* 0x00f0000502007388 */ /* 0x0003e20000000800 */
[C---:B------:R-:W-:Y:S01]  /*5610*/  FADD.FTZ R30, -R140.reuse, R30 ;  /* 0x0000001e8c1e7221 */ /* 0x040fe20000010100 */
[----:B------:R-:W-:Y:S01]  /*5620*/  FADD.FTZ R25, -R141, R25 ;  /* 0x000000198d197221 */ /* 0x000fe20000010100 */
[----:B------:R-:W-:Y:S01]  /*5630*/  FADD.FTZ R27, -R140, R27 ;  /* 0x0000001b8c1b7221 */ /* 0x000fe20000010100 */
[----:B---3--:R-:W-:Y:S01]  /*5640*/  FFMA.FTZ R0, -R167, R167, 1 ;  /* 0x3f800000a7007423 */ /* 0x008fe200000101a7 */
[----:B------:R-:W-:Y:S01]  /*5650*/  FMUL.FTZ R30, R242, R30 ;  /* 0x0000001ef21e7220 */ /* 0x000fe20000410000 */
[----:B------:R-:W-:Y:S01]  /*5660*/  FMUL.FTZ R25, R238, R25 ;  /* 0x00000019ee197220 */ /* 0x000fe20000410000 */
[----:B------:R-:W-:Y:S01]  /*5670*/  FADD.FTZ R31, -R140, R31 ;  /* 0x0000001f8c1f7221 */ /* 0x000fe20000010100 */
[----:B------:R-:W-:Y:S01]  /*5680*/  FMUL.FTZ R0, R0, UR10 ;  /* 0x0000000a00007c20 */ /* 0x000fe20008410000 */
[----:B------:R-:W-:Y:S01]  /*5690*/  FMUL.FTZ R27, R246, R27 ;  /* 0x0000001bf61b7220 */ /* 0x000fe20000410000 */
[----:B------:R-:W-:Y:S01]  /*56a0*/  F2FP.F16.F32.PACK_AB R16, R16, R22 ;  /* 0x000000161010723e */ /* 0x000fe200000000ff */
[----:B------:R-:W-:Y:S01]  /*56b0*/  FMUL.FTZ R31, R240, R31 ;  /* 0x0000001ff01f7220 */ /* 0x000fe20000410000 */
[----:B------:R-:W-:Y:S01]  /*56c0*/  FMUL.FTZ R8, R8, R0 ;  /* 0x0000000008087220 */ /* 0x000fe20000410000 */
[----:B------:R-:W-:Y:S01]  /*56d0*/  FFMA.FTZ R0, -R162, R162, 1 ;  /* 0x3f800000a2007423 */ /* 0x000fe200000101a2 */
[----:B------:R-:W-:Y:S01]  /*56e0*/  SHF.L.U32 R149, R227, 0x5, RZ ;  /* 0x00000005e3957819 */ /* 0x000fe200000006ff */
[----:B------:R-:W3:Y:S02]  /*56f0*/  LDC R151, c[0x0][0x44c] ;  /* 0x00011300ff977b82 */ /* 0x000ee40000000800 */
[----:B------:R-:W-:Y:S01]  /*5700*/  FMUL.FTZ R7, R0, UR10 ;  /* 0x0000000a00077c20 */ /* 0x000fe20008410000 */
[----:B------:R-:W-:Y:S01]  /*5710*/  FMUL.FTZ R0, R9, R18 ;  /* 0x0000001209007220 */ /* 0x000fe20000410000 */
[----:B----4-:R-:W-:Y:S02]  /*5720*/  FFMA.FTZ R4, -R160, R160, 1 ;  /* 0x3f800000a0047423 */ /* 0x010fe400000101a0 */
[----:B------:R-:W-:Y:S02]  /*5730*/  FMUL.FTZ R12, R13, R7 ;  /* 0x000000070d0c7220 */ /* 0x000fe40000410000 */
[----:B------:R-:W-:Y:S01]  /*5740*/  F2FP.F16.F32.PACK_AB R0, R0, R8 ;  /* 0x000000080000723e */ /* 0x000fe200000000ff */
[----:B------:R-:W-:Y:S01]  /*5750*/  FMUL.FTZ R9, R4, UR10 ;  /* 0x0000000a04097c20 */ /* 0x000fe20008410000 */
[----:B------:R-:W-:Y:S01]  /*5760*/  FFMA.FTZ R4, -R152, R152, 1 ;  /* 0x3f80000098047423 */ /* 0x000fe20000010198 */
[----:B-1----:R-:W-:Y:S01]  /*5770*/  FFMA.FTZ R5, -R153, R153, 1 ;  /* 0x3f80000099057423 */ /* 0x002fe20000010199 */
[----:B------:R-:W-:Y:S01]  /*5780*/  F2FP.F16.F32.PACK_AB R12, R12, R6 ;  /* 0x000000060c0c723e */ /* 0x000fe200000000ff */
[----:B------:R-:W-:Y:S01]  /*5790*/  FFMA.FTZ R6, -R161, R161, 1 ;  /* 0x3f800000a1067423 */ /* 0x000fe200000101a1 */
[----:B------:R-:W-:Y:S01]  /*57a0*/  FMUL.FTZ R4, R4, UR10 ;  /* 0x0000000a04047c20 */ /* 0x000fe20008410000 */
[----:B------:R-:W-:Y:S01]  /*57b0*/  FMUL.FTZ R5, R5, UR10 ;  /* 0x0000000a05057c20 */ /* 0x000fe20008410000 */
[----:B------:R1:W-:Y:S01]  /*57c0*/  STS [R144+0x10000], R0 ;  /* 0x0100000090007388 */ /* 0x0003e20000000800 */
[----:B------:R-:W-:Y:S01]  /*57d0*/  FMUL.FTZ R6, R6, UR10 ;  /* 0x0000000a06067c20 */ /* 0x000fe20008410000 */
[----:B------:R-:W-:Y:S01]  /*57e0*/  FMUL.FTZ R8, R29, R4 ;  /* 0x000000041d087220 */ /* 0x000fe20000410000 */
[----:B------:R-:W-:Y:S01]  /*57f0*/  FMUL.FTZ R28, R28, R5 ;  /* 0x000000051c1c7220 */ /* 0x000fe20000410000 */
[----:B------:R-:W-:Y:S01]  /*5800*/  FFMA.FTZ R4, -R234, R234, 1 ;  /* 0x3f800000ea047423 */ /* 0x000fe200000101ea */
[----:B------:R-:W-:Y:S01]  /*5810*/  FFMA.FTZ R5, -R235, R235, 1 ;  /* 0x3f800000eb057423 */ /* 0x000fe200000101eb */
[----:B------:R-:W-:Y:S01]  /*5820*/  FMUL.FTZ R24, R24, R6 ;  /* 0x0000000618187220 */ /* 0x000fe20000410000 */
[----:B------:R-:W-:Y:S01]  /*5830*/  FMUL.FTZ R9, R25, R9 ;  /* 0x0000000919097220 */ /* 0x000fe20000410000 */
[----:B------:R-:W-:Y:S01]  /*5840*/  FMUL.FTZ R6, R4, UR10 ;  /* 0x0000000a04067c20 */ /* 0x000fe20008410000 */
[----:B------:R-:W-:Y:S01]  /*5850*/  FMUL.FTZ R7, R5, UR10 ;  /* 0x0000000a05077c20 */ /* 0x000fe20008410000 */
[----:B------:R-:W-:Y:S01]  /*5860*/  FFMA.FTZ R4, -R232, R232, 1 ;  /* 0x3f800000e8047423 */ /* 0x000fe200000101e8 */
[----:B------:R-:W-:Y:S01]  /*5870*/  FFMA.FTZ R5, -R233, R233, 1 ;  /* 0x3f800000e9057423 */ /* 0x000fe200000101e9 */
[----:B------:R-:W-:Y:S01]  /*5880*/  FMUL.FTZ R11, R11, R6 ;  /* 0x000000060b0b7220 */ /* 0x000fe20000410000 */
[----:B------:R-:W-:Y:S01]  /*5890*/  FADD.FTZ R6, -R140, R26 ;  /* 0x0000001a8c067221 */ /* 0x000fe20000010100 */
[----:B------:R-:W-:Y:S01]  /*58a0*/  FMUL.FTZ R4, R4, UR10 ;  /* 0x0000000a04047c20 */ /* 0x000fe20008410000 */
[----:B------:R-:W-:Y:S01]  /*58b0*/  FMUL.FTZ R5, R5, UR10 ;  /* 0x0000000a05057c20 */ /* 0x000fe20008410000 */
[----:B------:R-:W-:Y:S01]  /*58c0*/  F2FP.F16.F32.PACK_AB R13, R35, R34 ;  /* 0x00000022230d723e */ /* 0x000fe200000000ff */
[----:B------:R-:W-:Y:S01]  /*58d0*/  FMUL.FTZ R6, R247, R6 ;  /* 0x00000006f7067220 */ /* 0x000fe20000410000 */
[----:B------:R-:W-:Y:S01]  /*58e0*/  FMUL.FTZ R15, R15, R4 ;  /* 0x000000040f0f7220 */ /* 0x000fe20000410000 */
[----:B------:R-:W-:Y:S01]  /*58f0*/  FMUL.FTZ R14, R14, R5 ;  /* 0x000000050e0e7220 */ /* 0x000fe20000410000 */
[----:B------:R-:W-:Y:S01]  /*5900*/  FFMA.FTZ R5, -R166, R166, 1 ;  /* 0x3f800000a6057423 */ /* 0x000fe200000101a6 */
[----:B------:R-:W-:Y:S01]  /*5910*/  F2FP.F16.F32.PACK_AB R9, R9, R24 ;  /* 0x000000180909723e */ /* 0x000fe200000000ff */
[----:B------:R-:W4:Y:S01]  /*5920*/  LDL.LU.64 R152, [R1+0x8] ;  /* 0x0000080001987983 */ /* 0x000f220000300a00 */
[----:B------:R-:W-:Y:S01]  /*5930*/  F2FP.F16.F32.PACK_AB R8, R8, R28 ;  /* 0x0000001c0808723e */ /* 0x000fe200000000ff */
[----:B-1----:R-:W-:Y:S01]  /*5940*/  FFMA.FTZ R0, -R169, R169, 1 ;  /* 0x3f800000a9007423 */ /* 0x002fe200000101a9 */
[----:B---3--:R-:W-:Y:S02]  /*5950*/  IMAD R165, R151, UR5, RZ ;  /* 0x0000000597a57c24 */ /* 0x008fe4000f8e02ff */
[----:B--2---:R-:W-:Y:S04]  /*5960*/  FMUL.FTZ R10, R32, R10 ;  /* 0x0000000a200a7220 */ /* 0x004fe80000410000 */
[----:B------:R-:W-:Y:S01]  /*5970*/  FMUL.FTZ R10, R10, R7 ;  /* 0x000000070a0a7220 */ /* 0x000fe20000410000 */
[----:B------:R-:W-:Y:S04]  /*5980*/  FMUL.FTZ R7, R5, UR10 ;  /* 0x0000000a05077c20 */ /* 0x000fe80008410000 */
[----:B------:R-:W-:Y:S01]  /*5990*/  F2FP.F16.F32.PACK_AB R4, R11, R10 ;  /* 0x0000000a0b04723e */ /* 0x000fe200000000ff */
[----:B------:R-:W-:Y:S01]  /*59a0*/  FMUL.FTZ R10, R0, UR10 ;  /* 0x0000000a000a7c20 */ /* 0x000fe20008410000 */
[----:B------:R-:W-:Y:S03]  /*59b0*/  FFMA.FTZ R0, -R157, R157, 1 ;  /* 0x3f8000009d007423 */ /* 0x000fe6000001019d */
[----:B------:R1:W-:Y:S01]  /*59c0*/  STS [R144+0x10400], R4 ;  /* 0x0104000490007388 */ /* 0x0003e20000000800 */
[----:B------:R-:W-:Y:S01]  /*59d0*/  FMUL.FTZ R5, R0, UR10 ;  /* 0x0000000a00057c20 */ /* 0x000fe20008410000 */
[----:B------:R-:W-:Y:S01]  /*59e0*/  FMUL.FTZ R10, R6, R10 ;  /* 0x0000000a060a7220 */ /* 0x000fe20000410000 */
[----:B------:R-:W-:Y:S02]  /*59f0*/  FFMA.FTZ R6, -R156, R156, 1 ;  /* 0x3f8000009c067423 */ /* 0x000fe4000001019c */
[----:B------:R-:W-:Y:S01]  /*5a00*/  STS [R2+0x10000], R12 ;  /* 0x0100000c02007388 */ /* 0x000fe20000000800 */
[----:B------:R-:W-:Y:S01]  /*5a10*/  FMUL.FTZ R30, R30, R5 ;  /* 0x000000051e1e7220 */ /* 0x000fe20000410000 */
[----:B------:R-:W-:Y:S01]  /*5a20*/  F2FP.F16.F32.PACK_AB R5, R15, R14 ;  /* 0x0000000e0f05723e */ /* 0x000fe200000000ff */
[----:B------:R-:W-:Y:S01]  /*5a30*/  FMUL.FTZ R11, R6, UR10 ;  /* 0x0000000a060b7c20 */ /* 0x000fe20008410000 */
[----:B------:R-:W-:Y:S01]  /*5a40*/  FMUL.FTZ R6, R27, R7 ;  /* 0x000000071b067220 */ /* 0x000fe20000410000 */
[--C-:B------:R-:W-:Y:S02]  /*5a50*/  SHF.R.U32.HI R0, RZ, 0x4, R227.reuse ;  /* 0x00000004ff007819 */ /* 0x100fe400000116e3 */
[----:B------:R2:W-:Y:S01]  /*5a60*/  STS [R2+0x10400], R5 ;  /* 0x0104000502007388 */ /* 0x0005e20000000800 */
[----:B------:R-:W-:Y:S01]  /*5a70*/  FMUL.FTZ R7, R31, R11 ;  /* 0x0000000b1f077220 */ /* 0x000fe20000410000 */
[----:B------:R-:W-:Y:S03]  /*5a80*/  F2FP.F16.F32.PACK_AB R6, R6, R10 ;  /* 0x0000000a0606723e */ /* 0x000fe600000000ff */
[----:B------:R-:W-:Y:S01]  /*5a90*/  STS [R145+-0x4000], R20 ;  /* 0xffc0001491007388 */ /* 0x000fe20000000800 */
[----:B------:R-:W-:Y:S02]  /*5aa0*/  LOP3.LUT R164, R0, 0x8, RZ, 0xc0, !PT ;  /* 0x0000000800a47812 */ /* 0x000fe400078ec0ff */
[----:B------:R-:W-:Y:S02]  /*5ab0*/  F2FP.F16.F32.PACK_AB R7, R7, R30 ;  /* 0x0000001e0707723e */ /* 0x000fe400000000ff */
[----:B------:R-:W-:Y:S01]  /*5ac0*/  STS [R145+-0x3c00], R16 ;  /* 0xffc4001091007388 */ /* 0x000fe20000000800 */
[----:B------:R-:W-:Y:S04]  /*5ad0*/  LOP3.LUT R0, R164, 0x10, R227, 0xf8, !PT ;  /* 0x00000010a4007812 */ /* 0x000fe800078ef8e3 */
[--C-:B------:R-:W-:Y:S02]  /*5ae0*/  LOP3.LUT R0, R0, 0xc0, R149.reuse, 0xf8, !PT ;  /* 0x000000c000007812 */ /* 0x100fe400078ef895 */
[----:B-1----:R-:W-:Y:S02]  /*5af0*/  IADD3 R4, PT, PT, R145, R19, RZ ;  /* 0x0000001391047210 */ /* 0x002fe40007ffe0ff */
[----:B------:R-:W-:Y:S03]  /*5b00*/  LOP3.LUT R0, R0, 0x18, R228, 0x78, !PT ;  /* 0x0000001800007812 */ /* 0x000fe600078e78e4 */
[----:B------:R-:W-:Y:S01]  /*5b10*/  STS [R4+-0x4000], R17 ;  /* 0xffc0001104007388 */ /* 0x000fe20000000800 */
[----:B------:R-:W-:Y:S04]  /*5b20*/  LOP3.LUT R0, R0, 0x120, R149, 0xf8, !PT ;  /* 0x0000012000007812 */ /* 0x000fe800078ef895 */
[----:B------:R-:W-:Y:S01]  /*5b30*/  STS [R4+-0x3c00], R13 ;  /* 0xffc4000d04007388 */ /* 0x000fe20000000800 */
[----:B------:R-:W-:Y:S02]  /*5b40*/  LEA R0, R0, UR4, 0x1 ;  /* 0x0000000400007c11 */ /* 0x000fe4000f8e08ff */
[----:B--2---:R-:W-:Y:S02]  /*5b50*/  LEA R2, -R165, RZ, 0x6 ;  /* 0x000000ffa5027211 */ /* 0x004fe400078e31ff */
[----:B------:R-:W-:Y:S05]  /*5b60*/  STS [R145+-0x3000], R9 ;  /* 0xffd0000991007388 */ /* 0x000fea0000000800 */
[----:B------:R-:W-:Y:S05]  /*5b70*/  STS [R145+-0x2c00], R6 ;  /* 0xffd4000691007388 */ /* 0x000fea0000000800 */
[----:B------:R-:W-:Y:S05]  /*5b80*/  STS [R4+-0x3000], R8 ;  /* 0xffd0000804007388 */ /* 0x000fea0000000800 */
[----:B------:R-:W-:Y:S01]  /*5b90*/  STS [R4+-0x2c00], R7 ;  /* 0xffd4000704007388 */ /* 0x000fe20000000800 */
[----:B------:R-:W-:Y:S06]  /*5ba0*/  BAR.SYNC.DEFER_BLOCKING 0x0 ;  /* 0x0000000000007b1d */ /* 0x000fec0000010000 */
[----:B------:R-:W-:Y:S05]  /*5bb0*/  LDSM.16.MT88.4 R4, [R3+UR4+0x13000] ;  /* 0x013000040304783b */ /* 0x000fea0008004200 */
[----:B------:R-:W1:Y:S05]  /*5bc0*/  LDSM.16.MT88.4 R8, [R0+0x6000] ;  /* 0x006000000008783b */ /* 0x000e6a0000004200 */
[----:B------:R-:W2:Y:S05]  /*5bd0*/  LDSM.16.MT88.4 R12, [R3+UR4+0x15000] ;  /* 0x01500004030c783b */ /* 0x000eaa0008004200 */
[----:B------:R-:W3:Y:S05]  /*5be0*/  LDSM.16.MT88.4 R16, [R0+0x7000] ;  /* 0x007000000010783b */ /* 0x000eea0000004200 */
[----:B------:R-:W4:Y:S05]  /*5bf0*/  LDSM.16.MT88.4 R20, [R0+0x8000] ;  /* 0x008000000014783b */ /* 0x000f2a0000004200 */
[----:B------:R-:W-:Y:S05]  /*5c00*/  LDSM.16.MT88.4 R24, [R3+UR4+0x13800] ;  /* 0x013800040318783b */ /* 0x000fea0008004200 */
[----:B------:R-:W4:Y:S05]  /*5c10*/  LDSM.16.MT88.4 R28, [R0+0x6400] ;  /* 0x00640000001c783b */ /* 0x000f2a0000004200 */
[----:B------:R-:W4:Y:S05]  /*5c20*/  LDSM.16.MT88.4 R32, [R3+UR4+0x15800] ;  /* 0x015800040320783b */ /* 0x000f2a0008004200 */
[----:B------:R-:W4:Y:S01]  /*5c30*/  LDSM.16.MT88.4 R132, [R0+0x7400] ;  /* 0x007400000084783b */ /* 0x000f220000004200 */
[-C--:B-1----:R-:W-:Y:S04]  /*5c40*/  HMMA.16816.F32 R36, R4, R8.reuse, R36 ;  /* 0x000000080424723c */ /* 0x082fe80000001824 */
[----:B------:R-:W-:Y:S05]  /*5c50*/  LDSM.16.MT88.4 R136, [R0+0x6c00] ;  /* 0x006c00000088783b */ /* 0x000fea0000004200 */
[----:B------:R-:W-:Y:S01]  /*5c60*/  LDSM.16.MT88.4 R140, [R3+UR4+0x16800] ;  /* 0x01680004038c783b */ /* 0x000fe20008004200 */
[C---:B--2---:R-:W-:Y:S04]  /*5c70*/  HMMA.16816.F32 R40, R12.reuse, R8, R40 ;  /* 0x000000080c28723c */ /* 0x044fe80000001828 */
[----:B------:R-:W-:Y:S04]  /*5c80*/  LDSM.16.MT88.4 R144, [R0+0x7c00] ;  /* 0x007c00000090783b */ /* 0x000fe80000004200 */
        /* <DEDUP_REMOVED lines=13> */
[----:B------:R-:W2:Y:S05]  /*5d60*/  LDSM.16.MT88.4 R4, [R3+UR4+0x14000] ;  /* 0x014000040304783b */ /* 0x000eaa0008004200 */
        /* <DEDUP_REMOVED lines=14> */
[----:B------:R-:W1:Y:S01]  /*5e50*/  LDSM.16.MT88.4 R32, [R0+0x8c00] ;  /* 0x008c00000020783b */ /* 0x000e620000004200 */
[----:B------:R-:W-:Y:S06]  /*5e60*/  BAR.SYNC.DEFER_BLOCKING 0x0 ;  /* 0x0000000000007b1d */ /* 0x000fec0000010000 */
        /* <DEDUP_REMOVED lines=15> */
[----:B------:R-:W-:Y:S02]  /*5f60*/  MOV R234, R5 ;  /* 0x0000000500ea7202 */ /* 0x000fe40000000f00 */
[----:B------:R-:W-:Y:S01]  /*5f70*/  LEA.HI.X.SX32 R4, R2, R153, 0x2, P3 ;  /* 0x0000009902047211 */ /* 0x000fe200018f16ff */
[C---:B------:R-:W-:Y:S04]  /*5f80*/  HMMA.16816.F32 R40, R140.reuse, R136, R40 ;  /* 0x000000888c28723c */ /* 0x040fe80000001828 */
[----:B------:R-:W-:Y:S02]  /*5f90*/  MOV R235, R4 ;  /* 0x0000000400eb7202 */ /* 0x000fe40000000f00 */
[----:B------:R-:W-:Y:S02]  /*5fa0*/  LOP3.LUT R2, R148, 0x1c0, RZ, 0xc0, !PT ;  /* 0x000001c094027812 */ /* 0x000fe400078ec0ff */
[-C--:B------:R-:W-:Y:S01]  /*5fb0*/  HMMA.16816.F32 R44, R140, R138.reuse, R44 ;  /* 0x0000008a8c2c723c */ /* 0x080fe2000000182c */
[----:B------:R2:W-:Y:S07]  /*5fc0*/  STL.64 [R1+0x8], R234 ;  /* 0x000008ea01007387 */ /* 0x0005ee0000100a00 */
[C---:B------:R-:W-:Y:S08]  /*5fd0*/  HMMA.16816.F32 R48, R132.reuse, R138, R48 ;  /* 0x0000008a8430723c */ /* 0x040ff00000001830 */
[-C--:B------:R-:W-:Y:S08]  /*5fe0*/  HMMA.16816.F32 R52, R132, R144.reuse, R52 ;  /* 0x000000908434723c */ /* 0x080ff00000001834 */
[C---:B------:R-:W-:Y:S08]  /*5ff0*/  HMMA.16816.F32 R56, R140.reuse, R144, R56 ;  /* 0x000000908c38723c */ /* 0x040ff00000001838 */
[-C--:B------:R-:W-:Y:S08]  /*6000*/  HMMA.16816.F32 R60, R140, R146.reuse, R60 ;  /* 0x000000928c3c723c */ /* 0x080ff0000000183c */
[C---:B------:R-:W-:Y:S08]  /*6010*/  HMMA.16816.F32 R64, R132.reuse, R146, R64 ;  /* 0x000000928440723c */ /* 0x040ff00000001840 */
[-C--:B-1----:R-:W-:Y:S08]  /*6020*/  HMMA.16816.F32 R68, R132, R32.reuse, R68 ;  /* 0x000000208444723c */ /* 0x082ff00000001844 */
[C---:B------:R-:W-:Y:S08]  /*6030*/  HMMA.16816.F32 R72, R140.reuse, R32, R72 ;  /* 0x000000208c48723c */ /* 0x040ff00000001848 */
[-C--:B------:R-:W-:Y:S08]  /*6040*/  HMMA.16816.F32 R76, R140, R34.reuse, R76 ;  /* 0x000000228c4c723c */ /* 0x080ff0000000184c */
[----:B------:R-:W-:Y:S01]  /*6050*/  HMMA.16816.F32 R80, R132, R34, R80 ;  /* 0x000000228450723c */ /* 0x000fe20000001850 */
[----:B------:R-:W-:Y:S08]  /*6060*/  @!UPT UIADD3 URZ, UPT, UPT, URZ, URZ, URZ ;  /* 0x000000fffffff290 */ /* 0x000ff0000fffe0ff */
[----:B--2---:R-:W-:Y:S11]  /*6070*/  BRA.U !UP2, `(.L_x_403) ;  /* 0x000000010a507547 */ /* 0x004ff6000b800000 */
[----:B------:R-:W2:Y:S01]  /*6080*/  LDL.LU.64 R152, [R1+0x10] ;  /* 0x0000100001987983 */ /* 0x000ea20000300a00 */
[----:B------:R-:W-:Y:S02]  /*6090*/  IADD3 R5, P3, PT, RZ, -UR35, RZ ;  /* 0x80000023ff057c10 */ /* 0x000fe4000ff7e0ff */
[----:B------:R-:W-:Y:S03]  /*60a0*/  LOP3.LUT R7, R163, 0xd8, RZ, 0xc0, !PT ;  /* 0x000000d8a3077812 */ /* 0x000fe600078ec0ff */
[----:B------:R-:W-:Y:S05]  /*60b0*/  IMAD.X R4, RZ, RZ, ~UR16, P3 ;  /* 0x80000010ff047e24 */ /* 0x000fea00098e06ff */
[----:B------:R-:W-:Y:S02]  /*60c0*/  SHF.R.S64 R6, R5, 0x1f, R4 ;  /* 0x0000001f05067819 */ /* 0x000fe40000001004 */
[----:B------:R-:W-:Y:S04]  /*60d0*/  LOP3.LUT R5, R7, 0x18, R227, 0x78, !PT ;  /* 0x0000001807057812 */ /* 0x000fe800078e78e3 */
[----:B------:R-:W-:Y:S02]  /*60e0*/  LOP3.LUT R5, R5, 0x1f20, R163, 0xf8, !PT ;  /* 0x00001f2005057812 */ /* 0x000fe400078ef8a3 */
[----:B--2---:R-:W-:Y:S04]  /*60f0*/  IADD3 R7, P3, PT, R152, R6, RZ ;  /* 0x0000000698077210 */ /* 0x004fe80007f7e0ff */
        /* <DEDUP_REMOVED lines=10> */
[----:B------:R1:W-:Y:S04]  /*61a0*/  STL.64 [R1+0x10], R8 ;  /* 0x0000100801007387 */ /* 0x0003e80000100a00 */
[----:B------:R-:W0:Y:S02]  /*61b0*/  LDGDEPBAR ;  /* 0x00000000000079af */ /* 0x000e240000000000 */
.L_x_403:
[----:B------:R2:W3:Y:S01]  /*61c0*/  LDL R6, [R1+0x24] ;  /* 0x0000240001067983 */ /* 0x0004e20000100800 */
[----:B------:R-:W-:Y:S01]  /*61d0*/  PLOP3.LUT P4, PT, PT, PT, UP2, 0x80, 0x8 ;  /* 0x000000000008781c */ /* 0x000fe20003f8f028 */
[----:B------:R-:W-:Y:S01]  /*61e0*/  IMAD.MOV.U32 R7, RZ, RZ, 0x4 ;  /* 0x00000004ff077424 */ /* 0x000fe200078e00ff */
[----:B------:R-:W-:Y:S01]  /*61f0*/  LOP3.LUT R2, R2, 0x38, R163, 0xf8, !PT ;  /* 0x0000003802027812 */ /* 0x000fe200078ef8a3 */
[----:B-1----:R-:W-:Y:S01]  /*6200*/  LDSM.16.MT88.4 R8, [R0+0x9000] ;  /* 0x009000000008783b */ /* 0x002fe20000004200 */
[----:B------:R-:W-:Y:S01]  /*6210*/  IMAD.U32 R170, RZ, RZ, UR49 ;  /* 0x00000031ffaa7e24 */ /* 0x000fe2000f8e00ff */
[----:B------:R-:W-:Y:S01]  /*6220*/  @UP2 UIADD3 UR18, UP0, UPT, UR60, -0x100, URZ ;  /* 0xffffff003c122890 */ /* 0x000fe2000ff1e0ff */
[----:B------:R-:W-:Y:S01]  /*6230*/  LOP3.LUT R2, R2, 0x8, R150, 0x78, !PT ;  /* 0x0000000802027812 */ /* 0x000fe200078e7896 */
[----:B------:R-:W-:Y:S01]  /*6240*/  LDSM.16.MT88.4 R16, [R0+0xb000] ;  /* 0x00b000000010783b */ /* 0x000fe20000004200 */
[----:B------:R-:W-:Y:S02]  /*6250*/  ULOP3.LUT UR8, UR47, 0x1, URZ, 0xc0, !UPT ;  /* 0x000000012f087892 */ /* 0x000fe4000f8ec0ff */
[----:B------:R-:W-:Y:S01]  /*6260*/  @UP2 UIADD3.X UR17, UPT, UPT, UR61, -0x1, URZ, UP0, !UPT ;  /* 0xffffffff3d112890 */ /* 0x000fe200087fe4ff */
[----:B------:R-:W-:Y:S01]  /*6270*/  LDSM.16.MT88.4 R28, [R0+0xd000] ;  /* 0x00d00000001c783b */ /* 0x000fe20000004200 */
[----:B------:R-:W-:Y:S01]  /*6280*/  @UP2 UIADD3 UR14, UP0, UPT, UR14, -0x100, URZ ;  /* 0xffffff000e0e2890 */ /* 0x000fe2000ff1e0ff */
[----:B------:R-:W-:Y:S02]  /*6290*/  @P4 LOP3.LUT R4, R150, 0x10, RZ, 0xc0, !PT ;  /* 0x0000001096044812 */ /* 0x000fe400078ec0ff */
[----:B------:R-:W-:Y:S01]  /*62a0*/  @P4 SHF.R.U32.HI R5, RZ, 0x2, R227 ;  /* 0x00000002ff054819 */ /* 0x000fe200000116e3 */
[----:B------:R-:W-:Y:S01]  /*62b0*/  LDSM.16.MT88.4 R132, [R0+0x9400] ;  /* 0x009400000084783b */ /* 0x000fe20000004200 */
[----:B------:R-:W-:Y:S02]  /*62c0*/  @UP2 UIADD3.X UR15, UPT, UPT, UR15, -0x1, URZ, UP0, !UPT ;  /* 0xffffffff0f0f2890 */ /* 0x000fe400087fe4ff */
[----:B------:R-:W-:Y:S01]  /*62d0*/  UISETP.NE.U32.AND UP0, UPT, UR8, 0x1, UPT ;  /* 0x000000010800788c */ /* 0x000fe2000bf05070 */
[----:B------:R-:W-:Y:S01]  /*62e0*/  LDSM.16.MT88.4 R136, [R0+0xb400] ;  /* 0x00b400000088783b */ /* 0x000fe20000004200 */
[----:B------:R-:W-:Y:S03]  /*62f0*/  UIADD3 UR8, UPT, UPT, UR47, -0x1, URZ ;  /* 0xffffffff2f087890 */ /* 0x000fe6000fffe0ff */
[----:B------:R-:W-:Y:S01]  /*6300*/  LDSM.16.MT88.4 R140, [R0+0xd400] ;  /* 0x00d40000008c783b */ /* 0x000fe20000004200 */
[----:B------:R-:W-:Y:S01]  /*6310*/  PLOP3.LUT P3, PT, PT, PT, UP0, 0x80, 0x8 ;  /* 0x000000000008781c */ /* 0x000fe20003f6f008 */
[----:B------:R-:W-:Y:S02]  /*6320*/  UISETP.GT.AND UP0, UPT, UR47, URZ, UPT ;  /* 0x000000ff2f00728c */ /* 0x000fe4000bf04270 */
[----:B------:R-:W-:Y:S01]  /*6330*/  LDSM.16.MT88.4 R144, [R0+0x9800] ;  /* 0x009800000090783b */ /* 0x000fe20000004200 */
[----:B------:R-:W-:Y:S03]  /*6340*/  UMOV UR47, UR8 ;  /* 0x00000008002f7c82 */ /* 0x000fe60008000000 */
[----:B------:R-:W-:Y:S04]  /*6350*/  LDSM.16.MT88.4 R152, [R0+0x9c00] ;  /* 0x009c00000098783b */ /* 0x000fe80000004200 */
[----:B------:R-:W-:Y:S01]  /*6360*/  LDSM.16.MT88.4 R156, [R0+0xc000] ;  /* 0x00c00000009c783b */ /* 0x000fe20000004200 */
[----:B---3--:R-:W-:Y:S02]  /*6370*/  @P4 LOP3.LUT R6, R4, 0x7, R5, 0xf8, !PT ;  /* 0x0000000704064812 */ /* 0x008fe400078ef805 */
[----:B------:R-:W-:Y:S03]  /*6380*/  LOP3.LUT R4, R148, 0x200, RZ, 0xc0, !PT ;  /* 0x0000020094047812 */ /* 0x000fe600078ec0ff */
[----:B------:R-:W-:Y:S01]  /*6390*/  @P4 STL [R1+0x24], R6 ;  /* 0x0000240601004387 */ /* 0x000fe20000100800 */
[----:B------:R-:W-:Y:S01]  /*63a0*/  LOP3.LUT R4, R4, 0xc00, R149, 0xf8, !PT ;  /* 0x00000c0004047812 */ /* 0x000fe200078ef895 */
[----:B------:R-:W-:Y:S01]  /*63b0*/  @P4 IMAD.WIDE.U32 R232, R6, R7, UR60 ;  /* 0x0000003c06e84e25 */ /* 0x000fe2000f8e0007 */
[----:B------:R-:W-:Y:S01]  /*63c0*/  @UP2 UMOV UR60, UR18 ;  /* 0x00000012003c2c82 */ /* 0x000fe20008000000 */
[----:B------:R2:W3:Y:S01]  /*63d0*/  LDL R238, [R1+0x34] ;  /* 0x0000340001ee7983 */ /* 0x0004e20000100800 */
[----:B------:R-:W-:Y:S01]  /*63e0*/  LOP3.LUT R2, R4, R2, RZ, 0xfc, !PT ;  /* 0x0000000204027212 */ /* 0x000fe200078efcff */
[----:B------:R-:W-:Y:S02]  /*63f0*/  @UP2 UMOV UR61, UR17 ;  /* 0x00000011003d2c82 */ /* 0x000fe40008000000 */
[----:B------:R2:W4:Y:S01]  /*6400*/  LDL R237, [R1+0x30] ;  /* 0x0000300001ed7983 */ /* 0x0005220000100800 */
[----:B------:R-:W-:Y:S03]  /*6410*/  LEA R2, R2, UR4, 0x1 ;  /* 0x0000000402027c11 */ /* 0x000fe6000f8e08ff */
[----:B------:R2:W5:Y:S02]  /*6420*/  LDL R236, [R1+0x2c] ;  /* 0x00002c0001ec7983 */ /* 0x0005640000100800 */
[C---:B------:R-:W-:Y:S02]  /*6430*/  IMAD.IADD R161, R2.reuse, 0x1, R224 ;  /* 0x0000000102a17824 */ /* 0x040fe400078e02e0 */
[----:B------:R-:W1:Y:S01]  /*6440*/  LDSM.16.M88.4 R24, [R2+0xf000] ;  /* 0x00f000000218783b */ /* 0x000e620000000200 */
[C---:B------:R-:W-:Y:S03]  /*6450*/  VIADD R160, R2.reuse, 0xf040 ;  /* 0x0000f04002a07836 */ /* 0x040fe60000000000 */
[----:B------:R2:W2:Y:S04]  /*6460*/  LDL R229, [R1+0x28] ;  /* 0x0000280001e57983 */ /* 0x0004a80000100800 */
[----:B------:R-:W1:Y:S04]  /*6470*/  LDSM.16.M88.4 R32, [R161+0xf000] ;  /* 0x00f00000a120783b */ /* 0x000e680000000200 */
        /* <DEDUP_REMOVED lines=8> */
[----:B------:R-:W-:Y:S02]  /*6500*/  LEA R170, P0, R170, R234, 0x2 ;  /* 0x000000eaaaaa7211 */ /* 0x000fe400078010ff */
[----:B------:R-:W-:Y:S01]  /*6510*/  HMMA.16816.F32 R24, R24, R30, RZ ;  /* 0x0000001e1818723c */ /* 0x000fe200000018ff */
[----:B------:R-:W-:Y:S01]  /*6520*/  IMAD.IADD R162, R224, 0x1, R160 ;  /* 0x00000001e0a27824 */ /* 0x000fe200078e02a0 */
[----:B------:R-:W1:Y:S06]  /*6530*/  LDSM.16.M88.4 R28, [R160] ;  /* 0x00000000a01c783b */ /* 0x000e6c0000000200 */
[C---:B------:R-:W-:Y:S08]  /*6540*/  HMMA.16816.F32 R4, R32.reuse, R132, R4 ;  /* 0x000000842004723c */ /* 0x040ff00000001804 */
[C---:B------:R-:W-:Y:S01]  /*6550*/  HMMA.16816.F32 R8, R32.reuse, R134, R8 ;  /* 0x000000862008723c */ /* 0x040fe20000001808 */
[----:B------:R-:W1:Y:S07]  /*6560*/  LDSM.16.MT88.4 R132, [R0+0xd800] ;  /* 0x00d800000084783b */ /* 0x000e6e0000004200 */
[C---:B------:R-:W-:Y:S08]  /*6570*/  HMMA.16816.F32 R12, R32.reuse, R136, R12 ;  /* 0x00000088200c723c */ /* 0x040ff0000000180c */
[C---:B------:R-:W-:Y:S01]  /*6580*/  HMMA.16816.F32 R16, R32.reuse, R138, R16 ;  /* 0x0000008a2010723c */ /* 0x040fe20000001810 */
[----:B------:R-:W1:Y:S07]  /*6590*/  LDSM.16.M88.4 R136, [R162] ;  /* 0x00000000a288783b */ /* 0x000e6e0000000200 */
[C---:B------:R-:W-:Y:S08]  /*65a0*/  HMMA.16816.F32 R20, R32.reuse, R140, R20 ;  /* 0x0000008c2014723c */ /* 0x040ff00000001814 */
[----:B------:R-:W-:Y:S01]  /*65b0*/  HMMA.16816.F32 R24, R32, R142, R24 ;  /* 0x0000008e2018723c */ /* 0x000fe20000001818 */
[----:B------:R-:W1:Y:S04]  /*65c0*/  LDSM.16.MT88.4 R32, [R0+0xbc00] ;  /* 0x00bc00000020783b */ /* 0x000e680000004200 */
[----:B------:R-:W1:Y:S03]  /*65d0*/  LDSM.16.MT88.4 R140, [R0+0xdc00] ;  /* 0x00dc0000008c783b */ /* 0x000e660000004200 */
[C---:B-1----:R-:W-:Y:S08]  /*65e0*/  HMMA.16816.F32 R4, R28.reuse, R144, R4 ;  /* 0x000000901c04723c */ /* 0x042ff00000001804 */
[C---:B------:R-:W-:Y:S01]  /*65f0*/  HMMA.16816.F32 R8, R28.reuse, R146, R8 ;  /* 0x000000921c08723c */ /* 0x040fe20000001808 */
[----:B------:R1:W-:Y:S07]  /*6600*/  LDSM.16.M88.4 R144, [R2+0x11000] ;  /* 0x011000000290783b */ /* 0x0003ee0000000200 */
[C---:B------:R-:W-:Y:S08]  /*6610*/  HMMA.16816.F32 R12, R28.reuse, R148, R12 ;  /* 0x000000941c0c723c */ /* 0x040ff0000000180c */
[C---:B------:R-:W-:Y:S01]  /*6620*/  HMMA.16816.F32 R16, R28.reuse, R150, R16 ;  /* 0x000000961c10723c */ /* 0x040fe20000001810 */
[----:B------:R-:W1:Y:S07]  /*6630*/  LDSM.16.MT88.4 R148, [R0+0xa000] ;  /* 0x00a000000094783b */ /* 0x000e6e0000004200 */
[C---:B------:R-:W-:Y:S01]  /*6640*/  HMMA.16816.F32 R20, R28.reuse, R132, R20 ;  /* 0x000000841c14723c */ /* 0x040fe20000001814 */
[----:B-1----:R-:W-:Y:S05]  /*6650*/  IMAD.U32 R2, RZ, RZ, UR49 ;  /* 0x00000031ff027e24 */ /* 0x002fea000f8e00ff */
[----:B------:R-:W-:Y:S02]  /*6660*/  LEA.HI.X.SX32 R171, R2, R235, 0x2, P0 ;  /* 0x000000eb02ab7211 */ /* 0x000fe400000f16ff */
[----:B------:R-:W-:Y:S01]  /*6670*/  HMMA.16816.F32 R24, R28, R134, R24 ;  /* 0x000000861c18723c */ /* 0x000fe20000001818 */
[----:B------:R-:W1:Y:S02]  /*6680*/  LDSM.16.MT88.4 R28, [R0+0xe000] ;  /* 0x00e00000001c783b */ /* 0x000e640000004200 */
[C---:B------:R-:W-:Y:S02]  /*6690*/  LEA R168, P0, R165.reuse, R170, 0x5 ;  /* 0x000000aaa5a87211 */ /* 0x040fe400078028ff */
[----:B------:R-:W-:Y:S02]  /*66a0*/  LDSM.16.MT88.4 R132, [R0+0xa400] ;  /* 0x00a400000084783b */ /* 0x000fe40000004200 */
[C---:B------:R-:W-:Y:S01]  /*66b0*/  LEA.HI.X.SX32 R169, R165.reuse, R171, 0x5, P0 ;  /* 0x000000aba5a97211 */ /* 0x040fe200000f2eff */
[C---:B------:R-:W-:Y:S05]  /*66c0*/  HMMA.16816.F32 R4, R136.reuse, R152, R4 ;  /* 0x000000988804723c */ /* 0x040fea0000001804 */
[C---:B------:R-:W-:Y:S03]  /*66d0*/  LEA R166, P0, R165.reuse, R168, 0x5 ;  /* 0x000000a8a5a67211 */ /* 0x040fe600078028ff */
[C---:B------:R-:W-:Y:S03]  /*66e0*/  HMMA.16816.F32 R8, R136.reuse, R154, R8 ;  /* 0x0000009a8808723c */ /* 0x040fe60000001808 */
[C---:B------:R-:W-:Y:S05]  /*66f0*/  LEA.HI.X.SX32 R167, R165.reuse, R169, 0x5, P0 ;  /* 0x000000a9a5a77211 */ /* 0x040fea00000f2eff */
[C---:B------:R-:W-:Y:S08]  /*6700*/  HMMA.16816.F32 R12, R136.reuse, R32, R12 ;  /* 0x00000020880c723c */ /* 0x040ff0000000180c */
[C---:B------:R-:W-:Y:S01]  /*6710*/  HMMA.16816.F32 R16, R136.reuse, R34, R16 ;  /* 0x000000228810723c */ /* 0x040fe20000001810 */
[----:B------:R-:W1:Y:S07]  /*6720*/  LDSM.16.M88.4 R32, [R161+0x11000] ;  /* 0x01100000a120783b */ /* 0x000e6e0000000200 */
        /* <DEDUP_REMOVED lines=17> */
[C---:B------:R-:W-:Y:S08]  /*6840*/  HMMA.16816.F32 R4, R32.reuse, R132, R4 ;  /* 0x000000842004723c */ /* 0x040ff00000001804 */
[C---:B------:R-:W-:Y:S01]  /*6850*/  HMMA.16816.F32 R8, R32.reuse, R134, R8 ;  /* 0x000000862008723c */ /* 0x040fe20000001808 */
[----:B------:R1:W1:Y:S04]  /*6860*/  LDSM.16.M88.4 R132, [R160+0x2000] ;  /* 0x00200000a084783b */ /* 0x0002680000000200 */
[----:B---3--:R-:W3:Y:S03]  /*6870*/  @P4 LDG.E R238, desc[UR36][R232.64+-0x100] ;  /* 0xffff0024e8ee4981 */ /* 0x008ee6000c1e1900 */
[C---:B------:R-:W-:Y:S01]  /*6880*/  HMMA.16816.F32 R12, R32.reuse, R136, R12 ;  /* 0x00000088200c723c */ /* 0x040fe2000000180c */
[----:B----4-:R-:W4:Y:S04]  /*6890*/  @P4 LDG.E R237, desc[UR36][R232.64+-0xe0] ;  /* 0xffff2024e8ed4981 */ /* 0x010f28000c1e1900 */
[----:B-----5:R-:W5:Y:S03]  /*68a0*/  @P4 LDG.E R236, desc[UR36][R232.64+-0x80] ;  /* 0xffff8024e8ec4981 */ /* 0x020f66000c1e1900 */
[C---:B------:R-:W-:Y:S01]  /*68b0*/  HMMA.16816.F32 R16, R32.reuse, R138, R16 ;  /* 0x0000008a2010723c */ /* 0x040fe20000001810 */
[----:B------:R-:W1:Y:S04]  /*68c0*/  LDSM.16.MT88.4 R136, [R0+0xc800] ;  /* 0x00c800000088783b */ /* 0x000e680000004200 */
[----:B--2---:R-:W2:Y:S01]  /*68d0*/  @P4 LDG.E R229, desc[UR36][R232.64+-0x60] ;  /* 0xffffa024e8e54981 */ /* 0x004ea2000c1e1900 */
[C---:B-1----:R-:W-:Y:S02]  /*68e0*/  LEA R160, P0, R165.reuse, R154, 0x5 ;  /* 0x0000009aa5a07211 */ /* 0x042fe400078028ff */
[C---:B------:R-:W-:Y:S03]  /*68f0*/  HMMA.16816.F32 R20, R32.reuse, R28, R20 ;  /* 0x0000001c2014723c */ /* 0x040fe60000001814 */
[C---:B------:R-:W-:Y:S05]  /*6900*/  LEA.HI.X.SX32 R161, R165.reuse, R155, 0x5, P0 ;  /* 0x0000009ba5a17211 */ /* 0x040fea00000f2eff */
[----:B------:R-:W-:Y:S01]  /*6910*/  HMMA.16816.F32 R24, R32, R30, R24 ;  /* 0x0000001e2018723c */ /* 0x000fe20000001818 */
[----:B------:R-:W1:Y:S02]  /*6920*/  LDSM.16.MT88.4 R28, [R0+0xe800] ;  /* 0x00e80000001c783b */ /* 0x000e640000004200 */
[C---:B------:R-:W-:Y:S02]  /*6930*/  IMAD.WIDE R230, R165.reuse, -0xc0, R160 ;  /* 0xffffff40a5e67825 */ /* 0x040fe400078e02a0 */
[----:B------:R-:W-:Y:S03]  /*6940*/  LDSM.16.M88.4 R32, [R162+0x2000] ;  /* 0x00200000a220783b */ /* 0x000fe60000000200 */
[C---:B------:R-:W-:Y:S05]  /*6950*/  HMMA.16816.F32 R4, R132.reuse, R140, R4 ;  /* 0x0000008c8404723c */ /* 0x040fea0000001804 */
[C---:B------:R-:W-:Y:S03]  /*6960*/  LEA R152, P0, R165.reuse, R230, 0x5 ;  /* 0x000000e6a5987211 */ /* 0x040fe600078028ff */
[C---:B------:R-:W-:Y:S01]  /*6970*/  HMMA.16816.F32 R8, R132.reuse, R142, R8 ;  /* 0x0000008e8408723c */ /* 0x040fe20000001808 */
[----:B------:R-:W1:Y:S02]  /*6980*/  LDSM.16.MT88.4 R140, [R0+0xac00] ;  /* 0x00ac0000008c783b */ /* 0x000e640000004200 */
[C---:B------:R-:W-:Y:S02]  /*6990*/  LEA.HI.X.SX32 R153, R165.reuse, R231, 0x5, P0 ;  /* 0x000000e7a5997211 */ /* 0x040fe400000f2eff */
[C---:B------:R-:W-:Y:S03]  /*69a0*/  LEA R150, P0, R165.reuse, R152, 0x5 ;  /* 0x00000098a5967211 */ /* 0x040fe600078028ff */
[C---:B------:R-:W-:Y:S03]  /*69b0*/  HMMA.16816.F32 R12, R132.reuse, R136, R12 ;  /* 0x00000088840c723c */ /* 0x040fe6000000180c */
[C---:B------:R-:W-:Y:S02]  /*69c0*/  LEA.HI.X.SX32 R151, R165.reuse, R153, 0x5, P0 ;  /* 0x00000099a5977211 */ /* 0x040fe400000f2eff */
[C---:B------:R-:W-:Y:S03]  /*69d0*/  LEA R148, P0, R165.reuse, R150, 0x5 ;  /* 0x00000096a5947211 */ /* 0x040fe600078028ff */
[C---:B------:R-:W-:Y:S01]  /*69e0*/  HMMA.16816.F32 R16, R132.reuse, R138, R16 ;  /* 0x0000008a8410723c */ /* 0x040fe20000001810 */
[----:B------:R-:W1:Y:S02]  /*69f0*/  LDSM.16.MT88.4 R136, [R0+0xcc00] ;  /* 0x00cc00000088783b */ /* 0x000e640000004200 */
[C---:B------:R-:W-:Y:S02]  /*6a00*/  LEA.HI.X.SX32 R149, R165.reuse, R151, 0x5, P0 ;  /* 0x00000097a5957211 */ /* 0x040fe400000f2eff */
[C---:B------:R-:W-:Y:S03]  /*6a10*/  LEA R146, P0, R165.reuse, R148, 0x5 ;  /* 0x00000094a5927211 */ /* 0x040fe600078028ff */
[C---:B-1----:R-:W-:Y:S03]  /*6a20*/  HMMA.16816.F32 R20, R132.reuse, R28, R20 ;  /* 0x0000001c8414723c */ /* 0x042fe60000001814 */
[C---:B------:R-:W-:Y:S02]  /*6a30*/  LEA.HI.X.SX32 R147, R165.reuse, R149, 0x5, P0 ;  /* 0x00000095a5937211 */ /* 0x040fe400000f2eff */
[C---:B------:R-:W-:Y:S03]  /*6a40*/  LEA R144, P0, R165.reuse, R146, 0x5 ;  /* 0x00000092a5907211 */ /* 0x040fe600078028ff */
[----:B------:R-:W-:Y:S01]  /*6a50*/  HMMA.16816.F32 R24, R132, R30, R24 ;  /* 0x0000001e8418723c */ /* 0x000fe20000001818 */
[----:B------:R1:W1:Y:S02]  /*6a60*/  LDSM.16.MT88.4 R28, [R0+0xec00] ;  /* 0x00ec0000001c783b */ /* 0x0002640000004200 */
[C---:B------:R-:W-:Y:S05]  /*6a70*/  LEA.HI.X.SX32 R145, R165.reuse, R147, 0x5, P0 ;  /* 0x00000093a5917211 */ /* 0x040fea00000f2eff */
[C---:B------:R-:W-:Y:S05]  /*6a80*/  HMMA.16816.F32 R4, R32.reuse, R140, R4 ;  /* 0x0000008c2004723c */ /* 0x040fea0000001804 */
[C---:B------:R-:W-:Y:S03]  /*6a90*/  LEA R140, P0, R165.reuse, R144, 0x5 ;  /* 0x00000090a58c7211 */ /* 0x040fe600078028ff */
[C---:B------:R-:W-:Y:S03]  /*6aa0*/  HMMA.16816.F32 R8, R32.reuse, R142, R8 ;  /* 0x0000008e2008723c */ /* 0x040fe60000001808 */
[C---:B------:R-:W-:Y:S05]  /*6ab0*/  LEA.HI.X.SX32 R141, R165.reuse, R145, 0x5, P0 ;  /* 0x00000091a58d7211 */ /* 0x040fea00000f2eff */
[C---:B------:R-:W-:Y:S03]  /*6ac0*/  HMMA.16816.F32 R12, R32.reuse, R136, R12 ;  /* 0x00000088200c723c */ /* 0x040fe6000000180c */
        /* <DEDUP_REMOVED lines=9> */
[C---:B------:R-:W-:Y:S02]  /*6b60*/  HMMA.16816.F32 R20, R32.reuse, R28, R20 ;  /* 0x0000001c2014723c */ /* 0x040fe40000001814 */
        /* <DEDUP_REMOVED lines=34> */
[----:B------:R-:W1:Y:S04]  /*6d90*/  LDSM.16.MT88.4 R12, [R3+UR4+0x11000] ;  /* 0x01100004030c783b */ /* 0x000e680008004200 */
[----:B------:R-:W1:Y:S04]  /*6da0*/  LDSM.16.MT88.4 R16, [R220+0x1000] ;  /* 0x00100000dc10783b */ /* 0x000e680000004200 */
[----:B------:R-:W3:Y:S04]  /*6db0*/  LDSM.16.MT88.4 R28, [R220+0x2000] ;  /* 0x00200000dc1c783b */ /* 0x000ee80000004200 */
        /* <DEDUP_REMOVED lines=16> */
[----:B------:R-:W-:Y:S04]  /*6ec0*/  LDSM.16.MT88.4 R16, [R3+UR4+0x12000] ;  /* 0x012000040310783b */ /* 0x000fe80008004200 */
[----:B---3--:R-:W-:Y:S03]  /*6ed0*/  @P4 STL [R1+0x34], R238 ;  /* 0x000034ee01004387 */ /* 0x008fe60000100800 */
[-C--:B------:R-:W-:Y:S01]  /*6ee0*/  HMMA.16816.F32 R116, R4, R28.reuse, R116 ;  /* 0x0000001c0474723c */ /* 0x080fe20000001874 */
[----:B----4-:R-:W-:Y:S04]  /*6ef0*/  @P4 STL [R1+0x30], R237 ;  /* 0x000030ed01004387 */ /* 0x010fe80000100800 */
[----:B-----5:R-:W-:Y:S03]  /*6f00*/  @P4 STL [R1+0x2c], R236 ;  /* 0x00002cec01004387 */ /* 0x020fe60000100800 */
[C---:B------:R-:W-:Y:S01]  /*6f10*/  HMMA.16816.F32 R120, R12.reuse, R28, R120 ;  /* 0x0000001c0c78723c */ /* 0x040fe20000001878 */
[----:B--2---:R-:W-:Y:S07]  /*6f20*/  @P4 STL [R1+0x28], R229 ;  /* 0x000028e501004387 */ /* 0x004fee0000100800 */
        /* <DEDUP_REMOVED lines=18> */
[----:B------:R1:W5:Y:S07]  /*7050*/  LDSM.16.MT88.4 R132, [R220+0x1c00] ;  /* 0x001c0000dc84783b */ /* 0x00036e0000004200 */
        /* <DEDUP_REMOVED lines=18> */
[-C--:B-----5:R-:W-:Y:S08]  /*7180*/  HMMA.16816.F32 R100, R24, R132.reuse, R100 ;  /* 0x000000841864723c */ /* 0x0a0ff00000001864 */
        /* <DEDUP_REMOVED lines=12> */
[----:B------:R-:W-:Y:S02]  /*7250*/  F2FP.F16.F32.PACK_AB R36, R37, R36 ;  /* 0x000000242524723e */ /* 0x000fe400000000ff */
[----:B------:R-:W-:Y:S01]  /*7260*/  LOP3.LUT R2, R2, 0x600, RZ, 0xc0, !PT ;  /* 0x0000060002027812 */ /* 0x000fe200078ec0ff */
[----:B------:R-:W-:Y:S01]  /*7270*/  UISETP.NE.AND UP0, UPT, UR45, -0x1, UPT ;  /* 0xffffffff2d00788c */ /* 0x000fe2000bf05270 */
[----:B------:R-:W-:Y:S01]  /*7280*/  F2FP.F16.F32.PACK_AB R38, R39, R38 ;  /* 0x000000262726723e */ /* 0x000fe200000000ff */
[----:B------:R-:W-:Y:S01]  /*7290*/  UMOV UR43, UR7 ;  /* 0x00000007002b7c82 */ /* 0x000fe20008000000 */
[----:B------:R-:W-:Y:S02]  /*72a0*/  LOP3.LUT R2, R2, 0x6, R0, 0xf8, !PT ;  /* 0x0000000602027812 */ /* 0x000fe400078ef800 */
[----:B------:R-:W-:-:S02]  /*72b0*/  LOP3.LUT R0, R163, 0xc0, RZ, 0xc0, !PT ;  /* 0x000000c0a3007812 */ /* 0x000fc400078ec0ff */
[----:B------:R-:W-:Y:S02]  /*72c0*/  LOP3.LUT R2, R2, 0x20, R163, 0xf8, !PT ;  /* 0x0000002002027812 */ /* 0x000fe400078ef8a3 */
        /* <DEDUP_REMOVED lines=160> */
.L_x_405:
[----:B------:R-:W2:Y:S01]  /*7cd0*/  LDCU.64 UR10, c[0x0][0x5c0] ;  /* 0x0000b800ff0a77ac */ /* 0x000ea20008000a00 */
[----:B------:R-:W-:-:S04]  /*7ce0*/  UIADD3 UR5, UPT, UPT, UR44, UR45, URZ ;  /* 0x0000002d2c057290 */ /* 0x000fc8000fffe0ff */
[----:B--2---:R-:W-:Y:S02]  /*7cf0*/  UIMAD.WIDE.U32 UR18, UR5, UR10, URZ ;  /* 0x0000000a051272a5 */ /* 0x004fe4000f8e00ff */
[----:B------:R-:W-:-:S04]  /*7d00*/  UIMAD UR5, UR5, UR11, URZ ;  /* 0x0000000b050572a4 */ /* 0x000fc8000f8e02ff */
[----:B------:R-:W-:-:S06]  /*7d10*/  UIADD3 UR5, UPT, UPT, UR19, UR5, URZ ;  /* 0x0000000513057290 */ /* 0x000fcc000fffe0ff */
[----:B-1----:R-:W-:Y:S02]  /*7d20*/  MOV R4, UR5 ;  /* 0x0000000500047c02 */ /* 0x002fe40008000f00 */
.L_x_406:
        /* <DEDUP_REMOVED lines=12> */
.L_x_407:
[----:B------:R-:W1:Y:S01]  /*7df0*/  LDCU.64 UR8, c[0x0][0x5c8] ;  /* 0x0000b900ff0877ac */ /* 0x000e620008000a00 */
[----:B------:R-:W-:-:S04]  /*7e00*/  UIADD3 UR5, UPT, UPT, UR44, UR45, URZ ;  /* 0x0000002d2c057290 */ /* 0x000fc8000fffe0ff */
[----:B-1----:R-:W-:Y:S02]  /*7e10*/  UIMAD.WIDE.U32 UR20, UR5, UR8, URZ ;  /* 0x00000008051472a5 */ /* 0x002fe4000f8e00ff */
[----:B------:R-:W-:-:S04]  /*7e20*/  UIMAD UR5, UR5, UR9, URZ ;  /* 0x00000009050572a4 */ /* 0x000fc8000f8e02ff */
[----:B------:R-:W-:-:S06]  /*7e30*/  UIADD3 UR5, UPT, UPT, UR21, UR5, URZ ;  /* 0x0000000515057290 */ /* 0x000fcc000fffe0ff */
[----:B------:R-:W-:-:S07]  /*7e40*/  MOV R23, UR5 ;  /* 0x0000000500177c02 */ /* 0x000fce0008000f00 */
.L_x_408:
        /* <DEDUP_REMOVED lines=43> */
[----:B------:R-:W5:Y:S01]  /*8100*/  LDS.128 R8, [R0+0x9000] ;  /* 0x0090000000087984 */ /* 0x000f620000000c00 */
[----:B------:R-:W-:-:S03]  /*8110*/  MOV R3, R20 ;  /* 0x0000001400037202 */ /* 0x000fc60000000f00 */
[----:B------:R-:W3:Y:S01]  /*8120*/  LDS.128 R16, [R0+0xd000] ;  /* 0x00d0000000107984 */ /* 0x000ee20000000c00 */
[----:B------:R-:W-:-:S04]  /*8130*/  IMAD.WIDE.U32 R4, R227, UR10, R2 ;  /* 0x0000000ae3047c25 */ /* 0x000fc8000f8e0002 */
[----:B------:R-:W-:Y:S01]  /*8140*/  IMAD R3, R227, UR11, R5 ;  /* 0x0000000be3037c24 */ /* 0x000fe2000f8e0205 */
[----:B----4-:R-:W-:-:S04]  /*8150*/  LEA R2, P0, R4, UR14, 0x1 ;  /* 0x0000000e04027c11 */ /* 0x010fc8000f8008ff */
[----:B------:R-:W-:-:S05]  /*8160*/  LEA.HI.X R3, R4, UR15, R3, 0x1, P0 ;  /* 0x0000000f04037c11 */ /* 0x000fca00080f0c03 */
[----:B--2---:R2:W-:Y:S04]  /*8170*/  STG.E.128 desc[UR36][R2.64+0x40], R12 ;  /* 0x0000400c02007986 */ /* 0x0045e8000c101d24 */
[----:B-----5:R2:W-:Y:S04]  /*8180*/  STG.E.128 desc[UR36][R2.64], R8 ;  /* 0x0000000802007986 */ /* 0x0205e8000c101d24 */
[----:B---3--:R2:W-:Y:S02]  /*8190*/  STG.E.128 desc[UR36][R2.64+0x80], R16 ;  /* 0x0000801002007986 */ /* 0x0085e4000c101d24 */
.L_x_410:
[----:B------:R-:W-:Y:S05]  /*81a0*/  BSYNC.RECONVERGENT B0 ;  /* 0x0000000000007941 */ /* 0x000fea0003800200 */
.L_x_409:
[----:B--2---:R2:W4:Y:S01]  /*81b0*/  LDS.128 R8, [R0+0xe000] ;  /* 0x00e0000000087984 */ /* 0x0045220000000c00 */
[----:B------:R-:W-:Y:S04]  /*81c0*/  BSSY.RECONVERGENT B0, `(.L_x_411) ;  /* 0x000000e000007945 */ /* 0x000fe80003800200 */
[----:B------:R-:W-:Y:S05]  /*81d0*/  @P2 BRA `(.L_x_412) ;  /* 0x0000000000302947 */ /* 0x000fea0003800000 */
[----:B------:R-:W5:Y:S01]  /*81e0*/  LDCU.64 UR14, c[0x0][0x560] ;  /* 0x0000ac00ff0e77ac */ /* 0x000f620008000a00 */
[----:B------:R-:W-:Y:S01]  /*81f0*/  MOV R2, R6 ;  /* 0x0000000600027202 */ /* 0x000fe20000000f00 */
[----:B--23--:R-:W-:Y:S01]  /*8200*/  IMAD R0, R22, UR10, RZ ;  /* 0x0000000a16007c24 */ /* 0x00cfe2000f8e02ff */
[----:B------:R-:W-:-:S03]  /*8210*/  MOV R3, R20 ;  /* 0x0000001400037202 */ /* 0x000fc60000000f00 */
[C---:B------:R-:W-:Y:S02]  /*8220*/  IMAD R0, R21.reuse, UR11, R0 ;  /* 0x0000000b15007c24 */ /* 0x040fe4000f8e0200 */
[----:B------:R-:W-:-:S05]  /*8230*/  IMAD.WIDE.U32 R4, R21, UR10, R2 ;  /* 0x0000000a15047c25 */ /* 0x000fca000f8e0002 */
[----:B------:R-:W-:Y:S02]  /*8240*/  IADD3 R0, PT, PT, R0, R5, RZ ;  /* 0x0000000500007210 */ /* 0x000fe40007ffe0ff */
[----:B-----5:R-:W-:-:S04]  /*8250*/  LEA R2, P0, R4, UR14, 0x1 ;  /* 0x0000000e04027c11 */ /* 0x020fc8000f8008ff */
[----:B------:R-:W-:-:S05]  /*8260*/  LEA.HI.X R3, R4, UR15, R0, 0x1, P0 ;  /* 0x0000000f04037c11 */ /* 0x000fca00080f0c00 */
[----:B------:R2:W-:Y:S04]  /*8270*/  STG.E.128 desc[UR36][R2.64], R28 ;  /* 0x0000001c02007986 */ /* 0x0005e8000c101d24 */
[----:B------:R2:W-:Y:S04]  /*8280*/  STG.E.128 desc[UR36][R2.64+0x40], R24 ;  /* 0x0000401802007986 */ /* 0x0005e8000c101d24 */
[----:B----4-:R2:W-:Y:S02]  /*8290*/  STG.E.128 desc[UR36][R2.64+0x80], R8 ;  /* 0x0000800802007986 */ /* 0x0105e4000c101d24 */
.L_x_412:
[----:B------:R-:W-:Y:S05]  /*82a0*/  BSYNC.RECONVERGENT B0 ;  /* 0x0000000000007941 */ /* 0x000fea0003800200 */
.L_x_411:
        /* <DEDUP_REMOVED lines=9> */
[----:B---3--:R-:W-:Y:S01]  /*8340*/  IMAD R0, R59, UR25, R5 ;  /* 0x000000193b007c24 */ /* 0x008fe2000f8e0205 */
        /* <DEDUP_REMOVED lines=11> */
.L_x_414:
[----:B------:R-:W-:Y:S05]  /*8400*/  BSYNC.RECONVERGENT B0 ;  /* 0x0000000000007941 */ /* 0x000fea0003800200 */
.L_x_413:
        /* <DEDUP_REMOVED lines=10> */
[----:B-1----:R3:W-:Y:S04]  /*84b0*/  STG.E.128 desc[UR36][R2.64], R52 ;  /* 0x0000003402007986 */ /* 0x0027e8000c101d24 */
[----:B------:R3:W-:Y:S04]  /*84c0*/  STG.E.128 desc[UR36][R2.64+0x40], R48 ;  /* 0x0000403002007986 */ /* 0x0007e8000c101d24 */
[----:B------:R3:W-:Y:S02]  /*84d0*/  STG.E.128 desc[UR36][R2.64+0x80], R44 ;  /* 0x0000802c02007986 */ /* 0x0007e4000c101d24 */
.L_x_401:
[----:B------:R-:W-:Y:S05]  /*84e0*/  BSYNC.RECONVERGENT B1 ;  /* 0x0000000000017941 */ /* 0x000fea0003800200 */
.L_x_379:
[----:B------:R-:W5:Y:S01]  /*84f0*/  LDCU UR8, c[0x0][0x438] ;  /* 0x00008700ff0877ac */ /* 0x000f620008000800 */
[----:B------:R-:W1:Y:S01]  /*8500*/  LDCU UR9, c[0x0][0x370] ;  /* 0x00006e00ff0977ac */ /* 0x000e620008000800 */
[----:B------:R-:W-:Y:S01]  /*8510*/  UMOV UR10, UR24 ;  /* 0x00000018000a7c82 */ /* 0x000fe20008000000 */
[----:B-----5:R-:W-:-:S04]  /*8520*/  UIADD3 UR8, UPT, UPT, UR8, 0x7f, URZ ;  /* 0x0000007f08087890 */ /* 0x020fc8000fffe0ff */
[----:B------:R-:W-:Y:S02]  /*8530*/  USHF.R.S32.HI UR5, URZ, 0x1f, UR8 ;  /* 0x0000001fff057899 */ /* 0x000fe40008011408 */
[----:B-1----:R-:W-:Y:S02]  /*8540*/  UIADD3 UR39, UPT, UPT, UR9, UR39, URZ ;  /* 0x0000002709277290 */ /* 0x002fe4000fffe0ff */
[----:B------:R-:W-:-:S04]  /*8550*/  ULEA.HI UR5, UR5, UR8, URZ, 0x7 ;  /* 0x0000000805057291 */ /* 0x000fc8000f8f38ff */
[----:B------:R-:W-:-:S04]  /*8560*/  USHF.R.S32.HI UR5, URZ, 0x7, UR5 ;  /* 0x00000007ff057899 */ /* 0x000fc80008011405 */
[----:B------:R-:W-:-:S09]  /*8570*/  UISETP.GE.AND UP0, UPT, UR39, UR5, UPT ;  /* 0x000000052700728c */ /* 0x000fd2000bf06270 */
[----:B------:R-:W-:Y:S05]  /*8580*/  BRA.U !UP0, `(.L_x_415) ;  /* 0xffffff7d08607547 */ /* 0x000fea000b83ffff */
[----:B------:R-:W-:Y:S05]  /*8590*/  EXIT ;  /* 0x000000000000794d */ /* 0x000fea0003800000 */
.L_x_416:
        /* <DEDUP_REMOVED lines=14> */
.L_x_1717:


//--------------------- .text._ZN5flash44flash_bwd_dq_dk_dv_loop_seqk_parallel_kernelI23Flash_bwd_kernel_traitsILi96ELi64ELi128ELi8ELi2ELi4ELi4ELb1ELb0EN7cutlass6half_tE19Flash_kernel_traitsILi96ELi64ELi128ELi8ES3_EELb1ELb0ELb0ELb0ELb0ELb0ELb0EEEvNS_16Flash_bwd_paramsE --------------------------
	.section	.text._ZN5flash44flash_bwd_dq_dk_dv_loop_seqk_parallel_kernelI23Flash_bwd_kernel_traitsILi96ELi64ELi128ELi8ELi2ELi4ELi4ELb1ELb0EN7cutlass6half_tE19Flash_kernel_traitsILi96ELi64ELi128ELi8ES3_EELb1ELb0ELb0ELb0ELb0ELb0ELb0EEEvNS_16Flash_bwd_paramsE,"ax",@progbits
	.align	128
        .global         _ZN5flash44flash_bwd_dq_dk_dv_loop_seqk_parallel_kernelI23Flash_bwd_kernel_traitsILi96ELi64ELi128ELi8ELi2ELi4ELi4ELb1ELb0EN7cutlass6half_tE19Flash_kernel_traitsILi96ELi64ELi128ELi8ES3_EELb1ELb0ELb0ELb0ELb0ELb0ELb0EEEvNS_16Flash_bwd_paramsE
        .type           _ZN5flash44flash_bwd_dq_dk_dv_loop_seqk_parallel_kernelI23Flash_bwd_kernel_traitsILi96ELi64ELi128ELi8ELi2ELi4ELi4ELb1ELb0EN7cutlass6half_tE19Flash_kernel_traitsILi96ELi64ELi128ELi8ES3_EELb1ELb0ELb0ELb0ELb0ELb0ELb0EEEvNS_16Flash_bwd_paramsE,@function
        .size           _ZN5flash44flash_bwd_dq_dk_dv_loop_seqk_parallel_kernelI23Flash_bwd_kernel_traitsILi96ELi64ELi128ELi8ELi2ELi4ELi4ELb1ELb0EN7cutlass6half_tE19Flash_kernel_traitsILi96ELi64ELi128ELi8ES3_EELb1ELb0ELb0ELb0ELb0ELb0ELb0EEEvNS_16Flash_bwd_paramsE,(.L_x_1718 - _ZN5flash44flash_bwd_dq_dk_dv_loop_seqk_parallel_kernelI23Flash_bwd_kernel_traitsILi96ELi64ELi128ELi8ELi2ELi4ELi4ELb1ELb0EN7cutlass6half_tE19Flash_kernel_traitsILi96ELi64ELi128ELi8ES3_EELb1ELb0ELb0ELb0ELb0ELb0ELb0EEEvNS_16Flash_bwd_paramsE)
        .other          _ZN5flash44flash_bwd_dq_dk_dv_loop_seqk_parallel_kernelI23Flash_bwd_kernel_traitsILi96ELi64ELi128ELi8ELi2ELi4ELi4ELb1ELb0EN7cutlass6half_tE19Flash_kernel_traitsILi96ELi64ELi128ELi8ES3_EELb1ELb0ELb0ELb0ELb0ELb0ELb0EEEvNS_16Flash_bwd_paramsE,@"STO_CUDA_ENTRY STV_DEFAULT"
_ZN5flash44flash_bwd_dq_dk_dv_loop_seqk_parallel_kernelI23Flash_bwd_kernel_traitsILi96ELi64ELi128ELi8ELi2ELi4ELi4ELb1ELb0EN7cutlass6half_tE19Flash_kernel_traitsILi96ELi64ELi128ELi8ES3_EELb1ELb0ELb0ELb0ELb0ELb0ELb0EEEvNS_16Flash_bwd_paramsE:
.text._ZN5flash44flash_bwd_dq_dk_dv_loop_seqk_parallel_kernelI23Flash_bwd_kernel_traitsILi96ELi64ELi128ELi8ELi2ELi4ELi4ELb1ELb0EN7cutlass6half_tE19Flash_kernel_traitsILi96ELi64ELi128ELi8ES3_EELb1ELb0ELb0ELb0ELb0ELb0ELb0EEEvNS_16Flash_bwd_paramsE:
        /* <DEDUP_REMOVED lines=19> */
[----:B------:R-:W-:Y:S01]  /*0130*/  S2UR UR24, SR_CTAID.Y ;  /* 0x00000000001879c3 */ /* 0x000fe20000002600 */
[----:B-1----:R-:W-:-:S02]  /*0140*/  ULEA UR9, UP0, UR30, UR10, 0x2 ;  /* 0x0000000a1e097291 */ /* 0x002fc4000f8010ff */
[----:B--2---:R-:W-:Y:S02]  /*0150*/  UISETP.EQ.U32.AND UP2, UPT, UR4, URZ, UPT ;  /* 0x000000ff0400728c */ /* 0x004fe4000bf42070 */
[----:B------:R-:W-:Y:S02]  /*0160*/  ULEA.HI.X UR8, UR30, UR11, URZ, 0x2, UP0 ;  /* 0x0000000b1e087291 */ /* 0x000fe400080f14ff */
[----:B------:R-:W-:Y:S01]  /*0170*/  UISETP.NE.U32.AND UP6, UPT, UR4, URZ, UPT ;  /* 0x000000ff0400728c */ /* 0x000fe2000bfc5070 */
[----:B------:R-:W1:Y:S01]  /*0180*/  S2UR UR4, SR_CgaCtaId ;  /* 0x00000000000479c3 */ /* 0x000e620000008800 */
[----:B------:R-:W-:Y:S01]  /*0190*/  MOV R2, UR9 ;  /* 0x0000000900027c02 */ /* 0x000fe20008000f00 */
[----:B---3--:R-:W-:Y:S01]  /*01a0*/  UISETP.NE.U32.AND UP1, UPT, UR6, URZ, UPT ;  /* 0x000000ff0600728c */ /* 0x008fe2000bf25070 */
[----:B------:R-:W-:Y:S01]  /*01b0*/  MOV R3, UR8 ;  /* 0x0000000800037c02 */ /* 0x000fe20008000f00 */
[----:B------:R-:W-:Y:S02]  /*01c0*/  UISETP.NE.U32.AND UP0, UPT, UR6, URZ, UPT ;  /* 0x000000ff0600728c */ /* 0x000fe4000bf05070 */
[----:B------:R-:W-:-:S02]  /*01d0*/  UISETP.NE.AND.EX UP5, UPT, UR7, URZ, UPT, UP1 ;  /* 0x000000ff0700728c */ /* 0x000fc4000bfa5310 */
[----:B------:R-:W2:Y:S01]  /*01e0*/  S2UR UR11, SR_CgaCtaId ;  /* 0x00000000000b79c3 */ /* 0x000ea20000008800 */
[----:B------:R-:W-:Y:S01]  /*01f0*/  UISETP.NE.AND.EX UP4, UPT, UR7, URZ, UPT, UP0 ;  /* 0x000000ff0700728c */ /* 0x000fe2000bf85300 */
[----:B------:R3:W-:Y:S01]  /*0200*/  STL.64 [R1+0x8], R2 ;  /* 0x0000080201007387 */ /* 0x0007e20000100a00 */
[----:B------:R-:W5:Y:S01]  /*0210*/  LDCU.64 UR6, c[0x0][0x470] ;  /* 0x00008e00ff0677ac */ /* 0x000f620008000a00 */
[----:B----4-:R-:W-:-:S04]  /*0220*/  UISETP.NE.AND UP3, UPT, UR12, URZ, UPT ;  /* 0x000000ff0c00728c */ /* 0x010fc8000bf65270 */
[----:B------:R-:W4:Y:S01]  /*0230*/  S2UR UR26, SR_CTAID.Z ;  /* 0x00000000001a79c3 */ /* 0x000f220000002700 */
[----:B------:R-:W-:Y:S02]  /*0240*/  UISETP.NE.AND.EX UP6, UPT, UR5, URZ, UPT, UP6 ;  /* 0x000000ff0500728c */ /* 0x000fe4000bfc5360 */
[----:B------:R-:W-:Y:S01]  /*0250*/  UISETP.EQ.OR.EX UP0, UPT, UR5, URZ, !UP3, UP2 ;  /* 0x000000ff0500728c */ /* 0x000fe2000df02720 */
[----:B------:R-:W-:Y:S02]  /*0260*/  UMOV UR12, 0x400 ;  /* 0x00000400000c7882 */ /* 0x000fe40000000000 */
[----:B------:R-:W-:Y:S01]  /*0270*/  UMOV UR5, 0x400 ;  /* 0x0000040000057882 */ /* 0x000fe20000000000 */
[----:B------:R-:W-:Y:S02]  /*0280*/  UP2UR UR32, UPR, URZ, 0x1 ;  /* 0x00000001ff207883 */ /* 0x000fe40008000000 */
[----:B-1----:R-:W-:Y:S02]  /*0290*/  ULEA UR4, UR4, UR5, 0x18 ;  /* 0x0000000504047291 */ /* 0x002fe4000f8ec0ff */
[----:B------:R-:W-:-:S02]  /*02a0*/  UP2UR UR31, UPR, URZ, 0x8 ;  /* 0x00000008ff1f7883 */ /* 0x000fc40008000000 */
[----:B-----5:R-:W-:Y:S01]  /*02b0*/  UISETP.NE.U32.AND UP0, UPT, UR6, URZ, UPT ;  /* 0x000000ff0600728c */ /* 0x020fe2000bf05070 */
[----:B------:R-:W1:Y:S01]  /*02c0*/  LDCU UR10, c[0x0][0x438] ;  /* 0x00008700ff0a77ac */ /* 0x000e620008000800 */
[----:B------:R-:W1:Y:S01]  /*02d0*/  LDCU UR25, c[0x0][0x438] ;  /* 0x00008700ff1977ac */ /* 0x000e620008000800 */
[----:B------:R-:W1:Y:S01]  /*02e0*/  @!UP4 LDCU UR28, c[0x0][0x434] ;  /* 0x00008680ff1cc7ac */ /* 0x000e620008000800 */
[----:B--2---:R-:W-:Y:S02]  /*02f0*/  ULEA UR5, UR11, UR12, 0x18 ;  /* 0x0000000c0b057291 */ /* 0x004fe4000f8ec0ff */
[----:B------:R-:W-:Y:S02]  /*0300*/  UIADD3 UR42, UPT, UPT, UR4, 0x13000, URZ ;  /* 0x00013000042a7890 */ /* 0x000fe4000fffe0ff */
[----:B------:R-:W-:Y:S01]  /*0310*/  UISETP.NE.AND.EX UP3, UPT, UR7, URZ, UPT, UP0 ;  /* 0x000000ff0700728c */ /* 0x000fe2000bf65300 */
[----:B------:R-:W-:Y:S01]  /*0320*/  UMOV UR37, 0xffffd000 ;  /* 0xffffd00000257882 */ /* 0x000fe20000000000 */
[----:B------:R-:W-:Y:S01]  /*0330*/  UMOV UR38, URZ ;  /* 0x000000ff00267c82 */ /* 0x000fe20008000000 */
[----:B---34-:R-:W-:-:S08]  /*0340*/  UMOV UR39, URZ ;  /* 0x000000ff00277c82 */ /* 0x018fd00008000000 */
.L_x_476:
[----:B--2---:R-:W2:Y:S01]  /*0350*/  LDL.64 R8, [R1+0x8] ;  /* 0x0000080001087983 */ /* 0x004ea20000100a00 */
[----:B---3--:R-:W3:Y:S01]  /*0360*/  LDCU.64 UR8, c[0x0][0x478] ;  /* 0x00008f00ff0877ac */ /* 0x008ee20008000a00 */
        /* <DEDUP_REMOVED lines=10> */
[----:B---3--:R-:W-:Y:S02]  /*0410*/  UISETP.NE.U32.AND UP0, UPT, UR8, URZ, UPT ;  /* 0x000000ff0800728c */ /* 0x008fe4000bf05070 */
[----:B------:R-:W3:Y:S02]  /*0420*/  @P1 LDG.E R6, desc[UR40][R4.64] ;  /* 0x0000002804061981 */ /* 0x000ee4000c1e1900 */
[----:B------:R-:W-:-:S06]  /*0430*/  UISETP.NE.AND.EX UP0, UPT, UR9, URZ, UPT, UP0 ;  /* 0x000000ff0900728c */ /* 0x000fcc000bf05300 */
[----:B------:R-:W-:-:S05]  /*0440*/  PLOP3.LUT P0, PT, PT, PT, UP0, 0x80, 0x8 ;  /* 0x000000000008781c */ /* 0x000fca0003f0f008 */
[----:B------:R-:W-:Y:S01]  /*0450*/  @UP0 ULEA UR14, UP1, UR30, UR8, 0x2 ;  /* 0x000000081e0e0291 */ /* 0x000fe2000f8210ff */
[----:B------:R-:W4:Y:S03]  /*0460*/  @!UP0 LDCU UR11, c[0x0][0x43c] ;  /* 0x00008780ff0b87ac */ /* 0x000f260008000800 */
[----:B------:R-:W-:Y:S02]  /*0470*/  @UP0 ULEA.HI.X UR15, UR30, UR9, URZ, 0x2, UP1 ;  /* 0x000000091e0f0291 */ /* 0x000fe400088f14ff */
[----:B------:R-:W-:Y:S01]  /*0480*/  IMAD.U32 R2, RZ, RZ, UR14 ;  /* 0x0000000eff027e24 */ /* 0x000fe2000f8e00ff */
[----:B-----5:R-:W5:Y:S03]  /*0490*/  @!UP0 LDCU.64 UR8, c[0x0][0x488] ;  /* 0x00009100ff0887ac */ /* 0x020f660008000a00 */
[----:B------:R-:W-:-:S05]  /*04a0*/  IMAD.U32 R3, RZ, RZ, UR15 ;  /* 0x0000000fff037e24 */ /* 0x000fca000f8e00ff */
[----:B------:R1:W3:Y:S01]  /*04b0*/  @P0 LDG.E R4, desc[UR40][R2.64] ;  /* 0x0000002802040981 */ /* 0x0002e2000c1e1900 */
[----:B------:R-:W-:Y:S01]  /*04c0*/  UMOV UR44, URZ ;  /* 0x000000ff002c7c82 */ /* 0x000fe20008000000 */
[----:B------:R-:W-:Y:S01]  /*04d0*/  UMOV UR46, 0xffffffff ;  /* 0xffffffff002e7882 */ /* 0x000fe20000000000 */
[----:B-----5:R-:W-:-:S04]  /*04e0*/  @!UP0 UISETP.NE.U32.AND UP1, UPT, UR8, URZ, UPT ;  /* 0x000000ff0800828c */ /* 0x020fc8000bf25070 */
[----:B------:R-:W-:Y:S02]  /*04f0*/  @!UP0 UISETP.NE.AND.EX UP1, UPT, UR9, URZ, UPT, UP1 ;  /* 0x000000ff0900828c */ /* 0x000fe4000bf25310 */
[----:B------:R-:W-:Y:S02]  /*0500*/  USHF.L.U32 UR36, UR45, 0x7, URZ ;  /* 0x000000072d247899 */ /* 0x000fe400080006ff */
[----:B----4-:R-:W-:Y:S01]  /*0510*/  @!UP0 USEL UR9, UR11, URZ, UP1 ;  /* 0x000000ff0b098287 */ /* 0x010fe20008800000 */
[----:B-1----:R-:W-:Y:S02]  /*0520*/  IMAD.U32 R2, RZ, RZ, UR12 ;  /* 0x0000000cff027e24 */ /* 0x002fe4000f8e00ff */
[----:B------:R-:W-:-:S05]  /*0530*/  IMAD.U32 R3, RZ, RZ, UR13 ;  /* 0x0000000dff037e24 */ /* 0x000fca000f8e00ff */
[----:B------:R-:W4:Y:S04]  /*0540*/  @P4 LDG.E R5, desc[UR40][R2.64] ;  /* 0x0000002802054981 */ /* 0x000f28000c1e1900 */
[----:B------:R-:W5:Y:S04]  /*0550*/  @P2 LDG.E R2, desc[UR40][R2.64+0x4] ;  /* 0x0000042802022981 */ /* 0x000f68000c1e1900 */
[----:B--2---:R-:W2:Y:S01]  /*0560*/  @!P3 LDG.E R0, desc[UR40][R8.64] ;  /* 0x000000280800b981 */ /* 0x004ea2000c1e1900 */
[----:B------:R-:W-:Y:S01]  /*0570*/  UMOV UR12, 0xffffffff ;  /* 0xffffffff000c7882 */ /* 0x000fe20000000000 */
[----:B---3--:R-:W-:-:S02]  /*0580*/  @P1 R2UR UR44, R6 ;  /* 0x00000000062c12ca */ /* 0x008fc400000e0000 */
[----:B------:R-:W-:-:S13]  /*0590*/  @P0 R2UR UR43, R4 ;  /* 0x00000000042b02ca */ /* 0x000fda00000e0000 */
[----:B------:R-:W-:Y:S01]  /*05a0*/  @UP0 UIADD3 UR43, UPT, UPT, UR43, -UR44, URZ ;  /* 0x8000002c2b2b0290 */ /* 0x000fe2000fffe0ff */
[----:B----4-:R-:W-:Y:S02]  /*05b0*/  @P4 R2UR UR12, R5 ;  /* 0x00000000050c42ca */ /* 0x010fe400000e0000 */
[----:B-----5:R-:W-:Y:S02]  /*05c0*/  @P2 R2UR UR8, R2 ;  /* 0x00000000020822ca */ /* 0x020fe400000e0000 */
[----:B--2---:R-:W-:Y:S01]  /*05d0*/  @!P3 R2UR UR46, R0 ;  /* 0x00000000002eb2ca */ /* 0x004fe200000e0000 */
        /* <DEDUP_REMOVED lines=8> */
.L_x_417:
        /* <DEDUP_REMOVED lines=33> */
.L_x_419:
[----:B------:R-:W1:Y:S01]  /*0870*/  LDCU.64 UR16, c[0x0][0x3b8] ;  /* 0x00007700ff1077ac */ /* 0x000e620008000a00 */
[----:B------:R-:W-:-:S04]  /*0880*/  UIADD3 UR8, UPT, UPT, UR44, UR46, URZ ;  /* 0x0000002e2c087290 */ /* 0x000fc8000fffe0ff */
[----:B-1----:R-:W-:Y:S02]  /*0890*/  UIMAD.WIDE.U32 UR50, UR8, UR16, URZ ;  /* 0x00000010083272a5 */ /* 0x002fe4000f8e00ff */
[----:B------:R-:W-:-:S04]  /*08a0*/  UIMAD UR8, UR8, UR17, URZ ;  /* 0x00000011080872a4 */ /* 0x000fc8000f8e02ff */
[----:B------:R-:W-:-:S06]  /*08b0*/  UIADD3 UR8, UPT, UPT, UR51, UR8, URZ ;  /* 0x0000000833087290 */ /* 0x000fcc000fffe0ff */
[----:B------:R-:W-:Y:S02]  /*08c0*/  MOV R18, UR8 ;  /* 0x0000000800127c02 */ /* 0x000fe40008000f00 */
.L_x_420:
        /* <DEDUP_REMOVED lines=43> */
.L_x_421:
[----:B------:R-:W1:Y:S01]  /*0b80*/  LDCU.64 UR14, c[0x0][0x3c0] ;  /* 0x00007800ff0e77ac */ /* 0x000e620008000a00 */
[----:B------:R-:W-:-:S04]  /*0b90*/  UIADD3 UR8, UPT, UPT, UR44, UR46, URZ ;  /* 0x0000002e2c087290 */ /* 0x000fc8000fffe0ff */
[----:B-1----:R-:W-:Y:S02]  /*0ba0*/  UIMAD.WIDE.U32 UR54, UR8, UR14, URZ ;  /* 0x0000000e083672a5 */ /* 0x002fe4000f8e00ff */
[----:B------:R-:W-:-:S04]  /*0bb0*/  UIMAD UR8, UR8, UR15, URZ ;  /* 0x0000000f080872a4 */ /* 0x000fc8000f8e02ff */
[----:B------:R-:W-:-:S06]  /*0bc0*/  UIADD3 UR8, UPT, UPT, UR55, UR8, URZ ;  /* 0x0000000837087290 */ /* 0x000fcc000fffe0ff */
[----:B------:R-:W-:-:S07]  /*0bd0*/  MOV R16, UR8 ;  /* 0x0000000800107c02 */ /* 0x000fce0008000f00 */
.L_x_422:
        /* <DEDUP_REMOVED lines=28> */
.L_x_423:
[----:B------:R-:W-:Y:S02]  /*0da0*/  UIMAD.WIDE.U32 UR10, UR56, UR12, URZ ;  /* 0x0000000c380a72a5 */ /* 0x000fe4000f8e00ff */
[----:B------:R-:W-:-:S04]  /*0db0*/  UIMAD UR8, UR57, UR12, URZ ;  /* 0x0000000c390872a4 */ /* 0x000fc8000f8e02ff */
[----:B------:R-:W-:-:S12]  /*0dc0*/  UIADD3 UR8, UPT, UPT, UR11, UR8, URZ ;  /* 0x000000080b087290 */ /* 0x000fd8000fffe0ff */
.L_x_424:
        /* <DEDUP_REMOVED lines=20> */
.L_x_425:
[----:B------:R-:W1:Y:S01]  /*0f10*/  LDCU UR57, c[0x0][0x434] ;  /* 0x00008680ff3977ac */ /* 0x000e620008000800 */
[----:B------:R-:W-:-:S04]  /*0f20*/  UIMAD UR9, UR30, UR48, UR29 ;  /* 0x000000301e0972a4 */ /* 0x000fc8000f8e021d */
[----:B-1----:R-:W-:Y:S02]  /*0f30*/  UIMAD UR57, UR9, UR57, URZ ;  /* 0x00000039093972a4 */ /* 0x002fe4000f8e02ff */
.L_x_426:
        /* <DEDUP_REMOVED lines=11> */
.L_x_427:
[----:B------:R-:W1:Y:S01]  /*0ff0*/  LDCU UR56, c[0x0][0x444] ;  /* 0x00008880ff3877ac */ /* 0x000e620008000800 */
[----:B------:R-:W-:-:S04]  /*1000*/  UIMAD UR9, UR30, UR48, UR29 ;  /* 0x000000301e0972a4 */ /* 0x000fc8000f8e021d */
[----:B-1----:R-:W-:-:S12]  /*1010*/  UIMAD UR56, UR9, UR56, URZ ;  /* 0x00000038093872a4 */ /* 0x002fd8000f8e02ff */
.L_x_428:
[----:B------:R-:W1:Y:S01]  /*1020*/  S2R R21, SR_TID.X ;  /* 0x0000000000157919 */ /* 0x000e620000002100 */
[----:B------:R-:W2:Y:S01]  /*1030*/  LDCU.64 UR12, c[0x0][0x3b0] ;  /* 0x00007600ff0c77ac */ /* 0x000ea20008000a00 */
[----:B------:R-:W-:Y:S01]  /*1040*/  IMAD.MOV.U32 R9, RZ, RZ, RZ ;  /* 0x000000ffff097224 */ /* 0x000fe200078e00ff */
[----:B------:R-:W3:Y:S01]  /*1050*/  LDC.64 R14, c[0x0][0x5f8] ;  /* 0x00017e00ff0e7b82 */ /* 0x000ee20000000a00 */
[----:B------:R-:W-:Y:S01]  /*1060*/  ISETP.NE.AND P3, PT, RZ, UR58, PT ;  /* 0x0000003aff007c0c */ /* 0x000fe2000bf65270 */
[----:B------:R-:W-:Y:S01]  /*1070*/  USHF.R.S32.HI UR9, URZ, 0x1f, UR55 ;  /* 0x0000001fff097899 */ /* 0x000fe20008011437 */
[----:B------:R-:W-:Y:S01]  /*1080*/  BSSY.RECONVERGENT B1, `(.L_x_418) ;  /* 0x000083d000017945 */ /* 0x000fe20003800200 */
[----:B------:R-:W-:Y:S01]  /*1090*/  UIADD3 UR55, UP1, UP0, UR18, UR10, UR55 ;  /* 0x0000000a12377290 */ /* 0x000fe2000f83e037 */
[----:B------:R-:W4:Y:S03]  /*10a0*/  LDCU.64 UR18, c[0x0][0x3c8] ;  /* 0x00007900ff1277ac */ /* 0x000f260008000a00 */
[----:B------:R-:W-:-:S02]  /*10b0*/  UIADD3.X UR53, UPT, UPT, UR53, UR8, UR9, UP1, UP0 ;  /* 0x0000000835357290 */ /* 0x000fc40008fe0409 */
[----:B------:R-:W-:-:S03]  /*10c0*/  UIMAD UR52, UR48, UR52, URZ ;  /* 0x00000034303472a4 */ /* 0x000fc6000f8e02ff */
[----:B------:R-:W5:Y:S01]  /*10d0*/  LDCU.128 UR8, c[0x0][0x590] ;  /* 0x0000b200ff0877ac */ /* 0x000f620008000c00 */
[----:B--2---:R-:W-:Y:S01]  /*10e0*/  IMAD.U32 R4, RZ, RZ, UR12 ;  /* 0x0000000cff047e24 */ /* 0x004fe2000f8e00ff */
[----:B------:R-:W-:Y:S02]  /*10f0*/  UIMAD UR61, UR23, UR12, URZ ;  /* 0x0000000c173d72a4 */ /* 0x000fe4000f8e02ff */
[----:B------:R-:W-:Y:S02]  /*1100*/  UISETP.GT.AND UP0, UPT, UR49, URZ, UPT ;  /* 0x000000ff3100728c */ /* 0x000fe4000bf04270 */
[----:B------:R-:W-:Y:S01]  /*1110*/  UIMAD UR61, UR20, UR13, UR61 ;  /* 0x0000000d143d72a4 */ /* 0x000fe2000f8e023d */
[----:B----4-:R-:W-:Y:S01]  /*1120*/  IMAD.U32 R6, RZ, RZ, UR18 ;  /* 0x00000012ff067e24 */ /* 0x010fe2000f8e00ff */
[----:B------:R-:W-:Y:S02]  /*1130*/  ULEA UR56, UR51, UR56, 0x6 ;  /* 0x0000003833387291 */ /* 0x000fe4000f8e30ff */
[----:B------:R-:W-:-:S02]  /*1140*/  ULEA UR57, UR51, UR57, 0x6 ;  /* 0x0000003933397291 */ /* 0x000fc4000f8e30ff */
[----:B------:R-:W-:Y:S01]  /*1150*/  IMAD.U32 R0, RZ, RZ, UR61 ;  /* 0x0000003dff007e24 */ /* 0x000fe2000f8e00ff */
[C---:B-1----:R-:W-:Y:S01]  /*1160*/  LOP3.LUT R248, R21.reuse, 0x1f, RZ, 0xc0, !PT ;  /* 0x0000001f15f87812 */ /* 0x042fe200078ec0ff */
[----:B------:R-:W-:Y:S01]  /*1170*/  IMAD.SHL.U32 R22, R21, 0x8, RZ ;  /* 0x0000000815167824 */ /* 0x000fe200078e00ff */
[--C-:B------:R-:W-:Y:S01]  /*1180*/  SHF.R.U32.HI R245, RZ, 0x5, R21.reuse ;  /* 0x00000005fff57819 */ /* 0x100fe20000011615 */
[----:B-----5:R-:W-:Y:S01]  /*1190*/  UIMAD UR23, UR23, UR8, URZ ;  /* 0x00000008171772a4 */ /* 0x020fe2000f8e02ff */
[----:B------:R-:W-:Y:S01]  /*11a0*/  MOV R7, UR8 ;  /* 0x0000000800077c02 */ /* 0x000fe20008000f00 */
[----:B------:R-:W-:Y:S01]  /*11b0*/  IMAD.U32 R10, RZ, RZ, UR11 ;  /* 0x0000000bff0a7e24 */ /* 0x000fe2000f8e00ff */
[----:B------:R-:W-:Y:S01]  /*11c0*/  LOP3.LUT R8, R22, 0x18, RZ, 0xc0, !PT ;  /* 0x0000001816087812 */ /* 0x000fe200078ec0ff */
[----:B------:R-:W-:Y:S01]  /*11d0*/  UIMAD UR18, UR20, UR9, UR23 ;  /* 0x00000009141272a4 */ /* 0x000fe2000f8e0217 */
[----:B------:R-:W-:Y:S02]  /*11e0*/  SHF.R.U32.HI R19, RZ, 0x2, R21 ;  /* 0x00000002ff137819 */ /* 0x000fe40000011615 */
[----:B------:R-:W-:Y:S01]  /*11f0*/  IADD3 R2, P0, PT, R8, UR60, RZ ;  /* 0x0000003c08027c10 */ /* 0x000fe2000ff1e0ff */
[----:B------:R-:W-:Y:S01]  /*1200*/  IMAD.WIDE.U32 R4, R4, UR20, R8 ;  /* 0x0000001404047c25 */ /* 0x000fe2000f8e0008 */
[----:B------:R-:W1:Y:S01]  /*1210*/  LDCU.64 UR60, c[0x0][0x5e8] ;  /* 0x0000bd00ff3c77ac */ /* 0x000e620008000a00 */
[----:B------:R-:W-:-:S02]  /*1220*/  IADD3 R20, PT, PT, R19, 0x40, RZ ;  /* 0x0000004013147810 */ /* 0x000fc40007ffe0ff */
[----:B------:R-:W-:Y:S01]  /*1230*/  IMAD.X R3, RZ, RZ, UR59, P0 ;  /* 0x0000003bff037e24 */ /* 0x000fe200080e06ff */
[----:B------:R-:W-:Y:S01]  /*1240*/  IADD3 R4, P1, PT, R4, UR22, RZ ;  /* 0x0000001604047c10 */ /* 0x000fe2000ff3e0ff */
[----:B------:R-:W2:Y:S01]  /*1250*/  LDCU.64 UR22, c[0x0][0x380] ;  /* 0x00007000ff1677ac */ /* 0x000ea20008000a00 */
[----:B------:R-:W-:Y:S02]  /*1260*/  IMAD.WIDE.U32 R2, R7, UR20, R2 ;  /* 0x0000001407027c25 */ /* 0x000fe4000f8e0002 */
[----:B------:R-:W-:Y:S01]  /*1270*/  IADD3.X R5, PT, PT, R5, UR21, R0, P1, !PT ;  /* 0x0000001505057c10 */ /* 0x000fe20008ffe400 */
[----:B------:R-:W4:Y:S01]  /*1280*/  LDCU.64 UR20, c[0x0][0x550] ;  /* 0x0000aa00ff1477ac */ /* 0x000f220008000a00 */
[----:B------:R-:W-:Y:S02]  /*1290*/  VIADD R3, R3, UR18 ;  /* 0x0000001203037c36 */ /* 0x000fe40008000000 */
[----:B------:R-:W-:Y:S01]  /*12a0*/  IMAD.WIDE.U32 R6, R6, UR29, R4 ;  /* 0x0000001d06067c25 */ /* 0x000fe2000f8e0004 */
[----:B------:R-:W-:Y:S01]  /*12b0*/  MOV R4, UR10 ;  /* 0x0000000a00047c02 */ /* 0x000fe20008000f00 */
[----:B------:R-:W-:-:S02]  /*12c0*/  USHF.L.U32 UR10, UR52, 0x6, URZ ;  /* 0x00000006340a7899 */ /* 0x000fc400080006ff */
[----:B------:R-:W-:Y:S01]  /*12d0*/  IMAD.U32 R0, RZ, RZ, UR19 ;  /* 0x00000013ff007e24 */ /* 0x000fe2000f8e00ff */
[----:B------:R-:W5:Y:S01]  /*12e0*/  LDCU.64 UR18, c[0x0][0x570] ;  /* 0x0000ae00ff1277ac */ /* 0x000f620008000a00 */
[----:B------:R-:W-:Y:S01]  /*12f0*/  IMAD.WIDE.U32 R4, R4, UR29, R2 ;  /* 0x0000001d04047c25 */ /* 0x000fe2000f8e0002 */
[----:B------:R-:W1:Y:S03]  /*1300*/  LDCU.64 UR58, c[0x0][0x420] ;  /* 0x00008400ff3a77ac */ /* 0x000e660008000a00 */
[----:B---3--:R-:W-:-:S04]  /*1310*/  IMAD.WIDE.U32 R2, R14, UR27, RZ ;  /* 0x0000001b0e027c25 */ /* 0x008fc8000f8e00ff */
[----:B------:R-:W-:Y:S01]  /*1320*/  IMAD R7, R0, UR29, R7 ;  /* 0x0000001d00077c24 */ /* 0x000fe2000f8e0207 */
[----:B------:R-:W-:Y:S01]  /*1330*/  SEL R11, R2, RZ, P3 ;  /* 0x000000ff020b7207 */ /* 0x000fe20001800000 */
[----:B------:R-:W-:Y:S02]  /*1340*/  IMAD R0, R245, UR52, R248 ;  /* 0x00000034f5007c24 */ /* 0x000fe4000f8e02f8 */
[----:B------:R-:W-:Y:S02]  /*1350*/  IMAD R2, R15, UR27, R3 ;  /* 0x0000001b0f027c24 */ /* 0x000fe4000f8e0203 */
[----:B------:R-:W-:Y:S01]  /*1360*/  IMAD R3, R10, UR29, R5 ;  /* 0x0000001d0a037c24 */ /* 0x000fe2000f8e0205 */
[----:B------:R-:W-:Y:S01]  /*1370*/  IADD3 R12, P1, P0, R0, UR55, R11 ;  /* 0x00000037000c7c10 */ /* 0x000fe2000f83e00b */
[----:B------:R-:W-:Y:S01]  /*1380*/  IMAD.U32 R10, RZ, RZ, UR10 ;  /* 0x0000000aff0a7e24 */ /* 0x000fe2000f8e00ff */
[----:B------:R-:W-:Y:S02]  /*1390*/  SHF.R.S32.HI R5, RZ, 0x1f, R0 ;  /* 0x0000001fff057819 */ /* 0x000fe40000011400 */
[----:B------:R-:W-:Y:S01]  /*13a0*/  SEL R0, R2, RZ, P3 ;  /* 0x000000ff02007207 */ /* 0x000fe20001800000 */
[----:B------:R-:W-:Y:S01]  /*13b0*/  IMAD.MOV.U32 R2, RZ, RZ, R4 ;  /* 0x000000ffff027224 */ /* 0x000fe200078e0004 */
[----:B-1----:R-:W-:-:S02]  /*13c0*/  UIMAD.WIDE UR58, UR57, 0x4, UR58 ;  /* 0x00000004393a78a5 */ /* 0x002fc4000f8e023a */
[----:B------:R-:W-:Y:S01]  /*13d0*/  IADD3.X R11, PT, PT, R5, UR53, R0, P1, P0 ;  /* 0x00000035050b7c10 */ /* 0x000fe20008fe0400 */
[C---:B------:R-:W-:Y:S01]  /*13e0*/  IMAD.WIDE.U32 R4, R19.reuse, UR12, R6 ;  /* 0x0000000c13047c25 */ /* 0x040fe2000f8e0006 */
[----:B------:R-:W-:Y:S01]  /*13f0*/  IADD3 R0, P0, PT, R12, UR10, RZ ;  /* 0x0000000a0c007c10 */ /* 0x000fe2000ff1e0ff */
[----:B------:R-:W-:Y:S01]  /*1400*/  UIMAD.WIDE UR10, UR56, 0x4, UR60 ;  /* 0x00000004380a78a5 */ /* 0x000fe2000f8e023c */
[----:B------:R-:W-:Y:S01]  /*1410*/  LOP3.LUT R12, R8, 0x40, RZ, 0xfc, !PT ;  /* 0x00000040080c7812 */ /* 0x000fe200078efcff */
[C---:B------:R-:W-:Y:S01]  /*1420*/  IMAD.WIDE.U32 R2, R19.reuse, UR8, R2 ;  /* 0x0000000813027c25 */ /* 0x040fe2000f8e0002 */
[----:B------:R-:W-:Y:S02]  /*1430*/  LEA.HI.X.SX32 R7, R10, R11, 0x1, P0 ;  /* 0x0000000b0a077211 */ /* 0x000fe400000f0eff */
[----:B-----5:R-:W-:Y:S01]  /*1440*/  LEA R238, P0, R0, UR18, 0x2 ;  /* 0x0000001200ee7c11 */ /* 0x020fe2000f8010ff */
[C---:B------:R-:W-:Y:S01]  /*1450*/  IMAD R6, R19.reuse, UR9, R3 ;  /* 0x0000000913067c24 */ /* 0x040fe2000f8e0203 */
[----:B--2---:R-:W-:Y:S01]  /*1460*/  LEA R242, P2, R4, UR22, 0x1 ;  /* 0x0000001604f27c11 */ /* 0x004fe2000f8408ff */
[----:B------:R-:W-:Y:S01]  /*1470*/  IMAD R3, R19, UR13, R5 ;  /* 0x0000000d13037c24 */ /* 0x000fe2000f8e0205 */
[----:B------:R-:W-:-:S02]  /*1480*/  LEA.HI.X R239, R0, UR19, R7, 0x2, P0 ;  /* 0x0000001300ef7c11 */ /* 0x000fc400080f1407 */
[----:B------:R-:W-:Y:S02]  /*1490*/  IADD3 R14, P0, PT, R19, 0x40, RZ ;  /* 0x00000040130e7810 */ /* 0x000fe40007f1e0ff */
[----:B----4-:R-:W-:Y:S02]  /*14a0*/  LEA R240, P1, R2, UR20, 0x1 ;  /* 0x0000001402f07c11 */ /* 0x010fe4000f8208ff */
        /* <DEDUP_REMOVED lines=18> */
.L_x_430:
[----:B------:R-:W1:Y:S01]  /*15d0*/  LDCU.64 UR12, c[0x0][0x5c0] ;  /* 0x0000b800ff0c77ac */ /* 0x000e620008000a00 */
[----:B------:R-:W-:-:S04]  /*15e0*/  UIADD3 UR8, UPT, UPT, UR44, UR46, URZ ;  /* 0x0000002e2c087290 */ /* 0x000fc8000fffe0ff */
[----:B-1----:R-:W-:Y:S02]  /*15f0*/  UIMAD.WIDE.U32 UR16, UR8, UR12, URZ ;  /* 0x0000000c081072a5 */ /* 0x002fe4000f8e00ff */
[----:B------:R-:W-:-:S04]  /*1600*/  UIMAD UR8, UR8, UR13, URZ ;  /* 0x0000000d080872a4 */ /* 0x000fc8000f8e02ff */
[----:B------:R-:W-:-:S06]  /*1610*/  UIADD3 UR8, UPT, UPT, UR17, UR8, URZ ;  /* 0x0000000811087290 */ /* 0x000fcc000fffe0ff */
[----:B------:R-:W-:Y:S02]  /*1620*/  MOV R0, UR8 ;  /* 0x0000000800007c02 */ /* 0x000fe40008000f00 */
.L_x_431:
        /* <DEDUP_REMOVED lines=13> */
.L_x_432:
[----:B------:R-:W1:Y:S01]  /*1700*/  LDCU.64 UR10, c[0x0][0x5c8] ;  /* 0x0000b900ff0a77ac */ /* 0x000e620008000a00 */
[----:B------:R-:W-:-:S04]  /*1710*/  UIADD3 UR44, UPT, UPT, UR44, UR46, URZ ;  /* 0x0000002e2c2c7290 */ /* 0x000fc8000fffe0ff */
[----:B-1----:R-:W-:Y:S02]  /*1720*/  UIMAD.WIDE.U32 UR14, UR44, UR10, URZ ;  /* 0x0000000a2c0e72a5 */ /* 0x002fe4000f8e00ff */
[----:B------:R-:W-:-:S04]  /*1730*/  UIMAD UR44, UR44, UR11, URZ ;  /* 0x0000000b2c2c72a4 */ /* 0x000fc8000f8e02ff */
[----:B------:R-:W-:-:S06]  /*1740*/  UIADD3 UR44, UPT, UPT, UR15, UR44, URZ ;  /* 0x0000002c0f2c7290 */ /* 0x000fcc000fffe0ff */
[----:B------:R-:W-:-:S07]  /*1750*/  MOV R10, UR44 ;  /* 0x0000002c000a7c02 */ /* 0x000fce0008000f00 */
.L_x_433:
        /* <DEDUP_REMOVED lines=30> */
.L_x_435:
[----:B------:R-:W-:Y:S05]  /*1940*/  BSYNC.RECONVERGENT B0 ;  /* 0x0000000000007941 */ /* 0x000fea0003800200 */
.L_x_434:
        /* <DEDUP_REMOVED lines=17> */
.L_x_437:
[----:B------:R-:W-:Y:S05]  /*1a60*/  BSYNC.RECONVERGENT B0 ;  /* 0x0000000000007941 */ /* 0x000fea0003800200 */
.L_x_436:
        /* <DEDUP_REMOVED lines=27> */
.L_x_439:
[----:B------:R-:W-:Y:S05]  /*1c20*/  BSYNC.RECONVERGENT B0 ;  /* 0x0000000000007941 */ /* 0x000fea0003800200 */
.L_x_438:
        /* <DEDUP_REMOVED lines=18> */
.L_x_429:
        /* <DEDUP_REMOVED lines=50> */
.L_x_443:
[----:B------:R2:W-:Y:S01]  /*2070*/  STS.128 [R0+0x13000], RZ ;  /* 0x013000ff00007388 */ /* 0x0005e20000000c00 */
[----:B------:R-:W-:Y:S05]  /*2080*/  BRA `(.L_x_444) ;  /* 0x00000000000c7947 */ /* 0x000fea0003800000 */
.L_x_442:
[----:B------:R1:W-:Y:S04]  /*2090*/  STS.128 [R0+0xf000], RZ ;  /* 0x00f000ff00007388 */ /* 0x0003e80000000c00 */
[----:B------:R1:W-:Y:S04]  /*20a0*/  STS.128 [R0+0x11000], RZ ;  /* 0x011000ff00007388 */ /* 0x0003e80000000c00 */
[----:B------:R1:W-:Y:S02]  /*20b0*/  STS.128 [R0+0x13000], RZ ;  /* 0x013000ff00007388 */ /* 0x0003e40000000c00 */
.L_x_444:
[----:B------:R-:W-:Y:S05]  /*20c0*/  BSYNC.RECONVERGENT B0 ;  /* 0x0000000000007941 */ /* 0x000fea0003800200 */
.L_x_441:
        /* <DEDUP_REMOVED lines=34> */
.L_x_447:
[----:B------:R3:W-:Y:S02]  /*22f0*/  STS.128 [R0+0x14000], RZ ;  /* 0x014000ff00007388 */ /* 0x0007e40000000c00 */
.L_x_446:
[----:B------:R-:W-:Y:S05]  /*2300*/  BSYNC.RECONVERGENT B0 ;  /* 0x0000000000007941 */ /* 0x000fea0003800200 */
.L_x_445:
        /* <DEDUP_REMOVED lines=25> */
.L_x_450:
[----:B------:R1:W-:Y:S01]  /*24a0*/  STS.128 [R0+0x8000], RZ ;  /* 0x008000ff00007388 */ /* 0x0003e20000000c00 */
[----:B------:R-:W-:Y:S05]  /*24b0*/  BRA `(.L_x_451) ;  /* 0x00000000000c7947 */ /* 0x000fea0003800000 */
.L_x_449:
[----:B------:R1:W-:Y:S04]  /*24c0*/  STS.128 [R0+0x6000], RZ ;  /* 0x006000ff00007388 */ /* 0x0003e80000000c00 */
[----:B------:R1:W-:Y:S04]  /*24d0*/  STS.128 [R0+0x7000], RZ ;  /* 0x007000ff00007388 */ /* 0x0003e80000000c00 */
[----:B------:R1:W-:Y:S02]  /*24e0*/  STS.128 [R0+0x8000], RZ ;  /* 0x008000ff00007388 */ /* 0x0003e40000000c00 */
.L_x_451:
[----:B------:R-:W-:Y:S05]  /*24f0*/  BSYNC.RECONVERGENT B0 ;  /* 0x0000000000007941 */ /* 0x000fea0003800200 */
.L_x_448:
        /* <DEDUP_REMOVED lines=23> */
.L_x_454:
[----:B------:R1:W-:Y:S01]  /*2670*/  STS.128 [R236+0x2000], RZ ;  /* 0x002000ffec007388 */ /* 0x0003e20000000c00 */
[----:B------:R-:W-:Y:S05]  /*2680*/  BRA `(.L_x_455) ;  /* 0x00000000000c7947 */ /* 0x000fea0003800000 */
.L_x_453:
[----:B------:R1:W-:Y:S04]  /*2690*/  STS.128 [R236], RZ ;  /* 0x000000ffec007388 */ /* 0x0003e80000000c00 */
[----:B------:R1:W-:Y:S04]  /*26a0*/  STS.128 [R236+0x1000], RZ ;  /* 0x001000ffec007388 */ /* 0x0003e80000000c00 */
[----:B------:R1:W-:Y:S02]  /*26b0*/  STS.128 [R236+0x2000], RZ ;  /* 0x002000ffec007388 */ /* 0x0003e40000000c00 */
.L_x_455:
[----:B------:R-:W-:Y:S05]  /*26c0*/  BSYNC.RECONVERGENT B0 ;  /* 0x0000000000007941 */ /* 0x000fea0003800200 */
.L_x_452:
        /* <DEDUP_REMOVED lines=60> */
.L_x_458:
[----:B------:R3:W-:Y:S01]  /*2a90*/  STS.128 [R0+0xd000], RZ ;  /* 0x00d000ff00007388 */ /* 0x0007e20000000c00 */
[----:B------:R-:W-:Y:S05]  /*2aa0*/  BRA `(.L_x_459) ;  /* 0x00000000000c7947 */ /* 0x000fea0003800000 */
.L_x_457:
[----:B------:R1:W-:Y:S04]  /*2ab0*/  STS.128 [R0+0x9000], RZ ;  /* 0x009000ff00007388 */ /* 0x0003e80000000c00 */
[----:B------:R1:W-:Y:S04]  /*2ac0*/  STS.128 [R0+0xb000], RZ ;  /* 0x00b000ff00007388 */ /* 0x0003e80000000c00 */
[----:B------:R1:W-:Y:S02]  /*2ad0*/  STS.128 [R0+0xd000], RZ ;  /* 0x00d000ff00007388 */ /* 0x0003e40000000c00 */
.L_x_459:
[----:B------:R-:W-:Y:S05]  /*2ae0*/  BSYNC.RECONVERGENT B0 ;  /* 0x0000000000007941 */ /* 0x000fea0003800200 */
.L_x_456:
        /* <DEDUP_REMOVED lines=33> */
.L_x_462:
[----:B------:R2:W-:Y:S02]  /*2d00*/  STS.128 [R0+0xe000], RZ ;  /* 0x00e000ff00007388 */ /* 0x0005e40000000c00 */
.L_x_461:
[----:B------:R-:W-:Y:S05]  /*2d10*/  BSYNC.RECONVERGENT B0 ;  /* 0x0000000000007941 */ /* 0x000fea0003800200 */
.L_x_460:
[----:B------:R-:W0:Y:S01]  /*2d20*/  LDGDEPBAR ;  /* 0x00000000000079af */ /* 0x000e220000000000 */
[----:B------:R-:W1:Y:S01]  /*2d30*/  LDC.64 R10, c[0x0][0x528] ;  /* 0x00014a00ff0a7b82 */ /* 0x000e620000000a00 */
[----:B------:R-:W1:Y:S01]  /*2d40*/  S2R R231, SR_TID.X ;  /* 0x0000000000e77919 */ /* 0x000e620000002100 */
[----:B------:R-:W-:Y:S01]  /*2d50*/  IMAD.SHL.U32 R7, R21, 0x20, RZ ;  /* 0x0000002015077824 */ /* 0x000fe200078e00ff */
[----:B------:R-:W-:Y:S01]  /*2d60*/  LOP3.LUT R245, R245, 0x1, RZ, 0xc0, !PT ;  /* 0x00000001f5f57812 */ /* 0x000fe200078ec0ff */
[----:B-1234-:R-:W-:Y:S02]  /*2d70*/  IMAD.U32 R0, RZ, RZ, UR47 ;  /* 0x0000002fff007e24 */ /* 0x01efe4000f8e00ff */
[C---:B------:R-:W-:Y:S02]  /*2d80*/  IMAD.SHL.U32 R2, R21.reuse, 0x10, RZ ;  /* 0x0000001015027824 */ /* 0x040fe400078e00ff */
[C---:B------:R-:W-:Y:S01]  /*2d90*/  IMAD.SHL.U32 R12, R21.reuse, 0x4, RZ ;  /* 0x00000004150c7824 */ /* 0x040fe200078e00ff */
[----:B------:R-:W-:Y:S01]  /*2da0*/  LOP3.LUT P0, RZ, R21, 0x4, RZ, 0xc0, !PT ;  /* 0x0000000415ff7812 */ /* 0x000fe2000780c0ff */
[----:B------:R-:W-:Y:S01]  /*2db0*/  UIMAD UR48, UR30, UR48, UR29 ;  /* 0x000000301e3072a4 */ /* 0x000fe2000f8e021d */
[----:B------:R-:W1:Y:S01]  /*2dc0*/  LDC R246, c[0x0][0x44c] ;  /* 0x00011300fff67b82 */ /* 0x000e620000000800 */
[----:B------:R-:W2:Y:S01]  /*2dd0*/  LDCU UR15, c[0x0][0x3b0] ;  /* 0x00007600ff0f77ac */ /* 0x000ea20008000800 */
[----:B------:R-:W-:-:S02]  /*2de0*/  UIADD3 UR36, UPT, UPT, UR36, 0x80, URZ ;  /* 0x0000008024247890 */ /* 0x000fc4000fffe0ff */
[----:B------:R-:W-:Y:S01]  /*2df0*/  USHF.L.U32 UR52, UR52, 0x3, URZ ;  /* 0x0000000334347899 */ /* 0x000fe200080006ff */
[----:B------:R-:W3:Y:S01]  /*2e00*/  LDCU UR8, c[0x0][0x440] ;  /* 0x00008800ff0877ac */ /* 0x000ee20008000800 */
[----:B------:R-:W-:-:S04]  /*2e10*/  DEPBAR.LE SB0, 0x1 ;  /* 0x000080400000791a */ /* 0x000fc80000000000 */
[----:B------:R-:W-:Y:S06]  /*2e20*/  BAR.SYNC.DEFER_BLOCKING 0x0 ;  /* 0x0000000000007b1d */ /* 0x000fec0000010000 */
[----:B------:R-:W4:Y:S01]  /*2e30*/  LDCU UR9, c[0x0][0x3e0] ;  /* 0x00007c00ff0977ac */ /* 0x000f220008000800 */
[----:B------:R-:W1:Y:S01]  /*2e40*/  LDCU UR14, c[0x0][0x45c] ;  /* 0x00008b80ff0e77ac */ /* 0x000e620008000800 */
[----:B------:R-:W1:Y:S01]  /*2e50*/  LDCU.U8 UR13, c[0x0][0x4f8] ;  /* 0x00009f00ff0d77ac */ /* 0x000e620008000000 */
[----:B------:R-:W3:Y:S04]  /*2e60*/  LDG.E.64 R8, desc[UR40][R10.64+0x8] ;  /* 0x000008280a087981 */ /* 0x000ee8000c1e1b00 */
[----:B------:R-:W4:Y:S01]  /*2e70*/  LDG.E.64 R10, desc[UR40][R10.64] ;  /* 0x000000280a0a7981 */ /* 0x000f22000c1e1b00 */
[C---:B------:R-:W-:Y:S01]  /*2e80*/  LOP3.LUT R3, R7.reuse, 0x20, RZ, 0xc0, !PT ;  /* 0x0000002007037812 */ /* 0x040fe200078ec0ff */
[----:B------:R-:W-:Y:S01]  /*2e90*/  IMAD R245, R0, 0x4, R245 ;  /* 0x0000000400f57824 */ /* 0x000fe200078e02f5 */
[----:B------:R-:W-:Y:S01]  /*2ea0*/  LOP3.LUT R5, R7, 0x120, RZ, 0xc0, !PT ;  /* 0x0000012007057812 */ /* 0x000fe200078ec0ff */
[----:B------:R-:W-:Y:S01]  /*2eb0*/  IMAD.SHL.U32 R13, R231, 0x20, RZ ;  /* 0x00000020e70d7824 */ /* 0x000fe200078e00ff */
[--C-:B------:R-:W-:Y:S01]  /*2ec0*/  LOP3.LUT R0, R3, 0x3c00, R2.reuse, 0xf8, !PT ;  /* 0x00003c0003007812 */ /* 0x100fe200078ef802 */
[C---:B------:R-:W-:Y:S01]  /*2ed0*/  IMAD.SHL.U32 R14, R231.reuse, 0x4, RZ ;  /* 0x00000004e70e7824 */ /* 0x040fe200078e00ff */
[----:B------:R-:W-:Y:S01]  /*2ee0*/  SHF.R.U32.HI R3, RZ, 0x4, R21 ;  /* 0x00000004ff037819 */ /* 0x000fe20000011615 */
[----:B------:R-:W-:Y:S01]  /*2ef0*/  IMAD.SHL.U32 R17, R231, 0x2, RZ ;  /* 0x00000002e7117824 */ /* 0x000fe200078e00ff */
[--C-:B------:R-:W-:Y:S01]  /*2f00*/  LOP3.LUT R5, R5, 0x200, R2.reuse, 0xf8, !PT ;  /* 0x0000020005057812 */ /* 0x100fe200078ef802 */
[----:B------:R-:W-:Y:S01]  /*2f10*/  USHF.L.U32 UR48, UR48, 0x5, URZ ;  /* 0x0000000530307899 */ /* 0x000fe200080006ff */
[----:B------:R-:W-:Y:S01]  /*2f20*/  LOP3.LUT R12, R12, 0x18, RZ, 0xc0, !PT ;  /* 0x000000180c0c7812 */ /* 0x000fe200078ec0ff */
[----:B------:R-:W-:Y:S01]  /*2f30*/  IMAD.MOV.U32 R229, RZ, RZ, 0x20 ;  /* 0x00000020ffe57424 */ /* 0x000fe200078e00ff */
[----:B------:R-:W-:Y:S01]  /*2f40*/  LOP3.LUT R2, R0, 0x100, R2, 0xf8, !PT ;  /* 0x0000010000027812 */ /* 0x000fe200078ef802 */
[----:B------:R-:W-:Y:S01]  /*2f50*/  USHF.R.S32.HI UR16, URZ, 0x1f, UR48 ;  /* 0x0000001fff107899 */ /* 0x000fe20008011430 */
[----:B------:R-:W-:Y:S01]  /*2f60*/  LOP3.LUT R0, R3, 0x8, RZ, 0xc0, !PT ;  /* 0x0000000803007812 */ /* 0x000fe200078ec0ff */
[----:B------:R-:W-:Y:S01]  /*2f70*/  IMAD.MOV.U32 R228, RZ, RZ, 0x20 ;  /* 0x00000020ffe47424 */ /* 0x000fe200078e00ff */
[----:B------:R-:W-:Y:S01]  /*2f80*/  LOP3.LUT R4, R12, 0xc0, R7, 0xf8, !PT ;  /* 0x000000c00c047812 */ /* 0x000fe200078ef807 */
[----:B------:R-:W-:Y:S01]  /*2f90*/  IMAD.MOV.U32 R237, RZ, RZ, R236 ;  /* 0x000000ffffed7224 */ /* 0x000fe200078e00ec */
[----:B------:R-:W-:-:S02]  /*2fa0*/  LOP3.LUT R0, R0, 0x10, R21, 0xf8, !PT ;  /* 0x0000001000007812 */ /* 0x000fc400078ef815 */
[----:B------:R-:W-:Y:S02]  /*2fb0*/  CS2R R126, SRZ ;  /* 0x00000000007e7805 */ /* 0x000fe4000001ff00 */
[C---:B------:R-:W-:Y:S02]  /*2fc0*/  LOP3.LUT R3, R4.reuse, 0x8, R21, 0x78, !PT ;  /* 0x0000000804037812 */ /* 0x040fe400078e7815 */
[----:B------:R-:W-:Y:S02]  /*2fd0*/  CS2R R124, SRZ ;  /* 0x00000000007c7805 */ /* 0x000fe4000001ff00 */
[----:B------:R-:W-:Y:S02]  /*2fe0*/  LOP3.LUT R4, R4, 0x8, R16, 0x78, !PT ;  /* 0x0000000804047812 */ /* 0x000fe400078e7810 */
[----:B------:R-:W-:Y:S02]  /*2ff0*/  CS2R R130, SRZ ;  /* 0x0000000000827805 */ /* 0x000fe4000001ff00 */
[----:B------:R-:W-:-:S02]  /*3000*/  LOP3.LUT R0, R0, 0xc0, R7, 0xf8, !PT ;  /* 0x000000c000007812 */ /* 0x000fc400078ef807 */
[----:B------:R-:W-:Y:S02]  /*3010*/  CS2R R128, SRZ ;  /* 0x0000000000807805 */ /* 0x000fe4000001ff00 */
[----:B------:R-:W-:Y:S02]  /*3020*/  LOP3.LUT R6, R13, 0xc0, RZ, 0xc0, !PT ;  /* 0x000000c00d067812 */ /* 0x000fe400078ec0ff */
[----:B------:R-:W-:Y:S02]  /*3030*/  CS2R R122, SRZ ;  /* 0x00000000007a7805 */ /* 0x000fe4000001ff00 */
[----:B------:R-:W-:Y:S01]  /*3040*/  LOP3.LUT R4, R5, R4, RZ, 0xfc, !PT ;  /* 0x0000000405047212 */ /* 0x000fe200078efcff */
[----:B------:R-:W-:Y:S01]  /*3050*/  IMAD.SHL.U32 R5, R231, 0x10, RZ ;  /* 0x00000010e7057824 */ /* 0x000fe200078e00ff */
[----:B------:R-:W-:Y:S02]  /*3060*/  LOP3.LUT R3, R2, R3, RZ, 0xfc, !PT ;  /* 0x0000000302037212 */ /* 0x000fe400078efcff */
[----:B------:R-:W-:-:S02]  /*3070*/  CS2R R120, SRZ ;  /* 0x0000000000787805 */ /* 0x000fc4000001ff00 */
[----:B------:R-:W-:Y:S02]  /*3080*/  LOP3.LUT R0, R0, R12, RZ, 0x3c, !PT ;  /* 0x0000000c00007212 */ /* 0x000fe400078e3cff */
[----:B------:R-:W-:Y:S02]  /*3090*/  CS2R R118, SRZ ;  /* 0x0000000000767805 */ /* 0x000fe4000001ff00 */
[----:B------:R-:W-:Y:S02]  /*30a0*/  LOP3.LUT R6, R6, 0x18, R14, 0xf8, !PT ;  /* 0x0000001806067812 */ /* 0x000fe400078ef80e */
[----:B------:R-:W-:Y:S02]  /*30b0*/  CS2R R116, SRZ ;  /* 0x0000000000747805 */ /* 0x000fe4000001ff00 */
[----:B------:R-:W-:Y:S02]  /*30c0*/  LOP3.LUT R2, R13, 0x120, RZ, 0xc0, !PT ;  /* 0x000001200d027812 */ /* 0x000fe400078ec0ff */
[----:B------:R-:W-:-:S02]  /*30d0*/  CS2R R110, SRZ ;  /* 0x00000000006e7805 */ /* 0x000fc4000001ff00 */
[----:B------:R-:W-:Y:S02]  /*30e0*/  SHF.R.U32.HI R15, RZ, 0x1, R231 ;  /* 0x00000001ff0f7819 */ /* 0x000fe400000116e7 */
[----:B------:R-:W-:Y:S02]  /*30f0*/  CS2R R108, SRZ ;  /* 0x00000000006c7805 */ /* 0x000fe4000001ff00 */
[----:B------:R-:W-:Y:S02]  /*3100*/  LOP3.LUT R224, R0, 0x120, R7, 0xf8, !PT ;  /* 0x0000012000e07812 */ /* 0x000fe400078ef807 */
[----:B------:R-:W-:Y:S02]  /*3110*/  CS2R R114, SRZ ;  /* 0x0000000000727805 */ /* 0x000fe4000001ff00 */
[----:B------:R-:W-:Y:S02]  /*3120*/  LOP3.LUT R2, R2, 0x200, R5, 0xf8, !PT ;  /* 0x0000020002027812 */ /* 0x000fe400078ef805 */
[----:B------:R-:W-:-:S02]  /*3130*/  CS2R R112, SRZ ;  /* 0x0000000000707805 */ /* 0x000fc4000001ff00 */
[----:B------:R-:W-:Y:S02]  /*3140*/  LOP3.LUT R0, R6, 0x8, R15, 0x78, !PT ;  /* 0x0000000806007812 */ /* 0x000fe400078e780f */
[----:B------:R-:W-:Y:S02]  /*3150*/  CS2R R106, SRZ ;  /* 0x00000000006a7805 */ /* 0x000fe4000001ff00 */
[----:B------:R-:W-:Y:S02]  /*3160*/  LEA R226, R3, UR5, 0x1 ;  /* 0x0000000503e27c11 */ /* 0x000fe4000f8e08ff */
[----:B------:R-:W-:Y:S02]  /*3170*/  CS2R R104, SRZ ;  /* 0x0000000000687805 */ /* 0x000fe4000001ff00 */
[----:B------:R-:W-:Y:S02]  /*3180*/  LOP3.LUT R230, R2, R0, RZ, 0xfc, !PT ;  /* 0x0000000002e67212 */ /* 0x000fe400078efcff */
[----:B------:R-:W-:-:S02]  /*3190*/  CS2R R102, SRZ ;  /* 0x0000000000667805 */ /* 0x000fc4000001ff00 */
[----:B------:R-:W-:Y:S01]  /*31a0*/  LOP3.LUT R5, R5, 0x1c0, RZ, 0xc0, !PT ;  /* 0x000001c005057812 */ /* 0x000fe200078ec0ff */
[C---:B------:R-:W-:Y:S01]  /*31b0*/  VIADD R2, R226.reuse, 0xf000 ;  /* 0x0000f000e2027836 */ /* 0x040fe20000000000 */
[----:B------:R-:W1:Y:S01]  /*31c0*/  LDSM.16.M88.4 R176, [R226+0xf000] ;  /* 0x00f00000e2b0783b */ /* 0x000e620000000200 */
[----:B------:R-:W-:Y:S01]  /*31d0*/  VIADD R220, R226, 0xf020 ;  /* 0x0000f020e2dc7836 */ /* 0x000fe20000000000 */
[----:B------:R-:W-:Y:S01]  /*31e0*/  LOP3.LUT R13, R13, 0x7400, RZ, 0xc0, !PT ;  /* 0x000074000d0d7812 */ /* 0x000fe200078ec0ff */
[----:B------:R-:W-:Y:S01]  /*31f0*/  @P0 VIADD R220, R2, 0xffffffe0 ;  /* 0xffffffe002dc0836 */ /* 0x000fe20000000000 */
[----:B------:R-:W1:Y:S01]  /*3200*/  LDSM.16.M88.4 R180, [R226+0xf400] ;  /* 0x00f40000e2b4783b */ /* 0x000e620000000200 */
[--C-:B------:R-:W-:Y:S02]  /*3210*/  LOP3.LUT R0, R5, 0x38, R17.reuse, 0xf8, !PT ;  /* 0x0000003805007812 */ /* 0x100fe400078ef811 */
[----:B------:R-:W-:Y:S02]  /*3220*/  CS2R R100, SRZ ;  /* 0x0000000000647805 */ /* 0x000fe4000001ff00 */
[----:B------:R-:W-:Y:S01]  /*3230*/  LOP3.LUT R3, R13, 0x6, R17, 0xf8, !PT ;  /* 0x000000060d037812 */ /* 0x000fe200078ef811 */
[----:B------:R-:W1:Y:S01]  /*3240*/  LDSM.16.M88.4 R184, [R220] ;  /* 0x00000000dcb8783b */ /* 0x000e620000000200 */
[----:B------:R-:W-:-:S02]  /*3250*/  LOP3.LUT R0, R0, 0x20, R15, 0x78, !PT ;  /* 0x0000002000007812 */ /* 0x000fc400078e780f */
[----:B------:R-:W-:Y:S02]  /*3260*/  CS2R R94, SRZ ;  /* 0x00000000005e7805 */ /* 0x000fe4000001ff00 */
[----:B------:R-:W-:Y:S01]  /*3270*/  SEL R229, R229, 0xffffffe0, !P0 ;  /* 0xffffffe0e5e57807 */ /* 0x000fe20004000000 */
[----:B------:R-:W1:Y:S01]  /*3280*/  LDSM.16.M88.4 R188, [R220+0x400] ;  /* 0x00040000dcbc783b */ /* 0x000e620000000200 */
[----:B------:R-:W-:Y:S02]  /*3290*/  LOP3.LUT R0, R3, R0, RZ, 0xfc, !PT ;  /* 0x0000000003007212 */ /* 0x000fe400078efcff */
[----:B------:R-:W-:Y:S02]  /*32a0*/  CS2R R92, SRZ ;  /* 0x00000000005c7805 */ /* 0x000fe4000001ff00 */
[----:B------:R-:W-:Y:S01]  /*32b0*/  LEA R225, R4, UR5, 0x1 ;  /* 0x0000000504e17c11 */ /* 0x000fe2000f8e08ff */
[----:B------:R-:W1:Y:S01]  /*32c0*/  LDSM.16.M88.4 R200, [R220+0x2000] ;  /* 0x00200000dcc8783b */ /* 0x000e620000000200 */
[----:B------:R-:W-:-:S02]  /*32d0*/  LEA R224, R224, UR5, 0x1 ;  /* 0x00000005e0e07c11 */ /* 0x000fc4000f8e08ff */
[----:B------:R-:W-:Y:S02]  /*32e0*/  CS2R R98, SRZ ;  /* 0x0000000000627805 */ /* 0x000fe4000001ff00 */
[----:B------:R-:W-:Y:S01]  /*32f0*/  LOP3.LUT P0, RZ, R231, 0x2, RZ, 0xc0, !PT ;  /* 0x00000002e7ff7812 */ /* 0x000fe2000780c0ff */
        /* <DEDUP_REMOVED lines=28> */
[----:B------:R3:W-:Y:S01]  /*34c0*/  STL [R1+0x4], R0 ;  /* 0x0000040001007387 */ /* 0x0007e20000100800 */
        /* <DEDUP_REMOVED lines=8> */
[----:B------:R-:W-:Y:S01]  /*3550*/  VIADD R245, R245, 0xfffffffc ;  /* 0xfffffffcf5f57836 */ /* 0x000fe20000000000 */
[----:B------:R-:W-:Y:S01]  /*3560*/  SEL R228, R228, 0xffffffe0, !P0 ;  /* 0xffffffe0e4e47807 */ /* 0x000fe20004000000 */
[----:B------:R-:W-:Y:S01]  /*3570*/  VIADD R225, R225, UR12 ;  /* 0x0000000ce1e17c36 */ /* 0x000fe20008000000 */
[----:B------:R-:W-:Y:S01]  /*3580*/  UISETP.GE.AND UP1, UPT, UR36, UR43, UPT ;  /* 0x0000002b2400728c */ /* 0x000fe2000bf26270 */
[----:B------:R-:W-:Y:S01]  /*3590*/  VIADD R224, R224, UR12 ;  /* 0x0000000ce0e07c36 */ /* 0x000fe20008000000 */
[----:B--2---:R-:W-:Y:S01]  /*35a0*/  USHF.L.U32 UR15, UR15, 0x6, URZ ;  /* 0x000000060f0f7899 */ /* 0x004fe200080006ff */
[----:B------:R-:W-:Y:S01]  /*35b0*/  IMAD.IADD R227, R226, 0x1, R229 ;  /* 0x00000001e2e37824 */ /* 0x000fe200078e02e5 */
[----:B---3--:R-:W-:-:S04]  /*35c0*/  IADD3 R248, P2, P1, R8, UR48, R248 ;  /* 0x0000003008f87c10 */ /* 0x008fc8000f95e0f8 */
[----:B------:R-:W-:Y:S01]  /*35d0*/  IADD3.X R0, PT, PT, R9, UR16, RZ, P2, P1 ;  /* 0x0000001009007c10 */ /* 0x000fe200097e24ff */
[----:B------:R-:W2:Y:S01]  /*35e0*/  LDCU UR16, c[0x0][0x590] ;  /* 0x0000b200ff1077ac */ /* 0x000ea20008000800 */
[C---:B------:R-:W-:Y:S01]  /*35f0*/  LOP3.LUT P1, RZ, R231.reuse, 0x4, RZ, 0xc0, !PT ;  /* 0x00000004e7ff7812 */ /* 0x040fe2000782c0ff */
[----:B------:R-:W-:Y:S01]  /*3600*/  IMAD.WIDE.U32 R248, R248, -0x2daee0ad, RZ ;  /* 0xd2511f53f8f87825 */ /* 0x000fe200078e00ff */
[----:B------:R-:W-:Y:S01]  /*3610*/  LOP3.LUT P2, RZ, R231, 0x8, RZ, 0xc0, !PT ;  /* 0x00000008e7ff7812 */ /* 0x000fe2000784c0ff */
[----:B------:R3:W-:Y:S01]  /*3620*/  STL [R1], R0 ;  /* 0x0000000001007387 */ /* 0x0007e20000100800 */
        /* <DEDUP_REMOVED lines=17> */
.L_x_465:
[----:B------:R-:W0:Y:S01]  /*3740*/  LDGDEPBAR ;  /* 0x00000000000079af */ /* 0x000e220000000000 */
[----:B------:R-:W-:Y:S01]  /*3750*/  IMAD.IADD R0, R225, 0x1, R229 ;  /* 0x00000001e1007824 */ /* 0x000fe200078e02e5 */
[----:B------:R-:W-:Y:S01]  /*3760*/  PLOP3.LUT P4, PT, PT, PT, UP1, 0x80, 0x8 ;  /* 0x000000000008781c */ /* 0x000fe20003f8f018 */
[----:B------:R-:W-:Y:S01]  /*3770*/  IMAD.SHL.U32 R2, R231, 0x2, RZ ;  /* 0x00000002e7027824 */ /* 0x000fe200078e00ff */
[----:B------:R-:W-:Y:S01]  /*3780*/  PLOP3.LUT P3, PT, PT, PT, UP1, 0x80, 0x8 ;  /* 0x000000000008781c */ /* 0x000fe20003f6f018 */
[----:B------:R-:W-:Y:S01]  /*3790*/  UISETP.NE.AND UP2, UPT, UR51, URZ, UPT ;  /* 0x000000ff3300728c */ /* 0x000fe2000bf45270 */
[----:B------:R-:W-:Y:S02]  /*37a0*/  SHF.R.U32.HI R3, RZ, 0x1, R231 ;  /* 0x00000001ff037819 */ /* 0x000fe400000116e7 */
[----:B------:R-:W-:Y:S02]  /*37b0*/  PLOP3.LUT P0, PT, PT, PT, UP1, 0x80, 0x8 ;  /* 0x000000000008781c */ /* 0x000fe40003f0f018 */
[----:B------:R-:W-:Y:S02]  /*37c0*/  PLOP3.LUT P6, PT, PT, PT, UP1, 0x80, 0x8 ;  /* 0x000000000008781c */ /* 0x000fe40003fcf018 */
[----:B------:R-:W-:Y:S03]  /*37d0*/  PLOP3.LUT P5, PT, PT, PT, UP1, 0x80, 0x8 ;  /* 0x000000000008781c */ /* 0x000fe60003faf018 */
[----:B------:R-:W-:Y:S02]  /*37e0*/  @P4 LOP3.LUT R2, R2, 0x6, RZ, 0xc0, !PT ;  /* 0x0000000602024812 */ /* 0x000fe400078ec0ff */
[----:B------:R-:W-:Y:S02]  /*37f0*/  PLOP3.LUT P4, PT, PT, PT, UP1, 0x80, 0x8 ;  /* 0x000000000008781c */ /* 0x000fe40003f8f018 */
[----:B------:R-:W-:Y:S02]  /*3800*/  @P3 LOP3.LUT R2, R2, 0x1e0, R3, 0xf8, !PT ;  /* 0x000001e002023812 */ /* 0x000fe400078ef803 */
[----:B------:R-:W2:Y:S01]  /*3810*/  LDL R3, [R1+0x4] ;  /* 0x0000040001037983 */ /* 0x000ea20000100800 */
[----:B------:R-:W-:Y:S01]  /*3820*/  PLOP3.LUT P3, PT, PT, PT, UP1, 0x80, 0x8 ;  /* 0x000000000008781c */ /* 0x000fe20003f6f018 */
[----:B------:R-:W-:Y:S04]  /*3830*/  DEPBAR.LE SB0, 0x0 ;  /* 0x000080000000791a */ /* 0x000fe80000000000 */
[----:B------:R-:W-:Y:S06]  /*3840*/  BAR.SYNC.DEFER_BLOCKING 0x0 ;  /* 0x0000000000007b1d */ /* 0x000fec0000010000 */
[----:B------:R-:W-:Y:S08]  /*3850*/  LDSM.16.M88.4 R32, [R225] ;  /* 0x00000000e120783b */ /* 0x000ff00000000200 */
[----:B------:R-:W1:Y:S08]  /*3860*/  LDSM.16.M88.4 R16, [R226+0x9000] ;  /* 0x00900000e210783b */ /* 0x000e700000000200 */
[----:B------:R-:W3:Y:S08]  /*3870*/  LDSM.16.M88.4 R28, [R225+0x800] ;  /* 0x00080000e11c783b */ /* 0x000ef00000000200 */
[----:B------:R-:W4:Y:S08]  /*3880*/  LDSM.16.M88.4 R132, [R226+0x9400] ;  /* 0x00940000e284783b */ /* 0x000f300000000200 */
[----:B------:R-:W-:Y:S08]  /*3890*/  LDSM.16.M88.4 R136, [R0] ;  /* 0x000000000088783b */ /* 0x000ff00000000200 */
[----:B------:R-:W4:Y:S01]  /*38a0*/  LDSM.16.M88.4 R140, [R227+0x9000] ;  /* 0x00900000e38c783b */ /* 0x000f220000000200 */
[-C--:B-1----:R-:W-:Y:S07]  /*38b0*/  HMMA.16816.F32 R4, R32, R16.reuse, RZ ;  /* 0x000000102004723c */ /* 0x082fee00000018ff */
[----:B------:R-:W1:Y:S01]  /*38c0*/  LDSM.16.M88.4 R144, [R0+0x800] ;  /* 0x000800000090783b */ /* 0x000e620000000200 */
[C---:B---3--:R-:W-:Y:S07]  /*38d0*/  HMMA.16816.F32 R8, R28.reuse, R16, RZ ;  /* 0x000000101c08723c */ /* 0x048fee00000018ff */
[----:B------:R-:W3:Y:S01]  /*38e0*/  LDSM.16.M88.4 R148, [R227+0x9400] ;  /* 0x00940000e394783b */ /* 0x000ee20000000200 */
[-C--:B------:R-:W-:Y:S07]  /*38f0*/  HMMA.16816.F32 R12, R28, R18.reuse, RZ ;  /* 0x000000121c0c723c */ /* 0x080fee00000018ff */
[----:B------:R-:W-:Y:S01]  /*3900*/  LDSM.16.M88.4 R152, [R225+0x1000] ;  /* 0x00100000e198783b */ /* 0x000fe20000000200 */
[C---:B------:R-:W-:Y:S07]  /*3910*/  HMMA.16816.F32 R16, R32.reuse, R18, RZ ;  /* 0x000000122010723c */ /* 0x040fee00000018ff */
[----:B------:R-:W3:Y:S01]  /*3920*/  LDSM.16.M88.4 R156, [R226+0xb000] ;  /* 0x00b00000e29c783b */ /* 0x000ee20000000200 */
[-C--:B----4-:R-:W-:Y:S07]  /*3930*/  HMMA.16816.F32 R20, R32, R132.reuse, RZ ;  /* 0x000000842014723c */ /* 0x090fee00000018ff */
[----:B------:R-:W4:Y:S01]  /*3940*/  LDSM.16.M88.4 R160, [R225+0x1800] ;  /* 0x00180000e1a0783b */ /* 0x000f220000000200 */
[C---:B------:R-:W-:Y:S07]  /*3950*/  HMMA.16816.F32 R24, R28.reuse, R132, RZ ;  /* 0x000000841c18723c */ /* 0x040fee00000018ff */
[----:B------:R-:W-:Y:S01]  /*3960*/  LDSM.16.M88.4 R164, [R0+0x1000] ;  /* 0x0010000000a4783b */ /* 0x000fe20000000200 */
[-C--:B------:R-:W-:Y:S07]  /*3970*/  HMMA.16816.F32 R28, R28, R134.reuse, RZ ;  /* 0x000000861c1c723c */ /* 0x080fee00000018ff */
[----:B------:R-:W-:Y:S01]  /*3980*/  LDSM.16.M88.4 R168, [R227+0xb000] ;  /* 0x00b00000e3a8783b */ /* 0x000fe20000000200 */
[----:B------:R-:W-:Y:S07]  /*3990*/  HMMA.16816.F32 R32, R32, R134, RZ ;  /* 0x000000862020723c */ /* 0x000fee00000018ff */
[----:B------:R-:W4:Y:S01]  /*39a0*/  LDSM.16.M88.4 R132, [R226+0xb400] ;  /* 0x00b40000e284783b */ /* 0x000f220000000200 */
[-C--:B------:R-:W-:Y:S07]  /*39b0*/  HMMA.16816.F32 R4, R136, R140.reuse, R4 ;  /* 0x0000008c8804723c */ /* 0x080fee0000001804 */
[----:B------:R-:W4:Y:S01]  /*39c0*/  LDSM.16.M88.4 R172, [R0+0x1800] ;  /* 0x0018000000ac783b */ /* 0x000f220000000200 */
[C---:B-1----:R-:W-:Y:S08]  /*39d0*/  HMMA.16816.F32 R8, R144.reuse, R140, R8 ;  /* 0x0000008c9008723c */ /* 0x042ff00000001808 */
[-C--:B------:R-:W-:Y:S08]  /*39e0*/  HMMA.16816.F32 R12, R144, R142.reuse, R12 ;  /* 0x0000008e900c723c */ /* 0x080ff0000000180c */
[C---:B------:R-:W-:Y:S01]  /*39f0*/  HMMA.16816.F32 R16, R136.reuse, R142, R16 ;  /* 0x0000008e8810723c */ /* 0x040fe20000001810 */
[----:B------:R-:W-:Y:S07]  /*3a00*/  LDSM.16.M88.4 R140, [R226+0xd000] ;  /* 0x00d00000e28c783b */ /* 0x000fee0000000200 */
[-C--:B---3--:R-:W-:Y:S08]  /*3a10*/  HMMA.16816.F32 R20, R136, R148.reuse, R20 ;  /* 0x000000948814723c */ /* 0x088ff00000001814 */
[C---:B------:R-:W-:Y:S08]  /*3a20*/  HMMA.16816.F32 R24, R144.reuse, R148, R24 ;  /* 0x000000949018723c */ /* 0x040ff00000001818 */
[-C--:B------:R-:W-:Y:S01]  /*3a30*/  HMMA.16816.F32 R28, R144, R150.reuse, R28 ;  /* 0x00000096901c723c */ /* 0x080fe2000000181c */
[----:B------:R-:W-:Y:S07]  /*3a40*/  LDSM.16.M88.4 R144, [R225+0x2800] ;  /* 0x00280000e190783b */ /* 0x000fee0000000200 */
[----:B------:R-:W-:Y:S01]  /*3a50*/  HMMA.16816.F32 R32, R136, R150, R32 ;  /* 0x000000968820723c */ /* 0x000fe20000001820 */
[----:B------:R-:W1:Y:S07]  /*3a60*/  LDSM.16.M88.4 R136, [R227+0xb400] ;  /* 0x00b40000e388783b */ /* 0x000e6e0000000200 */
[-C--:B------:R-:W-:Y:S01]  /*3a70*/  HMMA.16816.F32 R4, R152, R156.reuse, R4 ;  /* 0x0000009c9804723c */ /* 0x080fe20000001804 */
[----:B------:R-:W-:Y:S07]  /*3a80*/  LDSM.16.M88.4 R148, [R226+0xd400] ;  /* 0x00d40000e294783b */ /* 0x000fee0000000200 */
[C---:B----4-:R-:W-:Y:S08]  /*3a90*/  HMMA.16816.F32 R8, R160.reuse, R156, R8 ;  /* 0x0000009ca008723c */ /* 0x050ff00000001808 */
        /* <DEDUP_REMOVED lines=10> */
[----:B------:R4:W2:Y:S07]  /*3b40*/  LDSM.16.M88.4 R152, [R0+0x2000] ;  /* 0x002000000098783b */ /* 0x0008ae0000000200 */
[C---:B------:R-:W-:Y:S08]  /*3b50*/  HMMA.16816.F32 R8, R172.reuse, R168, R8 ;  /* 0x000000a8ac08723c */ /* 0x040ff00000001808 */
[-C--:B------:R-:W-:Y:S08]  /*3b60*/  HMMA.16816.F32 R12, R172, R170.reuse, R12 ;  /* 0x000000aaac0c723c */ /* 0x080ff0000000180c */
[C---:B------:R-:W-:Y:S01]  /*3b70*/  HMMA.16816.F32 R16, R164.reuse, R170, R16 ;  /* 0x000000aaa410723c */ /* 0x040fe20000001810 */
[----:B----4-:R-:W-:Y:S04]  /*3b80*/  IMAD.U32 R0, RZ, RZ, UR45 ;  /* 0x0000002dff007e24 */ /* 0x010fe8000f8e00ff */
[----:B------:R-:W-:Y:S01]  /*3b90*/  @P0 IMAD R0, R0, 0x80, R2 ;  /* 0x0000008000000824 */ /* 0x000fe200078e0202 */
[----:B------:R-:W-:Y:S02]  /*3ba0*/  PLOP3.LUT P0, PT, PT, PT, UP1, 0x80, 0x8 ;  /* 0x000000000008781c */ /* 0x000fe40003f0f018 */
[-C--:B-1----:R-:W-:Y:S03]  /*3bb0*/  HMMA.16816.F32 R20, R164, R136.reuse, R20 ;  /* 0x00000088a414723c */ /* 0x082fe60000001814 */
[----:B------:R-:W-:Y:S05]  /*3bc0*/  @P6 ISETP.GE.AND P6, PT, R0, UR43, PT ;  /* 0x0000002b00006c0c */ /* 0x000fea000bfc6270 */
[C---:B------:R-:W-:Y:S08]  /*3bd0*/  HMMA.16816.F32 R24, R172.reuse, R136, R24 ;  /* 0x00000088ac18723c */ /* 0x040ff00000001818 */
[-C--:B------:R-:W-:Y:S08]  /*3be0*/  HMMA.16816.F32 R28, R172, R138.reuse, R28 ;  /* 0x0000008aac1c723c */ /* 0x080ff0000000181c */
[----:B------:R-:W-:Y:S04]  /*3bf0*/  HMMA.16816.F32 R32, R164, R138, R32 ;  /* 0x0000008aa420723c */ /* 0x000fe80000001820 */
[----:B------:R-:W-:Y:S04]  /*3c00*/  SHF.R.U32.HI R138, RZ, 0x6, R231 ;  /* 0x00000006ff8a7819 */ /* 0x000fe800000116e7 */
[-C--:B---3--:R-:W-:Y:S08]  /*3c10*/  HMMA.16816.F32 R4, R132, R140.reuse, R4 ;  /* 0x0000008c8404723c */ /* 0x088ff00000001804 */
[C---:B------:R-:W-:Y:S04]  /*3c20*/  HMMA.16816.F32 R8, R144.reuse, R140, R8 ;  /* 0x0000008c9008723c */ /* 0x040fe80000001808 */
[----:B------:R-:W-:Y:S04]  /*3c30*/  VIADD R140, R245, 0x2 ;  /* 0x00000002f58c7836 */ /* 0x000fe80000000000 */
[-C--:B------:R-:W-:Y:S03]  /*3c40*/  HMMA.16816.F32 R12, R144, R142.reuse, R12 ;  /* 0x0000008e900c723c */ /* 0x080fe6000000180c */
[----:B------:R-:W-:Y:S05]  /*3c50*/  IMAD.WIDE.U32 R140, R140, -0x326172a9, RZ ;  /* 0xcd9e8d578c8c7825 */ /* 0x000fea00078e00ff */
[C---:B------:R-:W-:Y:S01]  /*3c60*/  HMMA.16816.F32 R16, R132.reuse, R142, R16 ;  /* 0x0000008e8410723c */ /* 0x040fe20000001810 */
[----:B------:R-:W3:Y:S07]  /*3c70*/  LDL R142, [R1] ;  /* 0x00000000018e7983 */ /* 0x000eee0000100800 */
[-C--:B------:R-:W-:Y:S08]  /*3c80*/  HMMA.16816.F32 R20, R132, R148.reuse, R20 ;  /* 0x000000948414723c */ /* 0x080ff00000001814 */
[C---:B------:R-:W-:Y:S08]  /*3c90*/  HMMA.16816.F32 R24, R144.reuse, R148, R24 ;  /* 0x000000949018723c */ /* 0x040ff00000001818 */
[-C--:B------:R-:W-:Y:S03]  /*3ca0*/  HMMA.16816.F32 R28, R144, R150.reuse, R28 ;  /* 0x00000096901c723c */ /* 0x080fe6000000181c */
[----:B--2---:R-:W-:Y:S05]  /*3cb0*/  LEA R144, R3, UR4, 0x1 ;  /* 0x0000000403907c11 */ /* 0x004fea000f8e08ff */
[----:B------:R-:W-:Y:S01]  /*3cc0*/  HMMA.16816.F32 R32, R132, R150, R32 ;  /* 0x000000968420723c */ /* 0x000fe20000001820 */
[----:B------:R-:W1:Y:S03]  /*3cd0*/  LDSM.16.M88.4 R132, [R227+0xd400] ;  /* 0x00d40000e384783b */ /* 0x000e660000000200 */
[C---:B------:R-:W-:Y:S02]  /*3ce0*/  VIADD R3, R144.reuse, 0x13000 ;  /* 0x0001300090037836 */ /* 0x040fe40000000000 */
[----:B------:R-:W-:Y:S02]  /*3cf0*/  VIADD R136, R144, 0x13020 ;  /* 0x0001302090887836 */ /* 0x000fe40000000000 */
[-C--:B------:R-:W-:Y:S05]  /*3d00*/  HMMA.16816.F32 R4, R152, R156.reuse, R4 ;  /* 0x0000009c9804723c */ /* 0x080fea0000001804 */
[----:B------:R-:W-:Y:S03]  /*3d10*/  @P2 VIADD R136, R3, 0xffffffe0 ;  /* 0xffffffe003882836 */ /* 0x000fe60000000000 */
        /* <DEDUP_REMOVED lines=12> */
[----:B------:R-:W-:Y:S01]  /*3de0*/  PLOP3.LUT P0, PT, PT, PT, UP1, 0x80, 0x8 ;  /* 0x000000000008781c */ /* 0x000fe20003f0f018 */
[----:B------:R-:W-:Y:S01]  /*3df0*/  @P4 VIADD R2, R0, 0x1 ;  /* 0x0000000100024836 */ /* 0x000fe20000000000 */
[----:B------:R-:W-:Y:S03]  /*3e00*/  PLOP3.LUT P4, PT, PT, PT, UP1, 0x80, 0x8 ;  /* 0x000000000008781c */ /* 0x000fe60003f8f018 */
[C---:B------:R-:W-:Y:S04]  /*3e10*/  HMMA.16816.F32 R24, R160.reuse, R132, R24 ;  /* 0x00000084a018723c */ /* 0x040fe80000001818 */
[----:B------:R-:W-:Y:S01]  /*3e20*/  @P5 ISETP.GE.AND P5, PT, R2, UR43, PT ;  /* 0x0000002b02005c0c */ /* 0x000fe2000bfa6270 */
[----:B------:R-:W-:Y:S01]  /*3e30*/  @P3 VIADD R2, R0, 0x8 ;  /* 0x0000000800023836 */ /* 0x000fe20000000000 */
[----:B------:R-:W-:Y:S02]  /*3e40*/  PLOP3.LUT P3, PT, PT, PT, UP1, 0x80, 0x8 ;  /* 0x000000000008781c */ /* 0x000fe40003f6f018 */
[----:B------:R-:W-:Y:S01]  /*3e50*/  @P6 FSEL R5, R5, -INF , !P5 ;  /* 0xff80000005056808 */ /* 0x000fe20006800000 */
[-C--:B------:R-:W-:Y:S01]  /*3e60*/  HMMA.16816.F32 R28, R160, R134.reuse, R28 ;  /* 0x00000086a01c723c */ /* 0x080fe2000000181c */
[----:B------:R-:W-:Y:S01]  /*3e70*/  PLOP3.LUT P6, PT, PT, PT, UP1, 0x80, 0x8 ;  /* 0x000000000008781c */ /* 0x000fe20003fcf018 */
[----:B------:R-:W-:Y:S01]  /*3e80*/  IMAD.MOV.U32 R163, RZ, RZ, 0x10 ;  /* 0x00000010ffa37424 */ /* 0x000fe200078e00ff */
[----:B------:R-:W-:Y:S02]  /*3e90*/  @P0 FSEL R7, R7, -INF , !P5 ;  /* 0xff80000007070808 */ /* 0x000fe40006800000 */
[----:B------:R-:W-:Y:S02]  /*3ea0*/  PLOP3.LUT P0, PT, PT, PT, UP1, 0x80, 0x8 ;  /* 0x000000000008781c */ /* 0x000fe40003f0f018 */
[----:B------:R-:W-:Y:S01]  /*3eb0*/  @P4 FSEL R9, R9, -INF , !P5 ;  /* 0xff80000009094808 */ /* 0x000fe20006800000 */
[----:B------:R-:W-:Y:S01]  /*3ec0*/  HMMA.16816.F32 R32, R152, R134, R32 ;  /* 0x000000869820723c */ /* 0x000fe20000001820 */
[----:B------:R-:W-:Y:S03]  /*3ed0*/  PLOP3.LUT P4, PT, PT, PT, UP1, 0x80, 0x8 ;  /* 0x000000000008781c */ /* 0x000fe60003f8f018 */
[----:B------:R-:W-:Y:S02]  /*3ee0*/  @P3 FSEL R11, R11, -INF , !P5 ;  /* 0xff8000000b0b3808 */ /* 0x000fe40006800000 */
[----:B------:R-:W-:Y:S02]  /*3ef0*/  PLOP3.LUT P3, PT, PT, PT, UP1, 0x80, 0x8 ;  /* 0x000000000008781c */ /* 0x000fe40003f6f018 */
[----:B------:R-:W-:Y:S01]  /*3f00*/  @P6 ISETP.GE.AND P6, PT, R2, UR43, PT ;  /* 0x0000002b02006c0c */ /* 0x000fe2000bfc6270 */
[----:B------:R-:W-:Y:S01]  /*3f10*/  IMAD.U32 R2, RZ, RZ, UR45 ;  /* 0x0000002dff027e24 */ /* 0x000fe2000f8e00ff */
[----:B------:R-:W-:Y:S02]  /*3f20*/  PLOP3.LUT P5, PT, PT, PT, UP1, 0x80, 0x8 ;  /* 0x000000000008781c */ /* 0x000fe40003faf018 */
[----:B------:R-:W-:Y:S01]  /*3f30*/  @P0 FSEL R12, R12, -INF , !P6 ;  /* 0xff8000000c0c0808 */ /* 0x000fe20007000000 */
[----:B------:R-:W-:Y:S01]  /*3f40*/  IMAD R2, R2, 0x4, R138 ;  /* 0x0000000402027824 */ /* 0x000fe200078e028a */
[----:B------:R-:W-:Y:S01]  /*3f50*/  PLOP3.LUT P0, PT, PT, PT, UP1, 0x80, 0x8 ;  /* 0x000000000008781c */ /* 0x000fe20003f0f018 */
[----:B------:R-:W-:Y:S01]  /*3f60*/  IMAD.WIDE.U32 R138, R245, -0x326172a9, RZ ;  /* 0xcd9e8d57f58a7825 */ /* 0x000fe200078e00ff */
[----:B------:R-:W-:Y:S02]  /*3f70*/  @P4 FSEL R14, R14, -INF , !P6 ;  /* 0xff8000000e0e4808 */ /* 0x000fe40007000000 */
[----:B------:R-:W-:Y:S02]  /*3f80*/  LOP3.LUT R2, R2, UR49, R249, 0x96, !PT ;  /* 0x0000003102027c12 */ /* 0x000fe4000f8e96f9 */
[----:B------:R-:W-:Y:S02]  /*3f90*/  PLOP3.LUT P4, PT, PT, PT, UP1, 0x80, 0x8 ;  /* 0x000000000008781c */ /* 0x000fe40003f8f018 */
[----:B------:R-:W-:Y:S01]  /*3fa0*/  @P3 FSEL R16, R16, -INF , !P6 ;  /* 0xff80000010103808 */ /* 0x000fe20007000000 */
[----:B------:R-:W-:Y:S01]  /*3fb0*/  IMAD.WIDE.U32 R2, R2, -0x326172a9, RZ ;  /* 0xcd9e8d5702027825 */ /* 0x000fe200078e00ff */
[----:B------:R-:W-:Y:S02]  /*3fc0*/  PLOP3.LUT P3, PT, PT, PT, UP1, 0x80, 0x8 ;  /* 0x000000000008781c */ /* 0x000fe40003f6f018 */
[----:B------:R-:W-:Y:S01]  /*3fd0*/  @P5 FSEL R18, R18, -INF , !P6 ;  /* 0xff80000012125808 */ /* 0x000fe20007000000 */
[----:B------:R-:W-:Y:S01]  /*3fe0*/  @P0 VIADD R137, R0, 0x9 ;  /* 0x0000000900890836 */ /* 0x000fe20000000000 */
[----:B------:R-:W-:Y:S02]  /*3ff0*/  PLOP3.LUT P6, PT, PT, PT, UP1, 0x80, 0x8 ;  /* 0x000000000008781c */ /* 0x000fe40003fcf018 */
[----:B------:R-:W-:Y:S02]  /*4000*/  PLOP3.LUT P0, PT, PT, PT, UP1, 0x80, 0x8 ;  /* 0x000000000008781c */ /* 0x000fe40003f0f018 */
[----:B------:R-:W-:Y:S02]  /*4010*/  PLOP3.LUT P5, PT, PT, PT, UP1, 0x80, 0x8 ;  /* 0x000000000008781c */ /* 0x000fe40003faf018 */
[----:B------:R-:W-:Y:S02]  /*4020*/  @P4 ISETP.GE.AND P4, PT, R137, UR43, PT ;  /* 0x0000002b89004c0c */ /* 0x000fe4000bf86270 */
[--C-:B------:R-:W-:Y:S02]  /*4030*/  LOP3.LUT R145, R138, UR48, R3.reuse, 0x96, !PT ;  /* 0x000000308a917c12 */ /* 0x100fe4000f8e9603 */
[----:B------:R-:W-:Y:S02]  /*4040*/  LOP3.LUT R3, R140, UR48, R3, 0x96, !PT ;  /* 0x000000308c037c12 */ /* 0x000fe4000f8e9603 */
[----:B------:R-:W-:Y:S02]  /*4050*/  @P3 FSEL R13, R13, -INF , !P4 ;  /* 0xff8000000d0d3808 */ /* 0x000fe40006000000 */
[----:B------:R-:W-:Y:S02]  /*4060*/  PLOP3.LUT P3, PT, PT, PT, UP1, 0x80, 0x8 ;  /* 0x000000000008781c */ /* 0x000fe40003f6f018 */
[----:B------:R-:W-:Y:S02]  /*4070*/  @P6 FSEL R17, R17, -INF , !P4 ;  /* 0xff80000011116808 */ /* 0x000fe40006000000 */
[----:B------:R-:W-:Y:S02]  /*4080*/  PLOP3.LUT P6, PT, PT, PT, UP1, 0x80, 0x8 ;  /* 0x000000000008781c */ /* 0x000fe40003fcf018 */
[----:B------:R-:W-:Y:S02]  /*4090*/  @P0 FSEL R19, R19, -INF , !P4 ;  /* 0xff80000013130808 */ /* 0x000fe40006000000 */
[----:B------:R-:W-:Y:S02]  /*40a0*/  PLOP3.LUT P0, PT, PT, PT, UP1, 0x80, 0x8 ;  /* 0x000000000008781c */ /* 0x000fe40003f0f018 */
[----:B------:R-:W-:Y:S02]  /*40b0*/  @P5 FSEL R15, R15, -INF , !P4 ;  /* 0xff8000000f0f5808 */ /* 0x000fe40006000000 */
[----:B------:R-:W-:Y:S01]  /*40c0*/  PLOP3.LUT P5, PT, PT, PT, UP1, 0x80, 0x8 ;  /* 0x000000000008781c */ /* 0x000fe20003faf018 */
[C---:B------:R-:W-:Y:S01]  /*40d0*/  @P3 VIADD R137, R0.reuse, 0x10 ;  /* 0x0000001000893836 */ /* 0x040fe20000000000 */
[----:B------:R-:W-:Y:S02]  /*40e0*/  PLOP3.LUT P4, PT, PT, PT, UP1, 0x80, 0x8 ;  /* 0x000000000008781c */ /* 0x000fe40003f8f018 */
[----:B------:R-:W-:Y:S02]  /*40f0*/  PLOP3.LUT P3, PT, PT, PT, UP1, 0x80, 0x8 ;  /* 0x000000000008781c */ /* 0x000fe40003f6f018 */
[----:B------:R-:W-:Y:S02]  /*4100*/  @P6 ISETP.GE.AND P6, PT, R137, UR43, PT ;  /* 0x0000002b89006c0c */ /* 0x000fe4000bfc6270 */
[----:B------:R-:W-:Y:S01]  /*4110*/  SEL R163, R163, 0xfffffff0, !P1 ;  /* 0xfffffff0a3a37807 */ /* 0x000fe20004800000 */
[C---:B------:R-:W-:Y:S01]  /*4120*/  @P0 VIADD R137, R0.reuse, 0x18 ;  /* 0x0000001800890836 */ /* 0x040fe20000000000 */
[----:B------:R-:W-:Y:S03]  /*4130*/  PLOP3.LUT P0, PT, PT, PT, UP1, 0x80, 0x8 ;  /* 0x000000000008781c */ /* 0x000fe60003f0f018 */
[----:B------:R-:W-:Y:S01]  /*4140*/  @P5 VIADD R138, R0, 0x11 ;  /* 0x00000011008a5836 */ /* 0x000fe20000000000 */
[----:B------:R-:W-:Y:S02]  /*4150*/  PLOP3.LUT P5, PT, PT, PT, UP1, 0x80, 0x8 ;  /* 0x000000000008781c */ /* 0x000fe40003faf018 */
[----:B------:R-:W-:Y:S02]  /*4160*/  @P4 FSEL R20, R20, -INF , !P6 ;  /* 0xff80000014144808 */ /* 0x000fe40007000000 */
[----:B------:R-:W-:Y:S02]  /*4170*/  PLOP3.LUT P4, PT, PT, PT, UP1, 0x80, 0x8 ;  /* 0x000000000008781c */ /* 0x000fe40003f8f018 */
[----:B------:R-:W-:Y:S02]  /*4180*/  @P3 FSEL R22, R22, -INF , !P6 ;  /* 0xff80000016163808 */ /* 0x000fe40007000000 */
[----:B------:R-:W-:Y:S02]  /*4190*/  PLOP3.LUT P3, PT, PT, PT, UP1, 0x80, 0x8 ;  /* 0x000000000008781c */ /* 0x000fe40003f6f018 */
[----:B------:R-:W-:Y:S02]  /*41a0*/  @P0 FSEL R24, R24, -INF , !P6 ;  /* 0xff80000018180808 */ /* 0x000fe40007000000 */
[----:B------:R-:W-:Y:S02]  /*41b0*/  PLOP3.LUT P0, PT, PT, PT, UP1, 0x80, 0x8 ;  /* 0x000000000008781c */ /* 0x000fe40003f0f018 */
[----:B------:R-:W-:Y:S03]  /*41c0*/  @P5 ISETP.GE.AND P5, PT, R138, UR43, PT ;  /* 0x0000002b8a005c0c */ /* 0x000fe6000bfa6270 */
[----:B------:R-:W-:Y:S02]  /*41d0*/  @P4 FSEL R26, R26, -INF , !P6 ;  /* 0xff8000001a1a4808 */ /* 0x000fe40007000000 */
[----:B------:R-:W-:Y:S02]  /*41e0*/  PLOP3.LUT P4, PT, PT, PT, UP1, 0x80, 0x8 ;  /* 0x000000000008781c */ /* 0x000fe40003f8f018 */
[----:B------:R-:W-:Y:S02]  /*41f0*/  @P3 ISETP.GE.AND P3, PT, R137, UR43, PT ;  /* 0x0000002b89003c0c */ /* 0x000fe4000bf66270 */
[----:B------:R-:W-:Y:S02]  /*4200*/  PLOP3.LUT P6, PT, PT, PT, UP1, 0x80, 0x8 ;  /* 0x000000000008781c */ /* 0x000fe40003fcf018 */
[----:B------:R-:W-:Y:S01]  /*4210*/  @P0 VIADD R0, R0, 0x19 ;  /* 0x0000001900000836 */ /* 0x000fe20000000000 */
[----:B------:R-:W-:Y:S06]  /*4220*/  PLOP3.LUT P0, PT, PT, PT, UP1, 0x80, 0x8 ;  /* 0x000000000008781c */ /* 0x000fec0003f0f018 */
[----:B------:R-:W-:Y:S02]  /*4230*/  @P4 FSEL R23, R23, -INF , !P5 ;  /* 0xff80000017174808 */ /* 0x000fe40006800000 */
[----:B------:R-:W-:Y:S02]  /*4240*/  PLOP3.LUT P4, PT, PT, PT, UP1, 0x80, 0x8 ;  /* 0x000000000008781c */ /* 0x000fe40003f8f018 */
[----:B------:R-:W-:Y:S02]  /*4250*/  @P6 FSEL R21, R21, -INF , !P5 ;  /* 0xff80000015156808 */ /* 0x000fe40006800000 */
[----:B------:R-:W-:Y:S02]  /*4260*/  PLOP3.LUT P6, PT, PT, PT, UP1, 0x80, 0x8 ;  /* 0x000000000008781c */ /* 0x000fe40003fcf018 */
[----:B------:R-:W-:Y:S02]  /*4270*/  @P0 FSEL R25, R25, -INF , !P5 ;  /* 0xff80000019190808 */ /* 0x000fe40006800000 */
[----:B------:R-:W-:Y:S05]  /*4280*/  PLOP3.LUT P0, PT, PT, PT, UP1, 0x80, 0x8 ;  /* 0x000000000008781c */ /* 0x000fea0003f0f018 */
[----:B------:R-:W-:Y:S02]  /*4290*/  @P4 FSEL R27, R27, -INF , !P5 ;  /* 0xff8000001b1b4808 */ /* 0x000fe40006800000 */
[----:B------:R-:W-:Y:S02]  /*42a0*/  PLOP3.LUT P5, PT, PT, PT, UP1, 0x80, 0x8 ;  /* 0x000000000008781c */ /* 0x000fe40003faf018 */
[----:B------:R-:W-:Y:S02]  /*42b0*/  PLOP3.LUT P4, PT, PT, PT, UP1, 0x80, 0x8 ;  /* 0x000000000008781c */ /* 0x000fe40003f8f018 */
[----:B------:R-:W-:Y:S02]  /*42c0*/  @P6 ISETP.GE.AND P6, PT, R0, UR43, PT ;  /* 0x0000002b00006c0c */ /* 0x000fe4000bfc6270 */
[----:B------:R-:W-:Y:S02]  /*42d0*/  @P0 FSEL R28, R28, -INF , !P3 ;  /* 0xff8000001c1c0808 */ /* 0x000fe40005800000 */
[----:B------:R-:W-:Y:S05]  /*42e0*/  PLOP3.LUT P0, PT, PT, PT, UP1, 0x80, 0x8 ;  /* 0x000000000008781c */ /* 0x000fea0003f0f018 */
[----:B------:R-:W-:Y:S02]  /*42f0*/  @P5 FSEL R32, R32, -INF , !P3 ;  /* 0xff80000020205808 */ /* 0x000fe40005800000 */
[----:B------:R-:W-:Y:S02]  /*4300*/  PLOP3.LUT P5, PT, PT, PT, UP1, 0x80, 0x8 ;  /* 0x000000000008781c */ /* 0x000fe40003faf018 */
[----:B------:R-:W-:Y:S02]  /*4310*/  @P4 FSEL R30, R30, -INF , !P3 ;  /* 0xff8000001e1e4808 */ /* 0x000fe40005800000 */
[----:B------:R-:W-:Y:S02]  /*4320*/  PLOP3.LUT P4, PT, PT, PT, UP1, 0x80, 0x8 ;  /* 0x000000000008781c */ /* 0x000fe40003f8f018 */
[----:B------:R-:W-:Y:S02]  /*4330*/  @P0 FSEL R34, R34, -INF , !P3 ;  /* 0xff80000022220808 */ /* 0x000fe40005800000 */
[----:B------:R-:W-:Y:S02]  /*4340*/  PLOP3.LUT P0, PT, PT, PT, UP1, 0x80, 0x8 ;  /* 0x000000000008781c */ /* 0x000fe40003f0f018 */
[----:B------:R-:W-:Y:S03]  /*4350*/  PLOP3.LUT P3, PT, PT, PT, UP1, 0x80, 0x8 ;  /* 0x000000000008781c */ /* 0x000fe60003f6f018 */
[----:B------:R-:W-:Y:S04]  /*4360*/  @P5 FSEL R31, R31, -INF , !P6 ;  /* 0xff8000001f1f5808 */ /* 0x000fe80007000000 */
[----:B------:R-:W-:Y:S04]  /*4370*/  @P4 FSEL R29, R29, -INF , !P6 ;  /* 0xff8000001d1d4808 */ /* 0x000fe80007000000 */
[----:B------:R-:W-:Y:S02]  /*4380*/  @P0 FSEL R33, R33, -INF , !P6 ;  /* 0xff80000021210808 */ /* 0x000fe40007000000 */
[----:B-----5:R-:W-:Y:S02]  /*4390*/  FSETP.NEU.FTZ.AND P0, PT, R252, -INF , PT ;  /* 0xff800000fc00780b */ /* 0x020fe40003f1d000 */
[----:B------:R-:W-:Y:S02]  /*43a0*/  @P3 FSEL R35, R35, -INF , !P6 ;  /* 0xff80000023233808 */ /* 0x000fe40007000000 */
[----:B------:R-:W-:Y:S02]  /*43b0*/  FSETP.NEU.FTZ.AND P6, PT, R251, -INF , PT ;  /* 0xff800000fb00780b */ /* 0x000fe40003fdd000 */
[C---:B---3--:R-:W-:Y:S02]  /*43c0*/  LOP3.LUT R139, R142.reuse, UR50, R139, 0x96, !PT ;  /* 0x000000328e8b7c12 */ /* 0x048fe4000f8e968b */
        /* <DEDUP_REMOVED lines=38> */
[----:B------:R-:W-:Y:S01]  /*4630*/  FMUL.FTZ R132, R252, 1.4426950216293334961 ;  /* 0x3fb8aa3bfc847820 */ /* 0x000fe20000410000 */
[C---:B------:R-:W-:Y:S02]  /*4640*/  PRMT R143, R2.reuse, 0x7770, RZ ;  /* 0x00007770028f7816 */ /* 0x040fe400000000ff */
[----:B------:R-:W-:Y:S02]  /*4650*/  PRMT R147, R2, 0x7772, RZ ;  /* 0x0000777202937816 */ /* 0x000fe400000000ff */
[----:B------:R-:W-:Y:S02]  /*4660*/  FSEL R132, R132, RZ, P0 ;  /* 0x000000ff84847208 */ /* 0x000fe40000000000 */
[C---:B------:R-:W-:Y:S02]  /*4670*/  PRMT R146, R2.reuse, 0x7771, RZ ;  /* 0x0000777102927816 */ /* 0x040fe400000000ff */
[----:B------:R-:W-:Y:S01]  /*4680*/  PRMT R148, R2, 0x7773, RZ ;  /* 0x0000777302947816 */ /* 0x000fe200000000ff */
[----:B------:R-:W-:Y:S04]  /*4690*/  IMAD.WIDE.U32 R2, R137, -0x326172a9, RZ ;  /* 0xcd9e8d5789027825 */ /* 0x000fe800078e00ff */
[--C-:B------:R-:W-:Y:S01]  /*46a0*/  FFMA.FTZ R4, R4, UR14, -R132.reuse ;  /* 0x0000000e04047c23 */ /* 0x100fe20008010884 */
[----:B------:R-:W-:Y:S01]  /*46b0*/  FSETP.NEU.FTZ.AND P0, PT, R250, -INF , PT ;  /* 0xff800000fa00780b */ /* 0x000fe20003f1d000 */
[--C-:B------:R-:W-:Y:S01]  /*46c0*/  FFMA.FTZ R5, R5, UR14, -R132.reuse ;  /* 0x0000000e05057c23 */ /* 0x100fe20008010884 */
[----:B------:R-:W-:Y:S01]  /*46d0*/  LOP3.LUT R150, R150, UR20, R135, 0x96, !PT ;  /* 0x0000001496967c12 */ /* 0x000fe2000f8e9687 */
[----:B------:R1:W2:Y:S01]  /*46e0*/  MUFU.EX2 R145, R4 ;  /* 0x0000000400917308 */ /* 0x0002a20000000800 */
[----:B------:R-:W-:Y:S01]  /*46f0*/  LOP3.LUT R133, R134, UR18, R3, 0x96, !PT ;  /* 0x0000001286857c12 */ /* 0x000fe2000f8e9603 */
[----:B------:R-:W-:Y:S01]  /*4700*/  FMUL.FTZ R135, R247, 1.4426950216293334961 ;  /* 0x3fb8aa3bf7877820 */ /* 0x000fe20000410000 */
[C---:B------:R-:W-:Y:S07]  /*4710*/  PRMT R139, R2.reuse, 0x7771, RZ ;  /* 0x00007771028b7816 */ /* 0x040fee00000000ff */
[----:B------:R-:W3:Y:S01]  /*4720*/  MUFU.EX2 R169, R5 ;  /* 0x0000000500a97308 */ /* 0x000ee20000000800 */
[----:B------:R-:W-:Y:S01]  /*4730*/  PRMT R141, R2, 0x7772, RZ ;  /* 0x00007772028d7816 */ /* 0x000fe200000000ff */
[----:B------:R-:W-:Y:S01]  /*4740*/  FMUL.FTZ R137, R250, 1.4426950216293334961 ;  /* 0x3fb8aa3bfa897820 */ /* 0x000fe20000410000 */
[----:B------:R-:W-:Y:S01]  /*4750*/  PRMT R134, R2, 0x7770, RZ ;  /* 0x0000777002867816 */ /* 0x000fe200000000ff */
[--C-:B------:R-:W-:Y:S01]  /*4760*/  FFMA.FTZ R16, R16, UR14, -R132.reuse ;  /* 0x0000000e10107c23 */ /* 0x100fe20008010884 */
[----:B------:R-:W-:Y:S01]  /*4770*/  PRMT R142, R2, 0x7773, RZ ;  /* 0x00007773028e7816 */ /* 0x000fe200000000ff */
[----:B------:R-:W-:Y:S01]  /*4780*/  FFMA.FTZ R17, R17, UR14, -R132 ;  /* 0x0000000e11117c23 */ /* 0x000fe20008010884 */
[----:B------:R-:W-:Y:S03]  /*4790*/  SHF.R.U32.HI R2, RZ, 0x18, R0 ;  /* 0x00000018ff027819 */ /* 0x000fe60000011600 */
[----:B------:R-:W-:Y:S01]  /*47a0*/  MUFU.EX2 R167, R16 ;  /* 0x0000001000a77308 */ /* 0x000fe20000000800 */
[----:B------:R-:W-:Y:S01]  /*47b0*/  LOP3.LUT R3, R0, 0xff, RZ, 0xc0, !PT ;  /* 0x000000ff00037812 */ /* 0x000fe200078ec0ff */
[----:B------:R-:W-:Y:S01]  /*47c0*/  FFMA.FTZ R20, R20, UR14, -R132 ;  /* 0x0000000e14147c23 */ /* 0x000fe20008010884 */
[----:B------:R-:W-:Y:S07]  /*47d0*/  ISETP.LE.U32.AND P5, PT, R2, UR13, PT ;  /* 0x0000000d02007c0c */ /* 0x000fee000bfa3070 */
[----:B------:R-:W-:Y:S01]  /*47e0*/  MUFU.EX2 R161, R17 ;  /* 0x0000001100a17308 */ /* 0x000fe20000000800 */
[C---:B------:R-:W-:Y:S01]  /*47f0*/  PRMT R2, R0.reuse, 0x7632, R2 ;  /* 0x0000763200027816 */ /* 0x040fe20000000002 */
[--C-:B------:R-:W-:Y:S01]  /*4800*/  FFMA.FTZ R21, R21, UR14, -R132.reuse ;  /* 0x0000000e15157c23 */ /* 0x100fe20008010884 */
[----:B------:R-:W-:Y:S01]  /*4810*/  ISETP.LE.U32.AND P4, PT, R3, UR13, PT ;  /* 0x0000000d03007c0c */ /* 0x000fe2000bf83070 */
[----:B------:R-:W-:Y:S01]  /*4820*/  FMUL.FTZ R3, R251, 1.4426950216293334961 ;  /* 0x3fb8aa3bfb037820 */ /* 0x000fe20000410000 */
[----:B------:R-:W-:Y:S05]  /*4830*/  LOP3.LUT R0, R0, 0xffff, RZ, 0xc0, !PT ;  /* 0x0000ffff00007812 */ /* 0x000fea00078ec0ff */
[----:B------:R-:W-:Y:S01]  /*4840*/  MUFU.EX2 R158, R20 ;  /* 0x00000014009e7308 */ /* 0x000fe20000000800 */
[----:B------:R-:W-:Y:S01]  /*4850*/  ISETP.LE.U32.AND P3, PT, R134, UR13, PT ;  /* 0x0000000d86007c0c */ /* 0x000fe2000bf63070 */
[----:B------:R-:W-:Y:S01]  /*4860*/  FFMA.FTZ R32, R32, UR14, -R132 ;  /* 0x0000000e20207c23 */ /* 0x000fe20008010884 */
[----:B------:R-:W-:Y:S01]  /*4870*/  SHF.R.U32.HI R0, RZ, 0x8, R0 ;  /* 0x00000008ff007819 */ /* 0x000fe20000011600 */
[----:B------:R-:W-:Y:S01]  /*4880*/  FFMA.FTZ R132, R33, UR14, -R132 ;  /* 0x0000000e21847c23 */ /* 0x000fe20008010884 */
[----:B------:R-:W-:Y:S05]  /*4890*/  FSEL R3, R3, RZ, P6 ;  /* 0x000000ff03037208 */ /* 0x000fea0003000000 */
[----:B------:R-:W-:Y:S01]  /*48a0*/  MUFU.EX2 R154, R32 ;  /* 0x00000020009a7308 */ /* 0x000fe20000000800 */
[----:B------:R-:W-:Y:S02]  /*48b0*/  FSETP.NEU.FTZ.AND P6, PT, R247, -INF , PT ;  /* 0xff800000f700780b */ /* 0x000fe40003fdd000 */
[----:B-1----:R-:W-:Y:S01]  /*48c0*/  LOP3.LUT R4, R0, 0xffff, RZ, 0xc0, !PT ;  /* 0x0000ffff00047812 */ /* 0x002fe200078ec0ff */
[--C-:B------:R-:W-:Y:S01]  /*48d0*/  FFMA.FTZ R6, R6, UR14, -R3.reuse ;  /* 0x0000000e06067c23 */ /* 0x100fe20008010803 */
[----:B------:R-:W-:Y:S01]  /*48e0*/  FSEL R0, R135, RZ, P6 ;  /* 0x000000ff87007208 */ /* 0x000fe20003000000 */
[----:B------:R-:W-:Y:S01]  /*48f0*/  FFMA.FTZ R7, R7, UR14, -R3 ;  /* 0x0000000e07077c23 */ /* 0x000fe20008010803 */
[----:B------:R-:W-:Y:S01]  /*4900*/  ISETP.LE.U32.AND P6, PT, R4, UR13, PT ;  /* 0x0000000d04007c0c */ /* 0x000fe2000bfc3070 */
[----:B--2---:R-:W-:Y:S01]  /*4910*/  @!P4 FADD.FTZ R145, -R145, -RZ ;  /* 0x800000ff9191c221 */ /* 0x004fe20000010100 */
[----:B------:R-:W-:Y:S01]  /*4920*/  LOP3.LUT R134, R2, 0xff, RZ, 0xc0, !PT ;  /* 0x000000ff02867812 */ /* 0x000fe200078ec0ff */
[----:B------:R-:W1:Y:S01]  /*4930*/  MUFU.EX2 R174, R6 ;  /* 0x0000000600ae7308 */ /* 0x000e620000000800 */
[----:B------:R-:W-:Y:S01]  /*4940*/  LOP3.LUT R4, R133, 0xff, RZ, 0xc0, !PT ;  /* 0x000000ff85047812 */ /* 0x000fe200078ec0ff */
[--C-:B------:R-:W-:Y:S01]  /*4950*/  FFMA.FTZ R10, R10, UR14, -R0.reuse ;  /* 0x0000000e0a0a7c23 */ /* 0x100fe20008010800 */
[----:B------:R-:W-:Y:S07]  /*4960*/  FSEL R2, R137, RZ, P0 ;  /* 0x000000ff89027208 */ /* 0x000fee0000000000 */
[----:B------:R-:W2:Y:S01]  /*4970*/  MUFU.EX2 R172, R7 ;  /* 0x0000000700ac7308 */ /* 0x000ea20000000800 */
[----:B------:R-:W-:Y:S01]  /*4980*/  ISETP.LE.U32.AND P0, PT, R134, UR13, PT ;  /* 0x0000000d86007c0c */ /* 0x000fe2000bf03070 */
[----:B------:R-:W-:Y:S01]  /*4990*/  FFMA.FTZ R11, R11, UR14, -R0 ;  /* 0x0000000e0b0b7c23 */ /* 0x000fe20008010800 */
[----:B------:R-:W-:Y:S01]  /*49a0*/  ISETP.LE.U32.AND P4, PT, R4, UR13, PT ;  /* 0x0000000d04007c0c */ /* 0x000fe2000bf83070 */
[----:B------:R-:W-:Y:S01]  /*49b0*/  FFMA.FTZ R9, R9, UR14, -R2 ;  /* 0x0000000e09097c23 */ /* 0x000fe20008010802 */
[----:B------:R-:W-:Y:S01]  /*49c0*/  PRMT R4, R133, 0x7632, R4 ;  /* 0x0000763285047816 */ /* 0x000fe20000000004 */
[----:B---3--:R-:W-:Y:S01]  /*49d0*/  @!P6 FADD.FTZ R169, -R169, -RZ ;  /* 0x800000ffa9a9e221 */ /* 0x008fe20000010100 */
[----:B------:R-:W-:Y:S03]  /*49e0*/  LOP3.LUT R5, R133, 0xffff, RZ, 0xc0, !PT ;  /* 0x0000ffff85057812 */ /* 0x000fe600078ec0ff */
[----:B------:R-:W3:Y:S01]  /*49f0*/  MUFU.EX2 R235, R10 ;  /* 0x0000000a00eb7308 */ /* 0x000ee20000000800 */
[----:B------:R-:W-:Y:S01]  /*4a00*/  LOP3.LUT R4, R4, 0xff, RZ, 0xc0, !PT ;  /* 0x000000ff04047812 */ /* 0x000fe200078ec0ff */
[--C-:B------:R-:W-:Y:S01]  /*4a10*/  FFMA.FTZ R12, R12, UR14, -R2.reuse ;  /* 0x0000000e0c0c7c23 */ /* 0x100fe20008010802 */
[----:B------:R-:W-:Y:S07]  /*4a20*/  SHF.R.U32.HI R5, RZ, 0x8, R5 ;  /* 0x00000008ff057819 */ /* 0x000fee0000011605 */
[----:B------:R-:W4:Y:S01]  /*4a30*/  MUFU.EX2 R232, R9 ;  /* 0x0000000900e87308 */ /* 0x000f220000000800 */
[----:B------:R-:W-:Y:S01]  /*4a40*/  ISETP.LE.U32.AND P6, PT, R4, UR13, PT ;  /* 0x0000000d04007c0c */ /* 0x000fe2000bfc3070 */
[----:B-1----:R-:W-:Y:S01]  /*4a50*/  @!P0 FADD.FTZ R174, -R174, -RZ ;  /* 0x800000ffaeae8221 */ /* 0x002fe20000010100 */
[----:B------:R-:W-:Y:S01]  /*4a60*/  LOP3.LUT R4, R5, 0xffff, RZ, 0xc0, !PT ;  /* 0x0000ffff05047812 */ /* 0x000fe200078ec0ff */
[----:B--2---:R-:W-:Y:S01]  /*4a70*/  @!P5 FADD.FTZ R172, -R172, -RZ ;  /* 0x800000ffacacd221 */ /* 0x004fe20000010100 */
[----:B------:R-:W-:Y:S05]  /*4a80*/  SHF.R.U32.HI R133, RZ, 0x18, R133 ;  /* 0x00000018ff857819 */ /* 0x000fea0000011685 */
[----:B------:R-:W1:Y:S01]  /*4a90*/  MUFU.EX2 R233, R11 ;  /* 0x0000000b00e97308 */ /* 0x000e620000000800 */
[----:B------:R-:W-:Y:S01]  /*4aa0*/  ISETP.LE.U32.AND P0, PT, R4, UR13, PT ;  /* 0x0000000d04007c0c */ /* 0x000fe2000bf03070 */
[----:B------:R-:W-:Y:S01]  /*4ab0*/  FFMA.FTZ R8, R8, UR14, -R2 ;  /* 0x0000000e08087c23 */ /* 0x000fe20008010802 */
[----:B------:R-:W-:Y:S07]  /*4ac0*/  ISETP.LE.U32.AND P5, PT, R133, UR13, PT ;  /* 0x0000000d85007c0c */ /* 0x000fee000bfa3070 */
[----:B------:R-:W2:Y:S01]  /*4ad0*/  MUFU.EX2 R173, R12 ;  /* 0x0000000c00ad7308 */ /* 0x000ea20000000800 */
[----:B------:R-:W-:Y:S01]  /*4ae0*/  FFMA.FTZ R14, R14, UR14, -R0 ;  /* 0x0000000e0e0e7c23 */ /* 0x000fe20008010800 */
[--C-:B------:R-:W-:Y:S01]  /*4af0*/  FFMA.FTZ R18, R18, UR14, -R3.reuse ;  /* 0x0000000e12127c23 */ /* 0x100fe20008010803 */
[----:B------:R-:W-:Y:S07]  /*4b00*/  IMAD.WIDE.U32 R6, R156, -0x2daee0ad, RZ ;  /* 0xd2511f539c067825 */ /* 0x000fee00078e00ff */
[----:B------:R2:W-:Y:S01]  /*4b10*/  MUFU.EX2 R234, R8 ;  /* 0x0000000800ea7308 */ /* 0x0005e20000000800 */
[----:B---3--:R-:W-:Y:S01]  /*4b20*/  @!P6 FADD.FTZ R235, -R235, -RZ ;  /* 0x800000ffebebe221 */ /* 0x008fe20000010100 */
[----:B------:R-:W-:Y:S08]  /*4b30*/  ISETP.GT.U32.AND P6, PT, R141, UR13, PT ;  /* 0x0000000d8d007c0c */ /* 0x000ff0000bfc4070 */
[----:B------:R-:W3:Y:S01]  /*4b40*/  MUFU.EX2 R175, R14 ;  /* 0x0000000e00af7308 */ /* 0x000ee20000000800 */
[----:B------:R-:W-:Y:S01]  /*4b50*/  FFMA.FTZ R19, R19, UR14, -R3 ;  /* 0x0000000e13137c23 */ /* 0x000fe20008010803 */
[----:B----4-:R-:W-:Y:S01]  /*4b60*/  @!P0 FADD.FTZ R232, -R232, -RZ ;  /* 0x800000ffe8e88221 */ /* 0x010fe20000010100 */
[----:B------:R-:W-:Y:S01]  /*4b70*/  ISETP.LE.U32.AND P0, PT, R143, UR13, PT ;  /* 0x0000000d8f007c0c */ /* 0x000fe2000bf03070 */
[----:B-1----:R-:W-:Y:S01]  /*4b80*/  @!P5 FADD.FTZ R233, -R233, -RZ ;  /* 0x800000ffe9e9d221 */ /* 0x002fe20000010100 */
[----:B------:R-:W-:Y:S01]  /*4b90*/  ISETP.GT.U32.AND P5, PT, R146, UR13, PT ;  /* 0x0000000d92007c0c */ /* 0x000fe2000bfa4070 */
[----:B--2---:R-:W-:Y:S04]  /*4ba0*/  @!P3 FADD.FTZ R173, -R173, -RZ ;  /* 0x800000ffadadb221 */ /* 0x004fe80000010100 */
[----:B------:R-:W1:Y:S01]  /*4bb0*/  MUFU.EX2 R166, R18 ;  /* 0x0000001200a67308 */ /* 0x000e620000000800 */
[----:B------:R-:W-:Y:S01]  /*4bc0*/  ISETP.GT.U32.AND P3, PT, R147, UR13, PT ;  /* 0x0000000d93007c0c */ /* 0x000fe2000bf64070 */
[----:B------:R-:W-:Y:S01]  /*4bd0*/  IMAD.WIDE.U32 R4, R150, -0x2daee0ad, RZ ;  /* 0xd2511f5396047825 */ /* 0x000fe200078e00ff */
[----:B------:R-:W-:Y:S07]  /*4be0*/  LOP3.LUT R7, R138, UR17, R7, 0x96, !PT ;  /* 0x000000118a077c12 */ /* 0x000fee000f8e9607 */
[----:B------:R-:W2:Y:S01]  /*4bf0*/  MUFU.EX2 R165, R19 ;  /* 0x0000001300a57308 */ /* 0x000ea20000000800 */
[----:B------:R-:W-:Y:S01]  /*4c00*/  PRMT R8, R6, 0x7771, RZ ;  /* 0x0000777106087816 */ /* 0x000fe200000000ff */
[--C-:B------:R-:W-:Y:S01]  /*4c10*/  FFMA.FTZ R22, R22, UR14, -R3.reuse ;  /* 0x0000000e16167c23 */ /* 0x100fe20008010803 */
[----:B---3--:R-:W-:Y:S01]  /*4c20*/  @P6 FADD.FTZ R175, -R175, -RZ ;  /* 0x800000ffafaf6221 */ /* 0x008fe20000010100 */
[C---:B------:R-:W-:Y:S01]  /*4c30*/  PRMT R9, R6.reuse, 0x7770, RZ ;  /* 0x0000777006097816 */ /* 0x040fe200000000ff */
[----:B------:R-:W-:Y:S01]  /*4c40*/  @!P0 FADD.FTZ R167, -R167, -RZ ;  /* 0x800000ffa7a78221 */ /* 0x000fe20000010100 */
[C---:B------:R-:W-:Y:S01]  /*4c50*/  PRMT R11, R6.reuse, 0x7772, RZ ;  /* 0x00007772060b7816 */ /* 0x040fe200000000ff */
[----:B------:R-:W-:Y:S01]  /*4c60*/  @P5 FADD.FTZ R161, -R161, -RZ ;  /* 0x800000ffa1a15221 */ /* 0x000fe20000010100 */
[----:B------:R-:W-:Y:S02]  /*4c70*/  PRMT R10, R6, 0x7773, RZ ;  /* 0x00007773060a7816 */ /* 0x000fe400000000ff */
[----:B------:R-:W3:Y:S01]  /*4c80*/  MUFU.EX2 R156, R21 ;  /* 0x00000015009c7308 */ /* 0x000ee20000000800 */
[----:B------:R-:W-:Y:S01]  /*4c90*/  ISETP.GT.U32.AND P6, PT, R148, UR13, PT ;  /* 0x0000000d94007c0c */ /* 0x000fe2000bfc4070 */
[----:B-1----:R-:W-:Y:S01]  /*4ca0*/  @P3 FADD.FTZ R166, -R166, -RZ ;  /* 0x800000ffa6a63221 */ /* 0x002fe20000010100 */
[----:B------:R-:W-:Y:S01]  /*4cb0*/  LOP3.LUT R6, R7, 0xff, RZ, 0xc0, !PT ;  /* 0x000000ff07067812 */ /* 0x000fe200078ec0ff */
[--C-:B------:R-:W-:Y:S01]  /*4cc0*/  FFMA.FTZ R34, R34, UR14, -R3.reuse ;  /* 0x0000000e22227c23 */ /* 0x100fe20008010803 */
[----:B------:R-:W-:Y:S01]  /*4cd0*/  ISETP.GT.U32.AND P0, PT, R8, UR13, PT ;  /* 0x0000000d08007c0c */ /* 0x000fe2000bf04070 */
[--C-:B------:R-:W-:Y:S01]  /*4ce0*/  FFMA.FTZ R23, R23, UR14, -R3.reuse ;  /* 0x0000000e17177c23 */ /* 0x100fe20008010803 */
[----:B------:R-:W-:Y:S01]  /*4cf0*/  LOP3.LUT R8, R7, 0xffff, RZ, 0xc0, !PT ;  /* 0x0000ffff07087812 */ /* 0x000fe200078ec0ff */
[----:B------:R-:W-:Y:S01]  /*4d00*/  FFMA.FTZ R3, R35, UR14, -R3 ;  /* 0x0000000e23037c23 */ /* 0x000fe20008010803 */
[----:B------:R-:W-:Y:S01]  /*4d10*/  ISETP.LE.U32.AND P5, PT, R6, UR13, PT ;  /* 0x0000000d06007c0c */ /* 0x000fe2000bfa3070 */
[----:B------:R-:W-:Y:S01]  /*4d20*/  MUFU.EX2 R160, R22 ;  /* 0x0000001600a07308 */ /* 0x000fe20000000800 */
[--C-:B------:R-:W-:Y:S01]  /*4d30*/  SHF.R.U32.HI R6, RZ, 0x18, R7.reuse ;  /* 0x00000018ff067819 */ /* 0x100fe20000011607 */
[----:B------:R-:W-:Y:S01]  /*4d40*/  FFMA.FTZ R13, R13, UR14, -R2 ;  /* 0x0000000e0d0d7c23 */ /* 0x000fe20008010802 */
[----:B------:R-:W-:Y:S01]  /*4d50*/  SHF.R.U32.HI R8, RZ, 0x8, R8 ;  /* 0x00000008ff087819 */ /* 0x000fe20000011608 */
[----:B--2---:R-:W-:Y:S01]  /*4d60*/  @P6 FADD.FTZ R165, -R165, -RZ ;  /* 0x800000ffa5a56221 */ /* 0x004fe20000010100 */
[----:B------:R-:W-:Y:S05]  /*4d70*/  ISETP.LE.U32.AND P3, PT, R6, UR13, PT ;  /* 0x0000000d06007c0c */ /* 0x000fea000bf63070 */
[----:B------:R-:W-:Y:S01]  /*4d80*/  MUFU.EX2 R157, R3 ;  /* 0x00000003009d7308 */ /* 0x000fe20000000800 */
[----:B------:R-:W-:Y:S01]  /*4d90*/  LOP3.LUT R6, R8, 0xffff, RZ, 0xc0, !PT ;  /* 0x0000ffff08067812 */ /* 0x000fe200078ec0ff */
[----:B------:R-:W-:Y:S01]  /*4da0*/  @!P4 FADD.FTZ R234, -R234, -RZ ;  /* 0x800000ffeaeac221 */ /* 0x000fe20000010100 */
[----:B------:R-:W-:Y:S07]  /*4db0*/  PRMT R7, R7, 0x7632, R7 ;  /* 0x0000763207077816 */ /* 0x000fee0000000007 */
[----:B------:R-:W1:Y:S01]  /*4dc0*/  MUFU.EX2 R159, R23 ;  /* 0x00000017009f7308 */ /* 0x000e620000000800 */
[----:B------:R-:W-:Y:S01]  /*4dd0*/  ISETP.LE.U32.AND P6, PT, R6, UR13, PT ;  /* 0x0000000d06007c0c */ /* 0x000fe2000bfc3070 */
[----:B------:R-:W-:Y:S01]  /*4de0*/  @!P5 FADD.FTZ R158, -R158, -RZ ;  /* 0x800000ff9e9ed221 */ /* 0x000fe20000010100 */
[----:B------:R-:W-:Y:S07]  /*4df0*/  LOP3.LUT R7, R7, 0xff, RZ, 0xc0, !PT ;  /* 0x000000ff07077812 */ /* 0x000fee00078ec0ff */
[----:B------:R-:W2:Y:S01]  /*4e00*/  MUFU.EX2 R152, R132 ;  /* 0x0000008400987308 */ /* 0x000ea20000000800 */
[----:B------:R-:W-:Y:S01]  /*4e10*/  LOP3.LUT R5, R140, UR17, R5, 0x96, !PT ;  /* 0x000000118c057c12 */ /* 0x000fe2000f8e9605 */
[----:B------:R-:W-:Y:S01]  /*4e20*/  FFMA.FTZ R25, R25, UR14, -R2 ;  /* 0x0000000e19197c23 */ /* 0x000fe20008010802 */
[----:B------:R-:W-:Y:S07]  /*4e30*/  ISETP.LE.U32.AND P5, PT, R7, UR13, PT ;  /* 0x0000000d07007c0c */ /* 0x000fee000bfa3070 */
[----:B------:R-:W4:Y:S01]  /*4e40*/  MUFU.EX2 R171, R13 ;  /* 0x0000000d00ab7308 */ /* 0x000f220000000800 */
[----:B------:R-:W-:Y:S01]  /*4e50*/  LOP3.LUT R6, R5, 0xffff, RZ, 0xc0, !PT ;  /* 0x0000ffff05067812 */ /* 0x000fe200078ec0ff */
[----:B------:R-:W-:Y:S01]  /*4e60*/  FFMA.FTZ R15, R15, UR14, -R0 ;  /* 0x0000000e0f0f7c23 */ /* 0x000fe20008010800 */
[----:B------:R-:W-:Y:S01]  /*4e70*/  LOP3.LUT R7, R5, 0xff, RZ, 0xc0, !PT ;  /* 0x000000ff05077812 */ /* 0x000fe200078ec0ff */
[----:B------:R-:W-:Y:S01]  /*4e80*/  FFMA.FTZ R24, R24, UR14, -R2 ;  /* 0x0000000e18187c23 */ /* 0x000fe20008010802 */
[----:B------:R-:W-:Y:S01]  /*4e90*/  SHF.R.U32.HI R6, RZ, 0x8, R6 ;  /* 0x00000008ff067819 */ /* 0x000fe20000011606 */
[----:B---3--:R-:W-:Y:S01]  /*4ea0*/  @!P6 FADD.FTZ R156, -R156, -RZ ;  /* 0x800000ff9c9ce221 */ /* 0x008fe20000010100 */
[----:B------:R-:W-:Y:S01]  /*4eb0*/  ISETP.LE.U32.AND P6, PT, R7, UR13, PT ;  /* 0x0000000d07007c0c */ /* 0x000fe2000bfc3070 */
[----:B-1----:R-:W-:Y:S01]  /*4ec0*/  @!P3 FADD.FTZ R159, -R159, -RZ ;  /* 0x800000ff9f9fb221 */ /* 0x002fe20000010100 */
[----:B------:R-:W-:Y:S01]  /*4ed0*/  LOP3.LUT R6, R6, 0xffff, RZ, 0xc0, !PT ;  /* 0x0000ffff06067812 */ /* 0x000fe200078ec0ff */
[----:B--2---:R-:W-:Y:S01]  /*4ee0*/  @P0 FADD.FTZ R152, -R152, -RZ ;  /* 0x800000ff98980221 */ /* 0x004fe20000010100 */
[----:B------:R-:W-:Y:S01]  /*4ef0*/  PRMT R7, R5, 0x7632, R7 ;  /* 0x0000763205077816 */ /* 0x000fe20000000007 */
[----:B------:R-:W-:Y:S01]  /*4f00*/  @!P5 FADD.FTZ R160, -R160, -RZ ;  /* 0x800000ffa0a0d221 */ /* 0x000fe20000010100 */
[----:B------:R-:W-:Y:S01]  /*4f10*/  ISETP.GT.U32.AND P4, PT, R139, UR13, PT ;  /* 0x0000000d8b007c0c */ /* 0x000fe2000bf84070 */
[----:B------:R-:W1:Y:S01]  /*4f20*/  MUFU.EX2 R162, R25 ;  /* 0x0000001900a27308 */ /* 0x000e620000000800 */
[----:B------:R-:W-:Y:S01]  /*4f30*/  ISETP.LE.U32.AND P5, PT, R6, UR13, PT ;  /* 0x0000000d06007c0c */ /* 0x000fe2000bfa3070 */
[----:B------:R-:W-:Y:S01]  /*4f40*/  FFMA.FTZ R28, R28, UR14, -R2 ;  /* 0x0000000e1c1c7c23 */ /* 0x000fe20008010802 */
[----:B------:R-:W-:Y:S07]  /*4f50*/  LOP3.LUT R6, R7, 0xff, RZ, 0xc0, !PT ;  /* 0x000000ff07067812 */ /* 0x000fee00078ec0ff */
[----:B------:R-:W-:Y:S01]  /*4f60*/  MUFU.EX2 R170, R15 ;  /* 0x0000000f00aa7308 */ /* 0x000fe20000000800 */
[----:B------:R-:W-:Y:S01]  /*4f70*/  PRMT R3, R4, 0x7772, RZ ;  /* 0x0000777204037816 */ /* 0x000fe200000000ff */
[--C-:B------:R-:W-:Y:S01]  /*4f80*/  FFMA.FTZ R30, R30, UR14, -R0.reuse ;  /* 0x0000000e1e1e7c23 */ /* 0x100fe20008010800 */
[----:B------:R-:W-:Y:S07]  /*4f90*/  ISETP.LE.U32.AND P3, PT, R6, UR13, PT ;  /* 0x0000000d06007c0c */ /* 0x000fee000bf63070 */
[----:B------:R-:W2:Y:S01]  /*4fa0*/  MUFU.EX2 R164, R24 ;  /* 0x0000001800a47308 */ /* 0x000ea20000000800 */
[----:B------:R-:W-:Y:S01]  /*4fb0*/  ISETP.GT.U32.AND P0, PT, R3, UR13, PT ;  /* 0x0000000d03007c0c */ /* 0x000fe2000bf04070 */
[--C-:B------:R-:W-:Y:S01]  /*4fc0*/  FFMA.FTZ R26, R26, UR14, -R0.reuse ;  /* 0x0000000e1a1a7c23 */ /* 0x100fe20008010800 */
[C---:B------:R-:W-:Y:S01]  /*4fd0*/  PRMT R8, R4.reuse, 0x7770, RZ ;  /* 0x0000777004087816 */ /* 0x040fe200000000ff */
[----:B----4-:R-:W-:Y:S01]  /*4fe0*/  @P4 FADD.FTZ R171, -R171, -RZ ;  /* 0x800000ffabab4221 */ /* 0x010fe20000010100 */
[----:B------:R-:W-:Y:S01]  /*4ff0*/  PRMT R7, R4, 0x7771, RZ ;  /* 0x0000777104077816 */ /* 0x000fe200000000ff */
[----:B-1----:R-:W-:Y:S01]  /*5000*/  @!P5 FADD.FTZ R162, -R162, -RZ ;  /* 0x800000ffa2a2d221 */ /* 0x002fe20000010100 */
[----:B------:R-:W-:Y:S03]  /*5010*/  PRMT R6, R4, 0x7773, RZ ;  /* 0x0000777304067816 */ /* 0x000fe600000000ff */
[----:B------:R-:W1:Y:S01]  /*5020*/  MUFU.EX2 R155, R34 ;  /* 0x00000022009b7308 */ /* 0x000e620000000800 */
[----:B------:R-:W-:Y:S01]  /*5030*/  F2FP.RELU.F16.F32.PACK_AB R4, R169, R145 ;  /* 0x00000091a904723e */ /* 0x000fe200000008ff */
[----:B------:R-:W-:Y:S01]  /*5040*/  FFMA.FTZ R27, R27, UR14, -R0 ;  /* 0x0000000e1b1b7c23 */ /* 0x000fe20008010800 */
[----:B------:R-:W-:Y:S01]  /*5050*/  F2FP.RELU.F16.F32.PACK_AB R3, R172, R174 ;  /* 0x000000aeac03723e */ /* 0x000fe200000008ff */
[----:B------:R-:W-:Y:S01]  /*5060*/  FFMA.FTZ R2, R29, UR14, -R2 ;  /* 0x0000000e1d027c23 */ /* 0x000fe20008010802 */
[----:B------:R-:W-:Y:S01]  /*5070*/  ISETP.GT.U32.AND P4, PT, R142, UR13, PT ;  /* 0x0000000d8e007c0c */ /* 0x000fe2000bf84070 */
[----:B------:R3:W-:Y:S01]  /*5080*/  STS [R144+0x13000], R4 ;  /* 0x0130000490007388 */ /* 0x0007e20000000800 */
[----:B------:R-:W-:Y:S01]  /*5090*/  ISETP.GT.U32.AND P5, PT, R10, UR13, PT ;  /* 0x0000000d0a007c0c */ /* 0x000fe2000bfa4070 */
[----:B--2---:R-:W-:Y:S01]  /*50a0*/  @!P6 FADD.FTZ R164, -R164, -RZ ;  /* 0x800000ffa4a4e221 */ /* 0x004fe20000010100 */
[----:B------:R-:W-:Y:S01]  /*50b0*/  ISETP.GT.U32.AND P6, PT, R11, UR13, PT ;  /* 0x0000000d0b007c0c */ /* 0x000fe2000bfc4070 */
[----:B------:R2:W-:Y:S01]  /*50c0*/  STS [R144+0x13400], R3 ;  /* 0x0134000390007388 */ /* 0x0005e20000000800 */
[----:B------:R-:W-:Y:S01]  /*50d0*/  SHF.R.U32.HI R5, RZ, 0x18, R5 ;  /* 0x00000018ff057819 */ /* 0x000fe20000011605 */
[----:B------:R-:W-:Y:S01]  /*50e0*/  FFMA.FTZ R0, R31, UR14, -R0 ;  /* 0x0000000e1f007c23 */ /* 0x000fe20008010800 */
[----:B------:R4:W-:Y:S01]  /*50f0*/  MUFU.EX2 R149, R2 ;  /* 0x0000000200957308 */ /* 0x0009e20000000800 */
[----:B------:R-:W-:Y:S01]  /*5100*/  IMAD.U32 R140, RZ, RZ, UR10 ;  /* 0x0000000aff8c7e24 */ /* 0x000fe2000f8e00ff */
[--C-:B------:R-:W-:Y:S01]  /*5110*/  SHF.R.U32.HI R150, RZ, 0x1, R231.reuse ;  /* 0x00000001ff967819 */ /* 0x100fe200000116e7 */
[----:B------:R-:W-:Y:S07]  /*5120*/  IMAD.U32 R141, RZ, RZ, UR11 ;  /* 0x0000000bff8d7e24 */ /* 0x000fee000f8e00ff */
[----:B------:R2:W-:Y:S01]  /*5130*/  MUFU.EX2 R146, R0 ;  /* 0x0000000000927308 */ /* 0x0005e20000000800 */
[----:B------:R-:W-:Y:S01]  /*5140*/  @P4 FADD.FTZ R170, -R170, -RZ ;  /* 0x800000ffaaaa4221 */ /* 0x000fe20000010100 */
[----:B------:R-:W-:Y:S01]  /*5150*/  ISETP.LE.U32.AND P4, PT, R9, UR13, PT ;  /* 0x0000000d09007c0c */ /* 0x000fe2000bf83070 */
[----:B------:R-:W-:Y:S01]  /*5160*/  @P5 FADD.FTZ R157, -R157, -RZ ;  /* 0x800000ff9d9d5221 */ /* 0x000fe20000010100 */
[----:B------:R-:W-:Y:S01]  /*5170*/  ISETP.LE.U32.AND P5, PT, R5, UR13, PT ;  /* 0x0000000d05007c0c */ /* 0x000fe2000bfa3070 */
[----:B-1----:R-:W-:Y:S01]  /*5180*/  @P6 FADD.FTZ R155, -R155, -RZ ;  /* 0x800000ff9b9b6221 */ /* 0x002fe20000010100 */
[----:B------:R-:W-:Y:S04]  /*5190*/  F2FP.RELU.F16.F32.PACK_AB R5, R161, R167 ;  /* 0x000000a7a105723e */ /* 0x000fe800000008ff */
[----:B------:R-:W1:Y:S01]  /*51a0*/  MUFU.EX2 R168, R26 ;  /* 0x0000001a00a87308 */ /* 0x000e620000000800 */
[----:B------:R-:W-:Y:S01]  /*51b0*/  ISETP.GT.U32.AND P6, PT, R6, UR13, PT ;  /* 0x0000000d06007c0c */ /* 0x000fe2000bfc4070 */
[----:B------:R-:W-:Y:S01]  /*51c0*/  IMAD.SHL.U32 R148, R231, 0x40, RZ ;  /* 0x00000040e7947824 */ /* 0x000fe200078e00ff */
[----:B------:R-:W-:Y:S01]  /*51d0*/  F2FP.RELU.F16.F32.PACK_AB R6, R233, R235 ;  /* 0x000000ebe906723e */ /* 0x000fe200000008ff */
[----:B----4-:R-:W-:Y:S06]  /*51e0*/  IMAD.IADD R2, R163, 0x1, R136 ;  /* 0x00000001a3027824 */ /* 0x010fec00078e0288 */
[----:B------:R-:W4:Y:S01]  /*51f0*/  MUFU.EX2 R153, R27 ;  /* 0x0000001b00997308 */ /* 0x000f220000000800 */
[----:B---3--:R-:W-:Y:S01]  /*5200*/  F2FP.RELU.F16.F32.PACK_AB R4, R165, R166 ;  /* 0x000000a6a504723e */ /* 0x008fe200000008ff */
[----:B------:R-:W-:Y:S01]  /*5210*/  @!P4 FADD.FTZ R154, -R154, -RZ ;  /* 0x800000ff9a9ac221 */ /* 0x000fe20000010100 */
[----:B------:R-:W-:Y:S07]  /*5220*/  ISETP.GT.U32.AND P4, PT, R7, UR13, PT ;  /* 0x0000000d07007c0c */ /* 0x000fee000bf84070 */
[----:B------:R-:W-:Y:S01]  /*5230*/  MUFU.EX2 R151, R28 ;  /* 0x0000001c00977308 */ /* 0x000fe20000000800 */
[----:B--2---:R-:W-:Y:S01]  /*5240*/  IMAD.IADD R3, R163, 0x1, R144 ;  /* 0x00000001a3037824 */ /* 0x004fe200078e0290 */
[----:B------:R-:W-:Y:S01]  /*5250*/  F2FP.RELU.F16.F32.PACK_AB R7, R232, R234 ;  /* 0x000000eae807723e */ /* 0x000fe200000008ff */
[----:B------:R-:W-:Y:S01]  /*5260*/  IMAD.SHL.U32 R163, R231, 0x8, RZ ;  /* 0x00000008e7a37824 */ /* 0x000fe200078e00ff */
[----:B------:R-:W-:Y:S06]  /*5270*/  F2FP.RELU.F16.F32.PACK_AB R0, R152, R154 ;  /* 0x0000009a9800723e */ /* 0x000fec00000008ff */
[----:B------:R-:W2:Y:S01]  /*5280*/  MUFU.EX2 R147, R30 ;  /* 0x0000001e00937308 */ /* 0x000ea20000000800 */
[----:B------:R3:W-:Y:S01]  /*5290*/  STS [R3+0x13000], R5 ;  /* 0x0130000503007388 */ /* 0x0007e20000000800 */
[----:B-1----:R-:W-:Y:S01]  /*52a0*/  @!P3 FADD.FTZ R168, -R168, -RZ ;  /* 0x800000ffa8a8b221 */ /* 0x002fe20000010100 */
[----:B------:R-:W-:Y:S01]  /*52b0*/  ISETP.LE.U32.AND P3, PT, R8, UR13, PT ;  /* 0x0000000d08007c0c */ /* 0x000fe2000bf63070 */
[----:B----4-:R-:W-:Y:S01]  /*52c0*/  @!P5 FADD.FTZ R153, -R153, -RZ ;  /* 0x800000ff9999d221 */ /* 0x010fe20000010100 */
[----:B------:R1:W-:Y:S01]  /*52d0*/  STS [R3+0x13400], R4 ;  /* 0x0134000403007388 */ /* 0x0003e20000000800 */
[----:B------:R-:W-:Y:S01]  /*52e0*/  @P6 FADD.FTZ R146, -R146, -RZ ;  /* 0x800000ff92926221 */ /* 0x000fe20000010100 */
[----:B------:R-:W-:Y:S01]  /*52f0*/  @P4 FADD.FTZ R149, -R149, -RZ ;  /* 0x800000ff95954221 */ /* 0x000fe20000010100 */
[----:B------:R-:W-:Y:S01]  /*5300*/  FSETP.GE.FTZ.AND P6, PT, R167, RZ, PT ;  /* 0x000000ffa700720b */ /* 0x000fe20003fd6000 */
[----:B------:R4:W-:Y:S01]  /*5310*/  STS [R144+0x14000], R7 ;  /* 0x0140000790007388 */ /* 0x0009e20000000800 */
[----:B------:R-:W-:Y:S02]  /*5320*/  FSETP.GE.FTZ.AND P5, PT, R161, RZ, PT ;  /* 0x000000ffa100720b */ /* 0x000fe40003fb6000 */
[----:B------:R-:W-:Y:S01]  /*5330*/  FSETP.GE.FTZ.AND P4, PT, R158, RZ, PT ;  /* 0x000000ff9e00720b */ /* 0x000fe20003f96000 */
[----:B------:R4:W-:Y:S01]  /*5340*/  STS [R144+0x14400], R6 ;  /* 0x0144000690007388 */ /* 0x0009e20000000800 */
[----:B--2---:R-:W-:Y:S01]  /*5350*/  @P0 FADD.FTZ R147, -R147, -RZ ;  /* 0x800000ff93930221 */ /* 0x004fe20000010100 */
[----:B------:R-:W-:Y:S01]  /*5360*/  LEA R142, P0, R244, R140, 0x2 ;  /* 0x0000008cf48e7211 */ /* 0x000fe200078010ff */
[----:B------:R-:W-:Y:S01]  /*5370*/  @!P3 FADD.FTZ R151, -R151, -RZ ;  /* 0x800000ff9797b221 */ /* 0x000fe20000010100 */
[----:B------:R-:W-:Y:S02]  /*5380*/  FSETP.GE.FTZ.AND P3, PT, R156, RZ, PT ;  /* 0x000000ff9c00720b */ /* 0x000fe40003f76000 */
[----:B------:R-:W-:Y:S02]  /*5390*/  LEA.HI.X R143, R244, R141, RZ, 0x2, P0 ;  /* 0x0000008df48f7211 */ /* 0x000fe400000f14ff */
[----:B------:R-:W-:Y:S03]  /*53a0*/  FSETP.GE.FTZ.AND P0, PT, R145, RZ, PT ;  /* 0x000000ff9100720b */ /* 0x000fe60003f16000 */
[----:B------:R-:W2:Y:S01]  /*53b0*/  LDG.E R141, desc[UR40][R142.64] ;  /* 0x000000288e8d7981 */ /* 0x000ea2000c1e1900 */
[----:B---3--:R-:W-:Y:S03]  /*53c0*/  F2FP.RELU.F16.F32.PACK_AB R5, R156, R158 ;  /* 0x0000009e9c05723e */ /* 0x008fe600000008ff */
[----:B------:R-:W3:Y:S01]  /*53d0*/  LDG.E R140, desc[UR40][R142.64+0x20] ;  /* 0x000020288e8c7981 */ /* 0x000ee2000c1e1900 */
[----:B-1----:R-:W-:Y:S02]  /*53e0*/  F2FP.RELU.F16.F32.PACK_AB R4, R159, R160 ;  /* 0x000000a09f04723e */ /* 0x002fe400000008ff */
[----:B----4-:R-:W-:Y:S02]  /*53f0*/  F2FP.RELU.F16.F32.PACK_AB R7, R171, R173 ;  /* 0x000000adab07723e */ /* 0x010fe400000008ff */
[----:B------:R-:W-:Y:S03]  /*5400*/  F2FP.RELU.F16.F32.PACK_AB R6, R170, R175 ;  /* 0x000000afaa06723e */ /* 0x000fe600000008ff */
[----:B------:R-:W-:Y:S04]  /*5410*/  STS [R3+0x14000], R7 ;  /* 0x0140000703007388 */ /* 0x000fe80000000800 */
[----:B------:R1:W-:Y:S04]  /*5420*/  STS [R3+0x14400], R6 ;  /* 0x0144000603007388 */ /* 0x0003e80000000800 */
[----:B------:R4:W-:Y:S04]  /*5430*/  STS [R136], R5 ;  /* 0x0000000588007388 */ /* 0x0009e80000000800 */
[----:B------:R4:W-:Y:S04]  /*5440*/  STS [R136+0x400], R4 ;  /* 0x0004000488007388 */ /* 0x0009e80000000800 */
[----:B------:R4:W-:Y:S01]  /*5450*/  STS [R2], R0 ;  /* 0x0000000002007388 */ /* 0x0009e20000000800 */
[----:B-1----:R-:W-:Y:S02]  /*5460*/  F2FP.RELU.F16.F32.PACK_AB R6, R162, R164 ;  /* 0x000000a4a206723e */ /* 0x002fe400000008ff */
[----:B------:R-:W-:Y:S02]  /*5470*/  F2FP.RELU.F16.F32.PACK_AB R3, R146, R147 ;  /* 0x000000939203723e */ /* 0x000fe400000008ff */
[----:B----4-:R-:W-:Y:S02]  /*5480*/  F2FP.RELU.F16.F32.PACK_AB R5, R153, R168 ;  /* 0x000000a89905723e */ /* 0x010fe400000008ff */
[----:B------:R-:W-:Y:S02]  /*5490*/  F2FP.RELU.F16.F32.PACK_AB R4, R149, R151 ;  /* 0x000000979504723e */ /* 0x000fe400000008ff */
[----:B------:R-:W-:Y:S05]  /*54a0*/  F2FP.RELU.F16.F32.PACK_AB R0, R157, R155 ;  /* 0x0000009b9d00723e */ /* 0x000fea00000008ff */
[----:B------:R1:W-:Y:S04]  /*54b0*/  STS [R2+0x400], R0 ;  /* 0x0004000002007388 */ /* 0x0003e80000000800 */
[----:B------:R-:W-:Y:S04]  /*54c0*/  STS [R136+0x1000], R6 ;  /* 0x0010000688007388 */ /* 0x000fe80000000800 */
[----:B------:R-:W-:Y:S04]  /*54d0*/  STS [R136+0x1400], R5 ;  /* 0x0014000588007388 */ /* 0x000fe80000000800 */
[----:B------:R-:W-:Y:S04]  /*54e0*/  STS [R2+0x1000], R4 ;  /* 0x0010000402007388 */ /* 0x000fe80000000800 */
[----:B------:R4:W-:Y:S01]  /*54f0*/  STS [R2+0x1400], R3 ;  /* 0x0014000302007388 */ /* 0x0009e20000000800 */
[----:B-1----:R-:W-:Y:S05]  /*5500*/  LEA R0, R230, UR4, 0x1 ;  /* 0x00000004e6007c11 */ /* 0x002fea000f8e08ff */
[----:B------:R-:W1:Y:S08]  /*5510*/  LDSM.16.M88.4 R32, [R0+0x6000] ;  /* 0x006000000020783b */ /* 0x000e700000000200 */
[----:B------:R-:W1:Y:S01]  /*5520*/  LDSM.16.M88.4 R28, [R0+0x6800] ;  /* 0x00680000001c783b */ /* 0x000e620000000200 */
[C---:B----4-:R-:W-:Y:S02]  /*5530*/  VIADD R3, R0.reuse, 0x6000 ;  /* 0x0000600000037836 */ /* 0x050fe40000000000 */
[----:B------:R-:W-:Y:S02]  /*5540*/  VIADD R2, R0, 0x6020 ;  /* 0x0000602000027836 */ /* 0x000fe40000000000 */
[----:B------:R-:W-:Y:S01]  /*5550*/  @P1 VIADD R2, R3, 0xffffffe0 ;  /* 0xffffffe003021836 */ /* 0x000fe20000000000 */
[----:B------:R-:W-:Y:S04]  /*5560*/  LOP3.LUT R3, R150, 0x30, RZ, 0xc0, !PT ;  /* 0x0000003096037812 */ /* 0x000fe800078ec0ff */
[----:B------:R-:W4:Y:S01]  /*5570*/  LDSM.16.M88.4 R132, [R2] ;  /* 0x000000000284783b */ /* 0x000f220000000200 */
[----:B------:R-:W-:Y:S04]  /*5580*/  LOP3.LUT R3, R3, 0x8, R231, 0xf8, !PT ;  /* 0x0000000803037812 */ /* 0x000fe800078ef8e7 */
[----:B------:R-:W-:Y:S03]  /*5590*/  LOP3.LUT R3, R3, 0x1c0, R148, 0xf8, !PT ;  /* 0x000001c003037812 */ /* 0x000fe600078ef894 */
[----:B------:R-:W4:Y:S01]  /*55a0*/  LDSM.16.M88.4 R136, [R2+0x800] ;  /* 0x000800000288783b */ /* 0x000f220000000200 */
[----:B------:R-:W-:Y:S01]  /*55b0*/  LOP3.LUT R3, R3, 0x38, R163, 0x78, !PT ;  /* 0x0000003803037812 */ /* 0x000fe200078e78a3 */
[-C--:B-1----:R-:W-:Y:S08]  /*55c0*/  HMMA.16816.F32 R4, R32, R176.reuse, RZ ;  /* 0x000000b02004723c */ /* 0x082ff000000018ff */
[C---:B------:R-:W-:Y:S08]  /*55d0*/  HMMA.16816.F32 R8, R28.reuse, R176, RZ ;  /* 0x000000b01c08723c */ /* 0x040ff000000018ff */
[-C--:B------:R-:W-:Y:S08]  /*55e0*/  HMMA.16816.F32 R12, R28, R178.reuse, RZ ;  /* 0x000000b21c0c723c */ /* 0x080ff000000018ff */
[C---:B------:R-:W-:Y:S08]  /*55f0*/  HMMA.16816.F32 R16, R32.reuse, R178, RZ ;  /* 0x000000b22010723c */ /* 0x040ff000000018ff */
[-C--:B------:R-:W-:Y:S08]  /*5600*/  HMMA.16816.F32 R20, R32, R180.reuse, RZ ;  /* 0x000000b42014723c */ /* 0x080ff000000018ff */
[C---:B------:R-:W-:Y:S08]  /*5610*/  HMMA.16816.F32 R24, R28.reuse, R180, RZ ;  /* 0x000000b41c18723c */ /* 0x040ff000000018ff */
[-C--:B------:R-:W-:Y:S08]  /*5620*/  HMMA.16816.F32 R28, R28, R182.reuse, RZ ;  /* 0x000000b61c1c723c */ /* 0x080ff000000018ff */
[----:B------:R-:W-:Y:S08]  /*5630*/  HMMA.16816.F32 R32, R32, R182, RZ ;  /* 0x000000b62020723c */ /* 0x000ff000000018ff */
[-C--:B----4-:R-:W-:Y:S08]  /*5640*/  HMMA.16816.F32 R4, R132, R184.reuse, R4 ;  /* 0x000000b88404723c */ /* 0x090ff00000001804 */
        /* <DEDUP_REMOVED lines=57> */
[----:B------:R-:W-:Y:S02]  /*59e0*/  IMAD R3, R3, 0x2, R0 ;  /* 0x0000000203037824 */ /* 0x000fe400078e0200 */
[C---:B------:R-:W-:Y:S01]  /*59f0*/  FADD.FTZ R0, -R141.reuse, R16 ;  /* 0x000000108d007221 */ /* 0x040fe20000010100 */
[----:B------:R-:W-:Y:S01]  /*5a00*/  FADD.FTZ R16, -R141, R17 ;  /* 0x000000118d107221 */ /* 0x000fe20000010100 */
[----:B------:R-:W-:Y:S01]  /*5a10*/  FMUL.FTZ R5, R169, R5 ;  /* 0x00000005a9057220 */ /* 0x000fe20000410000 */
[-C--:B------:R-:W-:Y:S03]  /*5a20*/  HMMA.16816.F32 R28, R136, R222.reuse, R28 ;  /* 0x000000de881c723c */ /* 0x080fe6000000181c */
[-C--:B------:R-:W-:Y:S01]  /*5a30*/  FSEL R0, R0, R141.reuse, P6 ;  /* 0x0000008d00007208 */ /* 0x080fe20003000000 */
[C---:B------:R-:W-:Y:S01]  /*5a40*/  FADD.FTZ R21, -R141.reuse, R21 ;  /* 0x000000158d157221 */ /* 0x040fe20000010100 */
[----:B------:R-:W-:Y:S01]  /*5a50*/  FSEL R16, R16, R141, P5 ;  /* 0x0000008d10107208 */ /* 0x000fe20002800000 */
[----:B------:R-:W-:Y:S01]  /*5a60*/  FADD.FTZ R20, -R141, R20 ;  /* 0x000000148d147221 */ /* 0x000fe20000010100 */
[----:B------:R-:W-:Y:S01]  /*5a70*/  F2FP.F16.F32.PACK_AB R5, R5, R145 ;  /* 0x000000910505723e */ /* 0x000fe200000000ff */
[----:B------:R-:W-:Y:S04]  /*5a80*/  HMMA.16816.F32 R32, R132, R222, R32 ;  /* 0x000000de8420723c */ /* 0x000fe80000001820 */
[-C--:B------:R-:W-:Y:S01]  /*5a90*/  FSEL R21, R21, R141.reuse, P3 ;  /* 0x0000008d15157208 */ /* 0x080fe20001800000 */
[----:B------:R-:W-:Y:S01]  /*5aa0*/  FMUL.FTZ R167, R167, R0 ;  /* 0x00000000a7a77220 */ /* 0x000fe20000410000 */
[----:B------:R-:W-:Y:S01]  /*5ab0*/  FSEL R20, R20, R141, P4 ;  /* 0x0000008d14147208 */ /* 0x000fe20002000000 */
[----:B------:R-:W-:Y:S01]  /*5ac0*/  FMUL.FTZ R16, R161, R16 ;  /* 0x00000010a1107220 */ /* 0x000fe20000410000 */
[----:B------:R-:W-:Y:S01]  /*5ad0*/  FSETP.GE.FTZ.AND P3, PT, R154, RZ, PT ;  /* 0x000000ff9a00720b */ /* 0x000fe20003f76000 */
[----:B------:R-:W-:Y:S02]  /*5ae0*/  FMUL.FTZ R21, R156, R21 ;  /* 0x000000159c157220 */ /* 0x000fe40000410000 */
[----:B------:R-:W-:Y:S01]  /*5af0*/  FMUL.FTZ R158, R158, R20 ;  /* 0x000000149e9e7220 */ /* 0x000fe20000410000 */
[----:B------:R-:W-:Y:S04]  /*5b00*/  F2FP.F16.F32.PACK_AB R16, R16, R167 ;  /* 0x000000a71010723e */ /* 0x000fe800000000ff */
[----:B------:R-:W-:Y:S03]  /*5b10*/  F2FP.F16.F32.PACK_AB R21, R21, R158 ;  /* 0x0000009e1515723e */ /* 0x000fe600000000ff */
[C---:B------:R-:W-:Y:S05]  /*5b20*/  FADD.FTZ R32, -R141.reuse, R32 ;  /* 0x000000208d207221 */ /* 0x040fea0000010100 */
[----:B------:R-:W-:Y:S01]  /*5b30*/  FSEL R32, R32, R141, P3 ;  /* 0x0000008d20207208 */ /* 0x000fe20001800000 */
[----:B------:R-:W-:Y:S01]  /*5b40*/  @P0 FADD.FTZ R141, -R141, R33 ;  /* 0x000000218d8d0221 */ /* 0x000fe20000010100 */
[----:B------:R-:W-:Y:S02]  /*5b50*/  FSETP.GE.FTZ.AND P3, PT, R174, RZ, PT ;  /* 0x000000ffae00720b */ /* 0x000fe40003f76000 */
[----:B------:R-:W-:Y:S01]  /*5b60*/  FSETP.GE.FTZ.AND P0, PT, R172, RZ, PT ;  /* 0x000000ffac00720b */ /* 0x000fe20003f16000 */
[----:B------:R-:W-:Y:S01]  /*5b70*/  FMUL.FTZ R154, R154, R32 ;  /* 0x000000209a9a7220 */ /* 0x000fe20000410000 */
[-C--:B------:R-:W-:Y:S01]  /*5b80*/  FSEL R32, R6, R140.reuse, P3 ;  /* 0x0000008c06207208 */ /* 0x080fe20001800000 */
[----:B------:R-:W-:Y:S01]  /*5b90*/  FMUL.FTZ R20, R152, R141 ;  /* 0x0000008d98147220 */ /* 0x000fe20000410000 */
[----:B------:R-:W-:Y:S01]  /*5ba0*/  FSEL R17, R7, R140, P0 ;  /* 0x0000008c07117208 */ /* 0x000fe20000000000 */
[----:B----4-:R-:W-:Y:S08]  /*5bb0*/  BRA.U !UP2, `(.L_x_463) ;  /* 0x000000010a9c7547 */ /* 0x010ff0000b800000 */
        /* <DEDUP_REMOVED lines=39> */
.L_x_463:
[----:B------:R-:W2:Y:S01]  /*5e30*/  LDL R6, [R1+0x4] ;  /* 0x0000040001067983 */ /* 0x000ea20000100800 */
[----:B------:R-:W-:Y:S01]  /*5e40*/  FADD.FTZ R18, -R140, R18 ;  /* 0x000000128c127221 */ /* 0x000fe20000010100 */
[----:B------:R-:W-:Y:S01]  /*5e50*/  FSETP.GE.FTZ.AND P5, PT, R166, RZ, PT ;  /* 0x000000ffa600720b */ /* 0x000fe20003fb6000 */
[----:B------:R-:W-:Y:S01]  /*5e60*/  FADD.FTZ R0, -R140, R19 ;  /* 0x000000138c007221 */ /* 0x000fe20000010100 */
[----:B------:R-:W-:Y:S01]  /*5e70*/  STS [R144+0xf000], R5 ;  /* 0x00f0000590007388 */ /* 0x000fe20000000800 */
[----:B------:R-:W-:Y:S01]  /*5e80*/  FSETP.GE.FTZ.AND P4, PT, R165, RZ, PT ;  /* 0x000000ffa500720b */ /* 0x000fe20003f96000 */
[----:B------:R-:W-:Y:S01]  /*5e90*/  FMUL.FTZ R174, R174, R32 ;  /* 0x00000020aeae7220 */ /* 0x000fe20000410000 */
[-C--:B------:R-:W-:Y:S01]  /*5ea0*/  FSEL R18, R18, R140.reuse, P5 ;  /* 0x0000008c12127208 */ /* 0x080fe20002800000 */
[----:B------:R-:W-:Y:S01]  /*5eb0*/  FMUL.FTZ R7, R172, R17 ;  /* 0x00000011ac077220 */ /* 0x000fe20000410000 */
[----:B------:R-:W-:Y:S01]  /*5ec0*/  FSEL R0, R0, R140, P4 ;  /* 0x0000008c00007208 */ /* 0x000fe20002000000 */
[----:B------:R-:W-:Y:S01]  /*5ed0*/  FADD.FTZ R23, -R140, R23 ;  /* 0x000000178c177221 */ /* 0x000fe20000010100 */
[----:B------:R-:W-:Y:S01]  /*5ee0*/  FSETP.GE.FTZ.AND P0, PT, R159, RZ, PT ;  /* 0x000000ff9f00720b */ /* 0x000fe20003f16000 */
[----:B------:R-:W-:Y:S01]  /*5ef0*/  FMUL.FTZ R166, R166, R18 ;  /* 0x00000012a6a67220 */ /* 0x000fe20000410000 */
[----:B------:R-:W-:Y:S01]  /*5f00*/  IMAD.MOV.U32 R18, RZ, RZ, 0x10 ;  /* 0x00000010ff127424 */ /* 0x000fe200078e00ff */
[----:B------:R-:W-:Y:S01]  /*5f10*/  F2FP.F16.F32.PACK_AB R7, R7, R174 ;  /* 0x000000ae0707723e */ /* 0x000fe200000000ff */
[----:B------:R-:W-:Y:S01]  /*5f20*/  FMUL.FTZ R0, R165, R0 ;  /* 0x00000000a5007220 */ /* 0x000fe20000410000 */
[----:B------:R-:W-:Y:S01]  /*5f30*/  FSEL R17, R23, R140, P0 ;  /* 0x0000008c17117208 */ /* 0x000fe20000000000 */
[----:B------:R-:W-:Y:S01]  /*5f40*/  FADD.FTZ R22, -R140, R22 ;  /* 0x000000168c167221 */ /* 0x000fe20000010100 */
[----:B------:R-:W-:Y:S01]  /*5f50*/  SEL R18, R18, 0xfffffff0, !P1 ;  /* 0xfffffff012127807 */ /* 0x000fe20004800000 */
[----:B------:R3:W-:Y:S01]  /*5f60*/  STS [R144+0xf400], R7 ;  /* 0x00f4000790007388 */ /* 0x0007e20000000800 */
[----:B------:R-:W-:Y:S01]  /*5f70*/  F2FP.F16.F32.PACK_AB R0, R0, R166 ;  /* 0x000000a60000723e */ /* 0x000fe200000000ff */
[----:B------:R-:W-:Y:S01]  /*5f80*/  FADD.FTZ R34, -R140, R34 ;  /* 0x000000228c227221 */ /* 0x000fe20000010100 */
[----:B------:R-:W-:Y:S01]  /*5f90*/  FSETP.GE.FTZ.AND P0, PT, R157, RZ, PT ;  /* 0x000000ff9d00720b */ /* 0x000fe20003f16000 */
[----:B-----5:R-:W-:Y:S01]  /*5fa0*/  FADD.FTZ R8, -R2, R8 ;  /* 0x0000000802087221 */ /* 0x020fe20000010100 */
[----:B------:R-:W-:Y:S01]  /*5fb0*/  FSETP.GE.FTZ.AND P3, PT, R160, RZ, PT ;  /* 0x000000ffa000720b */ /* 0x000fe20003f76000 */
[C---:B------:R-:W-:Y:S01]  /*5fc0*/  FADD.FTZ R9, -R2.reuse, R9 ;  /* 0x0000000902097221 */ /* 0x040fe20000010100 */
[C---:B------:R-:W-:Y:S01]  /*5fd0*/  FADD.FTZ R12, -R2.reuse, R12 ;  /* 0x0000000c020c7221 */ /* 0x040fe20000010100 */
[----:B------:R-:W-:Y:S01]  /*5fe0*/  FADD.FTZ R13, -R2, R13 ;  /* 0x0000000d020d7221 */ /* 0x000fe20000010100 */
[-C--:B------:R-:W-:Y:S01]  /*5ff0*/  FSEL R22, R22, R140.reuse, P3 ;  /* 0x0000008c16167208 */ /* 0x080fe20001800000 */
[C---:B------:R-:W-:Y:S01]  /*6000*/  FADD.FTZ R25, -R2.reuse, R25 ;  /* 0x0000001902197221 */ /* 0x040fe20000010100 */
[----:B------:R-:W-:Y:S01]  /*6010*/  FSETP.GE.FTZ.AND P3, PT, R155, RZ, PT ;  /* 0x000000ff9b00720b */ /* 0x000fe20003f76000 */
[----:B------:R-:W-:Y:S01]  /*6020*/  FADD.FTZ R24, -R2, R24 ;  /* 0x0000001802187221 */ /* 0x000fe20000010100 */
[----:B------:R-:W-:Y:S01]  /*6030*/  FSETP.GE.FTZ.AND P6, PT, R171, RZ, PT ;  /* 0x000000ffab00720b */ /* 0x000fe20003fd6000 */
[----:B------:R-:W-:Y:S01]  /*6040*/  FADD.FTZ R11, -R4, R11 ;  /* 0x0000000b040b7221 */ /* 0x000fe20000010100 */
[----:B------:R-:W-:Y:S01]  /*6050*/  FSEL R34, R34, R140, P3 ;  /* 0x0000008c22227208 */ /* 0x000fe20001800000 */
[----:B------:R-:W-:Y:S01]  /*6060*/  @P0 FADD.FTZ R140, -R140, R35 ;  /* 0x000000238c8c0221 */ /* 0x000fe20000010100 */
[----:B------:R-:W-:Y:S01]  /*6070*/  FSETP.GE.FTZ.AND P3, PT, R234, RZ, PT ;  /* 0x000000ffea00720b */ /* 0x000fe20003f76000 */
[----:B------:R-:W-:Y:S01]  /*6080*/  FADD.FTZ R14, -R4, R14 ;  /* 0x0000000e040e7221 */ /* 0x000fe20000010100 */
[----:B------:R-:W-:Y:S01]  /*6090*/  FSETP.GE.FTZ.AND P0, PT, R232, RZ, PT ;  /* 0x000000ffe800720b */ /* 0x000fe20003f16000 */
[----:B------:R-:W-:Y:S01]  /*60a0*/  FADD.FTZ R26, -R4, R26 ;  /* 0x0000001a041a7221 */ /* 0x000fe20000010100 */
[----:B------:R-:W-:Y:S01]  /*60b0*/  FSEL R8, R8, R2, P3 ;  /* 0x0000000208087208 */ /* 0x000fe20001800000 */
[----:B------:R-:W-:Y:S01]  /*60c0*/  FADD.FTZ R30, -R4, R30 ;  /* 0x0000001e041e7221 */ /* 0x000fe20000010100 */
[----:B------:R-:W-:Y:S01]  /*60d0*/  FSETP.GE.FTZ.AND P3, PT, R173, RZ, PT ;  /* 0x000000ffad00720b */ /* 0x000fe20003f76000 */
[----:B------:R-:W-:Y:S01]  /*60e0*/  FMUL.FTZ R22, R160, R22 ;  /* 0x00000016a0167220 */ /* 0x000fe20000410000 */
[----:B---3--:R-:W-:Y:S01]  /*60f0*/  FSEL R7, R9, R2, P0 ;  /* 0x0000000209077208 */ /* 0x008fe20000000000 */
[----:B------:R-:W-:Y:S01]  /*6100*/  FMUL.FTZ R8, R234, R8 ;  /* 0x00000008ea087220 */ /* 0x000fe20000410000 */
[----:B------:R-:W-:Y:S01]  /*6110*/  FSETP.GE.FTZ.AND P0, PT, R149, RZ, PT ;  /* 0x000000ff9500720b */ /* 0x000fe20003f16000 */
[----:B------:R-:W-:Y:S01]  /*6120*/  FMUL.FTZ R17, R159, R17 ;  /* 0x000000119f117220 */ /* 0x000fe20000410000 */
[----:B------:R-:W-:Y:S01]  /*6130*/  FSETP.GE.FTZ.AND P5, PT, R164, RZ, PT ;  /* 0x000000ffa400720b */ /* 0x000fe20003fb6000 */
[----:B------:R-:W-:Y:S01]  /*6140*/  FMUL.FTZ R232, R232, R7 ;  /* 0x00000007e8e87220 */ /* 0x000fe20000410000 */
[----:B------:R-:W-:Y:S01]  /*6150*/  FADD.FTZ R7, -R2, R28 ;  /* 0x0000001c02077221 */ /* 0x000fe20000010100 */
[----:B------:R-:W-:Y:S01]  /*6160*/  FSETP.GE.FTZ.AND P4, PT, R162, RZ, PT ;  /* 0x000000ffa200720b */ /* 0x000fe20003f96000 */
[----:B------:R-:W-:Y:S01]  /*6170*/  FMUL.FTZ R34, R155, R34 ;  /* 0x000000229b227220 */ /* 0x000fe20000410000 */
[----:B------:R-:W-:Y:S01]  /*6180*/  FSEL R24, R24, R2, P5 ;  /* 0x0000000218187208 */ /* 0x000fe20002800000 */
[----:B------:R-:W-:Y:S01]  /*6190*/  FMUL.FTZ R140, R157, R140 ;  /* 0x0000008c9d8c7220 */ /* 0x000fe20000410000 */
[----:B------:R-:W-:Y:S01]  /*61a0*/  FSETP.GE.FTZ.AND P5, PT, R168, RZ, PT ;  /* 0x000000ffa800720b */ /* 0x000fe20003fb6000 */
[----:B------:R-:W-:Y:S01]  /*61b0*/  IMAD.SHL.U32 R165, R231, 0x4, RZ ;  /* 0x00000004e7a57824 */ /* 0x000fe200078e00ff */
[----:B------:R-:W-:Y:S01]  /*61c0*/  F2FP.F16.F32.PACK_AB R17, R17, R22 ;  /* 0x000000161111723e */ /* 0x000fe200000000ff */
[----:B------:R-:W-:Y:S01]  /*61d0*/  FMUL.FTZ R164, R164, R24 ;  /* 0x00000018a4a47220 */ /* 0x000fe20000410000 */
[----:B------:R-:W-:Y:S01]  /*61e0*/  FSEL R26, R26, R4, P5 ;  /* 0x000000041a1a7208 */ /* 0x000fe20002800000 */
[----:B------:R-:W-:Y:S01]  /*61f0*/  IMAD R174, R246, UR9, RZ ;  /* 0x00000009f6ae7c24 */ /* 0x000fe2000f8e02ff */
[----:B------:R-:W-:Y:S03]  /*6200*/  F2FP.F16.F32.PACK_AB R20, R20, R154 ;  /* 0x0000009a1414723e */ /* 0x000fe600000000ff */
[----:B------:R-:W-:Y:S01]  /*6210*/  FMUL.FTZ R26, R168, R26 ;  /* 0x0000001aa81a7220 */ /* 0x000fe20000410000 */
[----:B--2---:R-:W-:Y:S05]  /*6220*/  LEA R6, R6, UR42, 0x1 ;  /* 0x0000002a06067c11 */ /* 0x004fea000f8e08ff */
[C---:B------:R-:W-:Y:S02]  /*6230*/  VIADD R5, R6.reuse, 0x20 ;  /* 0x0000002006057836 */ /* 0x040fe40000000000 */
[----:B------:R-:W-:Y:S02]  /*6240*/  @P2 VIADD R5, R6, 0xffffffe0 ;  /* 0xffffffe006052836 */ /* 0x000fe40000000000 */
[----:B------:R-:W-:Y:S05]  /*6250*/  IMAD.IADD R6, R18, 0x1, R6 ;  /* 0x0000000112067824 */ /* 0x000fea00078e0206 */
[----:B------:R2:W-:Y:S04]  /*6260*/  STS [R6+-0x3c00], R0 ;  /* 0xffc4000006007388 */ /* 0x0005e80000000800 */
[----:B------:R-:W-:Y:S01]  /*6270*/  STS [R6+-0x4000], R16 ;  /* 0xffc0001006007388 */ /* 0x000fe20000000800 */
[-C--:B--2---:R-:W-:Y:S02]  /*6280*/  FSEL R0, R12, R2.reuse, P3 ;  /* 0x000000020c007208 */ /* 0x084fe40001800000 */
[----:B------:R-:W-:Y:S02]  /*6290*/  FSETP.GE.FTZ.AND P3, PT, R151, RZ, PT ;  /* 0x000000ff9700720b */ /* 0x000fe40003f76000 */
[----:B------:R-:W-:Y:S01]  /*62a0*/  FSEL R12, R13, R2, P6 ;  /* 0x000000020d0c7208 */ /* 0x000fe20003000000 */
[----:B------:R-:W-:Y:S01]  /*62b0*/  FMUL.FTZ R173, R173, R0 ;  /* 0x00000000adad7220 */ /* 0x000fe20000410000 */
[----:B------:R-:W-:Y:S02]  /*62c0*/  F2FP.F16.F32.PACK_AB R0, R232, R8 ;  /* 0x00000008e800723e */ /* 0x000fe400000000ff */
[----:B------:R-:W-:Y:S01]  /*62d0*/  FSEL R13, R25, R2, P4 ;  /* 0x00000002190d7208 */ /* 0x000fe20002000000 */
[----:B------:R-:W-:Y:S01]  /*62e0*/  FMUL.FTZ R12, R171, R12 ;  /* 0x0000000cab0c7220 */ /* 0x000fe20000410000 */
[----:B------:R-:W-:Y:S01]  /*62f0*/  FSEL R7, R7, R2, P3 ;  /* 0x0000000207077208 */ /* 0x000fe20001800000 */
[----:B------:R-:W-:Y:S01]  /*6300*/  @P0 FADD.FTZ R2, -R2, R29 ;  /* 0x0000001d02020221 */ /* 0x000fe20000010100 */
[----:B------:R2:W-:Y:S01]  /*6310*/  STS [R144+0x10000], R0 ;  /* 0x0100000090007388 */ /* 0x0005e20000000800 */
[----:B------:R-:W-:Y:S01]  /*6320*/  FSETP.GE.FTZ.AND P4, PT, R235, RZ, PT ;  /* 0x000000ffeb00720b */ /* 0x000fe20003f96000 */
[----:B------:R-:W-:Y:S01]  /*6330*/  FMUL.FTZ R13, R162, R13 ;  /* 0x0000000da20d7220 */ /* 0x000fe20000410000 */
[----:B------:R-:W-:Y:S01]  /*6340*/  FMUL.FTZ R9, R149, R2 ;  /* 0x0000000295097220 */ /* 0x000fe20000410000 */
[----:B------:R-:W-:Y:S01]  /*6350*/  FADD.FTZ R2, -R4, R10 ;  /* 0x0000000a04027221 */ /* 0x000fe20000010100 */
[----:B------:R-:W-:Y:S01]  /*6360*/  FSETP.GE.FTZ.AND P3, PT, R233, RZ, PT ;  /* 0x000000ffe900720b */ /* 0x000fe20003f76000 */
[----:B------:R-:W-:Y:S01]  /*6370*/  FMUL.FTZ R7, R151, R7 ;  /* 0x0000000797077220 */ /* 0x000fe20000410000 */
[----:B------:R-:W-:Y:S01]  /*6380*/  FSETP.GE.FTZ.AND P0, PT, R175, RZ, PT ;  /* 0x000000ffaf00720b */ /* 0x000fe20003f16000 */
[----:B------:R-:W-:Y:S01]  /*6390*/  IMAD.SHL.U32 R149, R231, 0x20, RZ ;  /* 0x00000020e7957824 */ /* 0x000fe200078e00ff */
[-C--:B------:R-:W-:Y:S02]  /*63a0*/  FSEL R2, R2, R4.reuse, P4 ;  /* 0x0000000402027208 */ /* 0x080fe40002000000 */
[-C--:B------:R-:W-:Y:S02]  /*63b0*/  FSEL R11, R11, R4.reuse, P3 ;  /* 0x000000040b0b7208 */ /* 0x080fe40001800000 */
[----:B------:R-:W-:Y:S01]  /*63c0*/  FSEL R14, R14, R4, P0 ;  /* 0x000000040e0e7208 */ /* 0x000fe20000000000 */
[----:B------:R-:W-:Y:S01]  /*63d0*/  FMUL.FTZ R235, R235, R2 ;  /* 0x00000002ebeb7220 */ /* 0x000fe20000410000 */
[----:B------:R-:W-:Y:S01]  /*63e0*/  FSETP.GE.FTZ.AND P0, PT, R146, RZ, PT ;  /* 0x000000ff9200720b */ /* 0x000fe20003f16000 */
[----:B------:R-:W-:Y:S01]  /*63f0*/  FMUL.FTZ R2, R233, R11 ;  /* 0x0000000be9027220 */ /* 0x000fe20000410000 */
[----:B------:R-:W-:Y:S01]  /*6400*/  FSETP.GE.FTZ.AND P3, PT, R170, RZ, PT ;  /* 0x000000ffaa00720b */ /* 0x000fe20003f76000 */
[----:B------:R-:W-:Y:S01]  /*6410*/  FMUL.FTZ R14, R175, R14 ;  /* 0x0000000eaf0e7220 */ /* 0x000fe20000410000 */
[----:B------:R-:W-:Y:S01]  /*6420*/  F2FP.F16.F32.PACK_AB R9, R9, R7 ;  /* 0x000000070909723e */ /* 0x000fe200000000ff */
[----:B------:R-:W-:Y:S01]  /*6430*/  FADD.FTZ R7, -R4, R27 ;  /* 0x0000001b04077221 */ /* 0x000fe20000010100 */
[----:B------:R-:W-:Y:S02]  /*6440*/  F2FP.F16.F32.PACK_AB R2, R2, R235 ;  /* 0x000000eb0202723e */ /* 0x000fe400000000ff */
[----:B------:R-:W-:Y:S01]  /*6450*/  FSETP.GE.FTZ.AND P4, PT, R153, RZ, PT ;  /* 0x000000ff9900720b */ /* 0x000fe20003f96000 */
[----:B--2---:R-:W-:Y:S02]  /*6460*/  FADD.FTZ R0, -R4, R15 ;  /* 0x0000000f04007221 */ /* 0x004fe40000010100 */
[----:B------:R2:W-:Y:S01]  /*6470*/  STS [R144+0x10400], R2 ;  /* 0x0104000290007388 */ /* 0x0005e20000000800 */
[-C--:B------:R-:W-:Y:S02]  /*6480*/  FSEL R7, R7, R4.reuse, P4 ;  /* 0x0000000407077208 */ /* 0x080fe40002000000 */
[----:B------:R-:W-:Y:S02]  /*6490*/  F2FP.F16.F32.PACK_AB R12, R12, R173 ;  /* 0x000000ad0c0c723e */ /* 0x000fe400000000ff */
[----:B------:R-:W-:Y:S01]  /*64a0*/  FSEL R0, R0, R4, P3 ;  /* 0x0000000400007208 */ /* 0x000fe20001800000 */
[----:B------:R-:W-:Y:S01]  /*64b0*/  FMUL.FTZ R7, R153, R7 ;  /* 0x0000000799077220 */ /* 0x000fe20000410000 */
[----:B------:R-:W-:Y:S01]  /*64c0*/  FSETP.GE.FTZ.AND P3, PT, R147, RZ, PT ;  /* 0x000000ff9300720b */ /* 0x000fe20003f76000 */
[----:B------:R-:W-:Y:S01]  /*64d0*/  STS [R6+-0x3000], R12 ;  /* 0xffd0000c06007388 */ /* 0x000fe20000000800 */
[----:B------:R-:W-:Y:S01]  /*64e0*/  F2FP.F16.F32.PACK_AB R16, R140, R34 ;  /* 0x000000228c10723e */ /* 0x000fe200000000ff */
[----:B------:R-:W-:Y:S01]  /*64f0*/  FMUL.FTZ R170, R170, R0 ;  /* 0x00000000aaaa7220 */ /* 0x000fe20000410000 */
[----:B------:R-:W-:Y:S01]  /*6500*/  FSEL R30, R30, R4, P3 ;  /* 0x000000041e1e7208 */ /* 0x000fe20001800000 */
[----:B------:R-:W-:Y:S01]  /*6510*/  @P0 FADD.FTZ R4, -R4, R31 ;  /* 0x0000001f04040221 */ /* 0x000fe20000010100 */
[----:B------:R-:W-:Y:S02]  /*6520*/  F2FP.F16.F32.PACK_AB R13, R13, R164 ;  /* 0x000000a40d0d723e */ /* 0x000fe400000000ff */
[----:B------:R-:W-:Y:S01]  /*6530*/  F2FP.F16.F32.PACK_AB R7, R7, R26 ;  /* 0x0000001a0707723e */ /* 0x000fe200000000ff */
[----:B------:R-:W-:Y:S01]  /*6540*/  FMUL.FTZ R8, R146, R4 ;  /* 0x0000000492087220 */ /* 0x000fe20000410000 */
[----:B------:R-:W-:Y:S01]  /*6550*/  F2FP.F16.F32.PACK_AB R4, R170, R14 ;  /* 0x0000000eaa04723e */ /* 0x000fe200000000ff */
[----:B------:R-:W-:Y:S01]  /*6560*/  FMUL.FTZ R30, R147, R30 ;  /* 0x0000001e931e7220 */ /* 0x000fe20000410000 */
[----:B------:R-:W-:Y:S03]  /*6570*/  SHF.R.U32.HI R0, RZ, 0x4, R231 ;  /* 0x00000004ff007819 */ /* 0x000fe600000116e7 */
[----:B------:R-:W-:Y:S01]  /*6580*/  STS [R6+-0x2c00], R4 ;  /* 0xffd4000406007388 */ /* 0x000fe20000000800 */
[----:B------:R-:W-:Y:S01]  /*6590*/  F2FP.F16.F32.PACK_AB R8, R8, R30 ;  /* 0x0000001e0808723e */ /* 0x000fe200000000ff */
[----:B--2---:R-:W-:Y:S02]  /*65a0*/  IMAD.IADD R2, R18, 0x1, R5 ;  /* 0x0000000112027824 */ /* 0x004fe400078e0205 */
[----:B------:R-:W-:Y:S01]  /*65b0*/  STS [R5+-0x4000], R21 ;  /* 0xffc0001505007388 */ /* 0x000fe20000000800 */
[----:B------:R-:W-:Y:S03]  /*65c0*/  LOP3.LUT R164, R0, 0x8, RZ, 0xc0, !PT ;  /* 0x0000000800a47812 */ /* 0x000fe600078ec0ff */
[----:B------:R-:W-:Y:S01]  /*65d0*/  STS [R5+-0x3c00], R17 ;  /* 0xffc4001105007388 */ /* 0x000fe20000000800 */
[----:B------:R-:W-:Y:S03]  /*65e0*/  LOP3.LUT R0, R164, 0x10, R231, 0xf8, !PT ;  /* 0x00000010a4007812 */ /* 0x000fe600078ef8e7 */
[----:B------:R-:W-:Y:S01]  /*65f0*/  STS [R2+-0x4000], R20 ;  /* 0xffc0001402007388 */ /* 0x000fe20000000800 */
[----:B------:R-:W-:Y:S03]  /*6600*/  LOP3.LUT R0, R0, 0xc0, R149, 0xf8, !PT ;  /* 0x000000c000007812 */ /* 0x000fe600078ef895 */
[----:B------:R-:W-:Y:S01]  /*6610*/  STS [R2+-0x3c00], R16 ;  /* 0xffc4001002007388 */ /* 0x000fe20000000800 */
[----:B------:R-:W-:Y:S03]  /*6620*/  LOP3.LUT R0, R0, 0x18, R165, 0x78, !PT ;  /* 0x0000001800007812 */ /* 0x000fe600078e78a5 */
[----:B------:R-:W-:Y:S01]  /*6630*/  STS [R5+-0x3000], R13 ;  /* 0xffd0000d05007388 */ /* 0x000fe20000000800 */
[----:B------:R-:W-:Y:S03]  /*6640*/  LOP3.LUT R0, R0, 0x120, R149, 0xf8, !PT ;  /* 0x0000012000007812 */ /* 0x000fe600078ef895 */
[----:B------:R-:W-:Y:S01]  /*6650*/  STS [R5+-0x2c00], R7 ;  /* 0xffd4000705007388 */ /* 0x000fe20000000800 */
[----:B------:R-:W-:Y:S03]  /*6660*/  LEA R0, R0, UR4, 0x1 ;  /* 0x0000000400007c11 */ /* 0x000fe6000f8e08ff */
        /* <DEDUP_REMOVED lines=113> */
.L_x_464:
        /* <DEDUP_REMOVED lines=34> */
[----:B------:R-:W5:Y:S01]  /*6fa0*/  @P4 LDG.E R252, desc[UR40][R170.64+-0x100] ;  /* 0xffff0028aafc4981 */ /* 0x000f62000c1e1900 */
[----:B------:R-:W-:Y:S03]  /*6fb0*/  UMOV UR51, UR12 ;  /* 0x0000000c00337c82 */ /* 0x000fe60008000000 */
[----:B------:R-:W1:Y:S01]  /*6fc0*/  LDSM.16.M88.4 R24, [R2+0xf000] ;  /* 0x00f000000218783b */ /* 0x000e620000000200 */
[C---:B------:R-:W-:Y:S02]  /*6fd0*/  IMAD.IADD R161, R2.reuse, 0x1, R228 ;  /* 0x0000000102a17824 */ /* 0x040fe400078e02e4 */
[C---:B------:R-:W-:Y:S01]  /*6fe0*/  VIADD R12, R2.reuse, 0xf000 ;  /* 0x0000f000020c7836 */ /* 0x040fe20000000000 */
[----:B------:R-:W5:Y:S01]  /*6ff0*/  @P4 LDG.E R251, desc[UR40][R170.64+-0xe0] ;  /* 0xffff2028aafb4981 */ /* 0x000f62000c1e1900 */
[----:B------:R-:W-:Y:S02]  /*7000*/  VIADD R160, R2, 0xf040 ;  /* 0x0000f04002a07836 */ /* 0x000fe40000000000 */
[----:B------:R-:W-:Y:S01]  /*7010*/  @P1 VIADD R160, R12, 0xffffffc0 ;  /* 0xffffffc00ca01836 */ /* 0x000fe20000000000 */
[----:B------:R-:W2:Y:S03]  /*7020*/  LDSM.16.M88.4 R32, [R161+0xf000] ;  /* 0x00f00000a120783b */ /* 0x000ea60000000200 */
[----:B------:R-:W-:Y:S01]  /*7030*/  IMAD.IADD R162, R228, 0x1, R160 ;  /* 0x00000001e4a27824 */ /* 0x000fe200078e02a0 */
[----:B------:R-:W3:Y:S04]  /*7040*/  LDSM.16.M88.4 R144, [R160] ;  /* 0x00000000a090783b */ /* 0x000ee80000000200 */
[----:B------:R-:W-:Y:S04]  /*7050*/  LDSM.16.M88.4 R152, [R162] ;  /* 0x00000000a298783b */ /* 0x000fe80000000200 */
[----:B------:R-:W5:Y:S04]  /*7060*/  @P4 LDG.E R250, desc[UR40][R170.64+-0x80] ;  /* 0xffff8028aafa4981 */ /* 0x000f68000c1e1900 */
[----:B------:R4:W5:Y:S01]  /*7070*/  @P4 LDG.E R247, desc[UR40][R170.64+-0x60] ;  /* 0xffffa028aaf74981 */ /* 0x000962000c1e1900 */
[C---:B-1----:R-:W-:Y:S08]  /*7080*/  HMMA.16816.F32 R4, R24.reuse, R8, RZ ;  /* 0x000000081804723c */ /* 0x042ff000000018ff */
[C---:B------:R-:W-:Y:S08]  /*7090*/  HMMA.16816.F32 R8, R24.reuse, R10, RZ ;  /* 0x0000000a1808723c */ /* 0x040ff000000018ff */
[C---:B------:R-:W-:Y:S08]  /*70a0*/  HMMA.16816.F32 R12, R24.reuse, R16, RZ ;  /* 0x00000010180c723c */ /* 0x040ff000000018ff */
[C---:B------:R-:W-:Y:S08]  /*70b0*/  HMMA.16816.F32 R16, R24.reuse, R18, RZ ;  /* 0x000000121810723c */ /* 0x040ff000000018ff */
[C---:B------:R-:W-:Y:S08]  /*70c0*/  HMMA.16816.F32 R20, R24.reuse, R28, RZ ;  /* 0x0000001c1814723c */ /* 0x040ff000000018ff */
[----:B------:R-:W-:Y:S01]  /*70d0*/  HMMA.16816.F32 R24, R24, R30, RZ ;  /* 0x0000001e1818723c */ /* 0x000fe200000018ff */
[----:B------:R-:W1:Y:S07]  /*70e0*/  LDSM.16.MT88.4 R28, [R0+0xb800] ;  /* 0x00b80000001c783b */ /* 0x000e6e0000004200 */
[C---:B--2---:R-:W-:Y:S08]  /*70f0*/  HMMA.16816.F32 R4, R32.reuse, R132, R4 ;  /* 0x000000842004723c */ /* 0x044ff00000001804 */
[C---:B------:R-:W-:Y:S01]  /*7100*/  HMMA.16816.F32 R8, R32.reuse, R134, R8 ;  /* 0x000000862008723c */ /* 0x040fe20000001808 */
[----:B------:R-:W2:Y:S07]  /*7110*/  LDSM.16.MT88.4 R132, [R0+0xd800] ;  /* 0x00d800000084783b */ /* 0x000eae0000004200 */
[C---:B------:R-:W-:Y:S08]  /*7120*/  HMMA.16816.F32 R12, R32.reuse, R136, R12 ;  /* 0x00000088200c723c */ /* 0x040ff0000000180c */
[C---:B------:R-:W-:Y:S01]  /*7130*/  HMMA.16816.F32 R16, R32.reuse, R138, R16 ;  /* 0x0000008a2010723c */ /* 0x040fe20000001810 */
[----:B------:R-:W-:Y:S07]  /*7140*/  LDSM.16.MT88.4 R136, [R0+0xdc00] ;  /* 0x00dc00000088783b */ /* 0x000fee0000004200 */
[C---:B------:R-:W-:Y:S08]  /*7150*/  HMMA.16816.F32 R20, R32.reuse, R140, R20 ;  /* 0x0000008c2014723c */ /* 0x040ff00000001814 */
[----:B------:R-:W-:Y:S01]  /*7160*/  HMMA.16816.F32 R24, R32, R142, R24 ;  /* 0x0000008e2018723c */ /* 0x000fe20000001818 */
[----:B------:R-:W4:Y:S04]  /*7170*/  LDSM.16.MT88.4 R32, [R0+0xbc00] ;  /* 0x00bc00000020783b */ /* 0x000f280000004200 */
[----:B------:R2:W-:Y:S03]  /*7180*/  LDSM.16.M88.4 R140, [R2+0x11000] ;  /* 0x01100000028c783b */ /* 0x0005e60000000200 */
[C---:B---3--:R-:W-:Y:S08]  /*7190*/  HMMA.16816.F32 R4, R144.reuse, R148, R4 ;  /* 0x000000949004723c */ /* 0x048ff00000001804 */
[C---:B------:R-:W-:Y:S01]  /*71a0*/  HMMA.16816.F32 R8, R144.reuse, R150, R8 ;  /* 0x000000969008723c */ /* 0x040fe20000001808 */
[----:B------:R-:W3:Y:S07]  /*71b0*/  LDSM.16.MT88.4 R148, [R0+0xa000] ;  /* 0x00a000000094783b */ /* 0x000eee0000004200 */
[C---:B-1----:R-:W-:Y:S01]  /*71c0*/  HMMA.16816.F32 R12, R144.reuse, R28, R12 ;  /* 0x0000001c900c723c */ /* 0x042fe2000000180c */
[----:B--2---:R-:W-:Y:S07]  /*71d0*/  IMAD.U32 R2, RZ, RZ, UR52 ;  /* 0x00000034ff027e24 */ /* 0x004fee000f8e00ff */
[C---:B------:R-:W-:Y:S01]  /*71e0*/  HMMA.16816.F32 R16, R144.reuse, R30, R16 ;  /* 0x0000001e9010723c */ /* 0x040fe20000001810 */
[----:B------:R-:W1:Y:S02]  /*71f0*/  LDSM.16.MT88.4 R28, [R0+0xc000] ;  /* 0x00c00000001c783b */ /* 0x000e640000004200 */
[----:B------:R-:W-:Y:S02]  /*7200*/  LEA.HI.X.SX32 R169, R2, R239, 0x2, P0 ;  /* 0x000000ef02a97211 */ /* 0x000fe400000f16ff */
[C---:B------:R-:W-:Y:S03]  /*7210*/  LEA R166, P0, R174.reuse, R168, 0x5 ;  /* 0x000000a8aea67211 */ /* 0x040fe600078028ff */
[C---:B------:R-:W-:Y:S03]  /*7220*/  HMMA.16816.F32 R20, R144.reuse, R132, R20 ;  /* 0x000000849014723c */ /* 0x040fe60000001814 */
[C---:B------:R-:W-:Y:S05]  /*7230*/  LEA.HI.X.SX32 R167, R174.reuse, R169, 0x5, P0 ;  /* 0x000000a9aea77211 */ /* 0x040fea00000f2eff */
[----:B------:R-:W-:Y:S01]  /*7240*/  HMMA.16816.F32 R24, R144, R134, R24 ;  /* 0x000000869018723c */ /* 0x000fe20000001818 */
[----:B------:R-:W2:Y:S04]  /*7250*/  LDSM.16.MT88.4 R132, [R0+0xe000] ;  /* 0x00e000000084783b */ /* 0x000ea80000004200 */
[----:B------:R-:W-:Y:S03]  /*7260*/  LDSM.16.M88.4 R144, [R161+0x11000] ;  /* 0x01100000a190783b */ /* 0x000fe60000000200 */
[C---:B------:R-:W-:Y:S08]  /*7270*/  HMMA.16816.F32 R4, R152.reuse, R156, R4 ;  /* 0x0000009c9804723c */ /* 0x040ff00000001804 */
[C---:B------:R-:W-:Y:S01]  /*7280*/  HMMA.16816.F32 R8, R152.reuse, R158, R8 ;  /* 0x0000009e9808723c */ /* 0x040fe20000001808 */
[----:B------:R-:W2:Y:S07]  /*7290*/  LDSM.16.MT88.4 R156, [R0+0xa400] ;  /* 0x00a40000009c783b */ /* 0x000eae0000004200 */
[C---:B----4-:R-:W-:Y:S08]  /*72a0*/  HMMA.16816.F32 R12, R152.reuse, R32, R12 ;  /* 0x00000020980c723c */ /* 0x050ff0000000180c */
[C---:B------:R-:W-:Y:S01]  /*72b0*/  HMMA.16816.F32 R16, R152.reuse, R34, R16 ;  /* 0x000000229810723c */ /* 0x040fe20000001810 */
[----:B------:R-:W4:Y:S07]  /*72c0*/  LDSM.16.MT88.4 R32, [R0+0xc400] ;  /* 0x00c400000020783b */ /* 0x000f2e0000004200 */
[C---:B------:R-:W-:Y:S08]  /*72d0*/  HMMA.16816.F32 R20, R152.reuse, R136, R20 ;  /* 0x000000889814723c */ /* 0x040ff00000001814 */
[----:B------:R-:W-:Y:S01]  /*72e0*/  HMMA.16816.F32 R24, R152, R138, R24 ;  /* 0x0000008a9818723c */ /* 0x000fe20000001818 */
[----:B------:R-:W-:Y:S07]  /*72f0*/  LDSM.16.MT88.4 R136, [R0+0xa800] ;  /* 0x00a800000088783b */ /* 0x000fee0000004200 */
[C---:B---3--:R-:W-:Y:S08]  /*7300*/  HMMA.16816.F32 R4, R140.reuse, R148, R4 ;  /* 0x000000948c04723c */ /* 0x048ff00000001804 */
[C---:B------:R-:W-:Y:S08]  /*7310*/  HMMA.16816.F32 R8, R140.reuse, R150, R8 ;  /* 0x000000968c08723c */ /* 0x040ff00000001808 */
[C---:B-1----:R-:W-:Y:S08]  /*7320*/  HMMA.16816.F32 R12, R140.reuse, R28, R12 ;  /* 0x0000001c8c0c723c */ /* 0x042ff0000000180c */
[C---:B------:R-:W-:Y:S01]  /*7330*/  HMMA.16816.F32 R16, R140.reuse, R30, R16 ;  /* 0x0000001e8c10723c */ /* 0x040fe20000001810 */
[----:B------:R-:W1:Y:S07]  /*7340*/  LDSM.16.MT88.4 R28, [R0+0xe400] ;  /* 0x00e40000001c783b */ /* 0x000e6e0000004200 */
[C---:B--2---:R-:W-:Y:S08]  /*7350*/  HMMA.16816.F32 R20, R140.reuse, R132, R20 ;  /* 0x000000848c14723c */ /* 0x044ff00000001814 */
[----:B------:R-:W-:Y:S01]  /*7360*/  HMMA.16816.F32 R24, R140, R134, R24 ;  /* 0x000000868c18723c */ /* 0x000fe20000001818 */
[----:B------:R2:W3:Y:S04]  /*7370*/  LDSM.16.M88.4 R132, [R160+0x2000] ;  /* 0x00200000a084783b */ /* 0x0004e80000000200 */
[----:B------:R-:W-:Y:S03]  /*7380*/  LDSM.16.MT88.4 R140, [R0+0xac00] ;  /* 0x00ac0000008c783b */ /* 0x000fe60000004200 */
[C---:B------:R-:W-:Y:S08]  /*7390*/  HMMA.16816.F32 R4, R144.reuse, R156, R4 ;  /* 0x0000009c9004723c */ /* 0x040ff00000001804 */
[C---:B------:R-:W-:Y:S03]  /*73a0*/  HMMA.16816.F32 R8, R144.reuse, R158, R8 ;  /* 0x0000009e9008723c */ /* 0x040fe60000001808 */
[C---:B------:R-:W-:Y:S04]  /*73b0*/  LEA R158, P0, R174.reuse, R166, 0x5 ;  /* 0x000000a6ae9e7211 */ /* 0x040fe800078028ff */
[C---:B------:R-:W-:Y:S01]  /*73c0*/  LEA.HI.X.SX32 R159, R174.reuse, R167, 0x5, P0 ;  /* 0x000000a7ae9f7211 */ /* 0x040fe200000f2eff */
[C---:B----4-:R-:W-:Y:S03]  /*73d0*/  HMMA.16816.F32 R12, R144.reuse, R32, R12 ;  /* 0x00000020900c723c */ /* 0x050fe6000000180c */
[C---:B------:R-:W-:Y:S04]  /*73e0*/  LEA R156, P0, R174.reuse, R158, 0x5 ;  /* 0x0000009eae9c7211 */ /* 0x040fe800078028ff */
[C---:B------:R-:W-:Y:S01]  /*73f0*/  LEA.HI.X.SX32 R157, R174.reuse, R159, 0x5, P0 ;  /* 0x0000009fae9d7211 */ /* 0x040fe200000f2eff */
[C---:B------:R-:W-:Y:S01]  /*7400*/  HMMA.16816.F32 R16, R144.reuse, R34, R16 ;  /* 0x000000229010723c */ /* 0x040fe20000001810 */
[----:B------:R-:W4:Y:S02]  /*7410*/  LDSM.16.MT88.4 R32, [R0+0xc800] ;  /* 0x00c800000020783b */ /* 0x000f240000004200 */
[C---:B------:R-:W-:Y:S04]  /*7420*/  LEA R154, P0, R174.reuse, R156, 0x5 ;  /* 0x0000009cae9a7211 */ /* 0x040fe800078028ff */
[C---:B------:R-:W-:Y:S01]  /*7430*/  LEA.HI.X.SX32 R155, R174.reuse, R157, 0x5, P0 ;  /* 0x0000009dae9b7211 */ /* 0x040fe200000f2eff */
[C---:B-1----:R-:W-:Y:S03]  /*7440*/  HMMA.16816.F32 R20, R144.reuse, R28, R20 ;  /* 0x0000001c9014723c */ /* 0x042fe60000001814 */
[C---:B------:R-:W-:Y:S04]  /*7450*/  LEA R152, P0, R174.reuse, R154, 0x5 ;  /* 0x0000009aae987211 */ /* 0x040fe800078028ff */
[C---:B------:R-:W-:Y:S01]  /*7460*/  LEA.HI.X.SX32 R153, R174.reuse, R155, 0x5, P0 ;  /* 0x0000009bae997211 */ /* 0x040fe200000f2eff */
[----:B------:R-:W-:Y:S01]  /*7470*/  HMMA.16816.F32 R24, R144, R30, R24 ;  /* 0x0000001e9018723c */ /* 0x000fe20000001818 */
[----:B------:R-:W1:Y:S02]  /*7480*/  LDSM.16.MT88.4 R28, [R0+0xe800] ;  /* 0x00e80000001c783b */ /* 0x000e640000004200 */
[C---:B--2---:R-:W-:Y:S04]  /*7490*/  LEA R160, P0, R174.reuse, R152, 0x5 ;  /* 0x00000098aea07211 */ /* 0x044fe800078028ff */
[C---:B------:R-:W-:Y:S01]  /*74a0*/  LEA.HI.X.SX32 R161, R174.reuse, R153, 0x5, P0 ;  /* 0x00000099aea17211 */ /* 0x040fe200000f2eff */
[C---:B---3--:R-:W-:Y:S05]  /*74b0*/  HMMA.16816.F32 R4, R132.reuse, R136, R4 ;  /* 0x000000888404723c */ /* 0x048fea0000001804 */
[C---:B------:R-:W-:Y:S03]  /*74c0*/  IMAD.WIDE R172, R174.reuse, -0xc0, R160 ;  /* 0xffffff40aeac7825 */ /* 0x040fe600078e02a0 */
[C---:B------:R-:W-:Y:S01]  /*74d0*/  HMMA.16816.F32 R8, R132.reuse, R138, R8 ;  /* 0x0000008a8408723c */ /* 0x040fe20000001808 */
[----:B------:R-:W2:Y:S02]  /*74e0*/  LDSM.16.M88.4 R136, [R162+0x2000] ;  /* 0x00200000a288783b */ /* 0x000ea40000000200 */
[C---:B------:R-:W-:Y:S04]  /*74f0*/  LEA R150, P0, R174.reuse, R172, 0x5 ;  /* 0x000000acae967211 */ /* 0x040fe800078028ff */
[C---:B------:R-:W-:Y:S01]  /*7500*/  LEA.HI.X.SX32 R151, R174.reuse, R173, 0x5, P0 ;  /* 0x000000adae977211 */ /* 0x040fe200000f2eff */
[C---:B----4-:R-:W-:Y:S03]  /*7510*/  HMMA.16816.F32 R12, R132.reuse, R32, R12 ;  /* 0x00000020840c723c */ /* 0x050fe6000000180c */
[C---:B------:R-:W-:Y:S04]  /*7520*/  LEA R148, P0, R174.reuse, R150, 0x5 ;  /* 0x00000096ae947211 */ /* 0x040fe800078028ff */
[C---:B------:R-:W-:Y:S01]  /*7530*/  LEA.HI.X.SX32 R149, R174.reuse, R151, 0x5, P0 ;  /* 0x00000097ae957211 */ /* 0x040fe200000f2eff */
[C---:B------:R-:W-:Y:S01]  /*7540*/  HMMA.16816.F32 R16, R132.reuse, R34, R16 ;  /* 0x000000228410723c */ /* 0x040fe20000001810 */
[----:B------:R-:W-:Y:S02]  /*7550*/  LDSM.16.MT88.4 R32, [R0+0xec00] ;  /* 0x00ec00000020783b */ /* 0x000fe40000004200 */
[C---:B------:R-:W-:Y:S04]  /*7560*/  LEA R146, P0, R174.reuse, R148, 0x5 ;  /* 0x00000094ae927211 */ /* 0x040fe800078028ff */
[C---:B------:R-:W-:Y:S01]  /*7570*/  LEA.HI.X.SX32 R147, R174.reuse, R149, 0x5, P0 ;  /* 0x00000095ae937211 */ /* 0x040fe200000f2eff */
[C---:B-1----:R-:W-:Y:S03]  /*7580*/  HMMA.16816.F32 R20, R132.reuse, R28, R20 ;  /* 0x0000001c8414723c */ /* 0x042fe60000001814 */
[C---:B------:R-:W-:Y:S04]  /*7590*/  LEA R144, P0, R174.reuse, R146, 0x5 ;  /* 0x00000092ae907211 */ /* 0x040fe800078028ff */
[C---:B------:R-:W-:Y:S01]  /*75a0*/  LEA.HI.X.SX32 R145, R174.reuse, R147, 0x5, P0 ;  /* 0x00000093ae917211 */ /* 0x040fe200000f2eff */
[----:B------:R-:W-:Y:S01]  /*75b0*/  HMMA.16816.F32 R24, R132, R30, R24 ;  /* 0x0000001e8418723c */ /* 0x000fe20000001818 */
[----:B------:R1:W3:Y:S07]  /*75c0*/  LDSM.16.MT88.4 R28, [R0+0xcc00] ;  /* 0x00cc0000001c783b */ /* 0x0002ee0000004200 */
[C---:B--2---:R-:W-:Y:S05]  /*75d0*/  HMMA.16816.F32 R4, R136.reuse, R140, R4 ;  /* 0x0000008c8804723c */ /* 0x044fea0000001804 */
[C---:B------:R-:W-:Y:S03]  /*75e0*/  LEA R140, P0, R174.reuse, R144, 0x5 ;  /* 0x00000090ae8c7211 */ /* 0x040fe600078028ff */
[C---:B------:R-:W-:Y:S03]  /*75f0*/  HMMA.16816.F32 R8, R136.reuse, R142, R8 ;  /* 0x0000008e8808723c */ /* 0x040fe60000001808 */
[C---:B------:R-:W-:Y:S02]  /*7600*/  LEA.HI.X.SX32 R141, R174.reuse, R145, 0x5, P0 ;  /* 0x00000091ae8d7211 */ /* 0x040fe400000f2eff */
[----:B------:R-:W-:Y:S01]  /*7610*/  LEA R142, P0, R174, R140, 0x5 ;  /* 0x0000008cae8e7211 */ /* 0x000fe200078028ff */
[----:B-1----:R-:W-:Y:S03]  /*7620*/  VIADD R0, R224, 0xffffd000 ;  /* 0xffffd000e0007836 */ /* 0x002fe60000000000 */
[----:B------:R-:W-:Y:S01]  /*7630*/  LEA.HI.X.SX32 R143, R174, R141, 0x5, P0 ;  /* 0x0000008dae8f7211 */ /* 0x000fe200000f2eff */
[----:B------:R-:W-:Y:S01]  /*7640*/  @P3 VIADD R0, R224, 0x3000 ;  /* 0x00003000e0003836 */ /* 0x000fe20000000000 */
[----:B------:R1:W-:Y:S01]  /*7650*/  REDG.E.ADD.F32.FTZ.RN.STRONG.GPU desc[UR40][R238.64], R4 ;  /* 0x00000004ee0079a6 */ /* 0x0003e2000c12f328 */
[C---:B------:R-:W-:Y:S03]  /*7660*/  IMAD.WIDE R170, R174.reuse, -0xc0, R142 ;  /* 0xffffff40aeaa7825 */ /* 0x040fe600078e028e */
[----:B------:R2:W-:Y:S04]  /*7670*/  REDG.E.ADD.F32.FTZ.RN.STRONG.GPU desc[UR40][R168.64], R5 ;  /* 0x00000005a80079a6 */ /* 0x0005e8000c12f328 */
[----:B------:R4:W-:Y:S01]  /*7680*/  REDG.E.ADD.F32.FTZ.RN.STRONG.GPU desc[UR40][R166.64], R6 ;  /* 0x00000006a60079a6 */ /* 0x0009e2000c12f328 */
[C---:B------:R-:W-:Y:S03]  /*7690*/  LEA R134, P0, R174.reuse, R170, 0x5 ;  /* 0x000000aaae867211 */ /* 0x040fe600078028ff */
[----:B------:R4:W-:Y:S01]  /*76a0*/  REDG.E.ADD.F32.FTZ.RN.STRONG.GPU desc[UR40][R158.64], R7 ;  /* 0x000000079e0079a6 */ /* 0x0009e2000c12f328 */
[C---:B------:R-:W-:Y:S01]  /*76b0*/  LEA.HI.X.SX32 R135, R174.reuse, R171, 0x5, P0 ;  /* 0x000000abae877211 */ /* 0x040fe200000f2eff */
[C---:B---3--:R-:W-:Y:S02]  /*76c0*/  HMMA.16816.F32 R12, R136.reuse, R28, R12 ;  /* 0x0000001c880c723c */ /* 0x048fe4000000180c */
[----:B------:R-:W-:Y:S01]  /*76d0*/  REDG.E.ADD.F32.FTZ.RN.STRONG.GPU desc[UR40][R156.64], R8 ;  /* 0x000000089c0079a6 */ /* 0x000fe2000c12f328 */
[C---:B------:R-:W-:Y:S03]  /*76e0*/  LEA R132, P0, R174.reuse, R134, 0x5 ;  /* 0x00000086ae847211 */ /* 0x040fe600078028ff */
[----:B------:R-:W-:Y:S01]  /*76f0*/  REDG.E.ADD.F32.FTZ.RN.STRONG.GPU desc[UR40][R154.64], R9 ;  /* 0x000000099a0079a6 */ /* 0x000fe2000c12f328 */
[C---:B------:R-:W-:Y:S01]  /*7700*/  LEA.HI.X.SX32 R133, R174.reuse, R135, 0x5, P0 ;  /* 0x00000087ae857211 */ /* 0x040fe200000f2eff */
[C---:B------:R-:W-:Y:S02]  /*7710*/  HMMA.16816.F32 R16, R136.reuse, R30, R16 ;  /* 0x0000001e8810723c */ /* 0x040fe40000001810 */
[----:B------:R-:W-:Y:S01]  /*7720*/  REDG.E.ADD.F32.FTZ.RN.STRONG.GPU desc[UR40][R152.64], R10 ;  /* 0x0000000a980079a6 */ /* 0x000fe2000c12f328 */
[C---:B------:R-:W-:Y:S03]  /*7730*/  LEA R30, P0, R174.reuse, R132, 0x5 ;  /* 0x00000084ae1e7211 */ /* 0x040fe600078028ff */
[----:B------:R-:W-:Y:S01]  /*7740*/  REDG.E.ADD.F32.FTZ.RN.STRONG.GPU desc[UR40][R160.64], R11 ;  /* 0x0000000ba00079a6 */ /* 0x000fe2000c12f328 */
[C---:B------:R-:W-:Y:S01]  /*7750*/  LEA.HI.X.SX32 R31, R174.reuse, R133, 0x5, P0 ;  /* 0x00000085ae1f7211 */ /* 0x040fe200000f2eff */
[C---:B------:R-:W-:Y:S02]  /*7760*/  HMMA.16816.F32 R20, R136.reuse, R32, R20 ;  /* 0x000000208814723c */ /* 0x040fe40000001814 */
[----:B------:R-:W-:Y:S01]  /*7770*/  LDSM.16.MT88.4 R8, [R224] ;  /* 0x00000000e008783b */ /* 0x000fe20000004200 */
[C---:B------:R-:W-:Y:S03]  /*7780*/  LEA R28, P0, R174.reuse, R30, 0x5 ;  /* 0x0000001eae1c7211 */ /* 0x040fe600078028ff */
[----:B------:R-:W-:Y:S01]  /*7790*/  REDG.E.ADD.F32.FTZ.RN.STRONG.GPU desc[UR40][R238.64+0x80], R12 ;  /* 0x0000800cee0079a6 */ /* 0x000fe2000c12f328 */
[C---:B------:R-:W-:Y:S01]  /*77a0*/  LEA.HI.X.SX32 R29, R174.reuse, R31, 0x5, P0 ;  /* 0x0000001fae1d7211 */ /* 0x040fe200000f2eff */
[----:B------:R-:W-:Y:S02]  /*77b0*/  HMMA.16816.F32 R24, R136, R34, R24 ;  /* 0x000000228818723c */ /* 0x000fe40000001818 */
[----:B------:R-:W-:Y:S01]  /*77c0*/  REDG.E.ADD.F32.FTZ.RN.STRONG.GPU desc[UR40][R172.64+0x80], R13 ;  /* 0x0000800dac0079a6 */ /* 0x000fe2000c12f328 */
[C---:B-1----:R-:W-:Y:S03]  /*77d0*/  LEA R4, P0, R174.reuse, R28, 0x5 ;  /* 0x0000001cae047211 */ /* 0x042fe600078028ff */
[----:B------:R-:W-:Y:S01]  /*77e0*/  REDG.E.ADD.F32.FTZ.RN.STRONG.GPU desc[UR40][R150.64+0x80], R14 ;  /* 0x0000800e960079a6 */ /* 0x000fe2000c12f328 */
[C---:B--2---:R-:W-:Y:S02]  /*77f0*/  LEA.HI.X.SX32 R5, R174.reuse, R29, 0x5, P0 ;  /* 0x0000001dae057211 */ /* 0x044fe400000f2eff */
[C---:B----4-:R-:W-:Y:S01]  /*7800*/  LEA R6, P0, R174.reuse, R4, 0x5 ;  /* 0x00000004ae067211 */ /* 0x050fe200078028ff */
[----:B------:R-:W-:Y:S03]  /*7810*/  REDG.E.ADD.F32.FTZ.RN.STRONG.GPU desc[UR40][R148.64+0x80], R15 ;  /* 0x0000800f940079a6 */ /* 0x000fe6000c12f328 */
[----:B------:R-:W-:Y:S01]  /*7820*/  LEA.HI.X.SX32 R7, R174, R5, 0x5, P0 ;  /* 0x00000005ae077211 */ /* 0x000fe200000f2eff */
        /* <DEDUP_REMOVED lines=12> */
[----:B------:R-:W1:Y:S04]  /*78f0*/  LDSM.16.MT88.4 R4, [R3+UR4+0xf000] ;  /* 0x00f000040304783b */ /* 0x000e680008004200 */
        /* <DEDUP_REMOVED lines=288> */
[----:B-1----:R-:W-:Y:S01]  /*8b00*/  MOV R4, UR9 ;  /* 0x0000000900047c02 */ /* 0x002fe20008000f00 */
[----:B------:R-:W-:Y:S05]  /*8b10*/  BRA `(.L_x_467) ;  /* 0x0000000000187947 */ /* 0x000fea0003800000 */
.L_x_466:
[----:B------:R-:W2:Y:S01]  /*8b20*/  LDCU.64 UR10, c[0x0][0x5c0] ;  /* 0x0000b800ff0a77ac */ /* 0x000ea20008000a00 */
[----:B------:R-:W-:-:S04]  /*8b30*/  UIADD3 UR8, UPT, UPT, UR44, UR46, URZ ;  /* 0x0000002e2c087290 */ /* 0x000fc8000fffe0ff */
[----:B--2---:R-:W-:Y:S02]  /*8b40*/  UIMAD.WIDE.U32 UR16, UR8, UR10, URZ ;  /* 0x0000000a081072a5 */ /* 0x004fe4000f8e00ff */
[----:B------:R-:W-:-:S04]  /*8b50*/  UIMAD UR8, UR8, UR11, URZ ;  /* 0x0000000b080872a4 */ /* 0x000fc8000f8e02ff */
[----:B------:R-:W-:-:S06]  /*8b60*/  UIADD3 UR8, UPT, UPT, UR17, UR8, URZ ;  /* 0x0000000811087290 */ /* 0x000fcc000fffe0ff */
[----:B-1----:R-:W-:Y:S02]  /*8b70*/  MOV R4, UR8 ;  /* 0x0000000800047c02 */ /* 0x002fe40008000f00 */
.L_x_467:
        /* <DEDUP_REMOVED lines=12> */
.L_x_468:
[----:B------:R-:W1:Y:S01]  /*8c40*/  LDCU.64 UR8, c[0x0][0x5c8] ;  /* 0x0000b900ff0877ac */ /* 0x000e620008000a00 */
[----:B------:R-:W-:-:S04]  /*8c50*/  UIADD3 UR12, UPT, UPT, UR44, UR46, URZ ;  /* 0x0000002e2c0c7290 */ /* 0x000fc8000fffe0ff */
[----:B-1----:R-:W-:Y:S02]  /*8c60*/  UIMAD.WIDE.U32 UR18, UR12, UR8, URZ ;  /* 0x000000080c1272a5 */ /* 0x002fe4000f8e00ff */
[----:B------:R-:W-:-:S04]  /*8c70*/  UIMAD UR12, UR12, UR9, URZ ;  /* 0x000000090c0c72a4 */ /* 0x000fc8000f8e02ff */
[----:B------:R-:W-:-:S06]  /*8c80*/  UIADD3 UR12, UPT, UPT, UR19, UR12, URZ ;  /* 0x0000000c130c7290 */ /* 0x000fcc000fffe0ff */
[----:B------:R-:W-:-:S07]  /*8c90*/  MOV R23, UR12 ;  /* 0x0000000c00177c02 */ /* 0x000fce0008000f00 */
.L_x_469:
        /* <DEDUP_REMOVED lines=59> */
.L_x_471:
[----:B------:R-:W-:Y:S05]  /*9050*/  BSYNC.RECONVERGENT B0 ;  /* 0x0000000000007941 */ /* 0x000fea0003800200 */
.L_x_470:
        /* <DEDUP_REMOVED lines=19> */
.L_x_473:
[----:B------:R-:W-:Y:S05]  /*9190*/  BSYNC.RECONVERGENT B0 ;  /* 0x0000000000007941 */ /* 0x000fea0003800200 */
.L_x_472:
        /* <DEDUP_REMOVED lines=25> */
.L_x_475:
[----:B------:R-:W-:Y:S05]  /*9330*/  BSYNC.RECONVERGENT B0 ;  /* 0x0000000000007941 */ /* 0x000fea0003800200 */
.L_x_474:
        /* <DEDUP_REMOVED lines=17> */
.L_x_440:
[----:B------:R-:W-:Y:S05]  /*9450*/  BSYNC.RECONVERGENT B1 ;  /* 0x0000000000017941 */ /* 0x000fea0003800200 */
.L_x_418:
[----:B------:R-:W4:Y:S01]  /*9460*/  LDCU UR9, c[0x0][0x438] ;  /* 0x00008700ff0977ac */ /* 0x000f220008000800 */
[----:B------:R-:W1:Y:S01]  /*9470*/  LDCU UR10, c[0x0][0x370] ;  /* 0x00006e00ff0a77ac */ /* 0x000e620008000800 */
[----:B----4-:R-:W-:-:S04]  /*9480*/  UIADD3 UR9, UPT, UPT, UR9, 0x7f, URZ ;  /* 0x0000007f09097890 */ /* 0x010fc8000fffe0ff */
[----:B------:R-:W-:Y:S02]  /*9490*/  USHF.R.S32.HI UR8, URZ, 0x1f, UR9 ;  /* 0x0000001fff087899 */ /* 0x000fe40008011409 */
[----:B-1----:R-:W-:Y:S02]  /*94a0*/  UIADD3 UR45, UPT, UPT, UR10, UR45, URZ ;  /* 0x0000002d0a2d7290 */ /* 0x002fe4000fffe0ff */
[----:B------:R-:W-:Y:S01]  /*94b0*/  ULEA.HI UR8, UR8, UR9, URZ, 0x7 ;  /* 0x0000000908087291 */ /* 0x000fe2000f8f38ff */
[----:B------:R-:W-:-:S03]  /*94c0*/  UMOV UR10, UR25 ;  /* 0x00000019000a7c82 */ /* 0x000fc60008000000 */
[----:B------:R-:W-:-:S04]  /*94d0*/  USHF.R.S32.HI UR8, URZ, 0x7, UR8 ;  /* 0x00000007ff087899 */ /* 0x000fc80008011408 */
[----:B------:R-:W-:-:S09]  /*94e0*/  UISETP.GE.AND UP0, UPT, UR45, UR8, UPT ;  /* 0x000000082d00728c */ /* 0x000fd2000bf06270 */
[----:B------:R-:W-:Y:S05]  /*94f0*/  BRA.U !UP0, `(.L_x_476) ;  /* 0xffffff6d08947547 */ /* 0x000fea000b83ffff */
[----:B------:R-:W-:Y:S05]  /*9500*/  EXIT ;  /* 0x000000000000794d */ /* 0x000fea0003800000 */
.L_x_477:
        /* <DEDUP_REMOVED lines=15> */
.L_x_1718:


//--------------------- .text._ZN5flash44flash_bwd_dq_dk_dv_loop_seqk_parallel_kernelI23Flash_bwd_kernel_traitsILi96ELi64ELi128ELi8ELi2ELi4ELi4ELb1ELb0EN7cutlass6half_tE19Flash_kernel_traitsILi96ELi64ELi128ELi8ES3_EELb0ELb0ELb0ELb0ELb0ELb0ELb1EEEvNS_16Flash_bwd_paramsE --------------------------
	.section	.text._ZN5flash44flash_bwd_dq_dk_dv_loop_seqk_parallel_kernelI23Flash_bwd_kernel_traitsILi96ELi64ELi128ELi8ELi2ELi4ELi4ELb1ELb0EN7cutlass6half_tE19Flash_kernel_traitsILi96ELi64ELi128ELi8ES3_EELb0ELb0ELb0ELb0ELb0ELb0ELb1EEEvNS_16Flash_bwd_paramsE,"ax",@progbits
	.align	128
        .global         _ZN5flash44flash_bwd_dq_dk_dv_loop_seqk_parallel_kernelI23Flash_bwd_kernel_traitsILi96ELi64ELi128ELi8ELi2ELi4ELi4ELb1ELb0EN7cutlass6half_tE19Flash_kernel_traitsILi96ELi64ELi128ELi8ES3_EELb0ELb0ELb0ELb0ELb0ELb0ELb1EEEvNS_16Flash_bwd_paramsE
        .type           _ZN5flash44flash_bwd_dq_dk_dv_loop_seqk_parallel_kernelI23Flash_bwd_kernel_traitsILi96ELi64ELi128ELi8ELi2ELi4ELi4ELb1ELb0EN7cutlass6half_tE19Flash_kernel_traitsILi96ELi64ELi128ELi8ES3_EELb0ELb0ELb0ELb0ELb0ELb0ELb1EEEvNS_16Flash_bwd_paramsE,@function
        .size           _ZN5flash44flash_bwd_dq_dk_dv_loop_seqk_parallel_kernelI23Flash_bwd_kernel_traitsILi96ELi64ELi128ELi8ELi2ELi4ELi4ELb1ELb0EN7cutlass6half_tE19Flash_kernel_traitsILi96ELi64ELi128ELi8ES3_EELb0ELb0ELb0ELb0ELb0ELb0ELb1EEEvNS_16Flash_bwd_paramsE,(.L_x_1719 - _ZN5flash44flash_bwd_dq_dk_dv_loop_seqk_parallel_kernelI23Flash_bwd_kernel_traitsILi96ELi64ELi128ELi8ELi2ELi4ELi4ELb1ELb0EN7cutlass6half_tE19Flash_kernel_traitsILi96ELi64ELi128ELi8ES3_EELb0ELb0ELb0ELb0ELb0ELb0ELb1EEEvNS_16Flash_bwd_paramsE)
        .other          _ZN5flash44flash_bwd_dq_dk_dv_loop_seqk_parallel_kernelI23Flash_bwd_kernel_traitsILi96ELi64ELi128ELi8ELi2ELi4ELi4ELb1ELb0EN7cutlass6half_tE19Flash_kernel_traitsILi96ELi64ELi128ELi8ES3_EELb0ELb0ELb0ELb0ELb0ELb0ELb1EEEvNS_16Flash_bwd_paramsE,@"STO_CUDA_ENTRY STV_DEFAULT"
_ZN5flash44flash_bwd_dq_dk_dv_loop_seqk_parallel_kernelI23Flash_bwd_kernel_traitsILi96ELi64ELi128ELi8ELi2ELi4ELi4ELb1ELb0EN7cutlass6half_tE19Flash_kernel_traitsILi96ELi64ELi128ELi8ES3_EELb0ELb0ELb0ELb0ELb0ELb0ELb1EEEvNS_16Flash_bwd_paramsE:
.text._ZN5flash44flash_bwd_dq_dk_dv_loop_seqk_parallel_kernelI23Flash_bwd_kernel_traitsILi96ELi64ELi128ELi8ELi2ELi4ELi4ELb1ELb0EN7cutlass6half_tE19Flash_kernel_traitsILi96ELi64ELi128ELi8ES3_EELb0ELb0ELb0ELb0ELb0ELb0ELb1EEEvNS_16Flash_bwd_paramsE:
        /* <DEDUP_REMOVED lines=49> */
.L_x_537:
        /* <DEDUP_REMOVED lines=23> */
[----:B---3--:R-:W-:-:S04]  /*0480*/  @!UP0 UISETP.NE.U32.AND UP1, UPT, UR8, URZ, UPT ;  /* 0x000000ff0800828c */ /* 0x008fc8000bf25070 */
[----:B------:R-:W-:Y:S01]  /*0490*/  @!UP0 UISETP.NE.AND.EX UP1, UPT, UR9, URZ, UPT, UP1 ;  /* 0x000000ff0900828c */ /* 0x000fe2000bf25310 */
[----:B------:R-:W-:-:S03]  /*04a0*/  UMOV UR45, 0xffffffff ;  /* 0xffffffff002d7882 */ /* 0x000fc60000000000 */
        /* <DEDUP_REMOVED lines=26> */
.L_x_478:
        /* <DEDUP_REMOVED lines=33> */
.L_x_480:
[----:B------:R-:W1:Y:S01]  /*0860*/  LDCU.64 UR18, c[0x0][0x3b8] ;  /* 0x00007700ff1277ac */ /* 0x000e620008000a00 */
[----:B------:R-:W-:-:S04]  /*0870*/  UIADD3 UR5, UPT, UPT, UR40, UR45, URZ ;  /* 0x0000002d28057290 */ /* 0x000fc8000fffe0ff */
[----:B-1----:R-:W-:Y:S02]  /*0880*/  UIMAD.WIDE.U32 UR8, UR5, UR18, URZ ;  /* 0x00000012050872a5 */ /* 0x002fe4000f8e00ff */
[----:B------:R-:W-:-:S04]  /*0890*/  UIMAD UR5, UR5, UR19, URZ ;  /* 0x00000013050572a4 */ /* 0x000fc8000f8e02ff */
[----:B------:R-:W-:Y:S01]  /*08a0*/  UIADD3 UR5, UPT, UPT, UR9, UR5, URZ ;  /* 0x0000000509057290 */ /* 0x000fe2000fffe0ff */
[----:B------:R-:W-:-:S05]  /*08b0*/  UMOV UR48, UR8 ;  /* 0x0000000800307c82 */ /* 0x000fca0008000000 */
[----:B------:R-:W-:-:S07]  /*08c0*/  MOV R18, UR5 ;  /* 0x0000000500127c02 */ /* 0x000fce0008000f00 */
.L_x_481:
        /* <DEDUP_REMOVED lines=44> */
.L_x_482:
[----:B------:R-:W1:Y:S01]  /*0b90*/  LDCU.64 UR16, c[0x0][0x3c0] ;  /* 0x00007800ff1077ac */ /* 0x000e620008000a00 */
[----:B------:R-:W-:-:S04]  /*0ba0*/  UIADD3 UR8, UPT, UPT, UR40, UR45, URZ ;  /* 0x0000002d28087290 */ /* 0x000fc8000fffe0ff */
[----:B-1----:R-:W-:Y:S02]  /*0bb0*/  UIMAD.WIDE.U32 UR10, UR8, UR16, URZ ;  /* 0x00000010080a72a5 */ /* 0x002fe4000f8e00ff */
[----:B------:R-:W-:-:S04]  /*0bc0*/  UIMAD UR8, UR8, UR17, URZ ;  /* 0x00000011080872a4 */ /* 0x000fc8000f8e02ff */
[----:B------:R-:W-:Y:S01]  /*0bd0*/  UIADD3 UR8, UPT, UPT, UR11, UR8, URZ ;  /* 0x000000080b087290 */ /* 0x000fe2000fffe0ff */
[----:B------:R-:W-:-:S05]  /*0be0*/  UMOV UR50, UR10 ;  /* 0x0000000a00327c82 */ /* 0x000fca0008000000 */
[----:B------:R-:W-:-:S07]  /*0bf0*/  MOV R16, UR8 ;  /* 0x0000000800107c02 */ /* 0x000fce0008000f00 */
.L_x_483:
        /* <DEDUP_REMOVED lines=27> */
.L_x_484:
[----:B------:R-:W-:Y:S02]  /*0db0*/  UIMAD.WIDE.U32 UR54, UR62, UR14, URZ ;  /* 0x0000000e3e3672a5 */ /* 0x000fe4000f8e00ff */
[----:B------:R-:W-:-:S04]  /*0dc0*/  UIMAD UR8, UR63, UR14, URZ ;  /* 0x0000000e3f0872a4 */ /* 0x000fc8000f8e02ff */
[----:B------:R-:W-:Y:S02]  /*0dd0*/  UIADD3 UR8, UPT, UPT, UR55, UR8, URZ ;  /* 0x0000000837087290 */ /* 0x000fe4000fffe0ff */
.L_x_485:
        /* <DEDUP_REMOVED lines=20> */
.L_x_486:
[----:B------:R-:W1:Y:S01]  /*0f20*/  LDCU UR56, c[0x0][0x434] ;  /* 0x00008680ff3877ac */ /* 0x000e620008000800 */
[----:B------:R-:W-:-:S04]  /*0f30*/  UIMAD UR11, UR44, UR58, UR28 ;  /* 0x0000003a2c0b72a4 */ /* 0x000fc8000f8e021c */
[----:B-1----:R-:W-:Y:S02]  /*0f40*/  UIMAD UR56, UR11, UR56, URZ ;  /* 0x000000380b3872a4 */ /* 0x002fe4000f8e02ff */
.L_x_487:
        /* <DEDUP_REMOVED lines=11> */
.L_x_488:
[----:B------:R-:W1:Y:S01]  /*1000*/  LDCU UR55, c[0x0][0x444] ;  /* 0x00008880ff3777ac */ /* 0x000e620008000800 */
[----:B------:R-:W-:-:S04]  /*1010*/  UIMAD UR10, UR44, UR58, UR28 ;  /* 0x0000003a2c0a72a4 */ /* 0x000fc8000f8e021c */
[----:B-1----:R-:W-:-:S12]  /*1020*/  UIMAD UR55, UR10, UR55, URZ ;  /* 0x000000370a3772a4 */ /* 0x002fd8000f8e02ff */
.L_x_489:
        /* <DEDUP_REMOVED lines=19> */
[----:B------:R-:W-:Y:S01]  /*1160*/  IMAD.U32 R0, RZ, RZ, UR61 ;  /* 0x0000003dff007e24 */ /* 0x000fe2000f8e00ff */
[C---:B-1----:R-:W-:Y:S01]  /*1170*/  LOP3.LUT R11, R21.reuse, 0x1f, RZ, 0xc0, !PT ;  /* 0x0000001f150b7812 */ /* 0x042fe200078ec0ff */
[----:B------:R-:W-:Y:S01]  /*1180*/  IMAD.SHL.U32 R22, R21, 0x8, RZ ;  /* 0x0000000815167824 */ /* 0x000fe200078e00ff */
[----:B-----5:R-:W-:Y:S01]  /*1190*/  MOV R7, UR8 ;  /* 0x0000000800077c02 */ /* 0x020fe20008000f00 */
[----:B------:R-:W-:Y:S01]  /*11a0*/  UIMAD UR51, UR51, UR8, URZ ;  /* 0x00000008333372a4 */ /* 0x000fe2000f8e02ff */
[----:B------:R-:W-:-:S02]  /*11b0*/  SHF.R.U32.HI R19, RZ, 0x2, R21 ;  /* 0x00000002ff137819 */ /* 0x000fc40000011615 */
[----:B------:R-:W-:Y:S02]  /*11c0*/  LOP3.LUT R8, R22, 0x18, RZ, 0xc0, !PT ;  /* 0x0000001816087812 */ /* 0x000fe400078ec0ff */
[----:B------:R-:W-:Y:S02]  /*11d0*/  IADD3 R20, PT, PT, R19, 0x40, RZ ;  /* 0x0000004013147810 */ /* 0x000fe40007ffe0ff */
        /* <DEDUP_REMOVED lines=13> */
[----:B------:R-:W-:Y:S01]  /*12b0*/  MOV R4, UR10 ;  /* 0x0000000a00047c02 */ /* 0x000fe20008000f00 */
[----:B------:R-:W-:Y:S01]  /*12c0*/  VIADD R3, R3, UR22 ;  /* 0x0000001603037c36 */ /* 0x000fe20008000000 */
        /* <DEDUP_REMOVED lines=8> */
[----:B------:R-:W-:Y:S01]  /*1350*/  SEL R10, R2, RZ, P3 ;  /* 0x000000ff020a7207 */ /* 0x000fe20001800000 */
[----:B------:R-:W-:Y:S01]  /*1360*/  IMAD.U32 R0, RZ, RZ, UR11 ;  /* 0x0000000bff007e24 */ /* 0x000fe2000f8e00ff */
[----:B------:R-:W1:Y:S01]  /*1370*/  LDCU.64 UR10, c[0x0][0x570] ;  /* 0x0000ae00ff0a77ac */ /* 0x000e620008000a00 */
        /* <DEDUP_REMOVED lines=13> */
[----:B----4-:R-:W-:Y:S01]  /*1450*/  LEA R26, P1, R2, UR20, 0x1 ;  /* 0x00000014021a7c11 */ /* 0x010fe2000f8208ff */
[C---:B------:R-:W-:Y:S01]  /*1460*/  IMAD R6, R19.reuse, UR9, R3 ;  /* 0x0000000913067c24 */ /* 0x040fe2000f8e0203 */
[----:B-----5:R-:W-:Y:S01]  /*1470*/  LEA R24, P2, R4, UR22, 0x1 ;  /* 0x0000001604187c11 */ /* 0x020fe2000f8408ff */
[----:B------:R-:W-:Y:S01]  /*1480*/  IMAD R3, R19, UR15, R5 ;  /* 0x0000000f13037c24 */ /* 0x000fe2000f8e0205 */
[----:B-1----:R-:W-:Y:S01]  /*1490*/  LEA R28, P0, R0, UR10, 0x2 ;  /* 0x0000000a001c7c11 */ /* 0x002fe2000f8010ff */
[----:B------:R-:W-:Y:S01]  /*14a0*/  UMOV UR10, UR58 ;  /* 0x0000003a000a7c82 */ /* 0x000fe20008000000 */
[----:B------:R-:W-:-:S02]  /*14b0*/  LEA.HI.X R27, R2, UR21, R6, 0x1, P1 ;  /* 0x00000015021b7c11 */ /* 0x000fc400088f0c06 */
[----:B------:R-:W-:Y:S02]  /*14c0*/  LEA.HI.X R25, R4, UR23, R3, 0x1, P2 ;  /* 0x0000001704197c11 */ /* 0x000fe400090f0c03 */
[----:B------:R-:W-:Y:S01]  /*14d0*/  LEA.HI.X R29, R0, UR11, R7, 0x2, P0 ;  /* 0x0000000b001d7c11 */ /* 0x000fe200080f1407 */
[----:B------:R-:W-:Y:S01]  /*14e0*/  UMOV UR11, UR59 ;  /* 0x0000003b000b7c82 */ /* 0x000fe20008000000 */
[----:B------:R-:W-:Y:S01]  /*14f0*/  IADD3 R14, P0, PT, R19, 0x40, RZ ;  /* 0x00000040130e7810 */ /* 0x000fe20007f1e0ff */
[----:B------:R1:W-:Y:S01]  /*1500*/  STL.64 [R1+0x8], R24 ;  /* 0x0000081801007387 */ /* 0x0003e20000100a00 */
[----:B------:R-:W-:-:S03]  /*1510*/  LOP3.LUT R11, R8, 0x20, RZ, 0xfc, !PT ;  /* 0x00000020080b7812 */ /* 0x000fc600078efcff */
[----:B------:R1:W-:Y:S01]  /*1520*/  STL.64 [R1+0x10], R26 ;  /* 0x0000101a01007387 */ /* 0x0003e20000100a00 */
[----:B------:R-:W-:-:S03]  /*1530*/  IMAD.X R15, RZ, RZ, RZ, P0 ;  /* 0x000000ffff0f7224 */ /* 0x000fc600000e06ff */
[----:B------:R1:W-:Y:S01]  /*1540*/  STL.64 [R1], R28 ;  /* 0x0000001c01007387 */ /* 0x0003e20000100a00 */
        /* <DEDUP_REMOVED lines=14> */
.L_x_491:
[----:B------:R-:W2:Y:S01]  /*1630*/  LDCU.64 UR14, c[0x0][0x5c0] ;  /* 0x0000b800ff0e77ac */ /* 0x000ea20008000a00 */
[----:B------:R-:W-:-:S04]  /*1640*/  UIADD3 UR8, UPT, UPT, UR40, UR45, URZ ;  /* 0x0000002d28087290 */ /* 0x000fc8000fffe0ff */
[----:B--2---:R-:W-:Y:S02]  /*1650*/  UIMAD.WIDE.U32 UR18, UR8, UR14, URZ ;  /* 0x0000000e081272a5 */ /* 0x004fe4000f8e00ff */
[----:B------:R-:W-:-:S04]  /*1660*/  UIMAD UR8, UR8, UR15, URZ ;  /* 0x0000000f080872a4 */ /* 0x000fc8000f8e02ff */
[----:B------:R-:W-:-:S06]  /*1670*/  UIADD3 UR8, UPT, UPT, UR19, UR8, URZ ;  /* 0x0000000813087290 */ /* 0x000fcc000fffe0ff */
[----:B------:R-:W-:Y:S02]  /*1680*/  MOV R0, UR8 ;  /* 0x0000000800007c02 */ /* 0x000fe40008000f00 */
.L_x_492:
        /* <DEDUP_REMOVED lines=13> */
.L_x_493:
[----:B------:R-:W2:Y:S01]  /*1760*/  LDCU.64 UR10, c[0x0][0x5c8] ;  /* 0x0000b900ff0a77ac */ /* 0x000ea20008000a00 */
[----:B------:R-:W-:-:S04]  /*1770*/  UIADD3 UR40, UPT, UPT, UR40, UR45, URZ ;  /* 0x0000002d28287290 */ /* 0x000fc8000fffe0ff */
[----:B--2---:R-:W-:Y:S02]  /*1780*/  UIMAD.WIDE.U32 UR16, UR40, UR10, URZ ;  /* 0x0000000a281072a5 */ /* 0x004fe4000f8e00ff */
[----:B------:R-:W-:-:S04]  /*1790*/  UIMAD UR40, UR40, UR11, URZ ;  /* 0x0000000b282872a4 */ /* 0x000fc8000f8e02ff */
[----:B------:R-:W-:-:S06]  /*17a0*/  UIADD3 UR40, UPT, UPT, UR17, UR40, URZ ;  /* 0x0000002811287290 */ /* 0x000fcc000fffe0ff */
[----:B------:R-:W-:-:S07]  /*17b0*/  MOV R10, UR40 ;  /* 0x00000028000a7c02 */ /* 0x000fce0008000f00 */
.L_x_494:
        /* <DEDUP_REMOVED lines=27> */
[----:B------:R2:W-:Y:S04]  /*1970*/  @!P3 STG.E.128 desc[UR38][R2.64], RZ ;  /* 0x000000ff0200b986 */ /* 0x0005e8000c101d26 */
[----:B------:R2:W-:Y:S04]  /*1980*/  @!P2 STG.E.128 desc[UR38][R2.64+0x40], RZ ;  /* 0x000040ff0200a986 */ /* 0x0005e8000c101d26 */
[----:B------:R2:W-:Y:S02]  /*1990*/  @!P1 STG.E.128 desc[UR38][R2.64+0x80], RZ ;  /* 0x000080ff02009986 */ /* 0x0005e4000c101d26 */
.L_x_496:
[----:B------:R-:W-:Y:S05]  /*19a0*/  BSYNC.RECONVERGENT B0 ;  /* 0x0000000000007941 */ /* 0x000fea0003800200 */
.L_x_495:
[----:B------:R-:W-:Y:S04]  /*19b0*/  BSSY.RECONVERGENT B0, `(.L_x_497) ;  /* 0x0000011000007945 */ /* 0x000fe80003800200 */
[----:B------:R-:W-:Y:S05]  /*19c0*/  @P4 BRA `(.L_x_498) ;  /* 0x00000000003c4947 */ /* 0x000fea0003800000 */
[----:B------:R-:W3:Y:S01]  /*19d0*/  LDCU UR17, c[0x0][0x440] ;  /* 0x00008800ff1177ac */ /* 0x000ee20008000800 */
[----:B--2---:R-:W-:Y:S02]  /*19e0*/  IMAD R2, R15, UR14, RZ ;  /* 0x0000000e0f027c24 */ /* 0x004fe4000f8e02ff */
[----:B------:R-:W-:Y:S01]  /*19f0*/  IMAD.MOV.U32 R5, RZ, RZ, R0 ;  /* 0x000000ffff057224 */ /* 0x000fe200078e0000 */
[----:B------:R-:W2:Y:S01]  /*1a00*/  LDCU.64 UR8, c[0x0][0x560] ;  /* 0x0000ac00ff0877ac */ /* 0x000ea20008000a00 */
        /* <DEDUP_REMOVED lines=8> */
[----:B------:R3:W-:Y:S04]  /*1a90*/  @!P2 STG.E.128 desc[UR38][R2.64], RZ ;  /* 0x000000ff0200a986 */ /* 0x0007e8000c101d26 */
[----:B------:R3:W-:Y:S04]  /*1aa0*/  @!P1 STG.E.128 desc[UR38][R2.64+0x40], RZ ;  /* 0x000040ff02009986 */ /* 0x0007e8000c101d26 */
[----:B------:R3:W-:Y:S02]  /*1ab0*/  @!P0 STG.E.128 desc[UR38][R2.64+0x80], RZ ;  /* 0x000080ff02008986 */ /* 0x0007e4000c101d26 */
.L_x_498:
[----:B------:R-:W-:Y:S05]  /*1ac0*/  BSYNC.RECONVERGENT B0 ;  /* 0x0000000000007941 */ /* 0x000fea0003800200 */
.L_x_497:
        /* <DEDUP_REMOVED lines=27> */
.L_x_500:
[----:B------:R-:W-:Y:S05]  /*1c80*/  BSYNC.RECONVERGENT B0 ;  /* 0x0000000000007941 */ /* 0x000fea0003800200 */
.L_x_499:
        /* <DEDUP_REMOVED lines=10> */
[----:B--2---:R-:W-:-:S04]  /*1d30*/  LEA R2, P2, R4, UR8, 0x1 ;  /* 0x0000000804027c11 */ /* 0x004fc8000f8408ff */
[----:B------:R-:W-:-:S05]  /*1d40*/  LEA.HI.X R3, R4, UR9, R0, 0x1, P2 ;  /* 0x0000000904037c11 */ /* 0x000fca00090f0c00 */
[----:B------:R2:W-:Y:S04]  /*1d50*/  @!P1 STG.E.128 desc[UR38][R2.64], RZ ;  /* 0x000000ff02009986 */ /* 0x0005e8000c101d26 */
[----:B------:R2:W-:Y:S01]  /*1d60*/  @!P0 STG.E.128 desc[UR38][R2.64+0x40], RZ ;  /* 0x000040ff02008986 */ /* 0x0005e2000c101d26 */
[----:B------:R-:W-:-:S13]  /*1d70*/  ISETP.GE.AND P0, PT, R12, UR5, PT ;  /* 0x000000050c007c0c */ /* 0x000fda000bf06270 */
[----:B------:R-:W-:Y:S05]  /*1d80*/  @P0 BRA `(.L_x_501) ;  /* 0x0000007000f40947 */ /* 0x000fea0003800000 */
[----:B------:R3:W-:Y:S01]  /*1d90*/  STG.E.128 desc[UR38][R2.64+0x80], RZ ;  /* 0x000080ff02007986 */ /* 0x0007e2000c101d26 */
[----:B------:R-:W-:Y:S05]  /*1da0*/  BRA `(.L_x_501) ;  /* 0x0000007000ec7947 */ /* 0x000fea0003800000 */
.L_x_490:
[----:B------:R-:W2:Y:S01]  /*1db0*/  LDCU.64 UR8, c[0x0][0x3d8] ;  /* 0x00007b00ff0877ac */ /* 0x000ea20008000a00 */
        /* <DEDUP_REMOVED lines=14> */
[----:B--2---:R-:W-:Y:S02]  /*1ea0*/  IMAD R0, R17, UR8, RZ ;  /* 0x0000000811007c24 */ /* 0x004fe4000f8e02ff */
[----:B------:R-:W-:Y:S01]  /*1eb0*/  UISETP.NE.AND UP0, UPT, UR14, 0x1, UPT ;  /* 0x000000010e00788c */ /* 0x000fe2000bf05270 */
[----:B------:R-:W-:-:S03]  /*1ec0*/  IMAD.WIDE.U32 R4, R13, UR8, R2 ;  /* 0x000000080d047c25 */ /* 0x000fc6000f8e0002 */
[----:B------:R-:W-:Y:S01]  /*1ed0*/  USEL UR14, URZ, 0x3000, UP0 ;  /* 0x00003000ff0e7887 */ /* 0x000fe20008000000 */
[----:B------:R-:W-:Y:S01]  /*1ee0*/  IMAD R10, R13, UR9, R0 ;  /* 0x000000090d0a7c24 */ /* 0x000fe2000f8e0200 */
[----:B------:R-:W-:-:S03]  /*1ef0*/  LEA R0, R6, UR6, 0x1 ;  /* 0x0000000606007c11 */ /* 0x000fc6000f8e08ff */
[----:B------:R-:W-:Y:S01]  /*1f00*/  IMAD.IADD R10, R5, 0x1, R10 ;  /* 0x00000001050a7824 */ /* 0x000fe200078e020a */
        /* <DEDUP_REMOVED lines=28> */
.L_x_504:
[----:B------:R3:W-:Y:S01]  /*20d0*/  STS.128 [R0+0x13000], RZ ;  /* 0x013000ff00007388 */ /* 0x0007e20000000c00 */
[----:B------:R-:W-:Y:S05]  /*20e0*/  BRA `(.L_x_505) ;  /* 0x00000000000c7947 */ /* 0x000fea0003800000 */
.L_x_503:
[----:B------:R2:W-:Y:S04]  /*20f0*/  STS.128 [R0+0xf000], RZ ;  /* 0x00f000ff00007388 */ /* 0x0005e80000000c00 */
[----:B------:R2:W-:Y:S04]  /*2100*/  STS.128 [R0+0x11000], RZ ;  /* 0x011000ff00007388 */ /* 0x0005e80000000c00 */
[----:B------:R2:W-:Y:S02]  /*2110*/  STS.128 [R0+0x13000], RZ ;  /* 0x013000ff00007388 */ /* 0x0005e40000000c00 */
.L_x_505:
[----:B------:R-:W-:Y:S05]  /*2120*/  BSYNC.RECONVERGENT B0 ;  /* 0x0000000000007941 */ /* 0x000fea0003800200 */
.L_x_502:
[----:B------:R-:W-:Y:S01]  /*2130*/  ISETP.GE.AND P4, PT, R20, UR15, PT ;  /* 0x0000000f14007c0c */ /* 0x000fe2000bf86270 */
[----:B------:R-:W-:-:S12]  /*2140*/  BSSY.RECONVERGENT B0, `(.L_x_506) ;  /* 0x0000022000007945 */ /* 0x000fd80003800200 */
[----:B------:R1:W-:Y:S04]  /*2150*/  @P4 STS.128 [R0+0x10000], RZ ;  /* 0x010000ff00004388 */ /* 0x0003e80000000c00 */
[----:B------:R1:W-:Y:S04]  /*2160*/  @P4 STS.128 [R0+0x12000], RZ ;  /* 0x012000ff00004388 */ /* 0x0003e80000000c00 */
[----:B------:R1:W-:Y:S01]  /*2170*/  @P4 STS.128 [R0+0x14000], RZ ;  /* 0x014000ff00004388 */ /* 0x0003e20000000c00 */
[----:B------:R-:W-:Y:S05]  /*2180*/  @P4 BRA `(.L_x_507) ;  /* 0x0000000000744947 */ /* 0x000fea0003800000 */
[----:B------:R-:W5:Y:S01]  /*2190*/  LDCU UR15, c[0x0][0x440] ;  /* 0x00008800ff0f77ac */ /* 0x000f620008000800 */
[----:B--2-4-:R-:W-:Y:S02]  /*21a0*/  IMAD R2, R15, UR16, RZ ;  /* 0x000000100f027c24 */ /* 0x014fe4000f8e02ff */
[----:B------:R-:W-:Y:S01]  /*21b0*/  IMAD.MOV.U32 R5, RZ, RZ, R10 ;  /* 0x000000ffff057224 */ /* 0x000fe200078e000a */
[----:B------:R-:W2:Y:S01]  /*21c0*/  LDCU.64 UR8, c[0x0][0x390] ;  /* 0x00007200ff0877ac */ /* 0x000ea20008000a00 */
[C---:B------:R-:W-:Y:S02]  /*21d0*/  IMAD R2, R14.reuse, UR17, R2 ;  /* 0x000000110e027c24 */ /* 0x040fe4000f8e0202 */
[----:B------:R-:W-:-:S04]  /*21e0*/  IMAD.WIDE.U32 R4, R14, UR16, R4 ;  /* 0x000000100e047c25 */ /* 0x000fc8000f8e0004 */
[----:B------:R-:W-:Y:S01]  /*21f0*/  IMAD.IADD R3, R5, 0x1, R2 ;  /* 0x0000000105037824 */ /* 0x000fe200078e0202 */
[----:B-----5:R-:W-:Y:S02]  /*2200*/  ISETP.GE.AND P1, PT, R8, UR15, PT ;  /* 0x0000000f08007c0c */ /* 0x020fe4000bf26270 */
        /* <DEDUP_REMOVED lines=20> */
.L_x_508:
[----:B------:R4:W-:Y:S02]  /*2350*/  STS.128 [R0+0x14000], RZ ;  /* 0x014000ff00007388 */ /* 0x0009e40000000c00 */
.L_x_507:
[----:B------:R-:W-:Y:S05]  /*2360*/  BSYNC.RECONVERGENT B0 ;  /* 0x0000000000007941 */ /* 0x000fea0003800200 */
.L_x_506:
        /* <DEDUP_REMOVED lines=25> */
.L_x_511:
[----:B------:R1:W-:Y:S01]  /*2500*/  STS.128 [R0+0x8000], RZ ;  /* 0x008000ff00007388 */ /* 0x0003e20000000c00 */
[----:B------:R-:W-:Y:S05]  /*2510*/  BRA `(.L_x_512) ;  /* 0x00000000000c7947 */ /* 0x000fea0003800000 */
.L_x_510:
[----:B------:R1:W-:Y:S04]  /*2520*/  STS.128 [R0+0x6000], RZ ;  /* 0x006000ff00007388 */ /* 0x0003e80000000c00 */
[----:B------:R1:W-:Y:S04]  /*2530*/  STS.128 [R0+0x7000], RZ ;  /* 0x007000ff00007388 */ /* 0x0003e80000000c00 */
[----:B------:R1:W-:Y:S02]  /*2540*/  STS.128 [R0+0x8000], RZ ;  /* 0x008000ff00007388 */ /* 0x0003e40000000c00 */
.L_x_512:
[----:B------:R-:W-:Y:S05]  /*2550*/  BSYNC.RECONVERGENT B0 ;  /* 0x0000000000007941 */ /* 0x000fea0003800200 */
.L_x_509:
        /* <DEDUP_REMOVED lines=23> */
.L_x_515:
[----:B------:R1:W-:Y:S01]  /*26d0*/  STS.128 [R248+0x2000], RZ ;  /* 0x002000fff8007388 */ /* 0x0003e20000000c00 */
[----:B------:R-:W-:Y:S05]  /*26e0*/  BRA `(.L_x_516) ;  /* 0x00000000000c7947 */ /* 0x000fea0003800000 */
.L_x_514:
[----:B------:R1:W-:Y:S04]  /*26f0*/  STS.128 [R248], RZ ;  /* 0x000000fff8007388 */ /* 0x0003e80000000c00 */
[----:B------:R1:W-:Y:S04]  /*2700*/  STS.128 [R248+0x1000], RZ ;  /* 0x001000fff8007388 */ /* 0x0003e80000000c00 */
[----:B------:R1:W-:Y:S02]  /*2710*/  STS.128 [R248+0x2000], RZ ;  /* 0x002000fff8007388 */ /* 0x0003e40000000c00 */
.L_x_516:
[----:B------:R-:W-:Y:S05]  /*2720*/  BSYNC.RECONVERGENT B0 ;  /* 0x0000000000007941 */ /* 0x000fea0003800200 */
.L_x_513:
[----:B------:R-:W-:Y:S01]  /*2730*/  SHF.R.U32.HI R16, RZ, 0x1, R21 ;  /* 0x00000001ff107819 */ /* 0x000fe20000011615 */
[----:B------:R-:W-:Y:S01]  /*2740*/  IMAD.MOV.U32 R6, RZ, RZ, 0x7f800000 ;  /* 0x7f800000ff067424 */ /* 0x000fe200078e00ff */
[----:B------:R-:W-:Y:S02]  /*2750*/  MOV R7, 0x7f800000 ;  /* 0x7f80000000077802 */ /* 0x000fe40000000f00 */
[----:B--2-4-:R-:W-:-:S04]  /*2760*/  LOP3.LUT R2, R16, 0x10, RZ, 0xc0, !PT ;  /* 0x0000001010027812 */ /* 0x014fc800078ec0ff */
[----:B------:R-:W-:-:S04]  /*2770*/  LOP3.LUT R5, R2, 0x7, R19, 0xf8, !PT ;  /* 0x0000000702057812 */ /* 0x000fc800078ef813 */
[C---:B------:R-:W-:Y:S01]  /*2780*/  LOP3.LUT R3, R5.reuse, 0x20, RZ, 0xfc, !PT ;  /* 0x0000002005037812 */ /* 0x040fe200078efcff */
[C---:B------:R-:W-:Y:S01]  /*2790*/  VIADD R2, R5.reuse, 0x28 ;  /* 0x0000002805027836 */ /* 0x040fe20000000000 */
[C---:B------:R-:W-:Y:S01]  /*27a0*/  ISETP.GE.AND P3, PT, R5.reuse, UR9, PT ;  /* 0x0000000905007c0c */ /* 0x040fe2000bf66270 */
[----:B------:R-:W-:Y:S01]  /*27b0*/  VIADD R4, R5, 0x8 ;  /* 0x0000000805047836 */ /* 0x000fe20000000000 */
[----:B------:R-:W-:Y:S01]  /*27c0*/  ISETP.GE.AND P1, PT, R3, UR9, PT ;  /* 0x0000000903007c0c */ /* 0x000fe2000bf26270 */
[----:B------:R2:W-:Y:S01]  /*27d0*/  STL [R1+0x1c], R5 ;  /* 0x00001c0501007387 */ /* 0x0005e20000100800 */
[----:B------:R-:W-:Y:S01]  /*27e0*/  ISETP.GE.AND P0, PT, R2, UR9, PT ;  /* 0x0000000902007c0c */ /* 0x000fe2000bf06270 */
[----:B------:R-:W-:Y:S01]  /*27f0*/  IMAD.MOV.U32 R2, RZ, RZ, 0x4 ;  /* 0x00000004ff027424 */ /* 0x000fe200078e00ff */
[----:B------:R-:W-:Y:S01]  /*2800*/  ISETP.GE.AND P2, PT, R4, UR9, PT ;  /* 0x0000000904007c0c */ /* 0x000fe2000bf46270 */
[----:B------:R-:W4:Y:S01]  /*2810*/  LDCU.64 UR8, c[0x0][0x3d0] ;  /* 0x00007a00ff0877ac */ /* 0x000f220008000a00 */
[----:B------:R-:W-:Y:S01]  /*2820*/  MOV R4, 0x7f800000 ;  /* 0x7f80000000047802 */ /* 0x000fe20000000f00 */
[----:B------:R-:W-:-:S05]  /*2830*/  IMAD.WIDE.U32 R2, R5, R2, UR60 ;  /* 0x0000003c05027e25 */ /* 0x000fca000f8e0002 */
[----:B------:R-:W5:Y:S04]  /*2840*/  @!P3 LDG.E R7, desc[UR38][R2.64] ;  /* 0x000000260207b981 */ /* 0x000f68000c1e1900 */
[----:B------:R-:W3:Y:S04]  /*2850*/  @!P0 LDG.E R4, desc[UR38][R2.64+0xa0] ;  /* 0x0000a02602048981 */ /* 0x000ee8000c1e1900 */
[----:B------:R-:W4:Y:S01]  /*2860*/  @!P2 LDG.E R6, desc[UR38][R2.64+0x20] ;  /* 0x000020260206a981 */ /* 0x000f22000c1e1900 */
[----:B--2---:R-:W-:-:S06]  /*2870*/  IMAD.MOV.U32 R5, RZ, RZ, 0x7f800000 ;  /* 0x7f800000ff057424 */ /* 0x004fcc00078e00ff */
[----:B------:R2:W5:Y:S01]  /*2880*/  @!P1 LDG.E R5, desc[UR38][R2.64+0x80] ;  /* 0x0000802602059981 */ /* 0x000562000c1e1900 */
[----:B------:R-:W-:-:S04]  /*2890*/  UIMAD UR5, UR5, UR18, URZ ;  /* 0x00000012050572a4 */ /* 0x000fc8000f8e02ff */
[----:B------:R-:W-:Y:S01]  /*28a0*/  UIMAD UR5, UR31, UR19, UR5 ;  /* 0x000000131f0572a4 */ /* 0x000fe2000f8e0205 */
[----:B--2---:R-:W-:-:S04]  /*28b0*/  IMAD.U32 R2, RZ, RZ, UR18 ;  /* 0x00000012ff027e24 */ /* 0x004fc8000f8e00ff */
[----:B------:R-:W-:-:S03]  /*28c0*/  IMAD.WIDE.U32 R2, R2, UR31, R8 ;  /* 0x0000001f02027c25 */ /* 0x000fc6000f8e0008 */
[----:B------:R-:W-:-:S04]  /*28d0*/  IADD3 R2, P0, PT, R2, UR48, RZ ;  /* 0x0000003002027c10 */ /* 0x000fc8000ff1e0ff */
[----:B------:R-:W-:Y:S01]  /*28e0*/  IADD3.X R3, PT, PT, R18, UR5, R3, P0, !PT ;  /* 0x0000000512037c10 */ /* 0x000fe200087fe403 */
[----:B------:R-:W-:Y:S01]  /*28f0*/  BSSY.RECONVERGENT B0, `(.L_x_517) ;  /* 0x000002a000007945 */ /* 0x000fe20003800200 */
[----:B---3--:R2:W-:Y:S04]  /*2900*/  STL [R1+0x20], R4 ;  /* 0x0000200401007387 */ /* 0x0085e80000100800 */
[----:B-----5:R3:W-:Y:S04]  /*2910*/  STL [R1+0x24], R5 ;  /* 0x0000240501007387 */ /* 0x0207e80000100800 */
[----:B----4-:R4:W-:Y:S04]  /*2920*/  STL [R1+0x28], R6 ;  /* 0x0000280601007387 */ /* 0x0109e80000100800 */
[----:B------:R4:W-:Y:S01]  /*2930*/  STL [R1+0x2c], R7 ;  /* 0x00002c0701007387 */ /* 0x0009e20000100800 */
[----:B--2---:R-:W-:-:S04]  /*2940*/  IMAD R4, R17, UR8, RZ ;  /* 0x0000000811047c24 */ /* 0x004fc8000f8e02ff */
[C---:B------:R-:W-:Y:S02]  /*2950*/  IMAD R10, R13.reuse, UR9, R4 ;  /* 0x000000090d0a7c24 */ /* 0x040fe4000f8e0204 */
[----:B---3--:R-:W-:-:S05]  /*2960*/  IMAD.WIDE.U32 R4, R13, UR8, R2 ;  /* 0x000000080d047c25 */ /* 0x008fca000f8e0002 */
[----:B------:R-:W-:Y:S01]  /*2970*/  IADD3 R10, PT, PT, R5, R10, RZ ;  /* 0x0000000a050a7210 */ /* 0x000fe20007ffe0ff */
[----:B------:R-:W-:Y:S06]  /*2980*/  @P5 BRA `(.L_x_518) ;  /* 0x0000000000745947 */ /* 0x000fec0003800000 */
[----:B------:R-:W2:Y:S01]  /*2990*/  LDCU UR5, c[0x0][0x440] ;  /* 0x00008800ff0577ac */ /* 0x000ea20008000800 */
[----:B------:R-:W-:Y:S02]  /*29a0*/  IMAD.MOV.U32 R2, RZ, RZ, R4 ;  /* 0x000000ffff027224 */ /* 0x000fe400078e0004 */
[----:B------:R-:W-:Y:S01]  /*29b0*/  IMAD.MOV.U32 R3, RZ, RZ, R10 ;  /* 0x000000ffff037224 */ /* 0x000fe200078e000a */
[----:B------:R-:W3:Y:S01]  /*29c0*/  LDCU.64 UR8, c[0x0][0x388] ;  /* 0x00007100ff0877ac */ /* 0x000ee20008000a00 */
[----:B----4-:R-:W-:-:S04]  /*29d0*/  IMAD.WIDE.U32 R6, R19, UR18, R2 ;  /* 0x0000001213067c25 */ /* 0x010fc8000f8e0002 */
        /* <DEDUP_REMOVED lines=22> */
.L_x_519:
[----:B------:R3:W-:Y:S01]  /*2b40*/  STS.128 [R0+0xd000], RZ ;  /* 0x00d000ff00007388 */ /* 0x0007e20000000c00 */
[----:B------:R-:W-:Y:S05]  /*2b50*/  BRA `(.L_x_520) ;  /* 0x00000000000c7947 */ /* 0x000fea0003800000 */
.L_x_518:
[----:B------:R2:W-:Y:S04]  /*2b60*/  STS.128 [R0+0x9000], RZ ;  /* 0x009000ff00007388 */ /* 0x0005e80000000c00 */
[----:B------:R2:W-:Y:S04]  /*2b70*/  STS.128 [R0+0xb000], RZ ;  /* 0x00b000ff00007388 */ /* 0x0005e80000000c00 */
[----:B------:R2:W-:Y:S02]  /*2b80*/  STS.128 [R0+0xd000], RZ ;  /* 0x00d000ff00007388 */ /* 0x0005e40000000c00 */
.L_x_520:
[----:B------:R-:W-:Y:S05]  /*2b90*/  BSYNC.RECONVERGENT B0 ;  /* 0x0000000000007941 */ /* 0x000fea0003800200 */
.L_x_517:
[----:B------:R1:W-:Y:S01]  /*2ba0*/  @P4 STS.128 [R0+0xa000], RZ ;  /* 0x00a000ff00004388 */ /* 0x0003e20000000c00 */
[----:B------:R-:W-:Y:S03]  /*2bb0*/  BSSY.RECONVERGENT B0, `(.L_x_521) ;  /* 0x0000021000007945 */ /* 0x000fe60003800200 */
[----:B------:R1:W-:Y:S04]  /*2bc0*/  @P4 STS.128 [R0+0xc000], RZ ;  /* 0x00c000ff00004388 */ /* 0x0003e80000000c00 */
[----:B------:R1:W-:Y:S01]  /*2bd0*/  @P4 STS.128 [R0+0xe000], RZ ;  /* 0x00e000ff00004388 */ /* 0x0003e20000000c00 */
[----:B------:R-:W-:Y:S05]  /*2be0*/  @P4 BRA `(.L_x_522) ;  /* 0x0000000000744947 */ /* 0x000fea0003800000 */
[----:B------:R-:W5:Y:S01]  /*2bf0*/  LDCU UR5, c[0x0][0x440] ;  /* 0x00008800ff0577ac */ /* 0x000f620008000800 */
[----:B--23--:R-:W-:Y:S02]  /*2c00*/  IMAD R2, R15, UR18, RZ ;  /* 0x000000120f027c24 */ /* 0x00cfe4000f8e02ff */
        /* <DEDUP_REMOVED lines=26> */
.L_x_523:
[----:B------:R3:W-:Y:S02]  /*2db0*/  STS.128 [R0+0xe000], RZ ;  /* 0x00e000ff00007388 */ /* 0x0007e40000000c00 */
.L_x_522:
[----:B------:R-:W-:Y:S05]  /*2dc0*/  BSYNC.RECONVERGENT B0 ;  /* 0x0000000000007941 */ /* 0x000fea0003800200 */
.L_x_521:
[----:B------:R-:W0:Y:S01]  /*2dd0*/  LDGDEPBAR ;  /* 0x00000000000079af */ /* 0x000e220000000000 */
[C---:B------:R-:W-:Y:S01]  /*2de0*/  IMAD.SHL.U32 R8, R21.reuse, 0x20, RZ ;  /* 0x0000002015087824 */ /* 0x040fe200078e00ff */
[----:B--23--:R-:W-:Y:S01]  /*2df0*/  SHF.R.U32.HI R3, RZ, 0x4, R21 ;  /* 0x00000004ff037819 */ /* 0x00cfe20000011615 */
[C---:B------:R-:W-:Y:S01]  /*2e00*/  IMAD.SHL.U32 R9, R21.reuse, 0x4, RZ ;  /* 0x0000000415097824 */ /* 0x040fe200078e00ff */
[----:B------:R-:W2:Y:S01]  /*2e10*/  S2R R228, SR_TID.X ;  /* 0x0000000000e47919 */ /* 0x000ea20000002100 */
[----:B------:R-:W-:Y:S01]  /*2e20*/  IMAD.SHL.U32 R2, R21, 0x10, RZ ;  /* 0x0000001015027824 */ /* 0x000fe200078e00ff */
[C---:B-1----:R-:W-:Y:S01]  /*2e30*/  LOP3.LUT R0, R8.reuse, 0x20, RZ, 0xc0, !PT ;  /* 0x0000002008007812 */ /* 0x042fe200078ec0ff */
[----:B------:R-:W1:Y:S01]  /*2e40*/  LDCU UR16, c[0x0][0x3b0] ;  /* 0x00007600ff1077ac */ /* 0x000e620008000800 */
[----:B------:R-:W-:Y:S01]  /*2e50*/  LOP3.LUT R9, R9, 0x18, RZ, 0xc0, !PT ;  /* 0x0000001809097812 */ /* 0x000fe200078ec0ff */
[----:B------:R-:W-:Y:S01]  /*2e60*/  IMAD.MOV.U32 R225, RZ, RZ, 0x20 ;  /* 0x00000020ffe17424 */ /* 0x000fe200078e00ff */
[----:B----4-:R-:W-:Y:S01]  /*2e70*/  LOP3.LUT R6, R8, 0x120, RZ, 0xc0, !PT ;  /* 0x0000012008067812 */ /* 0x010fe200078ec0ff */
[----:B------:R-:W3:Y:S01]  /*2e80*/  LDCU UR17, c[0x0][0x590] ;  /* 0x0000b200ff1177ac */ /* 0x000ee20008000800 */
[----:B------:R-:W-:Y:S01]  /*2e90*/  LOP3.LUT R0, R0, 0x3c00, R2, 0xf8, !PT ;  /* 0x00003c0000007812 */ /* 0x000fe200078ef802 */
[----:B------:R-:W-:Y:S01]  /*2ea0*/  IMAD.MOV.U32 R224, RZ, RZ, 0x20 ;  /* 0x00000020ffe07424 */ /* 0x000fe200078e00ff */
[----:B------:R-:W-:Y:S01]  /*2eb0*/  LOP3.LUT R3, R3, 0x8, RZ, 0xc0, !PT ;  /* 0x0000000803037812 */ /* 0x000fe200078ec0ff */
[----:B------:R-:W-:Y:S01]  /*2ec0*/  UIADD3 UR31, UPT, UPT, UR31, 0x80, URZ ;  /* 0x000000801f1f7890 */ /* 0x000fe2000fffe0ff */
[----:B------:R-:W-:-:S02]  /*2ed0*/  LOP3.LUT R4, R9, 0xc0, R8, 0xf8, !PT ;  /* 0x000000c009047812 */ /* 0x000fc400078ef808 */
[----:B------:R-:W-:Y:S02]  /*2ee0*/  CS2R R126, SRZ ;  /* 0x00000000007e7805 */ /* 0x000fe4000001ff00 */
[--C-:B------:R-:W-:Y:S02]  /*2ef0*/  LOP3.LUT R6, R6, 0x200, R2.reuse, 0xf8, !PT ;  /* 0x0000020006067812 */ /* 0x100fe400078ef802 */
[----:B------:R-:W-:Y:S02]  /*2f00*/  CS2R R124, SRZ ;  /* 0x00000000007c7805 */ /* 0x000fe4000001ff00 */
[----:B------:R-:W-:Y:S02]  /*2f10*/  LOP3.LUT R2, R0, 0x100, R2, 0xf8, !PT ;  /* 0x0000010000027812 */ /* 0x000fe400078ef802 */
[----:B------:R-:W-:Y:S02]  /*2f20*/  CS2R R130, SRZ ;  /* 0x0000000000827805 */ /* 0x000fe4000001ff00 */
[----:B------:R-:W-:-:S02]  /*2f30*/  LOP3.LUT R3, R3, 0x10, R21, 0xf8, !PT ;  /* 0x0000001003037812 */ /* 0x000fc400078ef815 */
[----:B------:R-:W-:Y:S01]  /*2f40*/  CS2R R128, SRZ ;  /* 0x0000000000807805 */ /* 0x000fe2000001ff00 */
[----:B------:R-:W-:-:S04]  /*2f50*/  DEPBAR.LE SB0, 0x1 ;  /* 0x000080400000791a */ /* 0x000fc80000000000 */
[----:B------:R-:W-:Y:S02]  /*2f60*/  LOP3.LUT R0, R4, 0x8, R21, 0x78, !PT ;  /* 0x0000000804007812 */ /* 0x000fe400078e7815 */
[----:B------:R-:W-:Y:S02]  /*2f70*/  CS2R R122, SRZ ;  /* 0x00000000007a7805 */ /* 0x000fe4000001ff00 */
[----:B------:R-:W-:Y:S02]  /*2f80*/  LOP3.LUT P0, RZ, R21, 0x4, RZ, 0xc0, !PT ;  /* 0x0000000415ff7812 */ /* 0x000fe4000780c0ff */
[----:B------:R-:W-:Y:S02]  /*2f90*/  CS2R R120, SRZ ;  /* 0x0000000000787805 */ /* 0x000fe4000001ff00 */
[----:B------:R-:W-:Y:S02]  /*2fa0*/  LOP3.LUT R0, R2, R0, RZ, 0xfc, !PT ;  /* 0x0000000002007212 */ /* 0x000fe400078efcff */
[----:B------:R-:W-:-:S02]  /*2fb0*/  CS2R R118, SRZ ;  /* 0x0000000000767805 */ /* 0x000fc4000001ff00 */
[----:B------:R-:W-:Y:S02]  /*2fc0*/  LOP3.LUT R3, R3, 0xc0, R8, 0xf8, !PT ;  /* 0x000000c003037812 */ /* 0x000fe400078ef808 */
[----:B------:R-:W-:Y:S02]  /*2fd0*/  CS2R R116, SRZ ;  /* 0x0000000000747805 */ /* 0x000fe4000001ff00 */
[----:B------:R-:W-:Y:S01]  /*2fe0*/  LEA R222, R0, UR6, 0x1 ;  /* 0x0000000600de7c11 */ /* 0x000fe2000f8e08ff */
[----:B------:R-:W-:Y:S01]  /*2ff0*/  BAR.SYNC.DEFER_BLOCKING 0x0 ;  /* 0x0000000000007b1d */ /* 0x000fe20000010000 */
[----:B------:R-:W-:Y:S01]  /*3000*/  LOP3.LUT R3, R3, R9, RZ, 0x3c, !PT ;  /* 0x0000000903037212 */ /* 0x000fe200078e3cff */
[----:B--2---:R-:W-:Y:S01]  /*3010*/  IMAD.SHL.U32 R229, R228, 0x20, RZ ;  /* 0x00000020e4e57824 */ /* 0x004fe200078e00ff */
[----:B------:R-:W-:Y:S01]  /*3020*/  LOP3.LUT R4, R4, 0x8, R16, 0x78, !PT ;  /* 0x0000000804047812 */ /* 0x000fe200078e7810 */
[----:B------:R-:W-:Y:S01]  /*3030*/  IMAD.SHL.U32 R11, R228, 0x10, RZ ;  /* 0x00000010e40b7824 */ /* 0x000fe200078e00ff */
[----:B------:R-:W-:Y:S01]  /*3040*/  LOP3.LUT R220, R3, 0x120, R8, 0xf8, !PT ;  /* 0x0000012003dc7812 */ /* 0x000fe200078ef808 */
[C---:B------:R-:W-:Y:S01]  /*3050*/  VIADD R3, R222.reuse, 0xf000 ;  /* 0x0000f000de037836 */ /* 0x040fe20000000000 */
[----:B------:R-:W-:Y:S01]  /*3060*/  LOP3.LUT R7, R229, 0x7400, RZ, 0xc0, !PT ;  /* 0x00007400e5077812 */ /* 0x000fe200078ec0ff */
[----:B------:R-:W-:Y:S01]  /*3070*/  VIADD R216, R222, 0xf020 ;  /* 0x0000f020ded87836 */ /* 0x000fe20000000000 */
[----:B------:R-:W-:Y:S01]  /*3080*/  LOP3.LUT R10, R11, 0x1c0, RZ, 0xc0, !PT ;  /* 0x000001c00b0a7812 */ /* 0x000fe200078ec0ff */
[----:B------:R-:W-:Y:S01]  /*3090*/  @P0 VIADD R216, R3, 0xffffffe0 ;  /* 0xffffffe003d80836 */ /* 0x000fe20000000000 */
[----:B------:R-:W-:Y:S01]  /*30a0*/  LOP3.LUT R6, R6, R4, RZ, 0xfc, !PT ;  /* 0x0000000406067212 */ /* 0x000fe200078efcff */
[C---:B------:R-:W-:Y:S01]  /*30b0*/  IMAD.SHL.U32 R5, R228.reuse, 0x2, RZ ;  /* 0x00000002e4057824 */ /* 0x040fe200078e00ff */
[----:B------:R-:W-:Y:S01]  /*30c0*/  LOP3.LUT R2, R229, 0xc0, RZ, 0xc0, !PT ;  /* 0x000000c0e5027812 */ /* 0x000fe200078ec0ff */
[C---:B------:R-:W-:Y:S01]  /*30d0*/  IMAD.SHL.U32 R230, R228.reuse, 0x4, RZ ;  /* 0x00000004e4e67824 */ /* 0x040fe200078e00ff */
[----:B------:R-:W-:Y:S01]  /*30e0*/  SEL R225, R225, 0xffffffe0, !P0 ;  /* 0xffffffe0e1e17807 */ /* 0x000fe20004000000 */
[----:B------:R-:W-:Y:S01]  /*30f0*/  IMAD.SHL.U32 R227, R228, 0x8, RZ ;  /* 0x00000008e4e37824 */ /* 0x000fe200078e00ff */
[----:B------:R-:W-:-:S02]  /*3100*/  LOP3.LUT R7, R7, 0x6, R5, 0xf8, !PT ;  /* 0x0000000607077812 */ /* 0x000fc400078ef805 */
[----:B------:R-:W-:Y:S02]  /*3110*/  CS2R R110, SRZ ;  /* 0x00000000006e7805 */ /* 0x000fe4000001ff00 */
[----:B------:R-:W-:Y:S02]  /*3120*/  LOP3.LUT R5, R10, 0x38, R5, 0xf8, !PT ;  /* 0x000000380a057812 */ /* 0x000fe400078ef805 */
[----:B------:R-:W-:Y:S02]  /*3130*/  CS2R R108, SRZ ;  /* 0x00000000006c7805 */ /* 0x000fe4000001ff00 */
[----:B------:R-:W-:Y:S02]  /*3140*/  SHF.R.U32.HI R10, RZ, 0x1, R228 ;  /* 0x00000001ff0a7819 */ /* 0x000fe400000116e4 */
[----:B------:R-:W-:Y:S02]  /*3150*/  CS2R R114, SRZ ;  /* 0x0000000000727805 */ /* 0x000fe4000001ff00 */
[----:B------:R-:W-:Y:S01]  /*3160*/  LOP3.LUT R2, R2, 0x18, R230, 0xf8, !PT ;  /* 0x0000001802027812 */ /* 0x000fe200078ef8e6 */
[----:B------:R2:W4:Y:S01]  /*3170*/  LDSM.16.M88.4 R180, [R216] ;  /* 0x00000000d8b4783b */ /* 0x0005220000000200 */
[----:B------:R-:W-:-:S02]  /*3180*/  LOP3.LUT R4, R5, 0x20, R10, 0x78, !PT ;  /* 0x0000002005047812 */ /* 0x000fc400078e780a */
[----:B------:R-:W-:Y:S02]  /*3190*/  CS2R R112, SRZ ;  /* 0x0000000000707805 */ /* 0x000fe4000001ff00 */
[----:B------:R-:W-:Y:S01]  /*31a0*/  LOP3.LUT R5, R229, 0x120, RZ, 0xc0, !PT ;  /* 0x00000120e5057812 */ /* 0x000fe200078ec0ff */
[----:B------:R2:W1:Y:S01]  /*31b0*/  LDSM.16.M88.4 R184, [R216+0x400] ;  /* 0x00040000d8b8783b */ /* 0x0004620000000200 */
[----:B------:R-:W-:Y:S02]  /*31c0*/  LOP3.LUT R4, R7, R4, RZ, 0xfc, !PT ;  /* 0x0000000407047212 */ /* 0x000fe400078efcff */
[----:B------:R-:W-:Y:S02]  /*31d0*/  CS2R R106, SRZ ;  /* 0x00000000006a7805 */ /* 0x000fe4000001ff00 */
[----:B------:R-:W-:Y:S01]  /*31e0*/  LOP3.LUT R2, R2, 0x8, R10, 0x78, !PT ;  /* 0x0000000802027812 */ /* 0x000fe200078e780a */
[----:B------:R2:W1:Y:S01]  /*31f0*/  LDSM.16.M88.4 R196, [R216+0x2000] ;  /* 0x00200000d8c4783b */ /* 0x0004620000000200 */
[----:B------:R-:W-:-:S02]  /*3200*/  LOP3.LUT R0, R5, 0x200, R11, 0xf8, !PT ;  /* 0x0000020005007812 */ /* 0x000fc400078ef80b */
[----:B------:R-:W-:Y:S02]  /*3210*/  CS2R R104, SRZ ;  /* 0x0000000000687805 */ /* 0x000fe4000001ff00 */
[----:B------:R-:W-:Y:S01]  /*3220*/  LOP3.LUT P2, RZ, R228, 0x4, RZ, 0xc0, !PT ;  /* 0x00000004e4ff7812 */ /* 0x000fe2000784c0ff */
[----:B------:R2:W1:Y:S01]  /*3230*/  LDSM.16.M88.4 R200, [R216+0x2400] ;  /* 0x00240000d8c8783b */ /* 0x0004620000000200 */
[----:B------:R-:W-:Y:S01]  /*3240*/  LOP3.LUT R226, R0, R2, RZ, 0xfc, !PT ;  /* 0x0000000200e27212 */ /* 0x000fe200078efcff */
[----:B------:R-:W-:Y:S01]  /*3250*/  IMAD.MOV.U32 R0, RZ, RZ, 0x10 ;  /* 0x00000010ff007424 */ /* 0x000fe200078e00ff */
[----:B------:R-:W-:Y:S01]  /*3260*/  LEA R221, R6, UR6, 0x1 ;  /* 0x0000000606dd7c11 */ /* 0x000fe2000f8e08ff */
[----:B------:R2:W1:Y:S01]  /*3270*/  LDSM.16.M88.4 R212, [R216+0x4000] ;  /* 0x00400000d8d4783b */ /* 0x0004620000000200 */
[----:B------:R-:W-:Y:S02]  /*3280*/  LEA R220, R220, UR6, 0x1 ;  /* 0x00000006dcdc7c11 */ /* 0x000fe4000f8e08ff */
[----:B------:R-:W-:-:S02]  /*3290*/  CS2R R102, SRZ ;  /* 0x0000000000667805 */ /* 0x000fc4000001ff00 */
[----:B------:R-:W-:Y:S01]  /*32a0*/  LOP3.LUT P0, RZ, R228, 0x2, RZ, 0xc0, !PT ;  /* 0x00000002e4ff7812 */ /* 0x000fe2000780c0ff */
[----:B------:R2:W1:Y:S01]  /*32b0*/  LDSM.16.M88.4 R172, [R222+0xf000] ;  /* 0x00f00000deac783b */ /* 0x0004620000000200 */
[----:B------:R-:W-:Y:S02]  /*32c0*/  LOP3.LUT R2, R227, 0x18, RZ, 0xc0, !PT ;  /* 0x00000018e3027812 */ /* 0x000fe400078ec0ff */
[----:B------:R-:W-:Y:S02]  /*32d0*/  CS2R R100, SRZ ;  /* 0x0000000000647805 */ /* 0x000fe4000001ff00 */
[----:B------:R-:W-:Y:S01]  /*32e0*/  SEL R0, R0, 0xfffffff0, !P2 ;  /* 0xfffffff000007807 */ /* 0x000fe20005000000 */
[----:B------:R2:W1:Y:S01]  /*32f0*/  LDSM.16.M88.4 R176, [R222+0xf400] ;  /* 0x00f40000deb0783b */ /* 0x0004620000000200 */
[----:B------:R-:W-:Y:S02]  /*3300*/  CS2R R94, SRZ ;  /* 0x00000000005e7805 */ /* 0x000fe4000001ff00 */
[----:B------:R-:W-:-:S02]  /*3310*/  CS2R R92, SRZ ;  /* 0x00000000005c7805 */ /* 0x000fc4000001ff00 */
[----:B------:R-:W-:Y:S01]  /*3320*/  CS2R R98, SRZ ;  /* 0x0000000000627805 */ /* 0x000fe2000001ff00 */
[----:B------:R2:W1:Y:S01]  /*3330*/  LDSM.16.M88.4 R188, [R222+0x11000] ;  /* 0x01100000debc783b */ /* 0x0004620000000200 */
[----:B------:R-:W-:Y:S02]  /*3340*/  CS2R R96, SRZ ;  /* 0x0000000000607805 */ /* 0x000fe4000001ff00 */
[----:B------:R-:W-:Y:S02]  /*3350*/  CS2R R90, SRZ ;  /* 0x00000000005a7805 */ /* 0x000fe4000001ff00 */
[----:B------:R-:W-:Y:S01]  /*3360*/  CS2R R88, SRZ ;  /* 0x0000000000587805 */ /* 0x000fe2000001ff00 */
        /* <DEDUP_REMOVED lines=12> */
[----:B------:R-:W1:Y:S01]  /*3430*/  LDSM.16.M88.4 R216, [R216+0x4400] ;  /* 0x00440000d8d8783b */ /* 0x000e620000000200 */
[----:B------:R-:W-:Y:S02]  /*3440*/  CS2R R68, SRZ ;  /* 0x0000000000447805 */ /* 0x000fe4000001ff00 */
[----:B------:R-:W-:Y:S02]  /*3450*/  CS2R R62, SRZ ;  /* 0x00000000003e7805 */ /* 0x000fe4000001ff00 */
[----:B------:R-:W-:Y:S01]  /*3460*/  CS2R R60, SRZ ;  /* 0x00000000003c7805 */ /* 0x000fe2000001ff00 */
[----:B------:R2:W-:Y:S01]  /*3470*/  STL [R1+0x30], R4 ;  /* 0x0000300401007387 */ /* 0x0005e20000100800 */
[----:B------:R-:W-:Y:S02]  /*3480*/  CS2R R66, SRZ ;  /* 0x0000000000427805 */ /* 0x000fe4000001ff00 */
[----:B------:R-:W-:-:S02]  /*3490*/  CS2R R64, SRZ ;  /* 0x0000000000407805 */ /* 0x000fc4000001ff00 */
[----:B------:R-:W-:Y:S01]  /*34a0*/  CS2R R58, SRZ ;  /* 0x00000000003a7805 */ /* 0x000fe2000001ff00 */
[----:B------:R2:W-:Y:S01]  /*34b0*/  STL [R1+0x18], R248 ;  /* 0x000018f801007387 */ /* 0x0005e20000100800 */
        /* <DEDUP_REMOVED lines=11> */
[----:B------:R-:W-:Y:S01]  /*3570*/  LOP3.LUT P1, RZ, R228, 0x8, RZ, 0xc0, !PT ;  /* 0x00000008e4ff7812 */ /* 0x000fe2000782c0ff */
[----:B------:R-:W-:Y:S01]  /*3580*/  VIADD R221, R221, UR14 ;  /* 0x0000000edddd7c36 */ /* 0x000fe20008000000 */
[----:B------:R-:W-:Y:S01]  /*3590*/  SEL R224, R224, 0xffffffe0, !P0 ;  /* 0xffffffe0e0e07807 */ /* 0x000fe20004000000 */
[----:B------:R-:W-:Y:S01]  /*35a0*/  VIADD R220, R220, UR14 ;  /* 0x0000000edcdc7c36 */ /* 0x000fe20008000000 */
[----:B------:R-:W-:Y:S01]  /*35b0*/  LOP3.LUT R0, R2, 0x20, RZ, 0xfc, !PT ;  /* 0x0000002002007812 */ /* 0x000fe200078efcff */
[----:B------:R-:W-:Y:S01]  /*35c0*/  IMAD.IADD R223, R222, 0x1, R225 ;  /* 0x00000001dedf7824 */ /* 0x000fe200078e02e1 */
[----:B------:R-:W-:Y:S01]  /*35d0*/  USHF.L.U32 UR47, UR47, 0x3, URZ ;  /* 0x000000032f2f7899 */ /* 0x000fe200080006ff */
[----:B------:R-:W2:Y:S01]  /*35e0*/  LDCU UR5, c[0x0][0x440] ;  /* 0x00008800ff0577ac */ /* 0x000ea20008000800 */
[----:B------:R-:W2:Y:S01]  /*35f0*/  LDCU UR8, c[0x0][0x3e0] ;  /* 0x00007c00ff0877ac */ /* 0x000ea20008000800 */
[----:B------:R-:W2:Y:S01]  /*3600*/  LDCU UR15, c[0x0][0x50c] ;  /* 0x0000a180ff0f77ac */ /* 0x000ea20008000800 */
[----:B------:R-:W2:Y:S01]  /*3610*/  LDCU UR9, c[0x0][0x45c] ;  /* 0x00008b80ff0977ac */ /* 0x000ea20008000800 */
[----:B------:R-:W-:-:S02]  /*3620*/  UISETP.GE.AND UP1, UPT, UR31, UR37, UPT ;  /* 0x000000251f00728c */ /* 0x000fc4000bf26270 */
[----:B-1----:R-:W-:Y:S02]  /*3630*/  USHF.L.U32 UR16, UR16, 0x6, URZ ;  /* 0x0000000610107899 */ /* 0x002fe400080006ff */
[----:B---34-:R-:W-:-:S12]  /*3640*/  USHF.L.U32 UR17, UR17, 0x6, URZ ;  /* 0x0000000611117899 */ /* 0x018fd800080006ff */
.L_x_526:
        /* <DEDUP_REMOVED lines=21> */
[----:B------:R-:W2:Y:S08]  /*37a0*/  LDSM.16.M88.4 R16, [R222+0x9000] ;  /* 0x00900000de10783b */ /* 0x000eb00000000200 */
[----:B------:R-:W1:Y:S08]  /*37b0*/  LDSM.16.M88.4 R28, [R221+0x800] ;  /* 0x00080000dd1c783b */ /* 0x000e700000000200 */
[----:B------:R-:W3:Y:S08]  /*37c0*/  LDSM.16.M88.4 R132, [R222+0x9400] ;  /* 0x00940000de84783b */ /* 0x000ef00000000200 */
[----:B------:R-:W-:Y:S08]  /*37d0*/  LDSM.16.M88.4 R136, [R0] ;  /* 0x000000000088783b */ /* 0x000ff00000000200 */
[----:B------:R-:W4:Y:S01]  /*37e0*/  LDSM.16.M88.4 R140, [R223+0x9000] ;  /* 0x00900000df8c783b */ /* 0x000f220000000200 */
[-C--:B--2---:R-:W-:Y:S07]  /*37f0*/  HMMA.16816.F32 R4, R32, R16.reuse, RZ ;  /* 0x000000102004723c */ /* 0x084fee00000018ff */
[----:B------:R-:W2:Y:S01]  /*3800*/  LDSM.16.M88.4 R144, [R0+0x800] ;  /* 0x000800000090783b */ /* 0x000ea20000000200 */
[C---:B-1----:R-:W-:Y:S07]  /*3810*/  HMMA.16816.F32 R8, R28.reuse, R16, RZ ;  /* 0x000000101c08723c */ /* 0x042fee00000018ff */
[----:B------:R-:W1:Y:S01]  /*3820*/  LDSM.16.M88.4 R148, [R223+0x9400] ;  /* 0x00940000df94783b */ /* 0x000e620000000200 */
[-C--:B------:R-:W-:Y:S07]  /*3830*/  HMMA.16816.F32 R12, R28, R18.reuse, RZ ;  /* 0x000000121c0c723c */ /* 0x080fee00000018ff */
[----:B------:R-:W-:Y:S01]  /*3840*/  LDSM.16.M88.4 R152, [R221+0x1000] ;  /* 0x00100000dd98783b */ /* 0x000fe20000000200 */
[C---:B------:R-:W-:Y:S07]  /*3850*/  HMMA.16816.F32 R16, R32.reuse, R18, RZ ;  /* 0x000000122010723c */ /* 0x040fee00000018ff */
[----:B------:R-:W1:Y:S01]  /*3860*/  LDSM.16.M88.4 R156, [R222+0xb000] ;  /* 0x00b00000de9c783b */ /* 0x000e620000000200 */
        /* <DEDUP_REMOVED lines=11> */
[C---:B--2---:R-:W-:Y:S03]  /*3920*/  HMMA.16816.F32 R8, R144.reuse, R140, R8 ;  /* 0x0000008c9008723c */ /* 0x044fe60000001808 */
[----:B------:R-:W-:Y:S04]  /*3930*/  STL [R1+0x3c], R38 ;  /* 0x00003c2601007387 */ /* 0x000fe80000100800 */
[----:B------:R-:W-:Y:S01]  /*3940*/  STL [R1+0x38], R37 ;  /* 0x0000382501007387 */ /* 0x000fe20000100800 */
[-C--:B------:R-:W-:Y:S03]  /*3950*/  HMMA.16816.F32 R12, R144, R142.reuse, R12 ;  /* 0x0000008e900c723c */ /* 0x080fe6000000180c */
[----:B------:R-:W-:Y:S04]  /*3960*/  STL [R1+0x34], R36 ;  /* 0x0000342401007387 */ /* 0x000fe80000100800 */
[----:B------:R-:W2:Y:S01]  /*3970*/  LDL R3, [R1+0x28] ;  /* 0x0000280001037983 */ /* 0x000ea20000100800 */
[C---:B------:R-:W-:Y:S03]  /*3980*/  HMMA.16816.F32 R16, R136.reuse, R142, R16 ;  /* 0x0000008e8810723c */ /* 0x040fe60000001810 */
[----:B------:R-:W4:Y:S05]  /*3990*/  LDSM.16.M88.4 R140, [R0+0x1000] ;  /* 0x00100000008c783b */ /* 0x000f2a0000000200 */
[-C--:B-1----:R-:W-:Y:S08]  /*39a0*/  HMMA.16816.F32 R20, R136, R148.reuse, R20 ;  /* 0x000000948814723c */ /* 0x082ff00000001814 */
[C---:B------:R-:W-:Y:S08]  /*39b0*/  HMMA.16816.F32 R24, R144.reuse, R148, R24 ;  /* 0x000000949018723c */ /* 0x040ff00000001818 */
[-C--:B------:R-:W-:Y:S01]  /*39c0*/  HMMA.16816.F32 R28, R144, R150.reuse, R28 ;  /* 0x00000096901c723c */ /* 0x080fe2000000181c */
[----:B------:R-:W-:Y:S07]  /*39d0*/  LDSM.16.M88.4 R144, [R223+0xb400] ;  /* 0x00b40000df90783b */ /* 0x000fee0000000200 */
[----:B------:R-:W-:Y:S01]  /*39e0*/  HMMA.16816.F32 R32, R136, R150, R32 ;  /* 0x000000968820723c */ /* 0x000fe20000001820 */
[----:B------:R-:W1:Y:S07]  /*39f0*/  LDSM.16.M88.4 R136, [R0+0x1800] ;  /* 0x001800000088783b */ /* 0x000e6e0000000200 */
[-C--:B------:R-:W-:Y:S01]  /*3a00*/  HMMA.16816.F32 R4, R152, R156.reuse, R4 ;  /* 0x0000009c9804723c */ /* 0x080fe20000001804 */
[----:B------:R-:W1:Y:S07]  /*3a10*/  LDSM.16.M88.4 R148, [R221+0x2000] ;  /* 0x00200000dd94783b */ /* 0x000e6e0000000200 */
        /* <DEDUP_REMOVED lines=10> */
[-C--:B----4-:R-:W-:Y:S01]  /*3ac0*/  HMMA.16816.F32 R4, R140, R164.reuse, R4 ;  /* 0x000000a48c04723c */ /* 0x090fe20000001804 */
[----:B------:R-:W4:Y:S07]  /*3ad0*/  LDSM.16.M88.4 R152, [R222+0xd400] ;  /* 0x00d40000de98783b */ /* 0x000f2e0000000200 */
[C---:B-1----:R-:W-:Y:S08]  /*3ae0*/  HMMA.16816.F32 R8, R136.reuse, R164, R8 ;  /* 0x000000a48808723c */ /* 0x042ff00000001808 */
[-C--:B------:R-:W-:Y:S08]  /*3af0*/  HMMA.16816.F32 R12, R136, R166.reuse, R12 ;  /* 0x000000a6880c723c */ /* 0x080ff0000000180c */
[C---:B------:R-:W-:Y:S08]  /*3b00*/  HMMA.16816.F32 R16, R140.reuse, R166, R16 ;  /* 0x000000a68c10723c */ /* 0x040ff00000001810 */
[-C--:B------:R-:W-:Y:S08]  /*3b10*/  HMMA.16816.F32 R20, R140, R144.reuse, R20 ;  /* 0x000000908c14723c */ /* 0x080ff00000001814 */
[C---:B------:R-:W-:Y:S08]  /*3b20*/  HMMA.16816.F32 R24, R136.reuse, R144, R24 ;  /* 0x000000908818723c */ /* 0x040ff00000001818 */
[-C--:B------:R-:W-:Y:S01]  /*3b30*/  HMMA.16816.F32 R28, R136, R146.reuse, R28 ;  /* 0x00000092881c723c */ /* 0x080fe2000000181c */
[----:B------:R1:W4:Y:S07]  /*3b40*/  LDSM.16.M88.4 R136, [R0+0x2800] ;  /* 0x002800000088783b */ /* 0x00032e0000000200 */
[----:B------:R-:W-:Y:S01]  /*3b50*/  HMMA.16816.F32 R32, R140, R146, R32 ;  /* 0x000000928c20723c */ /* 0x000fe20000001820 */
[----:B------:R-:W2:Y:S01]  /*3b60*/  LDL R142, [R1+0x1c] ;  /* 0x00001c00018e7983 */ /* 0x000ea20000100800 */
[----:B------:R-:W-:Y:S01]  /*3b70*/  MOV R141, UR11 ;  /* 0x0000000b008d7c02 */ /* 0x000fe20008000f00 */
[----:B------:R-:W-:Y:S05]  /*3b80*/  IMAD.U32 R140, RZ, RZ, UR10 ;  /* 0x0000000aff8c7e24 */ /* 0x000fea000f8e00ff */
[-C--:B------:R-:W-:Y:S08]  /*3b90*/  HMMA.16816.F32 R4, R148, R168.reuse, R4 ;  /* 0x000000a89404723c */ /* 0x080ff00000001804 */
[C---:B---3--:R-:W-:Y:S04]  /*3ba0*/  HMMA.16816.F32 R8, R132.reuse, R168, R8 ;  /* 0x000000a88408723c */ /* 0x048fe80000001808 */
[----:B-1----:R-:W-:Y:S02]  /*3bb0*/  @P5 LOP3.LUT R0, R2, 0x6, RZ, 0xc0, !PT ;  /* 0x0000000602005812 */ /* 0x002fe400078ec0ff */
[----:B------:R-:W-:Y:S02]  /*3bc0*/  SHF.R.U32.HI R2, RZ, 0x1, R228 ;  /* 0x00000001ff027819 */ /* 0x000fe400000116e4 */
[-C--:B------:R-:W-:Y:S01]  /*3bd0*/  HMMA.16816.F32 R12, R132, R170.reuse, R12 ;  /* 0x000000aa840c723c */ /* 0x080fe2000000180c */
[----:B------:R-:W-:Y:S02]  /*3be0*/  PLOP3.LUT P5, PT, PT, PT, UP1, 0x80, 0x8 ;  /* 0x000000000008781c */ /* 0x000fe40003faf018 */
[----:B------:R-:W-:Y:S02]  /*3bf0*/  @P4 LOP3.LUT R0, R0, 0x1e0, R2, 0xf8, !PT ;  /* 0x000001e000004812 */ /* 0x000fe400078ef802 */
[----:B------:R-:W-:Y:S03]  /*3c00*/  PLOP3.LUT P4, PT, PT, PT, UP1, 0x80, 0x8 ;  /* 0x000000000008781c */ /* 0x000fe60003f8f018 */
[C---:B------:R-:W-:Y:S08]  /*3c10*/  HMMA.16816.F32 R16, R148.reuse, R170, R16 ;  /* 0x000000aa9410723c */ /* 0x040ff00000001810 */
[-C--:B----4-:R-:W-:Y:S08]  /*3c20*/  HMMA.16816.F32 R20, R148, R152.reuse, R20 ;  /* 0x000000989414723c */ /* 0x090ff00000001814 */
        /* <DEDUP_REMOVED lines=22> */
[----:B-1----:R-:W-:Y:S01]  /*3d90*/  MOV R2, R143 ;  /* 0x0000008f00027202 */ /* 0x002fe20000000f00 */
[----:B------:R-:W-:Y:S01]  /*3da0*/  FMUL.FTZ R16, R16, UR15 ;  /* 0x0000000f10107c20 */ /* 0x000fe20008410000 */
[----:B------:R-:W-:Y:S01]  /*3db0*/  FMUL.FTZ R18, R18, UR15 ;  /* 0x0000000f12127c20 */ /* 0x000fe20008410000 */
[----:B------:R-:W-:Y:S01]  /*3dc0*/  FMUL.FTZ R19, R19, UR15 ;  /* 0x0000000f13137c20 */ /* 0x000fe20008410000 */
[----:B------:R-:W-:Y:S05]  /*3dd0*/  FMUL.FTZ R17, R17, UR15 ;  /* 0x0000000f11117c20 */ /* 0x000fea0008410000 */
[----:B------:R1:W-:Y:S10]  /*3de0*/  MUFU.TANH R232, R14 ;  /* 0x0000000e00e87308 */ /* 0x0003f40000002400 */
[----:B------:R4:W-:Y:S01]  /*3df0*/  MUFU.TANH R233, R11 ;  /* 0x0000000b00e97308 */ /* 0x0009e20000002400 */
[----:B---3--:R-:W3:Y:S09]  /*3e00*/  LDL R9, [R1+0x2c] ;  /* 0x00002c0001097983 */ /* 0x008ef20000100800 */
[----:B------:R-:W-:Y:S01]  /*3e10*/  MUFU.TANH R49, R5 ;  /* 0x0000000500317308 */ /* 0x000fe20000002400 */
[----:B-1----:R-:W3:Y:S09]  /*3e20*/  LDL R14, [R1+0x24] ;  /* 0x00002400010e7983 */ /* 0x002ef20000100800 */
[----:B------:R1:W-:Y:S01]  /*3e30*/  MUFU.TANH R229, R7 ;  /* 0x0000000700e57308 */ /* 0x0003e20000002400 */
[----:B----4-:R-:W4:Y:S09]  /*3e40*/  LDL R11, [R1+0x20] ;  /* 0x00002000010b7983 */ /* 0x010f320000100800 */
[----:B------:R1:W1:Y:S10]  /*3e50*/  MUFU.TANH R168, R8 ;  /* 0x0000000800a87308 */ /* 0x0002740000002400 */
[----:B------:R1:W-:Y:S02]  /*3e60*/  MUFU.TANH R165, R12 ;  /* 0x0000000c00a57308 */ /* 0x0003e40000002400 */
[----:B-1----:R-:W1:Y:S08]  /*3e70*/  LDSM.16.M88.4 R4, [R223+0xd400] ;  /* 0x00d40000df04783b */ /* 0x002e700000000200 */
[----:B------:R-:W-:Y:S01]  /*3e80*/  MUFU.TANH R45, R16 ;  /* 0x00000010002d7308 */ /* 0x000fe20000002400 */
[----:B------:R-:W-:Y:S05]  /*3e90*/  MOV R8, UR41 ;  /* 0x0000002900087c02 */ /* 0x000fea0008000f00 */
[----:B------:R-:W-:Y:S04]  /*3ea0*/  @P0 IMAD R8, R8, 0x80, R0 ;  /* 0x0000008008080824 */ /* 0x000fe800078e0200 */
[----:B------:R-:W1:Y:S01]  /*3eb0*/  MUFU.TANH R42, R17 ;  /* 0x00000011002a7308 */ /* 0x000e620000002400 */
[----:B------:R-:W-:Y:S01]  /*3ec0*/  PLOP3.LUT P0, PT, PT, PT, UP1, 0x80, 0x8 ;  /* 0x000000000008781c */ /* 0x000fe20003f0f018 */
[----:B------:R-:W-:Y:S02]  /*3ed0*/  IMAD.MOV.U32 R12, RZ, RZ, R168 ;  /* 0x000000ffff0c7224 */ /* 0x000fe400078e00a8 */
[C---:B------:R-:W-:Y:S01]  /*3ee0*/  @P3 VIADD R0, R8.reuse, 0x1 ;  /* 0x0000000108003836 */ /* 0x040fe20000000000 */
[----:B------:R-:W-:Y:S02]  /*3ef0*/  @P5 ISETP.GE.AND P5, PT, R8, UR37, PT ;  /* 0x0000002508005c0c */ /* 0x000fe4000bfa6270 */
[----:B------:R-:W-:Y:S03]  /*3f00*/  PLOP3.LUT P3, PT, PT, PT, UP1, 0x80, 0x8 ;  /* 0x000000000008781c */ /* 0x000fe60003f6f018 */
[----:B------:R1:W1:Y:S01]  /*3f10*/  MUFU.TANH R160, R18 ;  /* 0x0000001200a07308 */ /* 0x0002620000002400 */
[----:B------:R-:W-:Y:S01]  /*3f20*/  @P6 ISETP.GE.AND P6, PT, R0, UR37, PT ;  /* 0x0000002500006c0c */ /* 0x000fe2000bfc6270 */
[----:B------:R-:W-:Y:S02]  /*3f30*/  IMAD.MOV.U32 R0, RZ, RZ, R49 ;  /* 0x000000ffff007224 */ /* 0x000fe400078e0031 */
[----:B------:R-:W-:Y:S06]  /*3f40*/  @P0 FSEL R2, R143, -INF , !P5 ;  /* 0xff8000008f020808 */ /* 0x000fec0006800000 */
[----:B------:R1:W1:Y:S01]  /*3f50*/  MUFU.TANH R154, R19 ;  /* 0x00000013009a7308 */ /* 0x0002620000002400 */
[----:B------:R-:W-:Y:S01]  /*3f60*/  PLOP3.LUT P0, PT, PT, PT, UP1, 0x80, 0x8 ;  /* 0x000000000008781c */ /* 0x000fe20003f0f018 */
[----:B-1----:R-:W-:Y:S01]  /*3f70*/  IMAD.MOV.U32 R16, RZ, RZ, R42 ;  /* 0x000000ffff107224 */ /* 0x002fe200078e002a */
[----:B------:R-:W-:Y:S07]  /*3f80*/  @P3 FSEL R12, R168, -INF , !P5 ;  /* 0xff800000a80c3808 */ /* 0x000fee0006800000 */
[----:B------:R-:W1:Y:S01]  /*3f90*/  MUFU.TANH R231, R15 ;  /* 0x0000000f00e77308 */ /* 0x000e620000002400 */
[-C--:B------:R-:W-:Y:S03]  /*3fa0*/  HMMA.16816.F32 R20, R156, R4.reuse, R20 ;  /* 0x000000049c14723c */ /* 0x080fe60000001814 */
[----:B------:R-:W-:Y:S06]  /*3fb0*/  MOV R18, R45 ;  /* 0x0000002d00127202 */ /* 0x000fec0000000f00 */
[----:B------:R1:W1:Y:S01]  /*3fc0*/  MUFU.TANH R235, R10 ;  /* 0x0000000a00eb7308 */ /* 0x0002620000002400 */
[C---:B------:R-:W-:Y:S04]  /*3fd0*/  HMMA.16816.F32 R24, R136.reuse, R4, R24 ;  /* 0x000000048818723c */ /* 0x040fe80000001818 */
[----:B------:R-:W-:Y:S01]  /*3fe0*/  IMAD.MOV.U32 R5, RZ, RZ, R230 ;  /* 0x000000ffff057224 */ /* 0x000fe200078e00e6 */
[----:B------:R-:W-:Y:S04]  /*3ff0*/  @P4 FSEL R5, R230, -INF , !P5 ;  /* 0xff800000e6054808 */ /* 0x000fe80006800000 */
[----:B------:R2:W-:Y:S01]  /*4000*/  MUFU.TANH R162, R13 ;  /* 0x0000000d00a27308 */ /* 0x0005e20000002400 */
[----:B------:R-:W-:Y:S01]  /*4010*/  PLOP3.LUT P4, PT, PT, PT, UP1, 0x80, 0x8 ;  /* 0x000000000008781c */ /* 0x000fe20003f8f018 */
[-C--:B------:R-:W-:Y:S03]  /*4020*/  HMMA.16816.F32 R28, R136, R6.reuse, R28 ;  /* 0x00000006881c723c */ /* 0x080fe6000000181c */
[----:B------:R-:W-:Y:S01]  /*4030*/  FMUL.FTZ R21, R21, UR15 ;  /* 0x0000000f15157c20 */ /* 0x000fe20008410000 */
[----:B------:R-:W-:Y:S01]  /*4040*/  IMAD.MOV.U32 R19, RZ, RZ, R160 ;  /* 0x000000ffff137224 */ /* 0x000fe200078e00a0 */
[----:B------:R-:W-:Y:S01]  /*4050*/  MOV R17, R154 ;  /* 0x0000009a00117202 */ /* 0x000fe20000000f00 */
[----:B-1----:R-:W-:Y:S02]  /*4060*/  IMAD.MOV.U32 R15, RZ, RZ, R231 ;  /* 0x000000ffff0f7224 */ /* 0x002fe400078e00e7 */
[----:B------:R1:W4:Y:S01]  /*4070*/  MUFU.TANH R227, R21 ;  /* 0x0000001500e37308 */ /* 0x0003220000002400 */
[----:B------:R-:W-:Y:S04]  /*4080*/  HMMA.16816.F32 R32, R156, R6, R32 ;  /* 0x000000069c20723c */ /* 0x000fe80000001820 */
[----:B------:R-:W-:Y:S01]  /*4090*/  @P4 FSEL R0, R49, -INF , !P6 ;  /* 0xff80000031004808 */ /* 0x000fe20007000000 */
[----:B------:R-:W-:Y:S01]  /*40a0*/  IMAD.MOV.U32 R10, RZ, RZ, R233 ;  /* 0x000000ffff0a7224 */ /* 0x000fe200078e00e9 */
[----:B------:R-:W-:Y:S01]  /*40b0*/  PLOP3.LUT P4, PT, PT, PT, UP1, 0x80, 0x8 ;  /* 0x000000000008781c */ /* 0x000fe20003f8f018 */
[----:B------:R-:W-:Y:S01]  /*40c0*/  FMUL.FTZ R24, R24, UR15 ;  /* 0x0000000f18187c20 */ /* 0x000fe20008410000 */
[----:B--2---:R-:W-:Y:S01]  /*40d0*/  MOV R13, R235 ;  /* 0x000000eb000d7202 */ /* 0x004fe20000000f00 */
[----:B------:R-:W-:Y:S01]  /*40e0*/  FMUL.FTZ R20, R20, UR15 ;  /* 0x0000000f14147c20 */ /* 0x000fe20008410000 */
[----:B------:R-:W-:Y:S01]  /*40f0*/  @P0 FSEL R13, R235, -INF , !P5 ;  /* 0xff800000eb0d0808 */ /* 0x000fe20006800000 */
[----:B------:R-:W2:Y:S01]  /*4100*/  MUFU.TANH R161, R24 ;  /* 0x0000001800a17308 */ /* 0x000ea20000002400 */
[C---:B------:R-:W-:Y:S01]  /*4110*/  FSETP.NEU.FTZ.AND P5, PT, R3.reuse, -INF , PT ;  /* 0xff8000000300780b */ /* 0x040fe20003fbd000 */
[----:B------:R-:W-:Y:S01]  /*4120*/  FMUL.FTZ R3, R3, 1.4426950216293334961 ;  /* 0x3fb8aa3b03037820 */ /* 0x000fe20000410000 */
[----:B------:R-:W-:Y:S01]  /*4130*/  PLOP3.LUT P0, PT, PT, PT, UP1, 0x80, 0x8 ;  /* 0x000000000008781c */ /* 0x000fe20003f0f018 */
[----:B------:R-:W-:Y:S01]  /*4140*/  FMUL.FTZ R22, R22, UR15 ;  /* 0x0000000f16167c20 */ /* 0x000fe20008410000 */
[----:B------:R-:W-:Y:S01]  /*4150*/  FMUL.FTZ R26, R26, UR15 ;  /* 0x0000000f1a1a7c20 */ /* 0x000fe20008410000 */
[----:B-1----:R-:W2:Y:S01]  /*4160*/  LDL R21, [R1+0x30] ;  /* 0x0000300001157983 */ /* 0x002ea20000100800 */
[----:B------:R-:W-:Y:S03]  /*4170*/  FSEL R3, R3, RZ, P5 ;  /* 0x000000ff03037208 */ /* 0x000fe60002800000 */
[----:B------:R-:W-:Y:S01]  /*4180*/  MUFU.TANH R41, R20 ;  /* 0x0000001400297308 */ /* 0x000fe20000002400 */
[----:B------:R-:W-:Y:S01]  /*4190*/  PLOP3.LUT P5, PT, PT, PT, UP1, 0x80, 0x8 ;  /* 0x000000000008781c */ /* 0x000fe20003faf018 */
[----:B------:R-:W-:Y:S01]  /*41a0*/  FMUL.FTZ R23, R23, UR15 ;  /* 0x0000000f17177c20 */ /* 0x000fe20008410000 */
[----:B------:R-:W-:Y:S01]  /*41b0*/  FMUL.FTZ R25, R25, UR15 ;  /* 0x0000000f19197c20 */ /* 0x000fe20008410000 */
[----:B------:R-:W-:Y:S01]  /*41c0*/  FMUL.FTZ R27, R27, UR15 ;  /* 0x0000000f1b1b7c20 */ /* 0x000fe20008410000 */
        /* <DEDUP_REMOVED lines=9> */
[----:B------:R-:W1:Y:S10]  /*4260*/  MUFU.TANH R164, R26 ;  /* 0x0000001a00a47308 */ /* 0x000e740000002400 */
[----:B------:R-:W-:Y:S10]  /*4270*/  MUFU.TANH R153, R23 ;  /* 0x0000001700997308 */ /* 0x000ff40000002400 */
[----:B------:R-:W-:Y:S10]  /*4280*/  MUFU.TANH R155, R25 ;  /* 0x00000019009b7308 */ /* 0x000ff40000002400 */
[----:B------:R-:W1:Y:S10]  /*4290*/  MUFU.TANH R163, R27 ;  /* 0x0000001b00a37308 */ /* 0x000e740000002400 */
[----:B------:R-:W-:Y:S10]  /*42a0*/  MUFU.TANH R152, R28 ;  /* 0x0000001c00987308 */ /* 0x000ff40000002400 */
[----:B------:R-:W-:Y:S10]  /*42b0*/  MUFU.TANH R151, R29 ;  /* 0x0000001d00977308 */ /* 0x000ff40000002400 */
[----:B------:R-:W-:Y:S10]  /*42c0*/  MUFU.TANH R36, R32 ;  /* 0x0000002000247308 */ /* 0x000ff40000002400 */
[----:B------:R-:W-:Y:S10]  /*42d0*/  MUFU.TANH R252, R33 ;  /* 0x0000002100fc7308 */ /* 0x000ff40000002400 */
[----:B------:R-:W1:Y:S10]  /*42e0*/  MUFU.TANH R157, R30 ;  /* 0x0000001e009d7308 */ /* 0x000e740000002400 */
[----:B------:R-:W-:Y:S10]  /*42f0*/  MUFU.TANH R146, R34 ;  /* 0x0000002200927308 */ /* 0x000ff40000002400 */
[----:B------:R-:W-:Y:S10]  /*4300*/  MUFU.TANH R145, R35 ;  /* 0x0000002300917308 */ /* 0x000ff40000002400 */
[----:B------:R-:W1:Y:S01]  /*4310*/  MUFU.TANH R156, R31 ;  /* 0x0000001f009c7308 */ /* 0x000e620000002400 */
[C---:B---3--:R-:W-:Y:S01]  /*4320*/  FMUL.FTZ R4, R9.reuse, 1.4426950216293334961 ;  /* 0x3fb8aa3b09047820 */ /* 0x048fe20000410000 */
[----:B------:R-:W-:Y:S04]  /*4330*/  FSETP.NEU.FTZ.AND P3, PT, R9, -INF , PT ;  /* 0xff8000000900780b */ /* 0x000fe80003f7d000 */
[----:B------:R-:W-:Y:S02]  /*4340*/  FSEL R4, R4, RZ, P3 ;  /* 0x000000ff04047208 */ /* 0x000fe40001800000 */
[----:B------:R-:W-:Y:S03]  /*4350*/  PLOP3.LUT P3, PT, PT, PT, UP1, 0x80, 0x8 ;  /* 0x000000000008781c */ /* 0x000fe60003f6f018 */
[--C-:B------:R-:W-:Y:S01]  /*4360*/  FFMA.FTZ R9, R2, UR9, -R4.reuse ;  /* 0x0000000902097c23 */ /* 0x100fe20008010804 */
[----:B------:R-:W-:Y:S01]  /*4370*/  FFMA.FTZ R0, R0, UR9, -R4 ;  /* 0x0000000900007c23 */ /* 0x000fe20008010804 */
[----:B------:R-:W-:Y:S01]  /*4380*/  IMAD.MOV.U32 R2, RZ, RZ, R229 ;  /* 0x000000ffff027224 */ /* 0x000fe200078e00e5 */
[----:B------:R-:W-:Y:S01]  /*4390*/  @P0 FSEL R2, R229, -INF , !P6 ;  /* 0xff800000e5020808 */ /* 0x000fe20007000000 */
[----:B------:R3:W-:Y:S01]  /*43a0*/  MUFU.EX2 R149, R9 ;  /* 0x0000000900957308 */ /* 0x0007e20000000800 */
[----:B------:R-:W-:Y:S09]  /*43b0*/  PLOP3.LUT P0, PT, PT, PT, UP1, 0x80, 0x8 ;  /* 0x000000000008781c */ /* 0x000ff20003f0f018 */
[----:B------:R1:W-:Y:S01]  /*43c0*/  MUFU.EX2 R48, R0 ;  /* 0x0000000000307308 */ /* 0x0003e20000000800 */
[--C-:B---3--:R-:W-:Y:S01]  /*43d0*/  FFMA.FTZ R9, R5, UR9, -R3.reuse ;  /* 0x0000000905097c23 */ /* 0x108fe20008010803 */
[----:B------:R-:W-:Y:S02]  /*43e0*/  @P3 IADD3 R5, PT, PT, R8, 0x8, RZ ;  /* 0x0000000808053810 */ /* 0x000fe40007ffe0ff */
[----:B------:R-:W-:Y:S06]  /*43f0*/  FSETP.NEU.FTZ.AND P3, PT, R14, -INF , PT ;  /* 0xff8000000e00780b */ /* 0x000fec0003f7d000 */
[----:B------:R3:W-:Y:S01]  /*4400*/  MUFU.EX2 R38, R9 ;  /* 0x0000000900267308 */ /* 0x0007e20000000800 */
[----:B-1----:R-:W-:Y:S01]  /*4410*/  FFMA.FTZ R0, R2, UR9, -R3 ;  /* 0x0000000902007c23 */ /* 0x002fe20008010803 */
[----:B------:R-:W-:Y:S01]  /*4420*/  FMUL.FTZ R2, R14, 1.4426950216293334961 ;  /* 0x3fb8aa3b0e027820 */ /* 0x000fe20000410000 */
[----:B------:R-:W-:Y:S07]  /*4430*/  @P0 FSEL R10, R233, -INF , !P6 ;  /* 0xff800000e90a0808 */ /* 0x000fee0007000000 */
[----:B------:R1:W2:Y:S01]  /*4440*/  MUFU.EX2 R37, R0 ;  /* 0x0000000000257308 */ /* 0x0002a20000000800 */
[----:B----4-:R-:W-:Y:S02]  /*4450*/  FSETP.NEU.FTZ.AND P0, PT, R11, -INF , PT ;  /* 0xff8000000b00780b */ /* 0x010fe40003f1d000 */
[----:B------:R-:W-:Y:S02]  /*4460*/  FSEL R2, R2, RZ, P3 ;  /* 0x000000ff02027208 */ /* 0x000fe40001800000 */
[----:B------:R-:W-:Y:S02]  /*4470*/  PLOP3.LUT P3, PT, PT, PT, UP1, 0x80, 0x8 ;  /* 0x000000000008781c */ /* 0x000fe40003f6f018 */
[----:B------:R-:W-:Y:S01]  /*4480*/  @P5 ISETP.GE.AND P5, PT, R5, UR37, PT ;  /* 0x0000002505005c0c */ /* 0x000fe2000bfa6270 */
[----:B------:R-:W-:Y:S02]  /*4490*/  IMAD.MOV.U32 R5, RZ, RZ, R165 ;  /* 0x000000ffff057224 */ /* 0x000fe400078e00a5 */
[----:B------:R-:W-:Y:S01]  /*44a0*/  FFMA.FTZ R12, R12, UR9, -R2 ;  /* 0x000000090c0c7c23 */ /* 0x000fe20008010802 */
[----:B---3--:R-:W-:Y:S01]  /*44b0*/  IMAD.MOV.U32 R9, RZ, RZ, R166 ;  /* 0x000000ffff097224 */ /* 0x008fe200078e00a6 */
[----:B------:R-:W-:Y:S02]  /*44c0*/  @P4 FSEL R9, R166, -INF , !P6 ;  /* 0xff800000a6094808 */ /* 0x000fe40007000000 */
[----:B------:R-:W-:Y:S01]  /*44d0*/  PLOP3.LUT P6, PT, PT, PT, UP1, 0x80, 0x8 ;  /* 0x000000000008781c */ /* 0x000fe20003fcf018 */
[----:B-1----:R-:W-:Y:S01]  /*44e0*/  FMUL.FTZ R0, R11, 1.4426950216293334961 ;  /* 0x3fb8aa3b0b007820 */ /* 0x002fe20000410000 */
[----:B------:R-:W-:Y:S01]  /*44f0*/  PLOP3.LUT P4, PT, PT, PT, UP1, 0x80, 0x8 ;  /* 0x000000000008781c */ /* 0x000fe20003f8f018 */
[----:B------:R-:W-:Y:S01]  /*4500*/  FFMA.FTZ R9, R9, UR9, -R2 ;  /* 0x0000000909097c23 */ /* 0x000fe20008010802 */
[----:B------:R-:W-:Y:S01]  /*4510*/  IMAD.MOV.U32 R11, RZ, RZ, R232 ;  /* 0x000000ffff0b7224 */ /* 0x000fe200078e00e8 */
[----:B------:R-:W-:Y:S01]  /*4520*/  @P3 FSEL R11, R232, -INF , !P5 ;  /* 0xff800000e80b3808 */ /* 0x000fe20006800000 */
[----:B------:R1:W-:Y:S01]  /*4530*/  MUFU.EX2 R246, R12 ;  /* 0x0000000c00f67308 */ /* 0x0003e20000000800 */
[----:B------:R-:W-:Y:S02]  /*4540*/  FSEL R0, R0, RZ, P0 ;  /* 0x000000ff00007208 */ /* 0x000fe40000000000 */
[----:B------:R-:W-:Y:S07]  /*4550*/  PLOP3.LUT P0, PT, PT, PT, UP1, 0x80, 0x8 ;  /* 0x000000000008781c */ /* 0x000fee0003f0f018 */
[----:B------:R3:W-:Y:S01]  /*4560*/  MUFU.EX2 R245, R9 ;  /* 0x0000000900f57308 */ /* 0x0007e20000000800 */
[----:B------:R-:W-:Y:S01]  /*4570*/  PLOP3.LUT P3, PT, PT, PT, UP1, 0x80, 0x8 ;  /* 0x000000000008781c */ /* 0x000fe20003f6f018 */
[----:B------:R-:W-:Y:S01]  /*4580*/  FFMA.FTZ R6, R11, UR9, -R0 ;  /* 0x000000090b067c23 */ /* 0x000fe20008010800 */
[----:B------:R-:W-:Y:S01]  /*4590*/  @P6 FSEL R5, R165, -INF , !P5 ;  /* 0xff800000a5056808 */ /* 0x000fe20006800000 */
[----:B------:R-:W-:Y:S01]  /*45a0*/  IMAD.MOV.U32 R11, RZ, RZ, R227 ;  /* 0x000000ffff0b7224 */ /* 0x000fe200078e00e3 */
[----:B------:R-:W-:Y:S05]  /*45b0*/  PLOP3.LUT P6, PT, PT, PT, UP1, 0x80, 0x8 ;  /* 0x000000000008781c */ /* 0x000fea0003fcf018 */
[----:B------:R-:W-:Y:S01]  /*45c0*/  MUFU.EX2 R249, R6 ;  /* 0x0000000600f97308 */ /* 0x000fe20000000800 */
[----:B------:R-:W-:Y:S01]  /*45d0*/  @P4 IADD3 R14, PT, PT, R8, 0x9, RZ ;  /* 0x00000009080e4810 */ /* 0x000fe20007ffe0ff */
[----:B------:R-:W-:Y:S01]  /*45e0*/  FFMA.FTZ R5, R5, UR9, -R2 ;  /* 0x0000000905057c23 */ /* 0x000fe20008010802 */
[----:B------:R-:W-:Y:S01]  /*45f0*/  PLOP3.LUT P4, PT, PT, PT, UP1, 0x80, 0x8 ;  /* 0x000000000008781c */ /* 0x000fe20003f8f018 */
[--C-:B-1----:R-:W-:Y:S01]  /*4600*/  FFMA.FTZ R12, R13, UR9, -R0.reuse ;  /* 0x000000090d0c7c23 */ /* 0x102fe20008010800 */
[----:B--2---:R-:W-:Y:S01]  /*4610*/  IMAD.MOV.U32 R13, RZ, RZ, R161 ;  /* 0x000000ffff0d7224 */ /* 0x004fe200078e00a1 */
[----:B------:R-:W-:Y:S04]  /*4620*/  @P0 FSEL R18, R45, -INF , !P5 ;  /* 0xff8000002d120808 */ /* 0x000fe80006800000 */
[----:B------:R-:W-:Y:S01]  /*4630*/  MUFU.EX2 R242, R5 ;  /* 0x0000000500f27308 */ /* 0x000fe20000000800 */
[----:B---3--:R-:W-:Y:S01]  /*4640*/  FFMA.FTZ R9, R10, UR9, -R0 ;  /* 0x000000090a097c23 */ /* 0x008fe20008010800 */
[----:B------:R-:W-:Y:S01]  /*4650*/  PLOP3.LUT P0, PT, PT, PT, UP1, 0x80, 0x8 ;  /* 0x000000000008781c */ /* 0x000fe20003f0f018 */
[----:B------:R-:W-:Y:S01]  /*4660*/  @P3 VIADD R10, R8, 0x10 ;  /* 0x00000010080a3836 */ /* 0x000fe20000000000 */
[----:B------:R-:W-:Y:S06]  /*4670*/  PLOP3.LUT P3, PT, PT, PT, UP1, 0x80, 0x8 ;  /* 0x000000000008781c */ /* 0x000fec0003f6f018 */
[----:B------:R1:W-:Y:S01]  /*4680*/  MUFU.EX2 R250, R9 ;  /* 0x0000000900fa7308 */ /* 0x0003e20000000800 */
[----:B------:R-:W-:Y:S01]  /*4690*/  @P6 ISETP.GE.AND P6, PT, R14, UR37, PT ;  /* 0x000000250e006c0c */ /* 0x000fe2000bfc6270 */
[----:B------:R-:W-:Y:S01]  /*46a0*/  IMAD.MOV.U32 R14, RZ, RZ, R164 ;  /* 0x000000ffff0e7224 */ /* 0x000fe200078e00a4 */
[----:B------:R-:W-:Y:S07]  /*46b0*/  @P4 FSEL R19, R160, -INF , !P5 ;  /* 0xff800000a0134808 */ /* 0x000fee0006800000 */
[----:B------:R2:W-:Y:S01]  /*46c0*/  MUFU.EX2 R251, R12 ;  /* 0x0000000c00fb7308 */ /* 0x0005e20000000800 */
[----:B------:R-:W-:Y:S02]  /*46d0*/  PLOP3.LUT P4, PT, PT, PT, UP1, 0x80, 0x8 ;  /* 0x000000000008781c */ /* 0x000fe40003f8f018 */
[----:B------:R-:W-:Y:S02]  /*46e0*/  PLOP3.LUT P5, PT, PT, PT, UP1, 0x80, 0x8 ;  /* 0x000000000008781c */ /* 0x000fe40003faf018 */
[----:B------:R-:W-:Y:S02]  /*46f0*/  @P3 FSEL R16, R42, -INF , !P6 ;  /* 0xff8000002a103808 */ /* 0x000fe40007000000 */
[----:B-1----:R-:W-:Y:S02]  /*4700*/  MOV R9, R162 ;  /* 0x000000a200097202 */ /* 0x002fe40000000f00 */
[----:B------:R-:W-:Y:S01]  /*4710*/  @P0 FSEL R9, R162, -INF , !P6 ;  /* 0xff800000a2090808 */ /* 0x000fe20007000000 */
[----:B------:R-:W-:Y:S01]  /*4720*/  FFMA.FTZ R16, R16, UR9, -R4 ;  /* 0x0000000910107c23 */ /* 0x000fe20008010804 */
[----:B------:R-:W-:Y:S03]  /*4730*/  PLOP3.LUT P0, PT, PT, PT, UP1, 0x80, 0x8 ;  /* 0x000000000008781c */ /* 0x000fe60003f0f018 */
[----:B------:R-:W-:Y:S01]  /*4740*/  @P4 FSEL R15, R231, -INF , !P6 ;  /* 0xff800000e70f4808 */ /* 0x000fe20007000000 */
[----:B------:R-:W-:Y:S01]  /*4750*/  FFMA.FTZ R7, R9, UR9, -R2 ;  /* 0x0000000909077c23 */ /* 0x000fe20008010802 */
[----:B------:R-:W-:Y:S01]  /*4760*/  @P5 ISETP.GE.AND P5, PT, R10, UR37, PT ;  /* 0x000000250a005c0c */ /* 0x000fe2000bfa6270 */
[----:B------:R-:W-:Y:S01]  /*4770*/  IMAD.MOV.U32 R10, RZ, RZ, R41 ;  /* 0x000000ffff0a7224 */ /* 0x000fe200078e0029 */
[----:B------:R-:W-:Y:S01]  /*4780*/  PLOP3.LUT P4, PT, PT, PT, UP1, 0x80, 0x8 ;  /* 0x000000000008781c */ /* 0x000fe20003f8f018 */
[----:B------:R-:W-:Y:S01]  /*4790*/  FFMA.FTZ R5, R15, UR9, -R0 ;  /* 0x000000090f057c23 */ /* 0x000fe20008010800 */
[----:B------:R-:W-:Y:S01]  /*47a0*/  PLOP3.LUT P3, PT, PT, PT, UP1, 0x80, 0x8 ;  /* 0x000000000008781c */ /* 0x000fe20003f6f018 */
[--C-:B------:R-:W-:Y:S01]  /*47b0*/  FFMA.FTZ R15, R18, UR9, -R4.reuse ;  /* 0x00000009120f7c23 */ /* 0x100fe20008010804 */
[----:B--2---:R-:W-:Y:S01]  /*47c0*/  MOV R12, R150 ;  /* 0x00000096000c7202 */ /* 0x004fe20000000f00 */
[----:B------:R-:W-:Y:S01]  /*47d0*/  MUFU.EX2 R247, R5 ;  /* 0x0000000500f77308 */ /* 0x000fe20000000800 */
[----:B------:R-:W-:Y:S01]  /*47e0*/  IMAD.MOV.U32 R9, RZ, RZ, R163 ;  /* 0x000000ffff097224 */ /* 0x000fe200078e00a3 */
[----:B------:R-:W-:Y:S02]  /*47f0*/  @P0 FSEL R17, R154, -INF , !P6 ;  /* 0xff8000009a110808 */ /* 0x000fe40007000000 */
[----:B------:R-:W-:Y:S06]  /*4800*/  PLOP3.LUT P6, PT, PT, PT, UP1, 0x80, 0x8 ;  /* 0x000000000008781c */ /* 0x000fec0003fcf018 */
[----:B------:R1:W-:Y:S01]  /*4810*/  MUFU.EX2 R47, R15 ;  /* 0x0000000f002f7308 */ /* 0x0003e20000000800 */
[----:B------:R-:W-:Y:S01]  /*4820*/  PLOP3.LUT P0, PT, PT, PT, UP1, 0x80, 0x8 ;  /* 0x000000000008781c */ /* 0x000fe20003f0f018 */
[----:B------:R-:W-:Y:S01]  /*4830*/  @P4 VIADD R20, R8, 0x11 ;  /* 0x0000001108144836 */ /* 0x000fe20000000000 */
[----:B------:R-:W-:Y:S07]  /*4840*/  PLOP3.LUT P4, PT, PT, PT, UP1, 0x80, 0x8 ;  /* 0x000000000008781c */ /* 0x000fee0003f8f018 */
[----:B------:R2:W-:Y:S01]  /*4850*/  MUFU.EX2 R240, R7 ;  /* 0x0000000700f07308 */ /* 0x0005e20000000800 */
[----:B------:R-:W-:Y:S02]  /*4860*/  LEA R144, R21, UR4, 0x1 ;  /* 0x0000000415907c11 */ /* 0x000fe4000f8e08ff */
[----:B------:R-:W-:Y:S07]  /*4870*/  @P3 FSEL R10, R41, -INF , !P5 ;  /* 0xff800000290a3808 */ /* 0x000fee0006800000 */
[----:B------:R-:W3:Y:S01]  /*4880*/  MUFU.EX2 R46, R16 ;  /* 0x00000010002e7308 */ /* 0x000ee20000000800 */
[----:B------:R-:W-:Y:S01]  /*4890*/  PLOP3.LUT P3, PT, PT, PT, UP1, 0x80, 0x8 ;  /* 0x000000000008781c */ /* 0x000fe20003f6f018 */
[C---:B------:R-:W-:Y:S01]  /*48a0*/  VIADD R147, R144.reuse, 0x13020 ;  /* 0x0001302090937836 */ /* 0x040fe20000000000 */
[----:B------:R-:W-:Y:S01]  /*48b0*/  @P6 FSEL R13, R161, -INF , !P5 ;  /* 0xff800000a10d6808 */ /* 0x000fe20006800000 */
[----:B------:R-:W-:Y:S01]  /*48c0*/  VIADD R148, R144, 0x13000 ;  /* 0x0001300090947836 */ /* 0x000fe20000000000 */
[----:B------:R-:W-:Y:S01]  /*48d0*/  PLOP3.LUT P6, PT, PT, PT, UP1, 0x80, 0x8 ;  /* 0x000000000008781c */ /* 0x000fe20003fcf018 */
[----:B-1----:R-:W-:Y:S01]  /*48e0*/  FFMA.FTZ R15, R19, UR9, -R3 ;  /* 0x00000009130f7c23 */ /* 0x002fe20008010803 */
[----:B------:R-:W-:Y:S02]  /*48f0*/  @P0 FSEL R12, R150, -INF , !P5 ;  /* 0xff800000960c0808 */ /* 0x000fe40006800000 */
[----:B------:R-:W-:Y:S01]  /*4900*/  PLOP3.LUT P0, PT, PT, PT, UP1, 0x80, 0x8 ;  /* 0x000000000008781c */ /* 0x000fe20003f0f018 */
[----:B------:R1:W-:Y:S01]  /*4910*/  MUFU.EX2 R170, R15 ;  /* 0x0000000f00aa7308 */ /* 0x0003e20000000800 */
[----:B------:R-:W-:Y:S01]  /*4920*/  @P4 FSEL R14, R164, -INF , !P5 ;  /* 0xff800000a40e4808 */ /* 0x000fe20006800000 */
[----:B--2---:R-:W-:Y:S01]  /*4930*/  IMAD.MOV.U32 R7, RZ, RZ, R155 ;  /* 0x000000ffff077224 */ /* 0x004fe200078e009b */
[----:B------:R-:W-:Y:S02]  /*4940*/  PLOP3.LUT P5, PT, PT, PT, UP1, 0x80, 0x8 ;  /* 0x000000000008781c */ /* 0x000fe40003faf018 */
[----:B------:R-:W-:Y:S02]  /*4950*/  PLOP3.LUT P4, PT, PT, PT, UP1, 0x80, 0x8 ;  /* 0x000000000008781c */ /* 0x000fe40003f8f018 */
[----:B------:R-:W-:Y:S01]  /*4960*/  @P3 ISETP.GE.AND P3, PT, R20, UR37, PT ;  /* 0x0000002514003c0c */ /* 0x000fe2000bf66270 */
[C---:B------:R-:W-:Y:S01]  /*4970*/  @P6 VIADD R6, R8.reuse, 0x19 ;  /* 0x0000001908066836 */ /* 0x040fe20000000000 */
[----:B------:R-:W-:Y:S02]  /*4980*/  PLOP3.LUT P6, PT, PT, PT, UP1, 0x80, 0x8 ;  /* 0x000000000008781c */ /* 0x000fe40003fcf018 */
[----:B------:R-:W-:Y:S02]  /*4990*/  MOV R20, 0x10 ;  /* 0x0000001000147802 */ /* 0x000fe40000000f00 */
[----:B------:R-:W-:Y:S01]  /*49a0*/  @P0 IADD3 R5, PT, PT, R8, 0x18, RZ ;  /* 0x0000001808050810 */ /* 0x000fe20007ffe0ff */
[--C-:B-1----:R-:W-:Y:S01]  /*49b0*/  FFMA.FTZ R15, R10, UR9, -R4.reuse ;  /* 0x000000090a0f7c23 */ /* 0x102fe20008010804 */
[----:B------:R-:W-:Y:S02]  /*49c0*/  PLOP3.LUT P0, PT, PT, PT, UP1, 0x80, 0x8 ;  /* 0x000000000008781c */ /* 0x000fe40003f0f018 */
[----:B------:R-:W-:Y:S01]  /*49d0*/  @P5 ISETP.GE.AND P5, PT, R5, UR37, PT ;  /* 0x0000002505005c0c */ /* 0x000fe2000bfa6270 */
[----:B------:R1:W-:Y:S01]  /*49e0*/  MUFU.EX2 R44, R15 ;  /* 0x0000000f002c7308 */ /* 0x0003e20000000800 */
[----:B------:R-:W-:Y:S02]  /*49f0*/  F2FP.F16.F32.PACK_AB R5, R37, R38 ;  /* 0x000000262505723e */ /* 0x000fe400000000ff */
[----:B------:R-:W-:Y:S02]  /*4a00*/  @P4 FSEL R11, R227, -INF , !P3 ;  /* 0xff800000e30b4808 */ /* 0x000fe40005800000 */
[----:B------:R-:W-:Y:S01]  /*4a10*/  @P6 ISETP.GE.AND P6, PT, R6, UR37, PT ;  /* 0x0000002506006c0c */ /* 0x000fe2000bfc6270 */
[----:B------:R2:W-:Y:S01]  /*4a20*/  STS [R144+0x13400], R5 ;  /* 0x0134000590007388 */ /* 0x0005e20000000800 */
[----:B------:R-:W-:Y:S01]  /*4a30*/  F2FP.F16.F32.PACK_AB R6, R48, R149 ;  /* 0x000000953006723e */ /* 0x000fe200000000ff */
[----:B------:R-:W-:Y:S01]  /*4a40*/  FFMA.FTZ R10, R11, UR9, -R4 ;  /* 0x000000090b0a7c23 */ /* 0x000fe20008010804 */
[----:B------:R-:W-:Y:S01]  /*4a50*/  MOV R8, R153 ;  /* 0x0000009900087202 */ /* 0x000fe20000000f00 */
[----:B------:R-:W-:Y:S01]  /*4a60*/  IMAD.MOV.U32 R11, RZ, RZ, R157 ;  /* 0x000000ffff0b7224 */ /* 0x000fe200078e009d */
[----:B------:R-:W-:Y:S01]  /*4a70*/  PLOP3.LUT P4, PT, PT, PT, UP1, 0x80, 0x8 ;  /* 0x000000000008781c */ /* 0x000fe20003f8f018 */
[----:B------:R4:W-:Y:S01]  /*4a80*/  STS [R144+0x13000], R6 ;  /* 0x0130000690007388 */ /* 0x0009e20000000800 */
[----:B------:R-:W-:Y:S01]  /*4a90*/  @P0 FSEL R8, R153, -INF , !P3 ;  /* 0xff80000099080808 */ /* 0x000fe20005800000 */
[--C-:B-1----:R-:W-:Y:S01]  /*4aa0*/  FFMA.FTZ R15, R12, UR9, -R3.reuse ;  /* 0x000000090c0f7c23 */ /* 0x102fe20008010803 */
[----:B------:R-:W-:Y:S01]  /*4ab0*/  PLOP3.LUT P0, PT, PT, PT, UP1, 0x80, 0x8 ;  /* 0x000000000008781c */ /* 0x000fe20003f0f018 */
[----:B------:R1:W-:Y:S01]  /*4ac0*/  MUFU.EX2 R43, R10 ;  /* 0x0000000a002b7308 */ /* 0x0003e20000000800 */
[----:B------:R-:W-:Y:S01]  /*4ad0*/  SEL R20, R20, 0xfffffff0, !P2 ;  /* 0xfffffff014147807 */ /* 0x000fe20005000000 */
[--C-:B------:R-:W-:Y:S01]  /*4ae0*/  FFMA.FTZ R12, R8, UR9, -R3.reuse ;  /* 0x00000009080c7c23 */ /* 0x100fe20008010803 */
[--C-:B------:R-:W-:Y:S07]  /*4af0*/  FFMA.FTZ R8, R13, UR9, -R2.reuse ;  /* 0x000000090d087c23 */ /* 0x100fee0008010802 */
[----:B------:R-:W-:Y:S01]  /*4b00*/  MUFU.EX2 R169, R15 ;  /* 0x0000000f00a97308 */ /* 0x000fe20000000800 */
[----:B------:R-:W-:Y:S09]  /*4b10*/  @P4 FSEL R7, R155, -INF , !P3 ;  /* 0xff8000009b074808 */ /* 0x000ff20005800000 */
[----:B------:R-:W-:Y:S01]  /*4b20*/  MUFU.EX2 R167, R12 ;  /* 0x0000000c00a77308 */ /* 0x000fe20000000800 */
[----:B------:R-:W-:Y:S02]  /*4b30*/  PLOP3.LUT P4, PT, PT, PT, UP1, 0x80, 0x8 ;  /* 0x000000000008781c */ /* 0x000fe40003f8f018 */
[----:B------:R-:W-:Y:S01]  /*4b40*/  @P0 FSEL R9, R163, -INF , !P3 ;  /* 0xff800000a3090808 */ /* 0x000fe20005800000 */
[----:B------:R-:W-:Y:S01]  /*4b50*/  FFMA.FTZ R7, R7, UR9, -R2 ;  /* 0x0000000907077c23 */ /* 0x000fe20008010802 */
[----:B------:R-:W-:Y:S05]  /*4b60*/  PLOP3.LUT P0, PT, PT, PT, UP1, 0x80, 0x8 ;  /* 0x000000000008781c */ /* 0x000fea0003f0f018 */
[----:B------:R3:W-:Y:S01]  /*4b70*/  MUFU.EX2 R238, R8 ;  /* 0x0000000800ee7308 */ /* 0x0007e20000000800 */
[----:B--2---:R-:W-:Y:S01]  /*4b80*/  MOV R5, R152 ;  /* 0x0000009800057202 */ /* 0x004fe20000000f00 */
[----:B-1----:R-:W-:Y:S01]  /*4b90*/  IMAD.MOV.U32 R10, RZ, RZ, R156 ;  /* 0x000000ffff0a7224 */ /* 0x002fe200078e009c */
[----:B------:R-:W-:Y:S07]  /*4ba0*/  PLOP3.LUT P3, PT, PT, PT, UP1, 0x80, 0x8 ;  /* 0x000000000008781c */ /* 0x000fee0003f6f018 */
[----:B------:R1:W-:Y:S01]  /*4bb0*/  MUFU.EX2 R237, R7 ;  /* 0x0000000700ed7308 */ /* 0x0003e20000000800 */
[----:B----4-:R-:W-:Y:S01]  /*4bc0*/  FFMA.FTZ R6, R17, UR9, -R3 ;  /* 0x0000000911067c23 */ /* 0x010fe20008010803 */
[----:B------:R-:W-:Y:S08]  /*4bd0*/  @P4 FSEL R5, R152, -INF , !P5 ;  /* 0xff80000098054808 */ /* 0x000ff00006800000 */
[----:B------:R2:W4:Y:S01]  /*4be0*/  MUFU.EX2 R171, R6 ;  /* 0x0000000600ab7308 */ /* 0x0005220000000800 */
[----:B------:R-:W-:Y:S01]  /*4bf0*/  PLOP3.LUT P4, PT, PT, PT, UP1, 0x80, 0x8 ;  /* 0x000000000008781c */ /* 0x000fe20003f8f018 */
[----:B------:R-:W-:Y:S01]  /*4c00*/  FFMA.FTZ R13, R5, UR9, -R2 ;  /* 0x00000009050d7c23 */ /* 0x000fe20008010802 */
[----:B------:R-:W-:Y:S01]  /*4c10*/  MOV R5, R36 ;  /* 0x0000002400057202 */ /* 0x000fe20000000f00 */
[--C-:B---3--:R-:W-:Y:S01]  /*4c20*/  FFMA.FTZ R8, R14, UR9, -R0.reuse ;  /* 0x000000090e087c23 */ /* 0x108fe20008010800 */
[----:B------:R-:W-:Y:S05]  /*4c30*/  @P3 FSEL R11, R157, -INF , !P5 ;  /* 0xff8000009d0b3808 */ /* 0x000fea0006800000 */
[----:B------:R-:W-:Y:S01]  /*4c40*/  MUFU.EX2 R236, R13 ;  /* 0x0000000d00ec7308 */ /* 0x000fe20000000800 */
[--C-:B-1----:R-:W-:Y:S01]  /*4c50*/  FFMA.FTZ R7, R9, UR9, -R0.reuse ;  /* 0x0000000909077c23 */ /* 0x102fe20008010800 */
[----:B------:R-:W-:Y:S08]  /*4c60*/  PLOP3.LUT P3, PT, PT, PT, UP1, 0x80, 0x8 ;  /* 0x000000000008781c */ /* 0x000ff00003f6f018 */
[----:B------:R1:W-:Y:S01]  /*4c70*/  MUFU.EX2 R244, R8 ;  /* 0x0000000800f47308 */ /* 0x0003e20000000800 */
[----:B------:R-:W-:Y:S01]  /*4c80*/  MOV R9, R145 ;  /* 0x0000009100097202 */ /* 0x000fe20000000f00 */
[----:B------:R-:W-:Y:S01]  /*4c90*/  FFMA.FTZ R11, R11, UR9, -R0 ;  /* 0x000000090b0b7c23 */ /* 0x000fe20008010800 */
[----:B--2---:R-:W-:Y:S01]  /*4ca0*/  IMAD.MOV.U32 R6, RZ, RZ, R151 ;  /* 0x000000ffff067224 */ /* 0x004fe200078e0097 */
[----:B------:R-:W-:Y:S06]  /*4cb0*/  @P0 FSEL R6, R151, -INF , !P6 ;  /* 0xff80000097060808 */ /* 0x000fec0007000000 */
[----:B------:R2:W-:Y:S01]  /*4cc0*/  MUFU.EX2 R243, R7 ;  /* 0x0000000700f37308 */ /* 0x0005e20000000800 */
[----:B------:R-:W-:Y:S02]  /*4cd0*/  PLOP3.LUT P0, PT, PT, PT, UP1, 0x80, 0x8 ;  /* 0x000000000008781c */ /* 0x000fe40003f0f018 */
[----:B------:R-:W-:Y:S01]  /*4ce0*/  @P4 FSEL R5, R36, -INF , !P5 ;  /* 0xff80000024054808 */ /* 0x000fe20006800000 */
[----:B------:R-:W-:Y:S01]  /*4cf0*/  FFMA.FTZ R2, R6, UR9, -R2 ;  /* 0x0000000906027c23 */ /* 0x000fe20008010802 */
[----:B------:R-:W-:Y:S01]  /*4d00*/  IMAD.MOV.U32 R6, RZ, RZ, R252 ;  /* 0x000000ffff067224 */ /* 0x000fe200078e00fc */
[----:B------:R-:W-:Y:S04]  /*4d10*/  PLOP3.LUT P4, PT, PT, PT, UP1, 0x80, 0x8 ;  /* 0x000000000008781c */ /* 0x000fe80003f8f018 */
[----:B------:R-:W-:Y:S01]  /*4d20*/  MUFU.EX2 R241, R11 ;  /* 0x0000000b00f17308 */ /* 0x000fe20000000800 */
[----:B------:R-:W-:Y:S01]  /*4d30*/  FFMA.FTZ R12, R5, UR9, -R4 ;  /* 0x00000009050c7c23 */ /* 0x000fe20008010804 */
[----:B------:R-:W-:Y:S01]  /*4d40*/  IMAD.IADD R5, R20, 0x1, R144 ;  /* 0x0000000114057824 */ /* 0x000fe200078e0290 */
[----:B------:R-:W-:Y:S07]  /*4d50*/  @P3 FSEL R10, R156, -INF , !P6 ;  /* 0xff8000009c0a3808 */ /* 0x000fee0007000000 */
[----:B------:R3:W-:Y:S01]  /*4d60*/  MUFU.EX2 R234, R2 ;  /* 0x0000000200ea7308 */ /* 0x0007e20000000800 */
[----:B-1----:R-:W-:Y:S01]  /*4d70*/  IMAD.MOV.U32 R8, RZ, RZ, R146 ;  /* 0x000000ffff087224 */ /* 0x002fe200078e0092 */
[----:B------:R-:W-:Y:S08]  /*4d80*/  @P0 FSEL R6, R252, -INF , !P6 ;  /* 0xff800000fc060808 */ /* 0x000ff00007000000 */
[----:B------:R-:W-:Y:S01]  /*4d90*/  MUFU.EX2 R40, R12 ;  /* 0x0000000c00287308 */ /* 0x000fe20000000800 */
[----:B------:R-:W-:Y:S01]  /*4da0*/  PLOP3.LUT P0, PT, PT, PT, UP1, 0x80, 0x8 ;  /* 0x000000000008781c */ /* 0x000fe20003f0f018 */
[----:B------:R-:W-:Y:S01]  /*4db0*/  FFMA.FTZ R0, R10, UR9, -R0 ;  /* 0x000000090a007c23 */ /* 0x000fe20008010800 */
[----:B--2---:R-:W-:Y:S01]  /*4dc0*/  F2FP.F16.F32.PACK_AB R7, R46, R47 ;  /* 0x0000002f2e07723e */ /* 0x004fe200000000ff */
[----:B------:R-:W-:Y:S01]  /*4dd0*/  FFMA.FTZ R4, R6, UR9, -R4 ;  /* 0x0000000906047c23 */ /* 0x000fe20008010804 */
[----:B----4-:R-:W-:Y:S05]  /*4de0*/  F2FP.F16.F32.PACK_AB R6, R171, R170 ;  /* 0x000000aaab06723e */ /* 0x010fea00000000ff */
[----:B------:R-:W-:Y:S01]  /*4df0*/  MUFU.EX2 R239, R0 ;  /* 0x0000000000ef7308 */ /* 0x000fe20000000800 */
[----:B------:R-:W-:Y:S01]  /*4e00*/  @P4 FSEL R8, R146, -INF , !P5 ;  /* 0xff80000092084808 */ /* 0x000fe20006800000 */
[----:B------:R1:W-:Y:S08]  /*4e10*/  STS [R5+0x13000], R7 ;  /* 0x0130000705007388 */ /* 0x0003f00000000800 */
[----:B------:R2:W-:Y:S01]  /*4e20*/  MUFU.EX2 R39, R4 ;  /* 0x0000000400277308 */ /* 0x0005e20000000800 */
[----:B---3--:R-:W-:Y:S01]  /*4e30*/  F2FP.F16.F32.PACK_AB R2, R240, R242 ;  /* 0x000000f2f002723e */ /* 0x008fe200000000ff */
[----:B------:R3:W-:Y:S01]  /*4e40*/  STS [R5+0x13400], R6 ;  /* 0x0134000605007388 */ /* 0x0007e20000000800 */
[--C-:B------:R-:W-:Y:S01]  /*4e50*/  FFMA.FTZ R8, R8, UR9, -R3.reuse ;  /* 0x0000000908087c23 */ /* 0x100fe20008010803 */
[----:B------:R-:W-:Y:S06]  /*4e60*/  @P0 FSEL R9, R145, -INF , !P6 ;  /* 0xff80000091090808 */ /* 0x000fec0007000000 */
[----:B------:R4:W-:Y:S01]  /*4e70*/  MUFU.EX2 R159, R8 ;  /* 0x00000008009f7308 */ /* 0x0009e20000000800 */
[----:B------:R-:W-:Y:S09]  /*4e80*/  FFMA.FTZ R3, R9, UR9, -R3 ;  /* 0x0000000909037c23 */ /* 0x000ff20008010803 */
[----:B------:R3:W3:Y:S01]  /*4e90*/  MUFU.EX2 R158, R3 ;  /* 0x00000003009e7308 */ /* 0x0006e20000000800 */
[----:B--2---:R-:W-:Y:S05]  /*4ea0*/  F2FP.F16.F32.PACK_AB R4, R250, R251 ;  /* 0x000000fbfa04723e */ /* 0x004fea00000000ff */
[----:B------:R2:W-:Y:S01]  /*4eb0*/  STS [R144+0x14400], R4 ;  /* 0x0144000490007388 */ /* 0x0005e20000000800 */
[----:B----4-:R-:W-:Y:S02]  /*4ec0*/  F2FP.F16.F32.PACK_AB R8, R247, R249 ;  /* 0x000000f9f708723e */ /* 0x010fe400000000ff */
[----:B-1----:R-:W-:Y:S02]  /*4ed0*/  F2FP.F16.F32.PACK_AB R7, R43, R44 ;  /* 0x0000002c2b07723e */ /* 0x002fe400000000ff */
[----:B---3--:R-:W-:Y:S02]  /*4ee0*/  F2FP.F16.F32.PACK_AB R6, R245, R246 ;  /* 0x000000f6f506723e */ /* 0x008fe400000000ff */
[----:B------:R-:W-:Y:S01]  /*4ef0*/  MOV R3, R147 ;  /* 0x0000009300037202 */ /* 0x000fe20000000f00 */
[----:B------:R-:W-:Y:S01]  /*4f00*/  @P1 VIADD R3, R148, 0xffffffe0 ;  /* 0xffffffe094031836 */ /* 0x000fe20000000000 */
[----:B------:R-:W-:Y:S01]  /*4f10*/  F2FP.F16.F32.PACK_AB R0, R158, R159 ;  /* 0x0000009f9e00723e */ /* 0x000fe200000000ff */
[----:B------:R1:W-:Y:S04]  /*4f20*/  STS [R144+0x14000], R6 ;  /* 0x0140000690007388 */ /* 0x0003e80000000800 */
[----:B------:R3:W-:Y:S04]  /*4f30*/  STS [R5+0x14000], R2 ;  /* 0x0140000205007388 */ /* 0x0007e80000000800 */
[----:B------:R4:W-:Y:S01]  /*4f40*/  STS [R5+0x14400], R8 ;  /* 0x0144000805007388 */ /* 0x0009e20000000800 */
[----:B--2---:R-:W-:Y:S03]  /*4f50*/  F2FP.F16.F32.PACK_AB R4, R39, R40 ;  /* 0x000000282704723e */ /* 0x004fe600000000ff */
[----:B------:R2:W-:Y:S01]  /*4f60*/  STS [R3], R7 ;  /* 0x0000000703007388 */ /* 0x0005e20000000800 */
[----:B-1----:R-:W-:Y:S02]  /*4f70*/  F2FP.F16.F32.PACK_AB R6, R167, R169 ;  /* 0x000000a9a706723e */ /* 0x002fe400000000ff */
[----:B---3--:R-:W-:Y:S03]  /*4f80*/  IADD3 R2, PT, PT, R20, R3, RZ ;  /* 0x0000000314027210 */ /* 0x008fe60007ffe0ff */
[----:B------:R1:W-:Y:S01]  /*4f90*/  STS [R3+0x400], R6 ;  /* 0x0004000603007388 */ /* 0x0003e20000000800 */
[----:B----4-:R-:W-:Y:S03]  /*4fa0*/  F2FP.F16.F32.PACK_AB R5, R234, R236 ;  /* 0x000000ecea05723e */ /* 0x010fe600000000ff */
[----:B------:R3:W-:Y:S04]  /*4fb0*/  STS [R2], R4 ;  /* 0x0000000402007388 */ /* 0x0007e80000000800 */
[----:B------:R4:W-:Y:S01]  /*4fc0*/  STS [R2+0x400], R0 ;  /* 0x0004000002007388 */ /* 0x0009e20000000800 */
[----:B--2---:R-:W-:Y:S05]  /*4fd0*/  F2FP.F16.F32.PACK_AB R7, R237, R238 ;  /* 0x000000eeed07723e */ /* 0x004fea00000000ff */
[----:B------:R-:W-:Y:S01]  /*4fe0*/  STS [R3+0x1000], R7 ;  /* 0x0010000703007388 */ /* 0x000fe20000000800 */
[----:B-1----:R-:W-:Y:S02]  /*4ff0*/  F2FP.F16.F32.PACK_AB R6, R243, R244 ;  /* 0x000000f4f306723e */ /* 0x002fe400000000ff */
[----:B---3--:R-:W-:Y:S03]  /*5000*/  F2FP.F16.F32.PACK_AB R4, R239, R241 ;  /* 0x000000f1ef04723e */ /* 0x008fe600000000ff */
[----:B------:R1:W-:Y:S01]  /*5010*/  STS [R3+0x1400], R6 ;  /* 0x0014000603007388 */ /* 0x0003e20000000800 */
[----:B----4-:R-:W-:Y:S03]  /*5020*/  LEA R0, R226, UR4, 0x1 ;  /* 0x00000004e2007c11 */ /* 0x010fe6000f8e08ff */
[----:B------:R-:W-:Y:S04]  /*5030*/  STS [R2+0x1000], R5 ;  /* 0x0010000502007388 */ /* 0x000fe80000000800 */
[----:B------:R2:W-:Y:S04]  /*5040*/  STS [R2+0x1400], R4 ;  /* 0x0014000402007388 */ /* 0x0005e80000000800 */
[----:B------:R-:W3:Y:S08]  /*5050*/  LDSM.16.M88.4 R32, [R0+0x6000] ;  /* 0x006000000020783b */ /* 0x000ef00000000200 */
[----:B------:R-:W4:Y:S01]  /*5060*/  LDSM.16.M88.4 R28, [R0+0x6800] ;  /* 0x00680000001c783b */ /* 0x000f220000000200 */
[C---:B-1----:R-:W-:Y:S01]  /*5070*/  VIADD R3, R0.reuse, 0x6000 ;  /* 0x0000600000037836 */ /* 0x042fe20000000000 */
[----:B--2---:R-:W-:Y:S03]  /*5080*/  IADD3 R2, PT, PT, R0, 0x6020, RZ ;  /* 0x0000602000027810 */ /* 0x004fe60007ffe0ff */
[----:B------:R-:W-:Y:S01]  /*5090*/  @P2 VIADD R2, R3, 0xffffffe0 ;  /* 0xffffffe003022836 */ /* 0x000fe20000000000 */
[----:B------:R-:W-:Y:S04]  /*50a0*/  MOV R3, R143 ;  /* 0x0000008f00037202 */ /* 0x000fe80000000f00 */
[----:B------:R-:W1:Y:S08]  /*50b0*/  LDSM.16.M88.4 R132, [R2] ;  /* 0x000000000284783b */ /* 0x000e700000000200 */
        /* <DEDUP_REMOVED lines=40> */
[----:B------:R-:W-:Y:S01]  /*5340*/  ISETP.NE.AND P6, PT, R0, RZ, PT ;  /* 0x000000ff0000720c */ /* 0x000fe20003fc5270 */
[-C--:B-1----:R-:W-:Y:S08]  /*5350*/  HMMA.16816.F32 R4, R136, R204.reuse, R4 ;  /* 0x000000cc8804723c */ /* 0x082ff00000001804 */
[C---:B---3--:R-:W-:Y:S08]  /*5360*/  HMMA.16816.F32 R8, R132.reuse, R204, R8 ;  /* 0x000000cc8408723c */ /* 0x048ff00000001808 */
        /* <DEDUP_REMOVED lines=14> */
[----:B-1----:R-:W-:Y:S01]  /*5450*/  MOV R2, R147 ;  /* 0x0000009300027202 */ /* 0x002fe20000000f00 */
        /* <DEDUP_REMOVED lines=10> */
[C---:B------:R-:W-:Y:S01]  /*5500*/  FADD.FTZ R17, -R143.reuse, R17 ;  /* 0x000000118f117221 */ /* 0x040fe20000010100 */
[----:B------:R-:W-:Y:S01]  /*5510*/  FADD.FTZ R21, -R143, R21 ;  /* 0x000000158f157221 */ /* 0x000fe20000010100 */
[----:B------:R-:W-:Y:S01]  /*5520*/  FMUL.FTZ R149, R149, R4 ;  /* 0x0000000495957220 */ /* 0x000fe20000410000 */
[----:B------:R-:W-:Y:S01]  /*5530*/  IMAD.MOV.U32 R4, RZ, RZ, R3 ;  /* 0x000000ffff047224 */ /* 0x000fe200078e0003 */
[----:B------:R-:W-:Y:S01]  /*5540*/  LOP3.LUT R3, R228, 0x8, RZ, 0xc0, !PT ;  /* 0x00000008e4037812 */ /* 0x000fe200078ec0ff */
[----:B------:R-:W-:Y:S01]  /*5550*/  FMUL.FTZ R5, R48, R5 ;  /* 0x0000000530057220 */ /* 0x000fe20000410000 */
[----:B------:R-:W-:Y:S01]  /*5560*/  FMUL.FTZ R17, R46, R17 ;  /* 0x000000112e117220 */ /* 0x000fe20000410000 */
[----:B------:R-:W-:Y:S01]  /*5570*/  FFMA.FTZ R0, -R4, R4, 1 ;  /* 0x3f80000004007423 */ /* 0x000fe20000010104 */
[----:B------:R-:W-:Y:S01]  /*5580*/  FFMA.FTZ R4, -R49, R49, 1 ;  /* 0x3f80000031047423 */ /* 0x000fe20000010131 */
[----:B------:R-:W-:Y:S01]  /*5590*/  FMUL.FTZ R133, R43, R21 ;  /* 0x000000152b857220 */ /* 0x000fe20000410000 */
[----:B------:R1:W5:Y:S01]  /*55a0*/  LDL.LU R49, [R1+0x68] ;  /* 0x0000680001317983 */ /* 0x0003620000300800 */
[----:B------:R-:W-:Y:S01]  /*55b0*/  FMUL.FTZ R0, R0, UR15 ;  /* 0x0000000f00007c20 */ /* 0x000fe20008410000 */
[----:B------:R-:W-:Y:S01]  /*55c0*/  ISETP.NE.AND P0, PT, R3, RZ, PT ;  /* 0x000000ff0300720c */ /* 0x000fe20003f05270 */
[----:B------:R-:W-:Y:S01]  /*55d0*/  FADD.FTZ R20, -R143, R20 ;  /* 0x000000148f147221 */ /* 0x000fe20000010100 */
[----:B------:R1:W5:Y:S01]  /*55e0*/  LDL.LU R48, [R1+0x64] ;  /* 0x0000640001307983 */ /* 0x0003620000300800 */
[----:B------:R-:W-:Y:S01]  /*55f0*/  FMUL.FTZ R132, R149, R0 ;  /* 0x0000000095847220 */ /* 0x000fe20000410000 */
[----:B------:R-:W-:Y:S01]  /*5600*/  FADD.FTZ R0, -R143, R16 ;  /* 0x000000108f007221 */ /* 0x000fe20000010100 */
[----:B------:R-:W-:Y:S01]  /*5610*/  FMUL.FTZ R4, R4, UR15 ;  /* 0x0000000f04047c20 */ /* 0x000fe20008410000 */
[----:B------:R-:W-:Y:S01]  /*5620*/  SHF.R.U32.HI R149, RZ, 0x1, R228 ;  /* 0x00000001ff957819 */ /* 0x000fe200000116e4 */
[----:B------:R-:W-:Y:S01]  /*5630*/  FFMA.FTZ R21, -R227, R227, 1 ;  /* 0x3f800000e3157423 */ /* 0x000fe200000101e3 */
[----:B------:R-:W-:Y:S01]  /*5640*/  FMUL.FTZ R0, R47, R0 ;  /* 0x000000002f007220 */ /* 0x000fe20000410000 */
[----:B------:R-:W-:Y:S01]  /*5650*/  FMUL.FTZ R134, R44, R20 ;  /* 0x000000142c867220 */ /* 0x000fe20000410000 */
[----:B------:R1:W5:Y:S01]  /*5660*/  LDL.LU R47, [R1+0x60] ;  /* 0x00006000012f7983 */ /* 0x0003620000300800 */
[----:B------:R-:W-:Y:S01]  /*5670*/  FFMA.FTZ R20, -R42, R42, 1 ;  /* 0x3f8000002a147423 */ /* 0x000fe2000001012a */
[----:B------:R-:W-:Y:S01]  /*5680*/  FFMA.FTZ R16, -R41, R41, 1 ;  /* 0x3f80000029107423 */ /* 0x000fe20000010129 */
[----:B------:R-:W-:Y:S01]  /*5690*/  FMUL.FTZ R4, R5, R4 ;  /* 0x0000000405047220 */ /* 0x000fe20000410000 */
[----:B------:R1:W5:Y:S01]  /*56a0*/  LDL.LU R46, [R1+0x5c] ;  /* 0x00005c00012e7983 */ /* 0x0003620000300800 */
[----:B------:R-:W-:Y:S01]  /*56b0*/  FFMA.FTZ R5, -R45, R45, 1 ;  /* 0x3f8000002d057423 */ /* 0x000fe2000001012d */
[----:B------:R-:W-:Y:S01]  /*56c0*/  @P0 VIADD R2, R148, 0xffffffe0 ;  /* 0xffffffe094020836 */ /* 0x000fe20000000000 */
[C---:B------:R-:W-:Y:S01]  /*56d0*/  SHF.L.U32 R148, R228.reuse, 0x6, RZ ;  /* 0x00000006e4947819 */ /* 0x040fe200000006ff */
[----:B------:R1:W5:Y:S01]  /*56e0*/  LDL.LU R45, [R1+0x58] ;  /* 0x00005800012d7983 */ /* 0x0003620000300800 */
[----:B------:R-:W-:Y:S01]  /*56f0*/  LOP3.LUT R3, R3, 0x30, R149, 0xf8, !PT ;  /* 0x0000003003037812 */ /* 0x000fe200078ef895 */
[----:B------:R-:W-:Y:S01]  /*5700*/  FMUL.FTZ R5, R5, UR15 ;  /* 0x0000000f05057c20 */ /* 0x000fe20008410000 */
[----:B------:R-:W-:Y:S01]  /*5710*/  IMAD.SHL.U32 R227, R228, 0x8, RZ ;  /* 0x00000008e4e37824 */ /* 0x000fe200078e00ff */
[----:B------:R1:W5:Y:S01]  /*5720*/  LDL.LU R44, [R1+0x54] ;  /* 0x00005400012c7983 */ /* 0x0003620000300800 */
[----:B------:R-:W-:Y:S01]  /*5730*/  LOP3.LUT R3, R3, 0x1c0, R148, 0xf8, !PT ;  /* 0x000001c003037812 */ /* 0x000fe200078ef894 */
[----:B------:R-:W-:Y:S01]  /*5740*/  FMUL.FTZ R5, R0, R5 ;  /* 0x0000000500057220 */ /* 0x000fe20000410000 */
[----:B------:R-:W-:Y:S01]  /*5750*/  LOP3.LUT R0, R148, 0x400, RZ, 0xc0, !PT ;  /* 0x0000040094007812 */ /* 0x000fe200078ec0ff */
[----:B------:R1:W5:Y:S01]  /*5760*/  LDL.LU R43, [R1+0x50] ;  /* 0x00005000012b7983 */ /* 0x0003620000300800 */
[----:B------:R-:W-:Y:S01]  /*5770*/  LOP3.LUT R3, R3, 0x38, R227, 0x78, !PT ;  /* 0x0000003803037812 */ /* 0x000fe200078e78e3 */
[----:B------:R-:W-:Y:S01]  /*5780*/  FMUL.FTZ R16, R16, UR15 ;  /* 0x0000000f10107c20 */ /* 0x000fe20008410000 */
[----:B------:R-:W-:Y:S01]  /*5790*/  FMUL.FTZ R21, R21, UR15 ;  /* 0x0000000f15157c20 */ /* 0x000fe20008410000 */
[----:B------:R1:W5:Y:S01]  /*57a0*/  LDL.LU R42, [R1+0x4c] ;  /* 0x00004c00012a7983 */ /* 0x0003620000300800 */
[----:B------:R-:W-:Y:S01]  /*57b0*/  FADD.FTZ R32, -R143, R32 ;  /* 0x000000208f207221 */ /* 0x000fe20000010100 */
[----:B------:R-:W-:Y:S01]  /*57c0*/  FMUL.FTZ R20, R20, UR15 ;  /* 0x0000000f14147c20 */ /* 0x000fe20008410000 */
[----:B------:R-:W-:Y:S01]  /*57d0*/  LEA R3, R3, R0, 0x1 ;  /* 0x0000000003037211 */ /* 0x000fe200078e08ff */
[----:B------:R1:W5:Y:S01]  /*57e0*/  LDL.LU R41, [R1+0x48] ;  /* 0x0000480001297983 */ /* 0x0003620000300800 */
[----:B------:R-:W-:Y:S01]  /*57f0*/  FMUL.FTZ R0, R134, R16 ;  /* 0x0000001086007220 */ /* 0x000fe20000410000 */
[C---:B---3--:R-:W-:Y:S01]  /*5800*/  FADD.FTZ R6, -R142.reuse, R6 ;  /* 0x000000068e067221 */ /* 0x048fe20000010100 */
[----:B------:R-:W-:Y:S01]  /*5810*/  FADD.FTZ R7, -R142, R7 ;  /* 0x000000078e077221 */ /* 0x000fe20000010100 */
[----:B------:R-:W-:Y:S01]  /*5820*/  FMUL.FTZ R21, R133, R21 ;  /* 0x0000001585157220 */ /* 0x000fe20000410000 */
[----:B------:R-:W-:Y:S01]  /*5830*/  FMUL.FTZ R20, R17, R20 ;  /* 0x0000001411147220 */ /* 0x000fe20000410000 */
[----:B------:R-:W-:Y:S01]  /*5840*/  FFMA.FTZ R17, -R230, R230, 1 ;  /* 0x3f800000e6117423 */ /* 0x000fe200000101e6 */
[----:B------:R-:W-:Y:S01]  /*5850*/  FFMA.FTZ R16, -R229, R229, 1 ;  /* 0x3f800000e5107423 */ /* 0x000fe200000101e5 */
[----:B------:R-:W-:Y:S01]  /*5860*/  LOP3.LUT R139, R227, 0x18, RZ, 0xc0, !PT ;  /* 0x00000018e38b7812 */ /* 0x000fe200078ec0ff */
[----:B------:R-:W-:Y:S01]  /*5870*/  IMAD.SHL.U32 R230, R228, 0x4, RZ ;  /* 0x00000004e4e67824 */ /* 0x000fe200078e00ff */
[----:B------:R-:W-:Y:S01]  /*5880*/  F2FP.F16.F32.PACK_AB R21, R21, R0 ;  /* 0x000000001515723e */ /* 0x000fe200000000ff */
[----:B------:R-:W-:Y:S01]  /*5890*/  FMUL.FTZ R0, R40, R32 ;  /* 0x0000002028007220 */ /* 0x000fe20000410000 */
[----:B------:R-:W-:Y:S01]  /*58a0*/  F2FP.F16.F32.PACK_AB R20, R20, R5 ;  /* 0x000000051414723e */ /* 0x000fe200000000ff */
[----:B------:R1:W5:Y:S01]  /*58b0*/  LDL.LU R40, [R1+0x44] ;  /* 0x0000440001287983 */ /* 0x0003620000300800 */
[----:B------:R-:W-:Y:S01]  /*58c0*/  FADD.FTZ R5, -R143, R33 ;  /* 0x000000218f057221 */ /* 0x000fe20000010100 */
[----:B------:R-:W-:Y:S01]  /*58d0*/  FMUL.FTZ R33, R38, R6 ;  /* 0x0000000626217220 */ /* 0x000fe20000410000 */
[----:B------:R-:W-:Y:S01]  /*58e0*/  FMUL.FTZ R32, R37, R7 ;  /* 0x0000000725207220 */ /* 0x000fe20000410000 */
[----:B------:R-:W-:Y:S01]  /*58f0*/  FFMA.FTZ R7, -R36, R36, 1 ;  /* 0x3f80000024077423 */ /* 0x000fe20000010124 */
[----:B------:R-:W-:Y:S01]  /*5900*/  FMUL.FTZ R5, R39, R5 ;  /* 0x0000000527057220 */ /* 0x000fe20000410000 */
[----:B------:R-:W-:Y:S01]  /*5910*/  FFMA.FTZ R6, -R252, R252, 1 ;  /* 0x3f800000fc067423 */ /* 0x000fe200000101fc */
[----:B------:R1:W5:Y:S01]  /*5920*/  LDL.LU R39, [R1+0x40] ;  /* 0x0000400001277983 */ /* 0x0003620000300800 */
[----:B------:R-:W-:Y:S01]  /*5930*/  FMUL.FTZ R7, R7, UR15 ;  /* 0x0000000f07077c20 */ /* 0x000fe20008410000 */
[----:B------:R-:W-:Y:S01]  /*5940*/  FMUL.FTZ R17, R17, UR15 ;  /* 0x0000000f11117c20 */ /* 0x000fe20008410000 */
[----:B------:R-:W-:Y:S01]  /*5950*/  FMUL.FTZ R6, R6, UR15 ;  /* 0x0000000f06067c20 */ /* 0x000fe20008410000 */
[----:B------:R1:W5:Y:S01]  /*5960*/  LDL.LU R38, [R1+0x3c] ;  /* 0x00003c0001267983 */ /* 0x0003620000300800 */
[----:B------:R-:W-:Y:S01]  /*5970*/  FMUL.FTZ R16, R16, UR15 ;  /* 0x0000000f10107c20 */ /* 0x000fe20008410000 */
[----:B------:R-:W-:Y:S01]  /*5980*/  F2FP.F16.F32.PACK_AB R4, R4, R132 ;  /* 0x000000840404723e */ /* 0x000fe200000000ff */
[----:B------:R-:W-:Y:S01]  /*5990*/  FMUL.FTZ R7, R0, R7 ;  /* 0x0000000700077220 */ /* 0x000fe20000410000 */
[----:B------:R1:W5:Y:S01]  /*59a0*/  LDL.LU R37, [R1+0x38] ;  /* 0x0000380001257983 */ /* 0x0003620000300800 */
[----:B------:R-:W-:Y:S01]  /*59b0*/  SHF.L.U32 R229, R228, 0x5, RZ ;  /* 0x00000005e4e57819 */ /* 0x000fe200000006ff */
[----:B------:R-:W-:Y:S01]  /*59c0*/  FMUL.FTZ R6, R5, R6 ;  /* 0x0000000605067220 */ /* 0x000fe20000410000 */
[----:B------:R-:W-:Y:S01]  /*59d0*/  FMUL.FTZ R17, R33, R17 ;  /* 0x0000001121117220 */ /* 0x000fe20000410000 */
[----:B------:R1:W5:Y:S01]  /*59e0*/  LDL.LU R36, [R1+0x34] ;  /* 0x0000340001247983 */ /* 0x0003620000300800 */
[----:B------:R-:W-:Y:S01]  /*59f0*/  LOP3.LUT R252, R139, 0x20, RZ, 0xfc, !PT ;  /* 0x000000208bfc7812 */ /* 0x000fe200078efcff */
[----:B------:R-:W-:Y:S01]  /*5a00*/  FMUL.FTZ R16, R32, R16 ;  /* 0x0000001020107220 */ /* 0x000fe20000410000 */
[----:B------:R-:W-:Y:S06]  /*5a10*/  BRA.U !UP2, `(.L_x_524) ;  /* 0x000000010aa07547 */ /* 0x000fec000b800000 */
[----:B------:R-:W2:Y:S01]  /*5a20*/  LDL.LU.64 R136, [R1+0x8] ;  /* 0x0000080001887983 */ /* 0x000ea20000300a00 */
[C---:B------:R-:W-:Y:S01]  /*5a30*/  ISETP.GE.AND P4, PT, R139.reuse, UR5, PT ;  /* 0x000000058b007c0c */ /* 0x040fe2000bf86270 */
[----:B------:R-:W-:Y:S01]  /*5a40*/  ULOP3.LUT UR14, UR49, 0x1, URZ, 0xc0, !UPT ;  /* 0x00000001310e7892 */ /* 0x000fe2000f8ec0ff */
[----:B------:R-:W-:Y:S01]  /*5a50*/  ISETP.GE.AND P3, PT, R252, UR5, PT ;  /* 0x00000005fc007c0c */ /* 0x000fe2000bf66270 */
[----:B------:R-:W3:Y:S01]  /*5a60*/  LDL.LU R132, [R1+0x18] ;  /* 0x0000180001847983 */ /* 0x000ee20000300800 */
[----:B------:R-:W-:Y:S01]  /*5a70*/  IADD3 R5, P0, PT, RZ, -UR35, RZ ;  /* 0x80000023ff057c10 */ /* 0x000fe2000ff1e0ff */
[----:B------:R-:W-:Y:S01]  /*5a80*/  UISETP.NE.U32.AND UP0, UPT, UR14, 0x1, UPT ;  /* 0x000000010e00788c */ /* 0x000fe2000bf05070 */
[----:B------:R-:W-:Y:S03]  /*5a90*/  LOP3.LUT R32, R139, 0x40, RZ, 0xfc, !PT ;  /* 0x000000408b207812 */ /* 0x000fe600078efcff */
[----:B------:R-:W-:Y:S01]  /*5aa0*/  IMAD.X R0, RZ, RZ, ~UR16, P0 ;  /* 0x80000010ff007e24 */ /* 0x000fe200080e06ff */
[----:B------:R-:W-:Y:S04]  /*5ab0*/  USEL UR14, UR34, 0x3000, !UP0 ;  /* 0x00003000220e7887 */ /* 0x000fe8000c000000 */
[----:B------:R-:W-:Y:S02]  /*5ac0*/  SHF.R.S64 R5, R5, 0x1f, R0 ;  /* 0x0000001f05057819 */ /* 0x000fe40000001000 */
[----:B------:R-:W-:Y:S02]  /*5ad0*/  VIADD R248, R248, UR14 ;  /* 0x0000000ef8f87c36 */ /* 0x000fe40008000000 */
[----:B------:R-:W-:Y:S02]  /*5ae0*/  VIADD R221, R221, UR14 ;  /* 0x0000000edddd7c36 */ /* 0x000fe40008000000 */
[----:B---3--:R-:W-:Y:S01]  /*5af0*/  VIADD R132, R132, UR14 ;  /* 0x0000000e84847c36 */ /* 0x008fe20008000000 */
[----:B--2---:R-:W-:Y:S04]  /*5b00*/  IADD3 R5, P0, PT, R136, R5, RZ ;  /* 0x0000000588057210 */ /* 0x004fe80007f1e0ff */
[----:B------:R2:W-:Y:S01]  /*5b10*/  STL [R1+0x18], R132 ;  /* 0x0000188401007387 */ /* 0x0005e20000100800 */
[----:B------:R-:W-:Y:S01]  /*5b20*/  LEA.HI.X.SX32 R0, R0, R137, 0x1, P0 ;  /* 0x0000008900007211 */ /* 0x000fe200000f0eff */
[----:B------:R-:W-:Y:S01]  /*5b30*/  IMAD.MOV.U32 R134, RZ, RZ, R5 ;  /* 0x000000ffff867224 */ /* 0x000fe200078e0005 */
[----:B------:R-:W-:Y:S03]  /*5b40*/  ISETP.GE.AND P0, PT, R32, UR5, PT ;  /* 0x0000000520007c0c */ /* 0x000fe6000bf06270 */
[----:B------:R-:W-:Y:S05]  /*5b50*/  IMAD.MOV.U32 R135, RZ, RZ, R0 ;  /* 0x000000ffff877224 */ /* 0x000fea00078e0000 */
        /* <DEDUP_REMOVED lines=18> */
[----:B------:R2:W-:Y:S04]  /*5c80*/  STL.64 [R1+0x8], R134 ;  /* 0x0000088601007387 */ /* 0x0005e80000100a00 */
[----:B------:R-:W0:Y:S02]  /*5c90*/  LDGDEPBAR ;  /* 0x00000000000079af */ /* 0x000e240000000000 */
.L_x_524:
[----:B------:R3:W-:Y:S01]  /*5ca0*/  STS [R144+0xf000], R4 ;  /* 0x00f0000490007388 */ /* 0x0007e20000000800 */
[C---:B------:R-:W-:Y:S01]  /*5cb0*/  FADD.FTZ R22, -R142.reuse, R22 ;  /* 0x000000168e167221 */ /* 0x040fe20000010100 */
[C---:B------:R-:W-:Y:S01]  /*5cc0*/  FADD.FTZ R35, -R142.reuse, R35 ;  /* 0x000000238e237221 */ /* 0x040fe20000010100 */
[----:B------:R-:W-:Y:S01]  /*5cd0*/  MOV R32, 0x10 ;  /* 0x0000001000207802 */ /* 0x000fe20000000f00 */
[----:B------:R-:W-:Y:S01]  /*5ce0*/  FADD.FTZ R19, -R142, R19 ;  /* 0x000000138e137221 */ /* 0x000fe20000010100 */
[----:B------:R-:W-:Y:S01]  /*5cf0*/  FMUL.FTZ R22, R169, R22 ;  /* 0x00000016a9167220 */ /* 0x000fe20000410000 */
[----:B------:R-:W-:Y:S01]  /*5d00*/  F2FP.F16.F32.PACK_AB R0, R16, R17 ;  /* 0x000000111000723e */ /* 0x000fe200000000ff */
[----:B------:R-:W-:Y:S01]  /*5d10*/  FMUL.FTZ R35, R158, R35 ;  /* 0x000000239e237220 */ /* 0x000fe20000410000 */
[----:B------:R-:W-:Y:S01]  /*5d20*/  SEL R32, R32, 0xfffffff0, !P6 ;  /* 0xfffffff020207807 */ /* 0x000fe20007000000 */
[----:B------:R-:W-:Y:S01]  /*5d30*/  FFMA.FTZ R5, -R154, R154, 1 ;  /* 0x3f8000009a057423 */ /* 0x000fe2000001019a */
[----:B------:R-:W-:Y:S01]  /*5d40*/  FMUL.FTZ R19, R171, R19 ;  /* 0x00000013ab137220 */ /* 0x000fe20000410000 */
[----:B------:R4:W-:Y:S01]  /*5d50*/  STS [R144+0xf400], R0 ;  /* 0x00f4000090007388 */ /* 0x0009e20000000800 */
[C---:B------:R-:W-:Y:S01]  /*5d60*/  FADD.FTZ R34, -R142.reuse, R34 ;  /* 0x000000228e227221 */ /* 0x040fe20000010100 */
[----:B------:R-:W-:Y:S01]  /*5d70*/  FMUL.FTZ R5, R5, UR15 ;  /* 0x0000000f05057c20 */ /* 0x000fe20008410000 */
[----:B------:R-:W-:Y:S01]  /*5d80*/  FADD.FTZ R23, -R142, R23 ;  /* 0x000000178e177221 */ /* 0x000fe20000010100 */
[----:B-----5:R-:W-:Y:S01]  /*5d90*/  FADD.FTZ R9, -R141, R9 ;  /* 0x000000098d097221 */ /* 0x020fe20000010100 */
[----:B------:R-:W-:Y:S01]  /*5da0*/  FMUL.FTZ R34, R159, R34 ;  /* 0x000000229f227220 */ /* 0x000fe20000410000 */
[----:B------:R-:W-:Y:S01]  /*5db0*/  FMUL.FTZ R19, R19, R5 ;  /* 0x0000000513137220 */ /* 0x000fe20000410000 */
[----:B------:R-:W-:Y:S01]  /*5dc0*/  FFMA.FTZ R5, -R146, R146, 1 ;  /* 0x3f80000092057423 */ /* 0x000fe20000010192 */
[C---:B------:R-:W-:Y:S01]  /*5dd0*/  FADD.FTZ R8, -R141.reuse, R8 ;  /* 0x000000088d087221 */ /* 0x040fe20000010100 */
[----:B------:R-:W-:Y:S01]  /*5de0*/  FADD.FTZ R13, -R141, R13 ;  /* 0x0000000d8d0d7221 */ /* 0x000fe20000010100 */
[----:B------:R-:W-:Y:S01]  /*5df0*/  FMUL.FTZ R23, R167, R23 ;  /* 0x00000017a7177220 */ /* 0x000fe20000410000 */
[----:B------:R-:W-:Y:S01]  /*5e00*/  FMUL.FTZ R5, R5, UR15 ;  /* 0x0000000f05057c20 */ /* 0x000fe20008410000 */
[----:B------:R-:W-:Y:S01]  /*5e10*/  FMUL.FTZ R9, R245, R9 ;  /* 0x00000009f5097220 */ /* 0x000fe20000410000 */
[----:B------:R-:W-:Y:S01]  /*5e20*/  FMUL.FTZ R13, R240, R13 ;  /* 0x0000000df00d7220 */ /* 0x000fe20000410000 */
[----:B---3--:R-:W-:Y:S01]  /*5e30*/  FADD.FTZ R4, -R142, R18 ;  /* 0x000000128e047221 */ /* 0x008fe20000010100 */
[----:B------:R-:W-:Y:S01]  /*5e40*/  F2FP.F16.F32.PACK_AB R18, R6, R7 ;  /* 0x000000070612723e */ /* 0x000fe200000000ff */
[----:B------:R-:W-:Y:S01]  /*5e50*/  FMUL.FTZ R34, R34, R5 ;  /* 0x0000000522227220 */ /* 0x000fe20000410000 */
[C---:B------:R-:W-:Y:S01]  /*5e60*/  FADD.FTZ R29, -R141.reuse, R29 ;  /* 0x0000001d8d1d7221 */ /* 0x040fe20000010100 */
[----:B------:R-:W-:Y:S01]  /*5e70*/  FMUL.FTZ R6, R170, R4 ;  /* 0x00000004aa067220 */ /* 0x000fe20000410000 */
[----:B------:R-:W-:Y:S01]  /*5e80*/  FFMA.FTZ R4, -R160, R160, 1 ;  /* 0x3f800000a0047423 */ /* 0x000fe200000101a0 */
[C---:B------:R-:W-:Y:S01]  /*5e90*/  FADD.FTZ R12, -R141.reuse, R12 ;  /* 0x0000000c8d0c7221 */ /* 0x040fe20000010100 */
[----:B------:R-:W-:Y:S01]  /*5ea0*/  FMUL.FTZ R29, R234, R29 ;  /* 0x0000001dea1d7220 */ /* 0x000fe20000410000 */
[----:B------:R-:W-:Y:S01]  /*5eb0*/  FADD.FTZ R25, -R141, R25 ;  /* 0x000000198d197221 */ /* 0x000fe20000010100 */
[----:B------:R-:W-:Y:S01]  /*5ec0*/  FMUL.FTZ R7, R4, UR15 ;  /* 0x0000000f04077c20 */ /* 0x000fe20008410000 */
[----:B------:R-:W-:Y:S01]  /*5ed0*/  FFMA.FTZ R4, -R150, R150, 1 ;  /* 0x3f80000096047423 */ /* 0x000fe20000010196 */
[----:B----4-:R-:W-:Y:S01]  /*5ee0*/  FFMA.FTZ R0, -R162, R162, 1 ;  /* 0x3f800000a2007423 */ /* 0x010fe200000101a2 */
[----:B------:R-:W-:Y:S01]  /*5ef0*/  FMUL.FTZ R12, R242, R12 ;  /* 0x0000000cf20c7220 */ /* 0x000fe20000410000 */
[----:B------:R-:W-:Y:S01]  /*5f00*/  FMUL.FTZ R7, R6, R7 ;  /* 0x0000000706077220 */ /* 0x000fe20000410000 */
[----:B------:R-:W-:Y:S01]  /*5f10*/  FMUL.FTZ R4, R4, UR15 ;  /* 0x0000000f04047c20 */ /* 0x000fe20008410000 */
[----:B------:R-:W-:Y:S01]  /*5f20*/  FFMA.FTZ R6, -R153, R153, 1 ;  /* 0x3f80000099067423 */ /* 0x000fe20000010199 */
[----:B------:R-:W-:Y:S01]  /*5f30*/  FMUL.FTZ R0, R0, UR15 ;  /* 0x0000000f00007c20 */ /* 0x000fe20008410000 */
[----:B------:R-:W-:Y:S01]  /*5f40*/  FMUL.FTZ R25, R237, R25 ;  /* 0x00000019ed197220 */ /* 0x000fe20000410000 */
[----:B------:R-:W-:Y:S01]  /*5f50*/  FMUL.FTZ R22, R22, R4 ;  /* 0x0000000416167220 */ /* 0x000fe20000410000 */
[----:B------:R-:W-:Y:S01]  /*5f60*/  FFMA.FTZ R4, -R145, R145, 1 ;  /* 0x3f80000091047423 */ /* 0x000fe20000010191 */
[----:B------:R-:W-:Y:S01]  /*5f70*/  F2FP.F16.F32.PACK_AB R5, R19, R7 ;  /* 0x000000071305723e */ /* 0x000fe200000000ff */
[----:B------:R-:W-:Y:S01]  /*5f80*/  FFMA.FTZ R7, -R166, R166, 1 ;  /* 0x3f800000a6077423 */ /* 0x000fe200000101a6 */
[----:B------:R-:W-:Y:S01]  /*5f90*/  FMUL.FTZ R6, R6, UR15 ;  /* 0x0000000f06067c20 */ /* 0x000fe20008410000 */
[----:B------:R-:W-:Y:S01]  /*5fa0*/  FMUL.FTZ R4, R4, UR15 ;  /* 0x0000000f04047c20 */ /* 0x000fe20008410000 */
[----:B------:R-:W-:Y:S01]  /*5fb0*/  FMUL.FTZ R19, R246, R8 ;  /* 0x00000008f6137220 */ /* 0x000fe20000410000 */
[----:B------:R-:W-:Y:S01]  /*5fc0*/  FMUL.FTZ R7, R7, UR15 ;  /* 0x0000000f07077c20 */ /* 0x000fe20008410000 */
[----:B------:R-:W-:Y:S01]  /*5fd0*/  FFMA.FTZ R8, -R168, R168, 1 ;  /* 0x3f800000a8087423 */ /* 0x000fe200000101a8 */
[----:B------:R-:W-:Y:S01]  /*5fe0*/  FMUL.FTZ R16, R35, R4 ;  /* 0x0000000423107220 */ /* 0x000fe20000410000 */
[----:B------:R-:W-:Y:S01]  /*5ff0*/  IADD3 R4, PT, PT, R144, R32, RZ ;  /* 0x0000002090047210 */ /* 0x000fe20007ffe0ff */
[----:B------:R-:W-:Y:S01]  /*6000*/  FMUL.FTZ R17, R23, R6 ;  /* 0x0000000617117220 */ /* 0x000fe20000410000 */
[----:B------:R-:W-:Y:S01]  /*6010*/  FMUL.FTZ R8, R8, UR15 ;  /* 0x0000000f08087c20 */ /* 0x000fe20008410000 */
[----:B------:R-:W-:Y:S01]  /*6020*/  FFMA.FTZ R6, -R165, R165, 1 ;  /* 0x3f800000a5067423 */ /* 0x000fe200000101a5 */
[----:B------:R-:W-:Y:S01]  /*6030*/  FADD.FTZ R15, -R140, R15 ;  /* 0x0000000f8c0f7221 */ /* 0x000fe20000010100 */
[----:B------:R3:W-:Y:S01]  /*6040*/  STS [R4+0xf000], R20 ;  /* 0x00f0001404007388 */ /* 0x0007e20000000800 */
[----:B------:R-:W-:Y:S01]  /*6050*/  F2FP.F16.F32.PACK_AB R17, R17, R22 ;  /* 0x000000161111723e */ /* 0x000fe200000000ff */
[----:B------:R-:W-:Y:S01]  /*6060*/  FMUL.FTZ R22, R19, R8 ;  /* 0x0000000813167220 */ /* 0x000fe20000410000 */
[----:B------:R-:W-:Y:S02]  /*6070*/  FMUL.FTZ R6, R6, UR15 ;  /* 0x0000000f06067c20 */ /* 0x000fe40008410000 */
[----:B------:R4:W-:Y:S01]  /*6080*/  STS [R4+0xf400], R5 ;  /* 0x00f4000504007388 */ /* 0x0009e20000000800 */
[----:B------:R-:W-:Y:S01]  /*6090*/  FADD.FTZ R28, -R141, R28 ;  /* 0x0000001c8d1c7221 */ /* 0x000fe20000010100 */
[----:B------:R-:W-:Y:S01]  /*60a0*/  FADD.FTZ R10, -R140, R10 ;  /* 0x0000000a8c0a7221 */ /* 0x000fe20000010100 */
[----:B------:R-:W-:Y:S01]  /*60b0*/  FMUL.FTZ R19, R12, R6 ;  /* 0x000000060c137220 */ /* 0x000fe20000410000 */
[----:B------:R-:W-:Y:S01]  /*60c0*/  FFMA.FTZ R6, -R152, R152, 1 ;  /* 0x3f80000098067423 */ /* 0x000fe20000010198 */
[----:B------:R-:W-:Y:S01]  /*60d0*/  FADD.FTZ R14, -R140, R14 ;  /* 0x0000000e8c0e7221 */ /* 0x000fe20000010100 */
[----:B------:R-:W-:Y:S01]  /*60e0*/  FMUL.FTZ R15, R247, R15 ;  /* 0x0000000ff70f7220 */ /* 0x000fe20000410000 */
[----:B------:R-:W-:Y:S01]  /*60f0*/  FMUL.FTZ R28, R236, R28 ;  /* 0x0000001cec1c7220 */ /* 0x000fe20000410000 */
[----:B------:R-:W-:Y:S01]  /*6100*/  FMUL.FTZ R6, R6, UR15 ;  /* 0x0000000f06067c20 */ /* 0x000fe20008410000 */
[----:B------:R-:W-:Y:S01]  /*6110*/  FMUL.FTZ R10, R251, R10 ;  /* 0x0000000afb0a7220 */ /* 0x000fe20000410000 */
[----:B------:R-:W-:Y:S01]  /*6120*/  FMUL.FTZ R14, R249, R14 ;  /* 0x0000000ef90e7220 */ /* 0x000fe20000410000 */
[----:B------:R-:W-:Y:S01]  /*6130*/  FADD.FTZ R11, -R140, R11 ;  /* 0x0000000b8c0b7221 */ /* 0x000fe20000010100 */
[----:B------:R-:W-:Y:S01]  /*6140*/  FMUL.FTZ R28, R28, R6 ;  /* 0x000000061c1c7220 */ /* 0x000fe20000410000 */
[----:B------:R-:W-:Y:S01]  /*6150*/  FFMA.FTZ R6, -R233, R233, 1 ;  /* 0x3f800000e9067423 */ /* 0x000fe200000101e9 */
[----:B------:R-:W-:Y:S01]  /*6160*/  FADD.FTZ R30, -R140, R30 ;  /* 0x0000001e8c1e7221 */ /* 0x000fe20000010100 */
[----:B------:R-:W-:Y:S01]  /*6170*/  FMUL.FTZ R11, R250, R11 ;  /* 0x0000000bfa0b7220 */ /* 0x000fe20000410000 */
[----:B------:R-:W-:Y:S01]  /*6180*/  FADD.FTZ R24, -R141, R24 ;  /* 0x000000188d187221 */ /* 0x000fe20000010100 */
[----:B------:R-:W-:Y:S01]  /*6190*/  FMUL.FTZ R6, R6, UR15 ;  /* 0x0000000f06067c20 */ /* 0x000fe20008410000 */
[----:B------:R-:W-:Y:S01]  /*61a0*/  FMUL.FTZ R30, R241, R30 ;  /* 0x0000001ef11e7220 */ /* 0x000fe20000410000 */
[----:B------:R-:W-:Y:S01]  /*61b0*/  FFMA.FTZ R8, -R161, R161, 1 ;  /* 0x3f800000a1087423 */ /* 0x000fe200000101a1 */
[----:B------:R-:W-:Y:S01]  /*61c0*/  FADD.FTZ R31, -R140, R31 ;  /* 0x0000001f8c1f7221 */ /* 0x000fe20000010100 */
[----:B---3--:R-:W-:Y:S01]  /*61d0*/  FMUL.FTZ R20, R9, R7 ;  /* 0x0000000709147220 */ /* 0x008fe20000410000 */
[----:B------:R-:W-:Y:S01]  /*61e0*/  FMUL.FTZ R9, R13, R0 ;  /* 0x000000000d097220 */ /* 0x000fe20000410000 */
[----:B------:R-:W-:Y:S01]  /*61f0*/  FFMA.FTZ R0, -R151, R151, 1 ;  /* 0x3f80000097007423 */ /* 0x000fe20000010197 */
[----:B------:R-:W-:Y:S01]  /*6200*/  FFMA.FTZ R7, -R155, R155, 1 ;  /* 0x3f8000009b077423 */ /* 0x000fe2000001019b */
[----:B----4-:R-:W-:Y:S01]  /*6210*/  FFMA.FTZ R5, -R232, R232, 1 ;  /* 0x3f800000e8057423 */ /* 0x010fe200000101e8 */
[----:B------:R-:W-:Y:S01]  /*6220*/  FMUL.FTZ R11, R11, R6 ;  /* 0x000000060b0b7220 */ /* 0x000fe20000410000 */
[----:B------:R-:W-:Y:S01]  /*6230*/  FMUL.FTZ R0, R0, UR15 ;  /* 0x0000000f00007c20 */ /* 0x000fe20008410000 */
[----:B------:R-:W-:Y:S01]  /*6240*/  FMUL.FTZ R7, R7, UR15 ;  /* 0x0000000f07077c20 */ /* 0x000fe20008410000 */
[----:B------:R-:W-:Y:S01]  /*6250*/  FMUL.FTZ R5, R5, UR15 ;  /* 0x0000000f05057c20 */ /* 0x000fe20008410000 */
[----:B------:R-:W-:Y:S01]  /*6260*/  F2FP.F16.F32.PACK_AB R9, R9, R19 ;  /* 0x000000130909723e */ /* 0x000fe200000000ff */
[----:B------:R-:W-:Y:S01]  /*6270*/  FMUL.FTZ R13, R29, R0 ;  /* 0x000000001d0d7220 */ /* 0x000fe20000410000 */
[----:B------:R-:W-:Y:S01]  /*6280*/  F2FP.F16.F32.PACK_AB R0, R20, R22 ;  /* 0x000000161400723e */ /* 0x000fe200000000ff */
[----:B------:R-:W-:Y:S01]  /*6290*/  FMUL.FTZ R12, R25, R7 ;  /* 0x00000007190c7220 */ /* 0x000fe20000410000 */
[----:B------:R-:W-:Y:S01]  /*62a0*/  FFMA.FTZ R7, -R235, R235, 1 ;  /* 0x3f800000eb077423 */ /* 0x000fe200000101eb */
[----:B------:R-:W-:Y:S01]  /*62b0*/  FMUL.FTZ R14, R14, R5 ;  /* 0x000000050e0e7220 */ /* 0x000fe20000410000 */
[----:B------:R-:W-:Y:S01]  /*62c0*/  FFMA.FTZ R5, -R163, R163, 1 ;  /* 0x3f800000a3057423 */ /* 0x000fe200000101a3 */
[----:B------:R3:W-:Y:S01]  /*62d0*/  STS [R144+0x10000], R0 ;  /* 0x0100000090007388 */ /* 0x0007e20000000800 */
[----:B------:R-:W-:Y:S01]  /*62e0*/  FMUL.FTZ R7, R7, UR15 ;  /* 0x0000000f07077c20 */ /* 0x000fe20008410000 */
[----:B------:R-:W-:Y:S01]  /*62f0*/  FADD.FTZ R6, -R140, R26 ;  /* 0x0000001a8c067221 */ /* 0x000fe20000010100 */
[----:B------:R-:W-:Y:S01]  /*6300*/  FMUL.FTZ R24, R238, R24 ;  /* 0x00000018ee187220 */ /* 0x000fe20000410000 */
[----:B------:R-:W-:Y:S01]  /*6310*/  FMUL.FTZ R8, R8, UR15 ;  /* 0x0000000f08087c20 */ /* 0x000fe20008410000 */
[----:B------:R-:W-:Y:S01]  /*6320*/  FMUL.FTZ R19, R10, R7 ;  /* 0x000000070a137220 */ /* 0x000fe20000410000 */
[----:B------:R-:W-:Y:S01]  /*6330*/  FMUL.FTZ R7, R5, UR15 ;  /* 0x0000000f05077c20 */ /* 0x000fe20008410000 */
[----:B------:R-:W-:Y:S01]  /*6340*/  FMUL.FTZ R6, R244, R6 ;  /* 0x00000006f4067220 */ /* 0x000fe20000410000 */
[----:B------:R-:W-:Y:S01]  /*6350*/  FMUL.FTZ R31, R239, R31 ;  /* 0x0000001fef1f7220 */ /* 0x000fe20000410000 */
[----:B------:R-:W-:Y:S01]  /*6360*/  FMUL.FTZ R24, R24, R8 ;  /* 0x0000000818187220 */ /* 0x000fe20000410000 */
[----:B------:R-:W-:Y:S01]  /*6370*/  FADD.FTZ R27, -R140, R27 ;  /* 0x0000001b8c1b7221 */ /* 0x000fe20000010100 */
[----:B------:R-:W-:Y:S01]  /*6380*/  F2FP.F16.F32.PACK_AB R16, R16, R34 ;  /* 0x000000221010723e */ /* 0x000fe200000000ff */
[----:B------:R-:W4:Y:S01]  /*6390*/  LDL.LU.64 R170, [R1] ;  /* 0x0000000001aa7983 */ /* 0x000f220000300a00 */
[----:B------:R-:W-:Y:S01]  /*63a0*/  F2FP.F16.F32.PACK_AB R13, R13, R28 ;  /* 0x0000001c0d0d723e */ /* 0x000fe200000000ff */
[----:B------:R-:W-:Y:S01]  /*63b0*/  FMUL.FTZ R27, R243, R27 ;  /* 0x0000001bf31b7220 */ /* 0x000fe20000410000 */
[----:B------:R-:W-:Y:S01]  /*63c0*/  F2FP.F16.F32.PACK_AB R12, R12, R24 ;  /* 0x000000180c0c723e */ /* 0x000fe200000000ff */
[----:B------:R-:W1:Y:S01]  /*63d0*/  LDC R160, c[0x0][0x44c] ;  /* 0x00011300ffa07b82 */ /* 0x000e620000000800 */
[----:B------:R-:W-:Y:S01]  /*63e0*/  LOP3.LUT R246, R227, 0x18, RZ, 0xc0, !PT ;  /* 0x00000018e3f67812 */ /* 0x000fe200078ec0ff */
[----:B------:R-:W-:Y:S01]  /*63f0*/  FMUL.FTZ R7, R27, R7 ;  /* 0x000000071b077220 */ /* 0x000fe20000410000 */
[----:B---3--:R-:W-:Y:S04]  /*6400*/  FFMA.FTZ R0, -R231, R231, 1 ;  /* 0x3f800000e7007423 */ /* 0x008fe800000101e7 */
[----:B------:R-:W-:Y:S04]  /*6410*/  FMUL.FTZ R0, R0, UR15 ;  /* 0x0000000f00007c20 */ /* 0x000fe80008410000 */
[----:B------:R-:W-:Y:S01]  /*6420*/  FMUL.FTZ R15, R15, R0 ;  /* 0x000000000f0f7220 */ /* 0x000fe20000410000 */
[----:B------:R-:W-:Y:S04]  /*6430*/  FFMA.FTZ R0, -R164, R164, 1 ;  /* 0x3f800000a4007423 */ /* 0x000fe800000101a4 */
[----:B------:R-:W-:Y:S01]  /*6440*/  FMUL.FTZ R10, R0, UR15 ;  /* 0x0000000f000a7c20 */ /* 0x000fe20008410000 */
[----:B------:R-:W-:Y:S03]  /*6450*/  FFMA.FTZ R0, -R157, R157, 1 ;  /* 0x3f8000009d007423 */ /* 0x000fe6000001019d */
[----:B------:R-:W-:Y:S01]  /*6460*/  FMUL.FTZ R10, R6, R10 ;  /* 0x0000000a060a7220 */ /* 0x000fe20000410000 */
[----:B------:R-:W-:Y:S01]  /*6470*/  FMUL.FTZ R5, R0, UR15 ;  /* 0x0000000f00057c20 */ /* 0x000fe20008410000 */
[----:B------:R-:W-:Y:S01]  /*6480*/  FFMA.FTZ R6, -R156, R156, 1 ;  /* 0x3f8000009c067423 */ /* 0x000fe2000001019c */
[--C-:B------:R-:W-:Y:S02]  /*6490*/  SHF.R.U32.HI R0, RZ, 0x4, R228.reuse ;  /* 0x00000004ff007819 */ /* 0x100fe400000116e4 */
[----:B------:R-:W-:Y:S01]  /*64a0*/  FMUL.FTZ R30, R30, R5 ;  /* 0x000000051e1e7220 */ /* 0x000fe20000410000 */
[----:B------:R-:W-:Y:S01]  /*64b0*/  F2FP.F16.F32.PACK_AB R5, R11, R19 ;  /* 0x000000130b05723e */ /* 0x000fe200000000ff */
[----:B------:R-:W-:Y:S01]  /*64c0*/  FMUL.FTZ R6, R6, UR15 ;  /* 0x0000000f06067c20 */ /* 0x000fe20008410000 */
[----:B------:R-:W-:Y:S02]  /*64d0*/  F2FP.F16.F32.PACK_AB R7, R7, R10 ;  /* 0x0000000a0707723e */ /* 0x000fe400000000ff */
[----:B------:R-:W-:Y:S01]  /*64e0*/  LOP3.LUT R163, R0, 0x8, RZ, 0xc0, !PT ;  /* 0x0000000800a37812 */ /* 0x000fe200078ec0ff */
[----:B------:R3:W-:Y:S01]  /*64f0*/  STS [R144+0x10400], R5 ;  /* 0x0104000590007388 */ /* 0x0007e20000000800 */
[----:B------:R-:W-:Y:S01]  /*6500*/  FMUL.FTZ R8, R31, R6 ;  /* 0x000000061f087220 */ /* 0x000fe20000410000 */
[----:B------:R-:W-:Y:S03]  /*6510*/  F2FP.F16.F32.PACK_AB R6, R15, R14 ;  /* 0x0000000e0f06723e */ /* 0x000fe600000000ff */
[----:B------:R-:W-:Y:S01]  /*6520*/  STS [R4+0x10000], R9 ;  /* 0x0100000904007388 */ /* 0x000fe20000000800 */
[----:B------:R-:W-:Y:S02]  /*6530*/  LOP3.LUT R0, R163, 0x10, R228, 0xf8, !PT ;  /* 0x00000010a3007812 */ /* 0x000fe400078ef8e4 */
[----:B------:R-:W-:Y:S02]  /*6540*/  F2FP.F16.F32.PACK_AB R8, R8, R30 ;  /* 0x0000001e0808723e */ /* 0x000fe400000000ff */
[----:B------:R-:W-:Y:S01]  /*6550*/  STS [R4+0x10400], R6 ;  /* 0x0104000604007388 */ /* 0x000fe20000000800 */
[--C-:B------:R-:W-:Y:S04]  /*6560*/  LOP3.LUT R0, R0, 0xc0, R229.reuse, 0xf8, !PT ;  /* 0x000000c000007812 */ /* 0x100fe800078ef8e5 */
[----:B------:R-:W-:Y:S01]  /*6570*/  STS [R2+-0x4000], R21 ;  /* 0xffc0001502007388 */ /* 0x000fe20000000800 */
[----:B------:R-:W-:Y:S04]  /*6580*/  LOP3.LUT R0, R0, 0x18, R230, 0x78, !PT ;  /* 0x0000001800007812 */ /* 0x000fe800078e78e6 */
[----:B------:R-:W-:Y:S01]  /*6590*/  STS [R2+-0x3c00], R17 ;  /* 0xffc4001102007388 */ /* 0x000fe20000000800 */
[----:B------:R-:W-:Y:S04]  /*65a0*/  LOP3.LUT R0, R0, 0x120, R229, 0xf8, !PT ;  /* 0x0000012000007812 */ /* 0x000fe800078ef8e5 */
[----:B------:R-:W-:Y:S02]  /*65b0*/  LEA R0, R0, UR4, 0x1 ;  /* 0x0000000400007c11 */ /* 0x000fe4000f8e08ff */
[----:B---3--:R-:W-:Y:S05]  /*65c0*/  IADD3 R5, PT, PT, R32, R2, RZ ;  /* 0x0000000220057210 */ /* 0x008fea0007ffe0ff */
[----:B------:R-:W-:Y:S05]  /*65d0*/  STS [R5+-0x4000], R18 ;  /* 0xffc0001205007388 */ /* 0x000fea0000000800 */
[----:B------:R-:W-:Y:S05]  /*65e0*/  STS [R5+-0x3c00], R16 ;  /* 0xffc4001005007388 */ /* 0x000fea0000000800 */
[----:B------:R-:W-:Y:S05]  /*65f0*/  STS [R2+-0x3000], R12 ;  /* 0xffd0000c02007388 */ /* 0x000fea0000000800 */
[----:B------:R-:W-:Y:S05]  /*6600*/  STS [R2+-0x2c00], R7 ;  /* 0xffd4000702007388 */ /* 0x000fea0000000800 */
[----:B------:R-:W-:Y:S05]  /*6610*/  STS [R5+-0x3000], R13 ;  /* 0xffd0000d05007388 */ /* 0x000fea0000000800 */
[----:B------:R-:W-:Y:S01]  /*6620*/  STS [R5+-0x2c00], R8 ;  /* 0xffd4000805007388 */ /* 0x000fe20000000800 */
[----:B------:R-:W-:Y:S06]  /*6630*/  BAR.SYNC.DEFER_BLOCKING 0x0 ;  /* 0x0000000000007b1d */ /* 0x000fec0000010000 */
[----:B------:R-:W-:Y:S05]  /*6640*/  LDSM.16.MT88.4 R4, [R3+UR4+0x13000] ;  /* 0x013000040304783b */ /* 0x000fea0008004200 */
[----:B------:R-:W3:Y:S05]  /*6650*/  LDSM.16.MT88.4 R8, [R0+0x6000] ;  /* 0x006000000008783b */ /* 0x000eea0000004200 */
[----:B------:R-:W1:Y:S05]  /*6660*/  LDSM.16.MT88.4 R12, [R3+UR4+0x15000] ;  /* 0x01500004030c783b */ /* 0x000e6a0008004200 */
[----:B------:R-:W1:Y:S05]  /*6670*/  LDSM.16.MT88.4 R16, [R0+0x7000] ;  /* 0x007000000010783b */ /* 0x000e6a0000004200 */
[----:B------:R-:W1:Y:S05]  /*6680*/  LDSM.16.MT88.4 R20, [R0+0x8000] ;  /* 0x008000000014783b */ /* 0x000e6a0000004200 */
[----:B------:R-:W-:Y:S05]  /*6690*/  LDSM.16.MT88.4 R24, [R3+UR4+0x13800] ;  /* 0x013800040318783b */ /* 0x000fea0008004200 */
[----:B------:R-:W1:Y:S05]  /*66a0*/  LDSM.16.MT88.4 R28, [R0+0x6400] ;  /* 0x00640000001c783b */ /* 0x000e6a0000004200 */
[----:B------:R-:W1:Y:S05]  /*66b0*/  LDSM.16.MT88.4 R32, [R3+UR4+0x15800] ;  /* 0x015800040320783b */ /* 0x000e6a0008004200 */
[----:B--2---:R-:W2:Y:S01]  /*66c0*/  LDSM.16.MT88.4 R132, [R0+0x7400] ;  /* 0x007400000084783b */ /* 0x004ea20000004200 */
[-C--:B---3--:R-:W-:Y:S04]  /*66d0*/  HMMA.16816.F32 R36, R4, R8.reuse, R36 ;  /* 0x000000080424723c */ /* 0x088fe80000001824 */
[----:B------:R-:W-:Y:S01]  /*66e0*/  LDSM.16.MT88.4 R136, [R0+0x6c00] ;  /* 0x006c00000088783b */ /* 0x000fe20000004200 */
[----:B-1----:R-:W-:Y:S04]  /*66f0*/  IMAD R231, R160, UR8, RZ ;  /* 0x00000008a0e77c24 */ /* 0x002fe8000f8e02ff */
[----:B------:R-:W-:Y:S01]  /*6700*/  LDSM.16.MT88.4 R140, [R3+UR4+0x16800] ;  /* 0x01680004038c783b */ /* 0x000fe20008004200 */
[C---:B------:R-:W-:Y:S04]  /*6710*/  HMMA.16816.F32 R40, R12.reuse, R8, R40 ;  /* 0x000000080c28723c */ /* 0x040fe80000001828 */
[----:B------:R-:W-:Y:S01]  /*6720*/  LDSM.16.MT88.4 R144, [R0+0x7c00] ;  /* 0x007c00000090783b */ /* 0x000fe20000004200 */
[----:B------:R-:W-:Y:S03]  /*6730*/  LEA R2, -R231, RZ, 0x6 ;  /* 0x000000ffe7027211 */ /* 0x000fe600078e31ff */
[-C--:B------:R-:W-:Y:S08]  /*6740*/  HMMA.16816.F32 R44, R12, R10.reuse, R44 ;  /* 0x0000000a0c2c723c */ /* 0x080ff0000000182c */
[C---:B------:R-:W-:Y:S01]  /*6750*/  HMMA.16816.F32 R48, R4.reuse, R10, R48 ;  /* 0x0000000a0430723c */ /* 0x040fe20000001830 */
[----:B------:R-:W1:Y:S07]  /*6760*/  LDSM.16.MT88.4 R8, [R0+0x8400] ;  /* 0x008400000008783b */ /* 0x000e6e0000004200 */
[-C--:B------:R-:W-:Y:S08]  /*6770*/  HMMA.16816.F32 R52, R4, R16.reuse, R52 ;  /* 0x000000100434723c */ /* 0x080ff00000001834 */
[C---:B------:R-:W-:Y:S08]  /*6780*/  HMMA.16816.F32 R56, R12.reuse, R16, R56 ;  /* 0x000000100c38723c */ /* 0x040ff00000001838 */
[-C--:B------:R-:W-:Y:S08]  /*6790*/  HMMA.16816.F32 R60, R12, R18.reuse, R60 ;  /* 0x000000120c3c723c */ /* 0x080ff0000000183c */
[C---:B------:R-:W-:Y:S01]  /*67a0*/  HMMA.16816.F32 R64, R4.reuse, R18, R64 ;  /* 0x000000120440723c */ /* 0x040fe20000001840 */
[----:B------:R-:W-:Y:S07]  /*67b0*/  LDSM.16.MT88.4 R16, [R3+UR4+0x16000] ;  /* 0x016000040310783b */ /* 0x000fee0008004200 */
[-C--:B------:R-:W-:Y:S08]  /*67c0*/  HMMA.16816.F32 R68, R4, R20.reuse, R68 ;  /* 0x000000140444723c */ /* 0x080ff00000001844 */
[C---:B------:R-:W-:Y:S08]  /*67d0*/  HMMA.16816.F32 R72, R12.reuse, R20, R72 ;  /* 0x000000140c48723c */ /* 0x040ff00000001848 */
[-C--:B------:R-:W-:Y:S01]  /*67e0*/  HMMA.16816.F32 R76, R12, R22.reuse, R76 ;  /* 0x000000160c4c723c */ /* 0x080fe2000000184c */
[----:B------:R-:W-:Y:S07]  /*67f0*/  LDSM.16.MT88.4 R12, [R0+0x6800] ;  /* 0x00680000000c783b */ /* 0x000fee0000004200 */
[----:B------:R-:W-:Y:S01]  /*6800*/  HMMA.16816.F32 R80, R4, R22, R80 ;  /* 0x000000160450723c */ /* 0x000fe20000001850 */
[----:B------:R-:W3:Y:S05]  /*6810*/  LDSM.16.MT88.4 R4, [R3+UR4+0x14000] ;  /* 0x014000040304783b */ /* 0x000eea0008004200 */
[----:B------:R-:W4:Y:S02]  /*6820*/  LDSM.16.MT88.4 R20, [R0+0x7800] ;  /* 0x007800000014783b */ /* 0x000f240000004200 */
[-C--:B------:R-:W-:Y:S08]  /*6830*/  HMMA.16816.F32 R36, R24, R28.reuse, R36 ;  /* 0x0000001c1824723c */ /* 0x080ff00000001824 */
[C---:B------:R-:W-:Y:S08]  /*6840*/  HMMA.16816.F32 R40, R32.reuse, R28, R40 ;  /* 0x0000001c2028723c */ /* 0x040ff00000001828 */
[-C--:B------:R-:W-:Y:S08]  /*6850*/  HMMA.16816.F32 R44, R32, R30.reuse, R44 ;  /* 0x0000001e202c723c */ /* 0x080ff0000000182c */
[C---:B------:R-:W-:Y:S01]  /*6860*/  HMMA.16816.F32 R48, R24.reuse, R30, R48 ;  /* 0x0000001e1830723c */ /* 0x040fe20000001830 */
[----:B------:R-:W4:Y:S07]  /*6870*/  LDSM.16.MT88.4 R28, [R0+0x8800] ;  /* 0x00880000001c783b */ /* 0x000f2e0000004200 */
[-C--:B--2---:R-:W-:Y:S08]  /*6880*/  HMMA.16816.F32 R52, R24, R132.reuse, R52 ;  /* 0x000000841834723c */ /* 0x084ff00000001834 */
[C---:B------:R-:W-:Y:S08]  /*6890*/  HMMA.16816.F32 R56, R32.reuse, R132, R56 ;  /* 0x000000842038723c */ /* 0x040ff00000001838 */
[-C--:B------:R-:W-:Y:S08]  /*68a0*/  HMMA.16816.F32 R60, R32, R134.reuse, R60 ;  /* 0x00000086203c723c */ /* 0x080ff0000000183c */
[C---:B------:R-:W-:Y:S01]  /*68b0*/  HMMA.16816.F32 R64, R24.reuse, R134, R64 ;  /* 0x000000861840723c */ /* 0x040fe20000001840 */
[----:B------:R-:W2:Y:S07]  /*68c0*/  LDSM.16.MT88.4 R132, [R3+UR4+0x14800] ;  /* 0x014800040384783b */ /* 0x000eae0008004200 */
[-C--:B-1----:R-:W-:Y:S08]  /*68d0*/  HMMA.16816.F32 R68, R24, R8.reuse, R68 ;  /* 0x000000081844723c */ /* 0x082ff00000001844 */
[C---:B------:R-:W-:Y:S08]  /*68e0*/  HMMA.16816.F32 R72, R32.reuse, R8, R72 ;  /* 0x000000082048723c */ /* 0x040ff00000001848 */
[-C--:B------:R-:W-:Y:S01]  /*68f0*/  HMMA.16816.F32 R76, R32, R10.reuse, R76 ;  /* 0x0000000a204c723c */ /* 0x080fe2000000184c */
[----:B------:R-:W1:Y:S01]  /*6900*/  LDSM.16.MT88.4 R32, [R0+0x8c00] ;  /* 0x008c00000020783b */ /* 0x000e620000004200 */
        /* <DEDUP_REMOVED lines=14> */
[C---:B------:R-:W-:Y:S04]  /*69f0*/  LEA R5, P0, R2.reuse, R170, 0x2 ;  /* 0x000000aa02057211 */ /* 0x040fe800078010ff */
[-C--:B--2---:R-:W-:Y:S05]  /*6a00*/  HMMA.16816.F32 R36, R132, R136.reuse, R36 ;  /* 0x000000888424723c */ /* 0x084fea0000001824 */
[----:B------:R-:W-:Y:S02]  /*6a10*/  MOV R234, R5 ;  /* 0x0000000500ea7202 */ /* 0x000fe40000000f00 */
[----:B------:R-:W-:Y:S01]  /*6a20*/  LEA.HI.X.SX32 R4, R2, R171, 0x2, P0 ;  /* 0x000000ab02047211 */ /* 0x000fe200000f16ff */
[C---:B------:R-:W-:Y:S04]  /*6a30*/  HMMA.16816.F32 R40, R140.reuse, R136, R40 ;  /* 0x000000888c28723c */ /* 0x040fe80000001828 */
[----:B------:R-:W-:Y:S02]  /*6a40*/  MOV R235, R4 ;  /* 0x0000000400eb7202 */ /* 0x000fe40000000f00 */
[----:B------:R-:W-:Y:S02]  /*6a50*/  LOP3.LUT R2, R148, 0x1c0, RZ, 0xc0, !PT ;  /* 0x000001c094027812 */ /* 0x000fe400078ec0ff */
[-C--:B------:R-:W-:Y:S01]  /*6a60*/  HMMA.16816.F32 R44, R140, R138.reuse, R44 ;  /* 0x0000008a8c2c723c */ /* 0x080fe2000000182c */
[----:B------:R2:W-:Y:S07]  /*6a70*/  STL.64 [R1], R234 ;  /* 0x000000ea01007387 */ /* 0x0005ee0000100a00 */
        /* <DEDUP_REMOVED lines=20> */
[----:B------:R-:W-:Y:S02]  /*6bc0*/  ISETP.GE.AND P3, PT, R252, UR5, PT ;  /* 0x00000005fc007c0c */ /* 0x000fe4000bf66270 */
        /* <DEDUP_REMOVED lines=21> */
[----:B------:R1:W-:Y:S04]  /*6d20*/  STL.64 [R1+0x10], R8 ;  /* 0x0000100801007387 */ /* 0x0003e80000100a00 */
[----:B------:R-:W0:Y:S02]  /*6d30*/  LDGDEPBAR ;  /* 0x00000000000079af */ /* 0x000e240000000000 */
.L_x_525:
[----:B------:R3:W2:Y:S01]  /*6d40*/  LDL R6, [R1+0x1c] ;  /* 0x00001c0001067983 */ /* 0x0006a20000100800 */
        /* <DEDUP_REMOVED lines=8> */
[----:B------:R-:W-:Y:S01]  /*6dd0*/  ULOP3.LUT UR14, UR49, 0x1, URZ, 0xc0, !UPT ;  /* 0x00000001310e7892 */ /* 0x000fe2000f8ec0ff */
[----:B------:R-:W-:Y:S01]  /*6de0*/  LEA R168, P4, R168, R234, 0x2 ;  /* 0x000000eaa8a87211 */ /* 0x000fe200078810ff */
        /* <DEDUP_REMOVED lines=17> */
[----:B--2---:R-:W-:Y:S02]  /*6f00*/  @P3 LOP3.LUT R6, R4, 0x7, R5, 0xf8, !PT ;  /* 0x0000000704063812 */ /* 0x004fe400078ef805 */
[----:B------:R-:W-:Y:S02]  /*6f10*/  LOP3.LUT R4, R148, 0x200, RZ, 0xc0, !PT ;  /* 0x0000020094047812 */ /* 0x000fe400078ec0ff */
[----:B------:R-:W-:Y:S01]  /*6f20*/  LDSM.16.MT88.4 R148, [R0+0xb800] ;  /* 0x00b800000094783b */ /* 0x000fe20000004200 */
[----:B------:R-:W-:Y:S01]  /*6f30*/  @P3 IMAD.WIDE.U32 R232, R6, R7, UR60 ;  /* 0x0000003c06e83e25 */ /* 0x000fe2000f8e0007 */
[----:B------:R-:W-:Y:S01]  /*6f40*/  LOP3.LUT R4, R4, 0xc00, R229, 0xf8, !PT ;  /* 0x00000c0004047812 */ /* 0x000fe200078ef8e5 */
[----:B------:R-:W-:Y:S01]  /*6f50*/  @UP2 UMOV UR60, UR19 ;  /* 0x00000013003c2c82 */ /* 0x000fe20008000000 */
[----:B------:R-:W-:Y:S01]  /*6f60*/  @P3 STL [R1+0x1c], R6 ;  /* 0x00001c0601003387 */ /* 0x000fe20000100800 */
[----:B------:R-:W-:Y:S01]  /*6f70*/  @UP2 UMOV UR61, UR18 ;  /* 0x00000012003d2c82 */ /* 0x000fe20008000000 */
[----:B------:R-:W-:Y:S02]  /*6f80*/  LOP3.LUT R2, R4, R2, RZ, 0xfc, !PT ;  /* 0x0000000204027212 */ /* 0x000fe400078efcff */
[----:B------:R3:W2:Y:S02]  /*6f90*/  LDL R236, [R1+0x20] ;  /* 0x0000200001ec7983 */ /* 0x0006a40000100800 */
[----:B------:R-:W-:Y:S02]  /*6fa0*/  LEA R2, R2, UR4, 0x1 ;  /* 0x0000000402027c11 */ /* 0x000fe4000f8e08ff */
[----:B------:R3:W4:Y:S03]  /*6fb0*/  LDL R237, [R1+0x24] ;  /* 0x0000240001ed7983 */ /* 0x0007260000100800 */
[C---:B------:R-:W-:Y:S01]  /*6fc0*/  IMAD.IADD R161, R2.reuse, 0x1, R224 ;  /* 0x0000000102a17824 */ /* 0x040fe200078e02e0 */
[----:B------:R3:W5:Y:S01]  /*6fd0*/  LDL R238, [R1+0x28] ;  /* 0x0000280001ee7983 */ /* 0x0007620000100800 */
[C---:B------:R-:W-:Y:S03]  /*6fe0*/  VIADD R160, R2.reuse, 0xf040 ;  /* 0x0000f04002a07836 */ /* 0x040fe60000000000 */
[----:B------:R3:W3:Y:S04]  /*6ff0*/  LDL R239, [R1+0x2c] ;  /* 0x00002c0001ef7983 */ /* 0x0006e80000100800 */
[----:B------:R-:W1:Y:S04]  /*7000*/  LDSM.16.M88.4 R24, [R2+0xf000] ;  /* 0x00f000000218783b */ /* 0x000e680000000200 */
[----:B------:R-:W1:Y:S02]  /*7010*/  LDSM.16.M88.4 R32, [R161+0xf000] ;  /* 0x00f00000a120783b */ /* 0x000e640000000200 */
        /* <DEDUP_REMOVED lines=43> */
[----:B------:R-:W5:Y:S04]  /*72d0*/  LDSM.16.MT88.4 R136, [R0+0xc400] ;  /* 0x00c400000088783b */ /* 0x000f680000004200 */
        /* <DEDUP_REMOVED lines=14> */
[C---:B------:R-:W-:Y:S01]  /*73c0*/  HMMA.16816.F32 R4, R32.reuse, R132, R4 ;  /* 0x000000842004723c */ /* 0x040fe20000001804 */
[----:B--2---:R-:W2:Y:S07]  /*73d0*/  @P3 LDG.E R236, desc[UR38][R232.64+-0x60] ;  /* 0xffffa026e8ec3981 */ /* 0x004eae000c1e1900 */
[C---:B------:R-:W-:Y:S01]  /*73e0*/  HMMA.16816.F32 R8, R32.reuse, R134, R8 ;  /* 0x000000862008723c */ /* 0x040fe20000001808 */
[----:B----4-:R-:W4:Y:S04]  /*73f0*/  @P3 LDG.E R237, desc[UR38][R232.64+-0x80] ;  /* 0xffff8026e8ed3981 */ /* 0x010f28000c1e1900 */
[----:B-----5:R-:W5:Y:S03]  /*7400*/  @P3 LDG.E R238, desc[UR38][R232.64+-0xe0] ;  /* 0xffff2026e8ee3981 */ /* 0x020f66000c1e1900 */
[C---:B------:R-:W-:Y:S01]  /*7410*/  HMMA.16816.F32 R12, R32.reuse, R136, R12 ;  /* 0x00000088200c723c */ /* 0x040fe2000000180c */
[----:B---3--:R-:W3:Y:S04]  /*7420*/  @P3 LDG.E R239, desc[UR38][R232.64+-0x100] ;  /* 0xffff0026e8ef3981 */ /* 0x008ee8000c1e1900 */
[----:B------:R1:W1:Y:S03]  /*7430*/  LDSM.16.M88.4 R132, [R160+0x2000] ;  /* 0x00200000a084783b */ /* 0x0002660000000200 */
[C---:B------:R-:W-:Y:S01]  /*7440*/  HMMA.16816.F32 R16, R32.reuse, R138, R16 ;  /* 0x0000008a2010723c */ /* 0x040fe20000001810 */
[----:B------:R-:W1:Y:S07]  /*7450*/  LDSM.16.MT88.4 R136, [R0+0xc800] ;  /* 0x00c800000088783b */ /* 0x000e6e0000004200 */
[C---:B-1----:R-:W-:Y:S08]  /*7460*/  HMMA.16816.F32 R20, R32.reuse, R28, R20 ;  /* 0x0000001c2014723c */ /* 0x042ff00000001814 */
[----:B------:R-:W-:Y:S01]  /*7470*/  HMMA.16816.F32 R24, R32, R30, R24 ;  /* 0x0000001e2018723c */ /* 0x000fe20000001818 */
[----:B------:R-:W1:Y:S02]  /*7480*/  LDSM.16.MT88.4 R28, [R0+0xe800] ;  /* 0x00e80000001c783b */ /* 0x000e640000004200 */
[C---:B------:R-:W-:Y:S02]  /*7490*/  LEA R160, P4, R231.reuse, R154, 0x5 ;  /* 0x0000009ae7a07211 */ /* 0x040fe400078828ff */
[----:B------:R-:W-:Y:S02]  /*74a0*/  LDSM.16.M88.4 R32, [R162+0x2000] ;  /* 0x00200000a220783b */ /* 0x000fe40000000200 */
[C---:B------:R-:W-:Y:S03]  /*74b0*/  LEA.HI.X.SX32 R161, R231.reuse, R155, 0x5, P4 ;  /* 0x0000009be7a17211 */ /* 0x040fe600020f2eff */
[C---:B------:R-:W-:Y:S03]  /*74c0*/  IMAD.WIDE R170, R231.reuse, -0xc0, R160 ;  /* 0xffffff40e7aa7825 */ /* 0x040fe600078e02a0 */
[C---:B------:R-:W-:Y:S01]  /*74d0*/  LEA R152, P4, R231.reuse, R170, 0x5 ;  /* 0x000000aae7987211 */ /* 0x040fe200078828ff */
[C---:B------:R-:W-:Y:S05]  /*74e0*/  HMMA.16816.F32 R4, R132.reuse, R140, R4 ;  /* 0x0000008c8404723c */ /* 0x040fea0000001804 */
[C---:B------:R-:W-:Y:S02]  /*74f0*/  LEA.HI.X.SX32 R153, R231.reuse, R171, 0x5, P4 ;  /* 0x000000abe7997211 */ /* 0x040fe400020f2eff */
[C---:B------:R-:W-:Y:S01]  /*7500*/  LEA R150, P4, R231.reuse, R152, 0x5 ;  /* 0x00000098e7967211 */ /* 0x040fe200078828ff */
        /* <DEDUP_REMOVED lines=12> */
[C---:B------:R-:W-:Y:S05]  /*75d0*/  LEA.HI.X.SX32 R145, R231.reuse, R147, 0x5, P4 ;  /* 0x00000093e7917211 */ /* 0x040fea00020f2eff */
[----:B------:R-:W-:Y:S01]  /*75e0*/  HMMA.16816.F32 R24, R132, R30, R24 ;  /* 0x0000001e8418723c */ /* 0x000fe20000001818 */
[----:B------:R1:W1:Y:S07]  /*75f0*/  LDSM.16.MT88.4 R28, [R0+0xec00] ;  /* 0x00ec0000001c783b */ /* 0x00026e0000004200 */
[C---:B------:R-:W-:Y:S05]  /*7600*/  HMMA.16816.F32 R4, R32.reuse, R140, R4 ;  /* 0x0000008c2004723c */ /* 0x040fea0000001804 */
[C---:B------:R-:W-:Y:S03]  /*7610*/  LEA R140, P4, R231.reuse, R144, 0x5 ;  /* 0x00000090e78c7211 */ /* 0x040fe600078828ff */
[C---:B------:R-:W-:Y:S03]  /*7620*/  HMMA.16816.F32 R8, R32.reuse, R142, R8 ;  /* 0x0000008e2008723c */ /* 0x040fe60000001808 */
[C---:B------:R-:W-:Y:S01]  /*7630*/  LEA.HI.X.SX32 R141, R231.reuse, R145, 0x5, P4 ;  /* 0x00000091e78d7211 */ /* 0x040fe200020f2eff */
[C---:B-1----:R-:W-:Y:S04]  /*7640*/  VIADD R0, R220.reuse, 0xffffd000 ;  /* 0xffffd000dc007836 */ /* 0x042fe80000000000 */
[C---:B------:R-:W-:Y:S03]  /*7650*/  HMMA.16816.F32 R12, R32.reuse, R136, R12 ;  /* 0x00000088200c723c */ /* 0x040fe6000000180c */
[----:B------:R1:W-:Y:S01]  /*7660*/  REDG.E.ADD.F32.FTZ.RN.STRONG.GPU desc[UR38][R234.64], R4 ;  /* 0x00000004ea0079a6 */ /* 0x0003e2000c12f326 */
[C---:B------:R-:W-:Y:S03]  /*7670*/  IMAD.WIDE R142, R231.reuse, -0xc0, R140 ;  /* 0xffffff40e78e7825 */ /* 0x040fe600078e028c */
[----:B------:R1:W-:Y:S01]  /*7680*/  REDG.E.ADD.F32.FTZ.RN.STRONG.GPU desc[UR38][R168.64], R5 ;  /* 0x00000005a80079a6 */ /* 0x0003e2000c12f326 */
[C---:B------:R-:W-:Y:S03]  /*7690*/  HMMA.16816.F32 R16, R32.reuse, R138, R16 ;  /* 0x0000008a2010723c */ /* 0x040fe60000001810 */
[----:B------:R1:W-:Y:S01]  /*76a0*/  REDG.E.ADD.F32.FTZ.RN.STRONG.GPU desc[UR38][R166.64], R6 ;  /* 0x00000006a60079a6 */ /* 0x0003e2000c12f326 */
[C---:B------:R-:W-:Y:S01]  /*76b0*/  LEA R136, P4, R231.reuse, R142, 0x5 ;  /* 0x0000008ee7887211 */ /* 0x040fe200078828ff */
[----:B------:R-:W-:Y:S02]  /*76c0*/  @P0 VIADD R0, R220, 0x3000 ;  /* 0x00003000dc000836 */ /* 0x000fe40000000000 */
[----:B------:R1:W-:Y:S01]  /*76d0*/  REDG.E.ADD.F32.FTZ.RN.STRONG.GPU desc[UR38][R164.64], R7 ;  /* 0x00000007a40079a6 */ /* 0x0003e2000c12f326 */
[C---:B------:R-:W-:Y:S03]  /*76e0*/  HMMA.16816.F32 R20, R32.reuse, R28, R20 ;  /* 0x0000001c2014723c */ /* 0x040fe60000001814 */
[----:B------:R-:W-:Y:S01]  /*76f0*/  REDG.E.ADD.F32.FTZ.RN.STRONG.GPU desc[UR38][R158.64], R8 ;  /* 0x000000089e0079a6 */ /* 0x000fe2000c12f326 */
[C---:B------:R-:W-:Y:S02]  /*7700*/  LEA.HI.X.SX32 R137, R231.reuse, R143, 0x5, P4 ;  /* 0x0000008fe7897211 */ /* 0x040fe400020f2eff */
[C---:B------:R-:W-:Y:S01]  /*7710*/  LEA R134, P4, R231.reuse, R136, 0x5 ;  /* 0x00000088e7867211 */ /* 0x040fe200078828ff */
[----:B------:R-:W-:Y:S01]  /*7720*/  REDG.E.ADD.F32.FTZ.RN.STRONG.GPU desc[UR38][R156.64], R9 ;  /* 0x000000099c0079a6 */ /* 0x000fe2000c12f326 */
[----:B------:R-:W-:Y:S03]  /*7730*/  HMMA.16816.F32 R24, R32, R30, R24 ;  /* 0x0000001e2018723c */ /* 0x000fe60000001818 */
[----:B------:R-:W-:Y:S01]  /*7740*/  REDG.E.ADD.F32.FTZ.RN.STRONG.GPU desc[UR38][R154.64], R10 ;  /* 0x0000000a9a0079a6 */ /* 0x000fe2000c12f326 */
[C---:B------:R-:W-:Y:S02]  /*7750*/  LEA.HI.X.SX32 R135, R231.reuse, R137, 0x5, P4 ;  /* 0x00000089e7877211 */ /* 0x040fe400020f2eff */
[C---:B------:R-:W-:Y:S01]  /*7760*/  LEA R132, P4, R231.reuse, R134, 0x5 ;  /* 0x00000086e7847211 */ /* 0x040fe200078828ff */
[----:B------:R-:W-:Y:S03]  /*7770*/  REDG.E.ADD.F32.FTZ.RN.STRONG.GPU desc[UR38][R160.64], R11 ;  /* 0x0000000ba00079a6 */ /* 0x000fe6000c12f326 */
[C---:B------:R-:W-:Y:S01]  /*7780*/  LEA.HI.X.SX32 R133, R231.reuse, R135, 0x5, P4 ;  /* 0x00000087e7857211 */ /* 0x040fe200020f2eff */
        /* <DEDUP_REMOVED lines=13> */
[----:B------:R-:W-:Y:S04]  /*7860*/  LDSM.16.MT88.4 R8, [R220] ;  /* 0x00000000dc08783b */ /* 0x000fe80000004200 */
[----:B------:R-:W-:Y:S04]  /*7870*/  LDSM.16.MT88.4 R12, [R3+UR4+0x11000] ;  /* 0x01100004030c783b */ /* 0x000fe80008004200 */
[----:B------:R-:W-:Y:S04]  /*7880*/  LDSM.16.MT88.4 R16, [R220+0x1000] ;  /* 0x00100000dc10783b */ /* 0x000fe80000004200 */
[----:B------:R-:W-:Y:S04]  /*7890*/  LDSM.16.MT88.4 R32, [R3+UR4+0xf800] ;  /* 0x00f800040320783b */ /* 0x000fe80008004200 */
[----:B------:R-:W-:Y:S04]  /*78a0*/  LDSM.16.MT88.4 R20, [R220+0x400] ;  /* 0x00040000dc14783b */ /* 0x000fe80000004200 */
[----:B------:R-:W-:Y:S04]  /*78b0*/  LDSM.16.MT88.4 R136, [R220+0xc00] ;  /* 0x000c0000dc88783b */ /* 0x000fe80000004200 */
[----:B------:R-:W-:Y:S04]  /*78c0*/  LDSM.16.MT88.4 R140, [R3+UR4+0x12800] ;  /* 0x01280004038c783b */ /* 0x000fe80008004200 */
[----:B------:R-:W-:Y:S04]  /*78d0*/  LDSM.16.MT88.4 R144, [R220+0x2c00] ;  /* 0x002c0000dc90783b */ /* 0x000fe80000004200 */
[----:B--2---:R-:W-:Y:S04]  /*78e0*/  @P3 STL [R1+0x20], R236 ;  /* 0x000020ec01003387 */ /* 0x004fe80000100800 */
[----:B----4-:R-:W-:Y:S04]  /*78f0*/  @P3 STL [R1+0x24], R237 ;  /* 0x000024ed01003387 */ /* 0x010fe80000100800 */
[----:B-----5:R-:W-:Y:S04]  /*7900*/  @P3 STL [R1+0x28], R238 ;  /* 0x000028ee01003387 */ /* 0x020fe80000100800 */
[----:B---3--:R-:W-:Y:S01]  /*7910*/  @P3 STL [R1+0x2c], R239 ;  /* 0x00002cef01003387 */ /* 0x008fe20000100800 */
[C---:B------:R-:W-:Y:S04]  /*7920*/  LEA R28, P3, R231.reuse, R132, 0x5 ;  /* 0x00000084e71c7211 */ /* 0x040fe800078628ff */
[C---:B------:R-:W-:Y:S02]  /*7930*/  LEA.HI.X.SX32 R29, R231.reuse, R133, 0x5, P3 ;  /* 0x00000085e71d7211 */ /* 0x040fe400018f2eff */
[C---:B-1----:R-:W-:Y:S01]  /*7940*/  LEA R4, P3, R231.reuse, R28, 0x5 ;  /* 0x0000001ce7047211 */ /* 0x042fe200078628ff */
[----:B------:R-:W-:Y:S03]  /*7950*/  LDSM.16.MT88.4 R132, [R3+UR4+0x11800] ;  /* 0x011800040384783b */ /* 0x000fe60008004200 */
[C---:B------:R-:W-:Y:S01]  /*7960*/  LEA.HI.X.SX32 R5, R231.reuse, R29, 0x5, P3 ;  /* 0x0000001de7057211 */ /* 0x040fe200018f2eff */
[----:B------:R-:W-:Y:S01]  /*7970*/  REDG.E.ADD.F32.FTZ.RN.STRONG.GPU desc[UR38][R28.64+0x100], R25 ;  /* 0x000100191c0079a6 */ /* 0x000fe2000c12f326 */
[C---:B------:R-:W-:Y:S03]  /*7980*/  LEA R6, P3, R231.reuse, R4, 0x5 ;  /* 0x00000004e7067211 */ /* 0x040fe600078628ff */
[----:B------:R-:W-:Y:S01]  /*7990*/  REDG.E.ADD.F32.FTZ.RN.STRONG.GPU desc[UR38][R4.64+0x100], R26 ;  /* 0x0001001a040079a6 */ /* 0x000fe2000c12f326 */
[----:B------:R-:W-:Y:S03]  /*79a0*/  LEA.HI.X.SX32 R7, R231, R5, 0x5, P3 ;  /* 0x00000005e7077211 */ /* 0x000fe600018f2eff */
[----:B------:R-:W-:Y:S04]  /*79b0*/  LDSM.16.MT88.4 R28, [R220+0x2000] ;  /* 0x00200000dc1c783b */ /* 0x000fe80000004200 */
[----:B------:R-:W-:Y:S04]  /*79c0*/  REDG.E.ADD.F32.FTZ.RN.STRONG.GPU desc[UR38][R6.64+0x100], R27 ;  /* 0x0001001b060079a6 */ /* 0x000fe8000c12f326 */
[----:B------:R-:W1:Y:S04]  /*79d0*/  LDSM.16.MT88.4 R4, [R3+UR4+0xf000] ;  /* 0x00f000040304783b */ /* 0x000e680008004200 */
[----:B------:R-:W2:Y:S01]  /*79e0*/  LDSM.16.MT88.4 R24, [R220+0x1400] ;  /* 0x00140000dc18783b */ /* 0x000ea20000004200 */
        /* <DEDUP_REMOVED lines=15> */
[----:B------:R-:W3:Y:S04]  /*7ae0*/  LDSM.16.MT88.4 R4, [R3+UR4+0x10000] ;  /* 0x010000040304783b */ /* 0x000ee80008004200 */
[----:B------:R-:W-:Y:S03]  /*7af0*/  LDSM.16.MT88.4 R28, [R220+0x2800] ;  /* 0x00280000dc1c783b */ /* 0x000fe60000004200 */
        /* <DEDUP_REMOVED lines=13> */
[----:B------:R1:W5:Y:S07]  /*7bd0*/  LDSM.16.MT88.4 R132, [R220+0x1c00] ;  /* 0x001c0000dc84783b */ /* 0x00036e0000004200 */
[----:B------:R-:W-:Y:S08]  /*7be0*/  HMMA.16816.F32 R128, R32, R10, R128 ;  /* 0x0000000a2080723c */ /* 0x000ff00000001880 */
[-C--:B---3--:R-:W-:Y:S08]  /*7bf0*/  HMMA.16816.F32 R84, R4, R12.reuse, R84 ;  /* 0x0000000c0454723c */ /* 0x088ff00000001854 */
[C---:B------:R-:W-:Y:S04]  /*7c00*/  HMMA.16816.F32 R88, R16.reuse, R12, R88 ;  /* 0x0000000c1058723c */ /* 0x040fe80000001858 */
[----:B-1----:R-:W-:Y:S04]  /*7c10*/  IMAD.MOV.U32 R220, RZ, RZ, R0 ;  /* 0x000000ffffdc7224 */ /* 0x002fe800078e0000 */
        /* <DEDUP_REMOVED lines=9> */
[----:B------:R-:W-:Y:S08]  /*7cb0*/  HMMA.16816.F32 R128, R4, R30, R128 ;  /* 0x0000001e0480723c */ /* 0x000ff00000001880 */
[-C--:B--2---:R-:W-:Y:S08]  /*7cc0*/  HMMA.16816.F32 R84, R24, R136.reuse, R84 ;  /* 0x000000881854723c */ /* 0x084ff00000001854 */
        /* <DEDUP_REMOVED lines=184> */
.L_x_527:
[----:B------:R-:W2:Y:S01]  /*8850*/  LDCU.64 UR10, c[0x0][0x5c0] ;  /* 0x0000b800ff0a77ac */ /* 0x000ea20008000a00 */
[----:B------:R-:W-:-:S04]  /*8860*/  UIADD3 UR5, UPT, UPT, UR40, UR45, URZ ;  /* 0x0000002d28057290 */ /* 0x000fc8000fffe0ff */
[----:B--2---:R-:W-:Y:S02]  /*8870*/  UIMAD.WIDE.U32 UR18, UR5, UR10, URZ ;  /* 0x0000000a051272a5 */ /* 0x004fe4000f8e00ff */
[----:B------:R-:W-:-:S04]  /*8880*/  UIMAD UR5, UR5, UR11, URZ ;  /* 0x0000000b050572a4 */ /* 0x000fc8000f8e02ff */
[----:B------:R-:W-:-:S06]  /*8890*/  UIADD3 UR5, UPT, UPT, UR19, UR5, URZ ;  /* 0x0000000513057290 */ /* 0x000fcc000fffe0ff */
[----:B-1----:R-:W-:Y:S02]  /*88a0*/  MOV R4, UR5 ;  /* 0x0000000500047c02 */ /* 0x002fe40008000f00 */
.L_x_528:
        /* <DEDUP_REMOVED lines=12> */
.L_x_529:
[----:B------:R-:W1:Y:S01]  /*8970*/  LDCU.64 UR8, c[0x0][0x5c8] ;  /* 0x0000b900ff0877ac */ /* 0x000e620008000a00 */
[----:B------:R-:W-:-:S04]  /*8980*/  UIADD3 UR5, UPT, UPT, UR40, UR45, URZ ;  /* 0x0000002d28057290 */ /* 0x000fc8000fffe0ff */
[----:B-1----:R-:W-:Y:S02]  /*8990*/  UIMAD.WIDE.U32 UR20, UR5, UR8, URZ ;  /* 0x00000008051472a5 */ /* 0x002fe4000f8e00ff */
[----:B------:R-:W-:-:S04]  /*89a0*/  UIMAD UR5, UR5, UR9, URZ ;  /* 0x00000009050572a4 */ /* 0x000fc8000f8e02ff */
[----:B------:R-:W-:-:S06]  /*89b0*/  UIADD3 UR5, UPT, UPT, UR21, UR5, URZ ;  /* 0x0000000515057290 */ /* 0x000fcc000fffe0ff */
[----:B------:R-:W-:-:S07]  /*89c0*/  MOV R23, UR5 ;  /* 0x0000000500177c02 */ /* 0x000fce0008000f00 */
.L_x_530:
        /* <DEDUP_REMOVED lines=43> */
[----:B------:R-:W5:Y:S02]  /*8c80*/  LDCU.64 UR14, c[0x0][0x560] ;  /* 0x0000ac00ff0e77ac */ /* 0x000f640008000a00 */
[----:B------:R-:W3:Y:S01]  /*8c90*/  LDS.128 R12, [R0+0xd000] ;  /* 0x00d00000000c7984 */ /* 0x000ee20000000c00 */
[----:B------:R-:W-:Y:S02]  /*8ca0*/  IMAD.MOV.U32 R3, RZ, RZ, R20 ;  /* 0x000000ffff037224 */ /* 0x000fe400078e0014 */
[----:B------:R-:W-:-:S04]  /*8cb0*/  IMAD.WIDE.U32 R6, R228, UR10, R2 ;  /* 0x0000000ae4067c25 */ /* 0x000fc8000f8e0002 */
[----:B------:R-:W-:Y:S01]  /*8cc0*/  IMAD R3, R228, UR11, R7 ;  /* 0x0000000be4037c24 */ /* 0x000fe2000f8e0207 */
[----:B--2---:R-:W-:Y:S02]  /*8cd0*/  ISETP.GE.AND P2, PT, R246, UR17, PT ;  /* 0x00000011f6007c0c */ /* 0x004fe4000bf46270 */
[----:B------:R-:W-:Y:S02]  /*8ce0*/  ISETP.GE.AND P1, PT, R252, UR17, PT ;  /* 0x00000011fc007c0c */ /* 0x000fe4000bf26270 */
[----:B------:R-:W-:Y:S02]  /*8cf0*/  ISETP.GE.AND P0, PT, R57, UR17, PT ;  /* 0x0000001139007c0c */ /* 0x000fe4000bf06270 */
[----:B-----5:R-:W-:-:S04]  /*8d00*/  LEA R2, P4, R6, UR14, 0x1 ;  /* 0x0000000e06027c11 */ /* 0x020fc8000f8808ff */
[----:B------:R-:W-:-:S03]  /*8d10*/  LEA.HI.X R3, R6, UR15, R3, 0x1, P4 ;  /* 0x0000000f06037c11 */ /* 0x000fc6000a0f0c03 */
[----:B------:R-:W2:Y:S04]  /*8d20*/  @!P2 LDS.128 R8, [R0+0x9000] ;  /* 0x009000000008a984 */ /* 0x000ea80000000c00 */
[----:B----4-:R4:W-:Y:S04]  /*8d30*/  @!P1 STG.E.128 desc[UR38][R2.64+0x40], R16 ;  /* 0x0000401002009986 */ /* 0x0109e8000c101d26 */
[----:B---3--:R4:W-:Y:S04]  /*8d40*/  @!P0 STG.E.128 desc[UR38][R2.64+0x80], R12 ;  /* 0x0000800c02008986 */ /* 0x0089e8000c101d26 */
[----:B--2---:R4:W-:Y:S02]  /*8d50*/  @!P2 STG.E.128 desc[UR38][R2.64], R8 ;  /* 0x000000080200a986 */ /* 0x0049e4000c101d26 */
.L_x_532:
[----:B------:R-:W-:Y:S05]  /*8d60*/  BSYNC.RECONVERGENT B0 ;  /* 0x0000000000007941 */ /* 0x000fea0003800200 */
.L_x_531:
[----:B----4-:R2:W4:Y:S01]  /*8d70*/  LDS.128 R8, [R0+0xe000] ;  /* 0x00e0000000087984 */ /* 0x0105220000000c00 */
[----:B------:R-:W-:Y:S04]  /*8d80*/  BSSY.RECONVERGENT B0, `(.L_x_533) ;  /* 0x0000012000007945 */ /* 0x000fe80003800200 */
[----:B------:R-:W-:Y:S05]  /*8d90*/  @P5 BRA `(.L_x_534) ;  /* 0x0000000000405947 */ /* 0x000fea0003800000 */
[----:B------:R-:W5:Y:S01]  /*8da0*/  LDCU UR17, c[0x0][0x440] ;  /* 0x00008800ff1177ac */ /* 0x000f620008000800 */
[----:B------:R-:W-:Y:S01]  /*8db0*/  MOV R3, R20 ;  /* 0x0000001400037202 */ /* 0x000fe20000000f00 */
[----:B--23--:R-:W-:Y:S01]  /*8dc0*/  IMAD R0, R22, UR10, RZ ;  /* 0x0000000a16007c24 */ /* 0x00cfe2000f8e02ff */
[----:B------:R-:W2:Y:S01]  /*8dd0*/  LDCU.64 UR14, c[0x0][0x560] ;  /* 0x0000ac00ff0e77ac */ /* 0x000ea20008000a00 */
[----:B------:R-:W-:Y:S02]  /*8de0*/  IMAD.MOV.U32 R2, RZ, RZ, R4 ;  /* 0x000000ffff027224 */ /* 0x000fe400078e0004 */
[C---:B------:R-:W-:Y:S02]  /*8df0*/  IMAD R0, R21.reuse, UR11, R0 ;  /* 0x0000000b15007c24 */ /* 0x040fe4000f8e0200 */
[----:B------:R-:W-:-:S04]  /*8e00*/  IMAD.WIDE.U32 R4, R21, UR10, R2 ;  /* 0x0000000a15047c25 */ /* 0x000fc8000f8e0002 */
[----:B------:R-:W-:Y:S01]  /*8e10*/  IMAD.IADD R0, R0, 0x1, R5 ;  /* 0x0000000100007824 */ /* 0x000fe200078e0205 */
[----:B-----5:R-:W-:Y:S02]  /*8e20*/  ISETP.GE.AND P2, PT, R246, UR17, PT ;  /* 0x00000011f6007c0c */ /* 0x020fe4000bf46270 */
[----:B------:R-:W-:Y:S02]  /*8e30*/  ISETP.GE.AND P1, PT, R252, UR17, PT ;  /* 0x00000011fc007c0c */ /* 0x000fe4000bf26270 */
[----:B------:R-:W-:Y:S02]  /*8e40*/  ISETP.GE.AND P0, PT, R57, UR17, PT ;  /* 0x0000001139007c0c */ /* 0x000fe4000bf06270 */
[----:B--2---:R-:W-:-:S04]  /*8e50*/  LEA R2, P4, R4, UR14, 0x1 ;  /* 0x0000000e04027c11 */ /* 0x004fc8000f8808ff */
[----:B------:R-:W-:-:S05]  /*8e60*/  LEA.HI.X R3, R4, UR15, R0, 0x1, P4 ;  /* 0x0000000f04037c11 */ /* 0x000fca000a0f0c00 */
[----:B------:R2:W-:Y:S04]  /*8e70*/  @!P2 STG.E.128 desc[UR38][R2.64], R28 ;  /* 0x0000001c0200a986 */ /* 0x0005e8000c101d26 */
[----:B------:R2:W-:Y:S04]  /*8e80*/  @!P1 STG.E.128 desc[UR38][R2.64+0x40], R24 ;  /* 0x0000401802009986 */ /* 0x0005e8000c101d26 */
[----:B----4-:R2:W-:Y:S02]  /*8e90*/  @!P0 STG.E.128 desc[UR38][R2.64+0x80], R8 ;  /* 0x0000800802008986 */ /* 0x0105e4000c101d26 */
.L_x_534:
[----:B------:R-:W-:Y:S05]  /*8ea0*/  BSYNC.RECONVERGENT B0 ;  /* 0x0000000000007941 */ /* 0x000fea0003800200 */
.L_x_533:
        /* <DEDUP_REMOVED lines=25> */
.L_x_536:
[----:B------:R-:W-:Y:S05]  /*9040*/  BSYNC.RECONVERGENT B0 ;  /* 0x0000000000007941 */ /* 0x000fea0003800200 */
.L_x_535:
        /* <DEDUP_REMOVED lines=14> */
[----:B-1----:R3:W-:Y:S04]  /*9130*/  @!P2 STG.E.128 desc[UR38][R2.64], R52 ;  /* 0x000000340200a986 */ /* 0x0027e8000c101d26 */
[----:B------:R3:W-:Y:S04]  /*9140*/  @!P1 STG.E.128 desc[UR38][R2.64+0x40], R48 ;  /* 0x0000403002009986 */ /* 0x0007e8000c101d26 */
[----:B------:R3:W-:Y:S02]  /*9150*/  @!P0 STG.E.128 desc[UR38][R2.64+0x80], R44 ;  /* 0x0000802c02008986 */ /* 0x0007e4000c101d26 */
.L_x_501:
[----:B------:R-:W-:Y:S05]  /*9160*/  BSYNC.RECONVERGENT B1 ;  /* 0x0000000000017941 */ /* 0x000fea0003800200 */
.L_x_479:
        /* <DEDUP_REMOVED lines=11> */
.L_x_538:
        /* <DEDUP_REMOVED lines=14> */
.L_x_1719:


//--------------------- .text._ZN5flash44flash_bwd_dq_dk_dv_loop_seqk_parallel_kernelI23Flash_bwd_kernel_traitsILi96ELi64ELi128ELi8ELi2ELi4ELi4ELb1ELb0EN7cutlass6half_tE19Flash_kernel_traitsILi96ELi64ELi128ELi8ES3_EELb1ELb0ELb1ELb0ELb0ELb0ELb0EEEvNS_16Flash_bwd_paramsE --------------------------
	.section	.text._ZN5flash44flash_bwd_dq_dk_dv_loop_seqk_parallel_kernelI23Flash_bwd_kernel_traitsILi96ELi64ELi128ELi8ELi2ELi4ELi4ELb1ELb0EN7cutlass6half_tE19Flash_kernel_traitsILi96ELi64ELi128ELi8ES3_EELb1ELb0ELb1ELb0ELb0ELb0ELb0EEEvNS_16Flash_bwd_paramsE,"ax",@progbits
	.align	128
        .global         _ZN5flash44flash_bwd_dq_dk_dv_loop_seqk_parallel_kernelI23Flash_bwd_kernel_traitsILi96ELi64ELi128ELi8ELi2ELi4ELi4ELb1ELb0EN7cutlass6half_tE19Flash_kernel_traitsILi96ELi64ELi128ELi8ES3_EELb1ELb0ELb1ELb0ELb0ELb0ELb0EEEvNS_16Flash_bwd_paramsE
        .type           _ZN5flash44flash_bwd_dq_dk_dv_loop_seqk_parallel_kernelI23Flash_bwd_kernel_traitsILi96ELi64ELi128ELi8ELi2ELi4ELi4ELb1ELb0EN7cutlass6half_tE19Flash_kernel_traitsILi96ELi64ELi128ELi8ES3_EELb1ELb0ELb1ELb0ELb0ELb0ELb0EEEvNS_16Flash_bwd_paramsE,@function
        .size           _ZN5flash44flash_bwd_dq_dk_dv_loop_seqk_parallel_kernelI23Flash_bwd_kernel_traitsILi96ELi64ELi128ELi8ELi2ELi4ELi4ELb1ELb0EN7cutlass6half_tE19Flash_kernel_traitsILi96ELi64ELi128ELi8ES3_EELb1ELb0ELb1ELb0ELb0ELb0ELb0EEEvNS_16Flash_bwd_paramsE,(.L_x_1720 - _ZN5flash44flash_bwd_dq_dk_dv_loop_seqk_parallel_kernelI23Flash_bwd_kernel_traitsILi96ELi64ELi128ELi8ELi2ELi4ELi4ELb1ELb0EN7cutlass6half_tE19Flash_kernel_traitsILi96ELi64ELi128ELi8ES3_EELb1ELb0ELb1ELb0ELb0ELb0ELb0EEEvNS_16Flash_bwd_paramsE)
        .other          _ZN5flash44flash_bwd_dq_dk_dv_loop_seqk_parallel_kernelI23Flash_bwd_kernel_traitsILi96ELi64ELi128ELi8ELi2ELi4ELi4ELb1ELb0EN7cutlass6half_tE19Flash_kernel_traitsILi96ELi64ELi128ELi8ES3_EELb1ELb0ELb1ELb0ELb0ELb0ELb0EEEvNS_16Flash_bwd_paramsE,@"STO_CUDA_ENTRY STV_DEFAULT"
_ZN5flash44flash_bwd_dq_dk_dv_loop_seqk_parallel_kernelI23Flash_bwd_kernel_traitsILi96ELi64ELi128ELi8ELi2ELi4ELi4ELb1ELb0EN7cutlass6half_tE19Flash_kernel_traitsILi96ELi64ELi128ELi8ES3_EELb1ELb0ELb1ELb0ELb0ELb0ELb0EEEvNS_16Flash_bwd_paramsE:
.text._ZN5flash44flash_bwd_dq_dk_dv_loop_seqk_parallel_kernelI23Flash_bwd_kernel_traitsILi96ELi64ELi128ELi8ELi2ELi4ELi4ELb1ELb0EN7cutlass6half_tE19Flash_kernel_traitsILi96ELi64ELi128ELi8ES3_EELb1ELb0ELb1ELb0ELb0ELb0ELb0EEEvNS_16Flash_bwd_paramsE:
        /* <DEDUP_REMOVED lines=21> */
[----:B------:R-:W-:Y:S02]  /*0150*/  UISETP.NE.U32.AND UP6, UPT, UR4, URZ, UPT ;  /* 0x000000ff0400728c */ /* 0x000fe4000bfc5070 */
[----:B------:R-:W-:Y:S01]  /*0160*/  ULEA.HI.X UR8, UR30, UR11, URZ, 0x2, UP0 ;  /* 0x0000000b1e087291 */ /* 0x000fe200080f14ff */
[----:B------:R-:W1:Y:S01]  /*0170*/  S2UR UR4, SR_CgaCtaId ;  /* 0x00000000000479c3 */ /* 0x000e620000008800 */
[----:B---3--:R-:W-:Y:S01]  /*0180*/  UISETP.NE.U32.AND UP1, UPT, UR6, URZ, UPT ;  /* 0x000000ff0600728c */ /* 0x008fe2000bf25070 */
[----:B------:R-:W-:Y:S01]  /*0190*/  MOV R244, UR9 ;  /* 0x0000000900f47c02 */ /* 0x000fe20008000f00 */
[----:B------:R-:W-:Y:S02]  /*01a0*/  UISETP.NE.U32.AND UP0, UPT, UR6, URZ, UPT ;  /* 0x000000ff0600728c */ /* 0x000fe4000bf05070 */
[----:B------:R-:W-:Y:S01]  /*01b0*/  UISETP.NE.AND.EX UP5, UPT, UR7, URZ, UPT, UP1 ;  /* 0x000000ff0700728c */ /* 0x000fe2000bfa5310 */
[----:B------:R-:W-:Y:S01]  /*01c0*/  MOV R245, UR8 ;  /* 0x0000000800f57c02 */ /* 0x000fe20008000f00 */
[----:B------:R-:W-:Y:S01]  /*01d0*/  UISETP.NE.AND.EX UP4, UPT, UR7, URZ, UPT, UP0 ;  /* 0x000000ff0700728c */ /* 0x000fe2000bf85300 */
[----:B------:R-:W2:Y:S01]  /*01e0*/  S2UR UR11, SR_CgaCtaId ;  /* 0x00000000000b79c3 */ /* 0x000ea20000008800 */
[----:B------:R-:W3:Y:S01]  /*01f0*/  LDCU.64 UR6, c[0x0][0x470] ;  /* 0x00008e00ff0677ac */ /* 0x000ee20008000a00 */
[----:B----4-:R-:W-:-:S02]  /*0200*/  UISETP.NE.AND UP3, UPT, UR12, URZ, UPT ;  /* 0x000000ff0c00728c */ /* 0x010fc4000bf65270 */
[----:B------:R-:W-:-:S04]  /*0210*/  UISETP.NE.AND.EX UP6, UPT, UR5, URZ, UPT, UP6 ;  /* 0x000000ff0500728c */ /* 0x000fc8000bfc5360 */
[----:B------:R-:W4:Y:S01]  /*0220*/  S2UR UR26, SR_CTAID.Z ;  /* 0x00000000001a79c3 */ /* 0x000f220000002700 */
[----:B------:R-:W-:Y:S01]  /*0230*/  UISETP.EQ.OR.EX UP0, UPT, UR5, URZ, !UP3, UP2 ;  /* 0x000000ff0500728c */ /* 0x000fe2000df02720 */
[----:B------:R-:W-:Y:S02]  /*0240*/  UMOV UR12, 0x400 ;  /* 0x00000400000c7882 */ /* 0x000fe40000000000 */
[----:B------:R-:W-:Y:S01]  /*0250*/  UMOV UR5, 0x400 ;  /* 0x0000040000057882 */ /* 0x000fe20000000000 */
[----:B------:R-:W-:Y:S02]  /*0260*/  UP2UR UR32, UPR, URZ, 0x1 ;  /* 0x00000001ff207883 */ /* 0x000fe40008000000 */
[----:B------:R-:W-:Y:S02]  /*0270*/  UP2UR UR31, UPR, URZ, 0x8 ;  /* 0x00000008ff1f7883 */ /* 0x000fe40008000000 */
[----:B-1----:R-:W-:Y:S02]  /*0280*/  ULEA UR4, UR4, UR5, 0x18 ;  /* 0x0000000504047291 */ /* 0x002fe4000f8ec0ff */
[----:B---3--:R-:W-:Y:S01]  /*0290*/  UISETP.NE.U32.AND UP0, UPT, UR6, URZ, UPT ;  /* 0x000000ff0600728c */ /* 0x008fe2000bf05070 */
[----:B------:R-:W1:Y:S01]  /*02a0*/  LDCU UR10, c[0x0][0x438] ;  /* 0x00008700ff0a77ac */ /* 0x000e620008000800 */
[----:B------:R-:W3:Y:S01]  /*02b0*/  LDCU UR25, c[0x0][0x438] ;  /* 0x00008700ff1977ac */ /* 0x000ee20008000800 */
[----:B------:R-:W1:Y:S01]  /*02c0*/  @!UP4 LDCU UR28, c[0x0][0x434] ;  /* 0x00008680ff1cc7ac */ /* 0x000e620008000800 */
[----:B--2---:R-:W-:-:S02]  /*02d0*/  ULEA UR5, UR11, UR12, 0x18 ;  /* 0x0000000c0b057291 */ /* 0x004fc4000f8ec0ff */
[----:B------:R-:W-:Y:S02]  /*02e0*/  UIADD3 UR39, UPT, UPT, UR4, 0x13000, URZ ;  /* 0x0001300004277890 */ /* 0x000fe4000fffe0ff */
[----:B------:R-:W-:Y:S01]  /*02f0*/  UISETP.NE.AND.EX UP3, UPT, UR7, URZ, UPT, UP0 ;  /* 0x000000ff0700728c */ /* 0x000fe2000bf65300 */
[----:B------:R-:W-:Y:S01]  /*0300*/  UMOV UR36, 0xffffd000 ;  /* 0xffffd00000247882 */ /* 0x000fe20000000000 */
[----:B------:R-:W-:Y:S01]  /*0310*/  UMOV UR37, URZ ;  /* 0x000000ff00257c82 */ /* 0x000fe20008000000 */
[----:B------:R-:W-:-:S08]  /*0320*/  UMOV UR38, URZ ;  /* 0x000000ff00267c82 */ /* 0x000fd00008000000 */
.L_x_599:
[----:B--2---:R-:W2:Y:S01]  /*0330*/  LDCU.64 UR8, c[0x0][0x478] ;  /* 0x00008f00ff0877ac */ /* 0x004ea20008000a00 */
        /* <DEDUP_REMOVED lines=10> */
[----:B--2---:R-:W-:Y:S02]  /*03e0*/  UISETP.NE.U32.AND UP0, UPT, UR8, URZ, UPT ;  /* 0x000000ff0800728c */ /* 0x004fe4000bf05070 */
[----:B------:R-:W2:Y:S02]  /*03f0*/  @P1 LDG.E R3, desc[UR40][R10.64] ;  /* 0x000000280a031981 */ /* 0x000ea4000c1e1900 */
[----:B------:R-:W-:-:S04]  /*0400*/  UISETP.NE.AND.EX UP0, UPT, UR9, URZ, UPT, UP0 ;  /* 0x000000ff0900728c */ /* 0x000fc8000bf05300 */
[----:B-1---5:R-:W5:Y:S02]  /*0410*/  @!P3 LDG.E R4, desc[UR40][R244.64] ;  /* 0x00000028f404b981 */ /* 0x022f64000c1e1900 */
[----:B------:R-:W-:-:S05]  /*0420*/  PLOP3.LUT P0, PT, PT, PT, UP0, 0x80, 0x8 ;  /* 0x000000000008781c */ /* 0x000fca0003f0f008 */
[----:B------:R-:W-:Y:S01]  /*0430*/  @UP0 ULEA UR14, UP1, UR30, UR8, 0x2 ;  /* 0x000000081e0e0291 */ /* 0x000fe2000f8210ff */
[----:B------:R-:W-:Y:S01]  /*0440*/  IMAD.U32 R6, RZ, RZ, UR12 ;  /* 0x0000000cff067e24 */ /* 0x000fe2000f8e00ff */
[----:B------:R-:W3:Y:S02]  /*0450*/  @!UP0 LDCU UR11, c[0x0][0x43c] ;  /* 0x00008780ff0b87ac */ /* 0x000ee40008000800 */
[----:B------:R-:W-:Y:S02]  /*0460*/  @UP0 ULEA.HI.X UR15, UR30, UR9, URZ, 0x2, UP1 ;  /* 0x000000091e0f0291 */ /* 0x000fe400088f14ff */
[----:B------:R-:W-:Y:S01]  /*0470*/  IMAD.U32 R8, RZ, RZ, UR14 ;  /* 0x0000000eff087e24 */ /* 0x000fe2000f8e00ff */
[----:B------:R-:W4:Y:S01]  /*0480*/  @!UP0 LDCU.64 UR8, c[0x0][0x488] ;  /* 0x00009100ff0887ac */ /* 0x000f220008000a00 */
[----:B------:R-:W-:Y:S02]  /*0490*/  IMAD.U32 R7, RZ, RZ, UR13 ;  /* 0x0000000dff077e24 */ /* 0x000fe4000f8e00ff */
[----:B------:R-:W-:-:S03]  /*04a0*/  IMAD.U32 R9, RZ, RZ, UR15 ;  /* 0x0000000fff097e24 */ /* 0x000fc6000f8e00ff */
[----:B------:R-:W5:Y:S04]  /*04b0*/  @P4 LDG.E R5, desc[UR40][R6.64] ;  /* 0x0000002806054981 */ /* 0x000f68000c1e1900 */
[----:B------:R-:W5:Y:S04]  /*04c0*/  @P0 LDG.E R0, desc[UR40][R8.64] ;  /* 0x0000002808000981 */ /* 0x000f68000c1e1900 */
[----:B------:R-:W5:Y:S01]  /*04d0*/  @P2 LDG.E R2, desc[UR40][R6.64+0x4] ;  /* 0x0000042806022981 */ /* 0x000f62000c1e1900 */
[----:B------:R-:W-:Y:S01]  /*04e0*/  UMOV UR43, URZ ;  /* 0x000000ff002b7c82 */ /* 0x000fe20008000000 */
[----:B------:R-:W-:Y:S01]  /*04f0*/  UMOV UR13, 0xffffffff ;  /* 0xffffffff000d7882 */ /* 0x000fe20000000000 */
[----:B------:R-:W-:Y:S01]  /*0500*/  UMOV UR45, 0xffffffff ;  /* 0xffffffff002d7882 */ /* 0x000fe20000000000 */
[----:B----4-:R-:W-:-:S04]  /*0510*/  @!UP0 UISETP.NE.U32.AND UP1, UPT, UR8, URZ, UPT ;  /* 0x000000ff0800828c */ /* 0x010fc8000bf25070 */
[----:B------:R-:W-:Y:S02]  /*0520*/  @!UP0 UISETP.NE.AND.EX UP1, UPT, UR9, URZ, UPT, UP1 ;  /* 0x000000ff0900828c */ /* 0x000fe4000bf25310 */
[----:B------:R-:W-:Y:S02]  /*0530*/  USHF.L.U32 UR48, UR46, 0x7, URZ ;  /* 0x000000072e307899 */ /* 0x000fe400080006ff */
[----:B---3--:R-:W-:Y:S01]  /*0540*/  @!UP0 USEL UR9, UR11, URZ, UP1 ;  /* 0x000000ff0b098287 */ /* 0x008fe20008800000 */
[----:B--2---:R-:W-:Y:S02]  /*0550*/  @P1 R2UR UR43, R3 ;  /* 0x00000000032b12ca */ /* 0x004fe400000e0000 */
[----:B-----5:R-:W-:Y:S02]  /*0560*/  @!P3 R2UR UR45, R4 ;  /* 0x00000000042db2ca */ /* 0x020fe400000e0000 */
[----:B------:R-:W-:Y:S02]  /*0570*/  @P4 R2UR UR13, R5 ;  /* 0x00000000050d42ca */ /* 0x000fe400000e0000 */
[----:B------:R-:W-:-:S02]  /*0580*/  @P0 R2UR UR42, R0 ;  /* 0x00000000002a02ca */ /* 0x000fc400000e0000 */
[----:B------:R-:W-:-:S11]  /*0590*/  @P2 R2UR UR8, R2 ;  /* 0x00000000020822ca */ /* 0x000fd600000e0000 */
[----:B------:R-:W-:Y:S01]  /*05a0*/  @UP0 UIADD3 UR42, UPT, UPT, UR42, -UR43, URZ ;  /* 0x8000002b2a2a0290 */ /* 0x000fe2000fffe0ff */
[----:B------:R-:W-:Y:S11]  /*05b0*/  BRA.U !UP6, `(.L_x_539) ;  /* 0x000000010e1c7547 */ /* 0x000ff6000b800000 */
[----:B------:R-:W-:-:S06]  /*05c0*/  UISETP.NE.AND UP1, UPT, UR31, URZ, UPT ;  /* 0x000000ff1f00728c */ /* 0x000fcc000bf25270 */
[----:B------:R-:W-:-:S13]  /*05d0*/  PLOP3.LUT P0, PT, PT, PT, UP1, 0x80, 0x8 ;  /* 0x000000000008781c */ /* 0x000fda0003f0f018 */
[----:B------:R-:W1:Y:S04]  /*05e0*/  @P0 LDG.E R0, desc[UR40][R244.64+0x4] ;  /* 0x00000428f4000981 */ /* 0x000e68000c1e1900 */
[----:B------:R-:W2:Y:S01]  /*05f0*/  @!P0 LDG.E R2, desc[UR40][R244.64] ;  /* 0x00000028f4028981 */ /* 0x000ea2000c1e1900 */
[----:B-1----:R-:W-:-:S13]  /*0600*/  @P0 R2UR UR10, R0 ;  /* 0x00000000000a02ca */ /* 0x002fda00000e0000 */
[----:B------:R-:W-:-:S07]  /*0610*/  @UP1 UIADD3 UR10, UPT, UPT, UR10, -UR45, URZ ;  /* 0x8000002d0a0a1290 */ /* 0x000fce000fffe0ff */
[----:B--2---:R-:W-:-:S15]  /*0620*/  @!P0 R2UR UR10, R2 ;  /* 0x00000000020a82ca */ /* 0x004fde00000e0000 */
.L_x_539:
[----:B-1----:R-:W-:Y:S01]  /*0630*/  @!UP0 UIADD3 UR42, UPT, UPT, UR9, UR10, -UR43 ;  /* 0x0000000a092a8290 */ /* 0x002fe2000fffe82b */
        /* <DEDUP_REMOVED lines=42> */
.L_x_541:
[----:B------:R-:W1:Y:S01]  /*08e0*/  LDCU.64 UR16, c[0x0][0x3b8] ;  /* 0x00007700ff1077ac */ /* 0x000e620008000a00 */
[----:B------:R-:W-:-:S04]  /*08f0*/  UIADD3 UR8, UPT, UPT, UR43, UR45, URZ ;  /* 0x0000002d2b087290 */ /* 0x000fc8000fffe0ff */
[----:B-1----:R-:W-:Y:S02]  /*0900*/  UIMAD.WIDE.U32 UR50, UR8, UR16, URZ ;  /* 0x00000010083272a5 */ /* 0x002fe4000f8e00ff */
[----:B------:R-:W-:-:S04]  /*0910*/  UIMAD UR8, UR8, UR17, URZ ;  /* 0x00000011080872a4 */ /* 0x000fc8000f8e02ff */
[----:B------:R-:W-:-:S06]  /*0920*/  UIADD3 UR8, UPT, UPT, UR51, UR8, URZ ;  /* 0x0000000833087290 */ /* 0x000fcc000fffe0ff */
[----:B------:R-:W-:Y:S02]  /*0930*/  MOV R4, UR8 ;  /* 0x0000000800047c02 */ /* 0x000fe40008000f00 */
.L_x_542:
        /* <DEDUP_REMOVED lines=42> */
.L_x_543:
[----:B------:R-:W1:Y:S01]  /*0be0*/  LDCU.64 UR14, c[0x0][0x3c0] ;  /* 0x00007800ff0e77ac */ /* 0x000e620008000a00 */
[----:B------:R-:W-:-:S04]  /*0bf0*/  UIADD3 UR8, UPT, UPT, UR43, UR45, URZ ;  /* 0x0000002d2b087290 */ /* 0x000fc8000fffe0ff */
[----:B-1----:R-:W-:Y:S02]  /*0c00*/  UIMAD.WIDE.U32 UR56, UR8, UR14, URZ ;  /* 0x0000000e083872a5 */ /* 0x002fe4000f8e00ff */
[----:B------:R-:W-:-:S04]  /*0c10*/  UIMAD UR8, UR8, UR15, URZ ;  /* 0x0000000f080872a4 */ /* 0x000fc8000f8e02ff */
[----:B------:R-:W-:-:S06]  /*0c20*/  UIADD3 UR8, UPT, UPT, UR57, UR8, URZ ;  /* 0x0000000839087290 */ /* 0x000fcc000fffe0ff */
[----:B------:R-:W-:-:S07]  /*0c30*/  MOV R0, UR8 ;  /* 0x0000000800007c02 */ /* 0x000fce0008000f00 */
.L_x_544:
        /* <DEDUP_REMOVED lines=27> */
.L_x_545:
[----:B------:R-:W-:Y:S02]  /*0df0*/  UIMAD.WIDE.U32 UR58, UR68, UR13, URZ ;  /* 0x0000000d443a72a5 */ /* 0x000fe4000f8e00ff */
[----:B------:R-:W-:-:S04]  /*0e00*/  UIMAD UR8, UR69, UR13, URZ ;  /* 0x0000000d450872a4 */ /* 0x000fc8000f8e02ff */
[----:B------:R-:W-:Y:S02]  /*0e10*/  UIADD3 UR8, UPT, UPT, UR59, UR8, URZ ;  /* 0x000000083b087290 */ /* 0x000fe4000fffe0ff */
.L_x_546:
        /* <DEDUP_REMOVED lines=20> */
.L_x_547:
[----:B------:R-:W1:Y:S01]  /*0f60*/  LDCU UR60, c[0x0][0x434] ;  /* 0x00008680ff3c77ac */ /* 0x000e620008000800 */
[----:B------:R-:W-:-:S04]  /*0f70*/  UIMAD UR10, UR30, UR47, UR29 ;  /* 0x0000002f1e0a72a4 */ /* 0x000fc8000f8e021d */
[----:B-1----:R-:W-:Y:S02]  /*0f80*/  UIMAD UR60, UR10, UR60, URZ ;  /* 0x0000003c0a3c72a4 */ /* 0x002fe4000f8e02ff */
.L_x_548:
        /* <DEDUP_REMOVED lines=11> */
.L_x_549:
[----:B------:R-:W1:Y:S01]  /*1040*/  LDCU UR59, c[0x0][0x444] ;  /* 0x00008880ff3b77ac */ /* 0x000e620008000800 */
[----:B------:R-:W-:-:S04]  /*1050*/  UIMAD UR10, UR30, UR47, UR29 ;  /* 0x0000002f1e0a72a4 */ /* 0x000fc8000f8e021d */
[----:B-1----:R-:W-:-:S12]  /*1060*/  UIMAD UR59, UR10, UR59, URZ ;  /* 0x0000003b0a3b72a4 */ /* 0x002fd8000f8e02ff */
.L_x_550:
        /* <DEDUP_REMOVED lines=10> */
[----:B------:R-:W-:Y:S02]  /*1110*/  UIMAD UR55, UR47, UR55, URZ ;  /* 0x000000372f3772a4 */ /* 0x000fe4000f8e02ff */
[----:B------:R-:W-:Y:S02]  /*1120*/  ULEA UR59, UR54, UR59, 0x6 ;  /* 0x0000003b363b7291 */ /* 0x000fe4000f8e30ff */
[----:B-1----:R-:W-:Y:S02]  /*1130*/  UIADD3 UR8, UPT, UPT, UR42, UR53, URZ ;  /* 0x000000352a087290 */ /* 0x002fe4000fffe0ff */
[----:B------:R-:W-:Y:S02]  /*1140*/  ULEA UR60, UR54, UR60, 0x6 ;  /* 0x0000003c363c7291 */ /* 0x000fe4000f8e30ff */
[----:B------:R-:W-:-:S04]  /*1150*/  UIADD3 UR12, UPT, UPT, UR12, -0x80, -UR8 ;  /* 0xffffff800c0c7890 */ /* 0x000fc8000fffe808 */
[----:B------:R-:W-:Y:S01]  /*1160*/  USHF.R.S32.HI UR8, URZ, 0x1f, UR12 ;  /* 0x0000001fff087899 */ /* 0x000fe2000801140c */
[----:B----4-:R-:W-:-:S03]  /*1170*/  IMAD.U32 R16, RZ, RZ, UR19 ;  /* 0x00000013ff107e24 */ /* 0x010fc6000f8e00ff */
[----:B------:R-:W-:-:S03]  /*1180*/  ULEA.HI UR8, UR8, UR12, URZ, 0x6 ;  /* 0x0000000c08087291 */ /* 0x000fc6000f8f30ff */
[----:B------:R-:W1:Y:S01]  /*1190*/  LDCU.64 UR12, c[0x0][0x3b0] ;  /* 0x00007600ff0c77ac */ /* 0x000e620008000a00 */
[C---:B--2---:R-:W-:Y:S01]  /*11a0*/  IMAD.SHL.U32 R11, R7.reuse, 0x8, RZ ;  /* 0x00000008070b7824 */ /* 0x044fe200078e00ff */
[----:B------:R-:W-:Y:S01]  /*11b0*/  LOP3.LUT R236, R7, 0x1f, RZ, 0xc0, !PT ;  /* 0x0000001f07ec7812 */ /* 0x000fe200078ec0ff */
[----:B------:R-:W-:-:S03]  /*11c0*/  USHF.R.S32.HI UR51, URZ, 0x6, UR8 ;  /* 0x00000006ff337899 */ /* 0x000fc60008011408 */
[----:B------:R-:W-:Y:S02]  /*11d0*/  LOP3.LUT R14, R11, 0x18, RZ, 0xc0, !PT ;  /* 0x000000180b0e7812 */ /* 0x000fe400078ec0ff */
[----:B------:R-:W2:Y:S02]  /*11e0*/  LDCU.128 UR8, c[0x0][0x590] ;  /* 0x0000b200ff0877ac */ /* 0x000ea40008000c00 */
[----:B------:R-:W-:Y:S01]  /*11f0*/  IADD3 R18, P0, PT, R14, UR64, RZ ;  /* 0x000000400e127c10 */ /* 0x000fe2000ff1e0ff */
[----:B------:R-:W-:Y:S01]  /*1200*/  UISETP.LT.AND UP0, UPT, URZ, UR51, UPT ;  /* 0x00000033ff00728c */ /* 0x000fe2000bf01270 */
[----:B------:R-:W4:Y:S03]  /*1210*/  LDCU.64 UR64, c[0x0][0x420] ;  /* 0x00008400ff4077ac */ /* 0x000f260008000a00 */
[----:B------:R-:W-:Y:S01]  /*1220*/  IMAD.X R19, RZ, RZ, UR62, P0 ;  /* 0x0000003eff137e24 */ /* 0x000fe200080e06ff */
[----:B-1----:R-:W-:Y:S01]  /*1230*/  UIMAD UR63, UR23, UR12, URZ ;  /* 0x0000000c173f72a4 */ /* 0x002fe2000f8e02ff */
[----:B------:R-:W-:Y:S01]  /*1240*/  IMAD.U32 R13, RZ, RZ, UR12 ;  /* 0x0000000cff0d7e24 */ /* 0x000fe2000f8e00ff */
[----:B------:R-:W-:-:S02]  /*1250*/  USEL UR51, URZ, UR51, !UP0 ;  /* 0x00000033ff337287 */ /* 0x000fc4000c000000 */
[----:B------:R-:W-:Y:S01]  /*1260*/  UIMAD UR63, UR20, UR13, UR63 ;  /* 0x0000000d143f72a4 */ /* 0x000fe2000f8e023f */
[----:B------:R-:W-:Y:S01]  /*1270*/  IMAD.WIDE.U32 R12, R13, UR20, R14 ;  /* 0x000000140d0c7c25 */ /* 0x000fe2000f8e000e */
[----:B------:R-:W-:Y:S02]  /*1280*/  UISETP.GT.AND UP0, UPT, UR52, UR51, UPT ;  /* 0x000000333400728c */ /* 0x000fe4000bf04270 */
[----:B--2---:R-:W-:Y:S01]  /*1290*/  UIMAD UR23, UR23, UR8, URZ ;  /* 0x00000008171772a4 */ /* 0x004fe2000f8e02ff */
[----:B------:R-:W-:Y:S01]  /*12a0*/  MOV R6, UR8 ;  /* 0x0000000800067c02 */ /* 0x000fe20008000f00 */
[----:B------:R-:W-:Y:S01]  /*12b0*/  IMAD.U32 R5, RZ, RZ, UR63 ;  /* 0x0000003fff057e24 */ /* 0x000fe2000f8e00ff */
[----:B------:R-:W-:-:S03]  /*12c0*/  IADD3 R12, P1, PT, R12, UR22, RZ ;  /* 0x000000160c0c7c10 */ /* 0x000fc6000ff3e0ff */
[----:B------:R-:W-:Y:S01]  /*12d0*/  IMAD.WIDE.U32 R18, R6, UR20, R18 ;  /* 0x0000001406127c25 */ /* 0x000fe2000f8e0012 */
[----:B------:R-:W-:Y:S01]  /*12e0*/  IADD3.X R13, PT, PT, R13, UR21, R5, P1, !PT ;  /* 0x000000150d0d7c10 */ /* 0x000fe20008ffe405 */
[----:B------:R-:W1:Y:S02]  /*12f0*/  LDCU.64 UR62, c[0x0][0x5e8] ;  /* 0x0000bd00ff3e77ac */ /* 0x000e640008000a00 */
[----:B------:R-:W-:Y:S01]  /*1300*/  IMAD.U32 R5, RZ, RZ, UR18 ;  /* 0x00000012ff057e24 */ /* 0x000fe2000f8e00ff */
[----:B------:R-:W-:Y:S01]  /*1310*/  UIMAD UR18, UR20, UR9, UR23 ;  /* 0x00000009141272a4 */ /* 0x000fe2000f8e0217 */
[----:B------:R-:W-:Y:S01]  /*1320*/  IMAD.U32 R6, RZ, RZ, UR11 ;  /* 0x0000000bff067e24 */ /* 0x000fe2000f8e00ff */
[----:B------:R-:W2:Y:S01]  /*1330*/  LDCU.64 UR20, c[0x0][0x550] ;  /* 0x0000aa00ff1477ac */ /* 0x000ea20008000a00 */
[----:B------:R-:W-:Y:S01]  /*1340*/  IMAD.WIDE.U32 R20, R5, UR29, R12 ;  /* 0x0000001d05147c25 */ /* 0x000fe2000f8e000c */
[----:B------:R-:W-:Y:S02]  /*1350*/  MOV R12, UR10 ;  /* 0x0000000a000c7c02 */ /* 0x000fe40008000f00 */
[----:B------:R-:W-:Y:S01]  /*1360*/  SHF.R.U32.HI R5, RZ, 0x5, R7 ;  /* 0x00000005ff057819 */ /* 0x000fe20000011607 */
[----:B------:R-:W-:Y:S01]  /*1370*/  VIADD R19, R19, UR18 ;  /* 0x0000001213137c36 */ /* 0x000fe20008000000 */
[----:B------:R-:W5:Y:S01]  /*1380*/  LDCU.64 UR22, c[0x0][0x380] ;  /* 0x00007000ff1677ac */ /* 0x000f620008000a00 */
[----:B------:R-:W-:-:S02]  /*1390*/  IMAD R17, R16, UR29, R21 ;  /* 0x0000001d10117c24 */ /* 0x000fc4000f8e0215 */
[----:B------:R-:W-:Y:S01]  /*13a0*/  IMAD.WIDE.U32 R12, R12, UR29, R18 ;  /* 0x0000001d0c0c7c25 */ /* 0x000fe2000f8e0012 */
[----:B------:R-:W4:Y:S03]  /*13b0*/  LDCU.64 UR18, c[0x0][0x570] ;  /* 0x0000ae00ff1277ac */ /* 0x000f260008000a00 */
[----:B---3--:R-:W-:Y:S01]  /*13c0*/  IMAD.WIDE.U32 R18, R8, UR27, RZ ;  /* 0x0000001b08127c25 */ /* 0x008fe2000f8e00ff */
[----:B------:R-:W-:Y:S01]  /*13d0*/  USHF.L.U32 UR10, UR55, 0x6, URZ ;  /* 0x00000006370a7899 */ /* 0x000fe200080006ff */
[----:B------:R-:W-:Y:S02]  /*13e0*/  SHF.R.U32.HI R8, RZ, 0x2, R7 ;  /* 0x00000002ff087819 */ /* 0x000fe40000011607 */
[----:B------:R-:W-:Y:S01]  /*13f0*/  IMAD R5, R5, UR55, R236 ;  /* 0x0000003705057c24 */ /* 0x000fe2000f8e02ec */
[----:B------:R-:W-:Y:S01]  /*1400*/  SEL R10, R18, RZ, P3 ;  /* 0x000000ff120a7207 */ /* 0x000fe20001800000 */
[----:B------:R-:W-:-:S02]  /*1410*/  IMAD R9, R9, UR27, R19 ;  /* 0x0000001b09097c24 */ /* 0x000fc4000f8e0213 */
[----:B------:R-:W-:Y:S01]  /*1420*/  IMAD R13, R6, UR29, R13 ;  /* 0x0000001d060d7c24 */ /* 0x000fe2000f8e020d */
[----:B------:R-:W-:Y:S01]  /*1430*/  IADD3 R10, P1, P0, R5, UR58, R10 ;  /* 0x0000003a050a7c10 */ /* 0x000fe2000f83e00a */
[----:B------:R-:W-:Y:S01]  /*1440*/  IMAD.MOV.U32 R16, RZ, RZ, R20 ;  /* 0x000000ffff107224 */ /* 0x000fe200078e0014 */
[----:B------:R-:W-:Y:S01]  /*1450*/  SHF.R.S32.HI R18, RZ, 0x1f, R5 ;  /* 0x0000001fff127819 */ /* 0x000fe20000011405 */
[----:B------:R-:W-:Y:S01]  /*1460*/  IMAD.WIDE.U32 R12, R8, UR8, R12 ;  /* 0x00000008080c7c25 */ /* 0x000fe2000f8e000c */
[----:B------:R-:W-:-:S03]  /*1470*/  SEL R9, R9, RZ, P3 ;  /* 0x000000ff09097207 */ /* 0x000fc60001800000 */
[----:B------:R-:W-:Y:S01]  /*1480*/  IMAD R6, R8, UR9, R13 ;  /* 0x0000000908067c24 */ /* 0x000fe2000f8e020d */
[----:B------:R-:W-:Y:S01]  /*1490*/  IADD3.X R18, PT, PT, R18, UR57, R9, P1, P0 ;  /* 0x0000003912127c10 */ /* 0x000fe20008fe0409 */
[----:B------:R-:W-:Y:S01]  /*14a0*/  IMAD.U32 R9, RZ, RZ, UR10 ;  /* 0x0000000aff097e24 */ /* 0x000fe2000f8e00ff */
[----:B------:R-:W-:Y:S01]  /*14b0*/  IADD3 R10, P0, PT, R10, UR10, RZ ;  /* 0x0000000a0a0a7c10 */ /* 0x000fe2000ff1e0ff */
[----:B------:R-:W-:Y:S01]  /*14c0*/  IMAD.WIDE.U32 R16, R8, UR12, R16 ;  /* 0x0000000c08107c25 */ /* 0x000fe2000f8e0010 */
[----:B--2---:R-:W-:Y:S01]  /*14d0*/  LEA R240, P1, R12, UR20, 0x1 ;  /* 0x000000140cf07c11 */ /* 0x004fe2000f8208ff */
[----:B-1----:R-:W-:Y:S01]  /*14e0*/  UIMAD.WIDE UR10, UR59, 0x4, UR62 ;  /* 0x000000043b0a78a5 */ /* 0x002fe2000f8e023e */
[----:B------:R-:W-:Y:S01]  /*14f0*/  LEA.HI.X.SX32 R9, R9, R18, 0x1, P0 ;  /* 0x0000001209097211 */ /* 0x000fe200000f0eff */
[----:B------:R-:W-:Y:S01]  /*1500*/  IMAD R5, R8, UR13, R17 ;  /* 0x0000000d08057c24 */ /* 0x000fe2000f8e0211 */
[----:B----4-:R-:W-:Y:S01]  /*1510*/  LEA R238, P0, R10, UR18, 0x2 ;  /* 0x000000120aee7c11 */ /* 0x010fe2000f8010ff */
[----:B------:R-:W-:Y:S01]  /*1520*/  UIMAD.WIDE UR12, UR60, 0x4, UR64 ;  /* 0x000000043c0c78a5 */ /* 0x000fe2000f8e0240 */
[----:B------:R-:W-:-:S02]  /*1530*/  LEA.HI.X R241, R12, UR21, R6, 0x1, P1 ;  /* 0x000000150cf17c11 */ /* 0x000fc400088f0c06 */
[----:B------:R-:W-:Y:S02]  /*1540*/  LEA.HI.X R239, R10, UR19, R9, 0x2, P0 ;  /* 0x000000130aef7c11 */ /* 0x000fe400080f1409 */
[----:B-----5:R-:W-:Y:S02]  /*1550*/  LEA R242, P2, R16, UR22, 0x1 ;  /* 0x0000001610f27c11 */ /* 0x020fe4000f8408ff */
[----:B------:R-:W-:Y:S02]  /*1560*/  IADD3 R6, P0, PT, R8, 0x40, RZ ;  /* 0x0000004008067810 */ /* 0x000fe40007f1e0ff */
[----:B------:R-:W-:Y:S02]  /*1570*/  LEA.HI.X R243, R16, UR23, R5, 0x1, P2 ;  /* 0x0000001710f37c11 */ /* 0x000fe400090f0c05 */
[----:B------:R-:W-:Y:S01]  /*1580*/  IADD3 R9, PT, PT, R8, 0x40, RZ ;  /* 0x0000004008097810 */ /* 0x000fe20007ffe0ff */
[----:B------:R-:W-:Y:S01]  /*1590*/  IMAD.X R5, RZ, RZ, RZ, P0 ;  /* 0x000000ffff057224 */ /* 0x000fe200000e06ff */
[----:B------:R-:W-:-:S02]  /*15a0*/  LOP3.LUT R12, R14, 0x20, RZ, 0xfc, !PT ;  /* 0x000000200e0c7812 */ /* 0x000fc400078efcff */
        /* <DEDUP_REMOVED lines=15> */
.L_x_552:
[----:B------:R-:W1:Y:S01]  /*16a0*/  LDCU.64 UR10, c[0x0][0x5c0] ;  /* 0x0000b800ff0a77ac */ /* 0x000e620008000a00 */
[----:B------:R-:W-:-:S04]  /*16b0*/  UIADD3 UR8, UPT, UPT, UR43, UR45, URZ ;  /* 0x0000002d2b087290 */ /* 0x000fc8000fffe0ff */
[----:B-1----:R-:W-:Y:S02]  /*16c0*/  UIMAD.WIDE.U32 UR16, UR8, UR10, URZ ;  /* 0x0000000a081072a5 */ /* 0x002fe4000f8e00ff */
[----:B------:R-:W-:-:S04]  /*16d0*/  UIMAD UR8, UR8, UR11, URZ ;  /* 0x0000000b080872a4 */ /* 0x000fc8000f8e02ff */
[----:B------:R-:W-:-:S06]  /*16e0*/  UIADD3 UR8, UPT, UPT, UR17, UR8, URZ ;  /* 0x0000000811087290 */ /* 0x000fcc000fffe0ff */
[----:B------:R-:W-:Y:S02]  /*16f0*/  MOV R0, UR8 ;  /* 0x0000000800007c02 */ /* 0x000fe40008000f00 */
.L_x_553:
        /* <DEDUP_REMOVED lines=13> */
.L_x_554:
[----:B------:R-:W1:Y:S01]  /*17d0*/  LDCU.64 UR8, c[0x0][0x5c8] ;  /* 0x0000b900ff0877ac */ /* 0x000e620008000a00 */
[----:B------:R-:W-:-:S04]  /*17e0*/  UIADD3 UR43, UPT, UPT, UR43, UR45, URZ ;  /* 0x0000002d2b2b7290 */ /* 0x000fc8000fffe0ff */
[----:B-1----:R-:W-:Y:S02]  /*17f0*/  UIMAD.WIDE.U32 UR14, UR43, UR8, URZ ;  /* 0x000000082b0e72a5 */ /* 0x002fe4000f8e00ff */
[----:B------:R-:W-:-:S04]  /*1800*/  UIMAD UR43, UR43, UR9, URZ ;  /* 0x000000092b2b72a4 */ /* 0x000fc8000f8e02ff */
[----:B------:R-:W-:-:S06]  /*1810*/  UIADD3 UR43, UPT, UPT, UR15, UR43, URZ ;  /* 0x0000002b0f2b7290 */ /* 0x000fcc000fffe0ff */
[----:B------:R-:W-:-:S07]  /*1820*/  MOV R2, UR43 ;  /* 0x0000002b00027c02 */ /* 0x000fce0008000f00 */
.L_x_555:
        /* <DEDUP_REMOVED lines=30> */
.L_x_557:
[----:B------:R-:W-:Y:S05]  /*1a10*/  BSYNC.RECONVERGENT B0 ;  /* 0x0000000000007941 */ /* 0x000fea0003800200 */
.L_x_556:
        /* <DEDUP_REMOVED lines=17> */
.L_x_559:
[----:B------:R-:W-:Y:S05]  /*1b30*/  BSYNC.RECONVERGENT B0 ;  /* 0x0000000000007941 */ /* 0x000fea0003800200 */
.L_x_558:
        /* <DEDUP_REMOVED lines=26> */
.L_x_561:
[----:B------:R-:W-:Y:S05]  /*1ce0*/  BSYNC.RECONVERGENT B0 ;  /* 0x0000000000007941 */ /* 0x000fea0003800200 */
.L_x_560:
        /* <DEDUP_REMOVED lines=18> */
.L_x_551:
[----:B------:R-:W1:Y:S01]  /*1e10*/  LDCU.64 UR8, c[0x0][0x3d8] ;  /* 0x00007b00ff0877ac */ /* 0x000e620008000a00 */
[----:B------:R-:W-:Y:S01]  /*1e20*/  IMAD.U32 R13, RZ, RZ, UR14 ;  /* 0x0000000eff0d7e24 */ /* 0x000fe2000f8e00ff */
[----:B------:R-:W-:Y:S01]  /*1e30*/  BSSY.RECONVERGENT B0, `(.L_x_563) ;  /* 0x0000035000007945 */ /* 0x000fe20003800200 */
[----:B------:R-:W-:Y:S02]  /*1e40*/  UIMAD UR18, UR49, UR14, URZ ;  /* 0x0000000e311272a4 */ /* 0x000fe4000f8e02ff */
[----:B------:R-:W-:Y:S01]  /*1e50*/  IMAD.WIDE.U32 R16, R13, UR48, R14 ;  /* 0x000000300d107c25 */ /* 0x000fe2000f8e000e */
[----:B------:R-:W-:Y:S02]  /*1e60*/  UIADD3 UR19, UPT, UPT, -UR48, UR42, URZ ;  /* 0x0000002a30137290 */ /* 0x000fe4000fffe1ff */
[----:B------:R-:W-:Y:S01]  /*1e70*/  UIMAD UR18, UR48, UR15, UR18 ;  /* 0x0000000f301272a4 */ /* 0x000fe2000f8e0212 */
[----:B------:R-:W-:Y:S01]  /*1e80*/  @P3 BAR.SYNC.DEFER_BLOCKING 0x0 ;  /* 0x0000000000003b1d */ /* 0x000fe20000010000 */
[----:B------:R-:W-:-:S02]  /*1e90*/  IADD3 R18, P0, PT, R16, UR56, RZ ;  /* 0x0000003810127c10 */ /* 0x000fc4000ff1e0ff */
[----:B------:R-:W-:Y:S02]  /*1ea0*/  ISETP.GE.AND P5, PT, R8, UR19, PT ;  /* 0x0000001308007c0c */ /* 0x000fe4000bfa6270 */
[----:B------:R-:W-:Y:S02]  /*1eb0*/  LOP3.LUT R16, R11, 0xd8, RZ, 0xc0, !PT ;  /* 0x000000d80b107812 */ /* 0x000fe400078ec0ff */
[----:B------:R-:W-:Y:S01]  /*1ec0*/  IADD3.X R19, PT, PT, R0, UR18, R17, P0, !PT ;  /* 0x0000001200137c10 */ /* 0x000fe200087fe411 */
[----:B------:R-:W-:Y:S01]  /*1ed0*/  ULOP3.LUT UR18, UR54, 0x80000001, URZ, 0xc0, !UPT ;  /* 0x8000000136127892 */ /* 0x000fe2000f8ec0ff */
[----:B------:R-:W-:Y:S01]  /*1ee0*/  LOP3.LUT R16, R16, 0x18, R7, 0x78, !PT ;  /* 0x0000001810107812 */ /* 0x000fe200078e7807 */
[----:B-1----:R-:W-:Y:S02]  /*1ef0*/  IMAD R0, R2, UR8, RZ ;  /* 0x0000000802007c24 */ /* 0x002fe4000f8e02ff */
[----:B------:R-:W-:Y:S01]  /*1f00*/  UISETP.NE.AND UP0, UPT, UR18, 0x1, UPT ;  /* 0x000000011200788c */ /* 0x000fe2000bf05270 */
[----:B------:R-:W-:Y:S01]  /*1f10*/  LOP3.LUT R11, R16, 0x1f20, R11, 0xf8, !PT ;  /* 0x00001f20100b7812 */ /* 0x000fe200078ef80b */
[----:B------:R-:W-:-:S02]  /*1f20*/  IMAD R0, R3, UR9, R0 ;  /* 0x0000000903007c24 */ /* 0x000fc4000f8e0200 */
[----:B------:R-:W-:Y:S01]  /*1f30*/  IMAD.WIDE.U32 R18, R3, UR8, R18 ;  /* 0x0000000803127c25 */ /* 0x000fe2000f8e0012 */
[----:B------:R-:W-:Y:S01]  /*1f40*/  USEL UR18, URZ, 0x3000, UP0 ;  /* 0x00003000ff127887 */ /* 0x000fe20008000000 */
[----:B------:R-:W-:Y:S02]  /*1f50*/  LEA R11, R11, UR5, 0x1 ;  /* 0x000000050b0b7c11 */ /* 0x000fe4000f8e08ff */
[----:B------:R-:W-:Y:S01]  /*1f60*/  IMAD.IADD R13, R19, 0x1, R0 ;  /* 0x00000001130d7824 */ /* 0x000fe200078e0200 */
[----:B------:R-:W-:Y:S08]  /*1f70*/  @P5 BRA `(.L_x_564) ;  /* 0x0000000000745947 */ /* 0x000ff00003800000 */
        /* <DEDUP_REMOVED lines=27> */
.L_x_565:
[----:B------:R2:W-:Y:S01]  /*2130*/  STS.128 [R11+0x13000], RZ ;  /* 0x013000ff0b007388 */ /* 0x0005e20000000c00 */
[----:B------:R-:W-:Y:S05]  /*2140*/  BRA `(.L_x_566) ;  /* 0x00000000000c7947 */ /* 0x000fea0003800000 */
.L_x_564:
[----:B------:R1:W-:Y:S04]  /*2150*/  STS.128 [R11+0xf000], RZ ;  /* 0x00f000ff0b007388 */ /* 0x0003e80000000c00 */
[----:B------:R1:W-:Y:S04]  /*2160*/  STS.128 [R11+0x11000], RZ ;  /* 0x011000ff0b007388 */ /* 0x0003e80000000c00 */
[----:B------:R1:W-:Y:S02]  /*2170*/  STS.128 [R11+0x13000], RZ ;  /* 0x013000ff0b007388 */ /* 0x0003e40000000c00 */
.L_x_566:
[----:B------:R-:W-:Y:S05]  /*2180*/  BSYNC.RECONVERGENT B0 ;  /* 0x0000000000007941 */ /* 0x000fea0003800200 */
.L_x_563:
[----:B------:R-:W-:Y:S01]  /*2190*/  ISETP.GE.AND P4, PT, R9, UR19, PT ;  /* 0x0000001309007c0c */ /* 0x000fe2000bf86270 */
[----:B------:R-:W-:-:S12]  /*21a0*/  BSSY.RECONVERGENT B0, `(.L_x_567) ;  /* 0x0000023000007945 */ /* 0x000fd80003800200 */
[----:B------:R4:W-:Y:S04]  /*21b0*/  @P4 STS.128 [R11+0x10000], RZ ;  /* 0x010000ff0b004388 */ /* 0x0009e80000000c00 */
[----:B------:R4:W-:Y:S04]  /*21c0*/  @P4 STS.128 [R11+0x12000], RZ ;  /* 0x012000ff0b004388 */ /* 0x0009e80000000c00 */
[----:B------:R4:W-:Y:S01]  /*21d0*/  @P4 STS.128 [R11+0x14000], RZ ;  /* 0x014000ff0b004388 */ /* 0x0009e20000000c00 */
[----:B------:R-:W-:Y:S05]  /*21e0*/  @P4 BRA `(.L_x_568) ;  /* 0x0000000000784947 */ /* 0x000fea0003800000 */
[----:B------:R-:W5:Y:S01]  /*21f0*/  LDCU UR19, c[0x0][0x440] ;  /* 0x00008800ff1377ac */ /* 0x000f620008000800 */
[----:B-1-3--:R-:W-:Y:S01]  /*2200*/  MOV R17, R13 ;  /* 0x0000000d00117202 */ /* 0x00afe20000000f00 */
[----:B------:R-:W-:Y:S01]  /*2210*/  IMAD R9, R5, UR14, RZ ;  /* 0x0000000e05097c24 */ /* 0x000fe2000f8e02ff */
[----:B------:R-:W1:Y:S01]  /*2220*/  LDCU.64 UR8, c[0x0][0x390] ;  /* 0x00007200ff0877ac */ /* 0x000e620008000a00 */
[----:B------:R-:W-:Y:S02]  /*2230*/  IMAD.MOV.U32 R16, RZ, RZ, R18 ;  /* 0x000000ffff107224 */ /* 0x000fe400078e0012 */
        /* <DEDUP_REMOVED lines=24> */
.L_x_569:
[----:B------:R3:W-:Y:S02]  /*23c0*/  STS.128 [R11+0x14000], RZ ;  /* 0x014000ff0b007388 */ /* 0x0007e40000000c00 */
.L_x_568:
[----:B------:R-:W-:Y:S05]  /*23d0*/  BSYNC.RECONVERGENT B0 ;  /* 0x0000000000007941 */ /* 0x000fea0003800200 */
.L_x_567:
        /* <DEDUP_REMOVED lines=25> */
.L_x_572:
[----:B------:R1:W-:Y:S01]  /*2570*/  STS.128 [R11+0x8000], RZ ;  /* 0x008000ff0b007388 */ /* 0x0003e20000000c00 */
[----:B------:R-:W-:Y:S05]  /*2580*/  BRA `(.L_x_573) ;  /* 0x00000000000c7947 */ /* 0x000fea0003800000 */
.L_x_571:
[----:B------:R1:W-:Y:S04]  /*2590*/  STS.128 [R11+0x6000], RZ ;  /* 0x006000ff0b007388 */ /* 0x0003e80000000c00 */
[----:B------:R1:W-:Y:S04]  /*25a0*/  STS.128 [R11+0x7000], RZ ;  /* 0x007000ff0b007388 */ /* 0x0003e80000000c00 */
[----:B------:R1:W-:Y:S02]  /*25b0*/  STS.128 [R11+0x8000], RZ ;  /* 0x008000ff0b007388 */ /* 0x0003e40000000c00 */
.L_x_573:
[----:B------:R-:W-:Y:S05]  /*25c0*/  BSYNC.RECONVERGENT B0 ;  /* 0x0000000000007941 */ /* 0x000fea0003800200 */
.L_x_570:
        /* <DEDUP_REMOVED lines=23> */
.L_x_576:
[----:B------:R1:W-:Y:S01]  /*2740*/  STS.128 [R233+0x2000], RZ ;  /* 0x002000ffe9007388 */ /* 0x0003e20000000c00 */
[----:B------:R-:W-:Y:S05]  /*2750*/  BRA `(.L_x_577) ;  /* 0x00000000000c7947 */ /* 0x000fea0003800000 */
.L_x_575:
[----:B------:R1:W-:Y:S04]  /*2760*/  STS.128 [R233], RZ ;  /* 0x000000ffe9007388 */ /* 0x0003e80000000c00 */
[----:B------:R1:W-:Y:S04]  /*2770*/  STS.128 [R233+0x1000], RZ ;  /* 0x001000ffe9007388 */ /* 0x0003e80000000c00 */
[----:B------:R1:W-:Y:S02]  /*2780*/  STS.128 [R233+0x2000], RZ ;  /* 0x002000ffe9007388 */ /* 0x0003e40000000c00 */
.L_x_577:
[----:B------:R-:W-:Y:S05]  /*2790*/  BSYNC.RECONVERGENT B0 ;  /* 0x0000000000007941 */ /* 0x000fea0003800200 */
.L_x_574:
        /* <DEDUP_REMOVED lines=8> */
[C---:B-1-3--:R-:W-:Y:S01]  /*2820*/  VIADD R16, R232.reuse, 0x8 ;  /* 0x00000008e8107836 */ /* 0x04afe20000000000 */
[C---:B------:R-:W-:Y:S01]  /*2830*/  ISETP.GE.AND P3, PT, R232.reuse, UR9, PT ;  /* 0x00000009e8007c0c */ /* 0x040fe2000bf66270 */
[----:B------:R-:W-:Y:S01]  /*2840*/  VIADD R0, R232, 0x28 ;  /* 0x00000028e8007836 */ /* 0x000fe20000000000 */
[----:B------:R-:W-:Y:S01]  /*2850*/  ISETP.GE.AND P1, PT, R13, UR9, PT ;  /* 0x000000090d007c0c */ /* 0x000fe2000bf26270 */
[----:B------:R-:W-:Y:S01]  /*2860*/  IMAD.MOV.U32 R13, RZ, RZ, 0x4 ;  /* 0x00000004ff0d7424 */ /* 0x000fe200078e00ff */
[----:B------:R-:W-:Y:S02]  /*2870*/  ISETP.GE.AND P2, PT, R16, UR9, PT ;  /* 0x0000000910007c0c */ /* 0x000fe4000bf46270 */
[----:B------:R-:W-:Y:S01]  /*2880*/  ISETP.GE.AND P0, PT, R0, UR9, PT ;  /* 0x0000000900007c0c */ /* 0x000fe2000bf06270 */
[----:B------:R-:W-:Y:S01]  /*2890*/  IMAD.WIDE.U32 R18, R232, R13, UR12 ;  /* 0x0000000ce8127e25 */ /* 0x000fe2000f8e000d */
[----:B------:R-:W1:Y:S05]  /*28a0*/  LDCU.64 UR8, c[0x0][0x3d0] ;  /* 0x00007a00ff0877ac */ /* 0x000e6a0008000a00 */
        /* <DEDUP_REMOVED lines=42> */
.L_x_580:
[----:B------:R2:W-:Y:S01]  /*2b50*/  STS.128 [R11+0xd000], RZ ;  /* 0x00d000ff0b007388 */ /* 0x0005e20000000c00 */
[----:B------:R-:W-:Y:S05]  /*2b60*/  BRA `(.L_x_581) ;  /* 0x00000000000c7947 */ /* 0x000fea0003800000 */
.L_x_579:
[----:B------:R1:W-:Y:S04]  /*2b70*/  STS.128 [R11+0x9000], RZ ;  /* 0x009000ff0b007388 */ /* 0x0003e80000000c00 */
[----:B------:R1:W-:Y:S04]  /*2b80*/  STS.128 [R11+0xb000], RZ ;  /* 0x00b000ff0b007388 */ /* 0x0003e80000000c00 */
[----:B------:R1:W-:Y:S02]  /*2b90*/  STS.128 [R11+0xd000], RZ ;  /* 0x00d000ff0b007388 */ /* 0x0003e40000000c00 */
.L_x_581:
[----:B------:R-:W-:Y:S05]  /*2ba0*/  BSYNC.RECONVERGENT B0 ;  /* 0x0000000000007941 */ /* 0x000fea0003800200 */
.L_x_578:
        /* <DEDUP_REMOVED lines=33> */
.L_x_584:
[----:B------:R4:W-:Y:S02]  /*2dc0*/  STS.128 [R11+0xe000], RZ ;  /* 0x00e000ff0b007388 */ /* 0x0009e40000000c00 */
.L_x_583:
[----:B------:R-:W-:Y:S05]  /*2dd0*/  BSYNC.RECONVERGENT B0 ;  /* 0x0000000000007941 */ /* 0x000fea0003800200 */
.L_x_582:
[----:B------:R-:W0:Y:S01]  /*2de0*/  LDGDEPBAR ;  /* 0x00000000000079af */ /* 0x000e220000000000 */
[----:B------:R-:W2:Y:S01]  /*2df0*/  LDC.64 R12, c[0x0][0x528] ;  /* 0x00014a00ff0c7b82 */ /* 0x000ea20000000a00 */
[C---:B------:R-:W-:Y:S01]  /*2e00*/  IMAD.SHL.U32 R220, R7.reuse, 0x20, RZ ;  /* 0x0000002007dc7824 */ /* 0x040fe200078e00ff */
[----:B------:R-:W-:Y:S01]  /*2e10*/  UIMAD UR47, UR30, UR47, UR29 ;  /* 0x0000002f1e2f72a4 */ /* 0x000fe2000f8e021d */
[C---:B---34-:R-:W-:Y:S01]  /*2e20*/  IMAD.SHL.U32 R5, R7.reuse, 0x4, RZ ;  /* 0x0000000407057824 */ /* 0x058fe200078e00ff */
[----:B------:R-:W-:Y:S01]  /*2e30*/  UIADD3 UR16, UPT, UPT, UR33, -UR53, -UR42 ;  /* 0x8000003521107290 */ /* 0x000fe2000fffe82a */
[C---:B------:R-:W-:Y:S01]  /*2e40*/  IMAD.SHL.U32 R6, R7.reuse, 0x10, RZ ;  /* 0x0000001007067824 */ /* 0x040fe200078e00ff */
[----:B------:R-:W-:Y:S01]  /*2e50*/  SHF.R.U32.HI R4, RZ, 0x4, R7 ;  /* 0x00000004ff047819 */ /* 0x000fe20000011607 */
[----:B------:R-:W3:Y:S01]  /*2e60*/  LDCU UR20, c[0x0][0x3b0] ;  /* 0x00007600ff1477ac */ /* 0x000ee20008000800 */
[----:B------:R-:W-:Y:S01]  /*2e70*/  LOP3.LUT P0, RZ, R7, 0x4, RZ, 0xc0, !PT ;  /* 0x0000000407ff7812 */ /* 0x000fe2000780c0ff */
[----:B------:R-:W-:Y:S01]  /*2e80*/  USHF.L.U32 UR55, UR55, 0x3, URZ ;  /* 0x0000000337377899 */ /* 0x000fe200080006ff */
[----:B------:R-:W4:Y:S01]  /*2e90*/  LDCU UR8, c[0x0][0x440] ;  /* 0x00008800ff0877ac */ /* 0x000f220008000800 */
[----:B------:R-:W1:Y:S01]  /*2ea0*/  LDCU UR15, c[0x0][0x504] ;  /* 0x0000a080ff0f77ac */ /* 0x000e620008000800 */
[----:B------:R-:W1:Y:S01]  /*2eb0*/  LDCU UR14, c[0x0][0x508] ;  /* 0x0000a100ff0e77ac */ /* 0x000e620008000800 */
[----:B------:R-:W-:-:S04]  /*2ec0*/  DEPBAR.LE SB0, 0x1 ;  /* 0x000080400000791a */ /* 0x000fc80000000000 */
[----:B------:R-:W-:Y:S06]  /*2ed0*/  BAR.SYNC.DEFER_BLOCKING 0x0 ;  /* 0x0000000000007b1d */ /* 0x000fec0000010000 */
[----:B------:R-:W1:Y:S01]  /*2ee0*/  LDCU UR9, c[0x0][0x3e0] ;  /* 0x00007c00ff0977ac */ /* 0x000e620008000800 */
[----:B------:R-:W1:Y:S01]  /*2ef0*/  LDCU UR19, c[0x0][0x45c] ;  /* 0x00008b80ff1377ac */ /* 0x000e620008000800 */
[----:B------:R-:W1:Y:S01]  /*2f00*/  LDCU.U8 UR17, c[0x0][0x4f8] ;  /* 0x00009f00ff1177ac */ /* 0x000e620008000000 */
[----:B--2---:R-:W2:Y:S04]  /*2f10*/  LDG.E.64 R234, desc[UR40][R12.64+0x8] ;  /* 0x000008280cea7981 */ /* 0x004ea8000c1e1b00 */
[----:B------:R3:W4:Y:S01]  /*2f20*/  LDG.E.64 R2, desc[UR40][R12.64] ;  /* 0x000000280c027981 */ /* 0x000722000c1e1b00 */
[----:B-1----:R-:W-:Y:S01]  /*2f30*/  LOP3.LUT R11, R220, 0x20, RZ, 0xc0, !PT ;  /* 0x00000020dc0b7812 */ /* 0x002fe200078ec0ff */
[----:B------:R-:W-:Y:S01]  /*2f40*/  USHF.L.U32 UR47, UR47, 0x5, URZ ;  /* 0x000000052f2f7899 */ /* 0x000fe200080006ff */
[----:B------:R-:W-:Y:S01]  /*2f50*/  LOP3.LUT R5, R5, 0x18, RZ, 0xc0, !PT ;  /* 0x0000001805057812 */ /* 0x000fe200078ec0ff */
[----:B------:R-:W-:Y:S01]  /*2f60*/  IMAD.MOV.U32 R237, RZ, RZ, R233 ;  /* 0x000000ffffed7224 */ /* 0x000fe200078e00e9 */
[----:B------:R-:W-:Y:S01]  /*2f70*/  LOP3.LUT R11, R11, 0x3c00, R6, 0xf8, !PT ;  /* 0x00003c000b0b7812 */ /* 0x000fe200078ef806 */
[----:B------:R-:W-:Y:S01]  /*2f80*/  USHF.R.S32.HI UR21, URZ, 0x1f, UR47 ;  /* 0x0000001fff157899 */ /* 0x000fe2000801142f */
[----:B------:R-:W-:-:S02]  /*2f90*/  LOP3.LUT R0, R5, 0xc0, R220, 0xf8, !PT ;  /* 0x000000c005007812 */ /* 0x000fc400078ef8dc */
[----:B------:R-:W-:Y:S02]  /*2fa0*/  CS2R R158, SRZ ;  /* 0x00000000009e7805 */ /* 0x000fe4000001ff00 */
[----:B------:R-:W-:Y:S02]  /*2fb0*/  LOP3.LUT R11, R11, 0x100, R6, 0xf8, !PT ;  /* 0x000001000b0b7812 */ /* 0x000fe400078ef806 */
[----:B------:R-:W-:Y:S02]  /*2fc0*/  CS2R R156, SRZ ;  /* 0x00000000009c7805 */ /* 0x000fe4000001ff00 */
[----:B------:R-:W-:Y:S02]  /*2fd0*/  LOP3.LUT R224, R0, 0x8, R7, 0x78, !PT ;  /* 0x0000000800e07812 */ /* 0x000fe400078e7807 */
[----:B------:R-:W-:Y:S02]  /*2fe0*/  CS2R R162, SRZ ;  /* 0x0000000000a27805 */ /* 0x000fe4000001ff00 */
[----:B------:R-:W-:-:S02]  /*2ff0*/  LOP3.LUT R4, R4, 0x8, RZ, 0xc0, !PT ;  /* 0x0000000804047812 */ /* 0x000fc400078ec0ff */
[----:B------:R-:W-:Y:S02]  /*3000*/  CS2R R160, SRZ ;  /* 0x0000000000a07805 */ /* 0x000fe4000001ff00 */
[----:B------:R-:W-:Y:S02]  /*3010*/  LOP3.LUT R224, R11, R224, RZ, 0xfc, !PT ;  /* 0x000000e00be07212 */ /* 0x000fe400078efcff */
[----:B------:R-:W-:Y:S02]  /*3020*/  CS2R R154, SRZ ;  /* 0x00000000009a7805 */ /* 0x000fe4000001ff00 */
[----:B------:R-:W-:Y:S02]  /*3030*/  LOP3.LUT R7, R4, 0x10, R7, 0xf8, !PT ;  /* 0x0000001004077812 */ /* 0x000fe400078ef807 */
[----:B------:R-:W-:Y:S02]  /*3040*/  CS2R R152, SRZ ;  /* 0x0000000000987805 */ /* 0x000fe4000001ff00 */
[----:B------:R-:W-:-:S02]  /*3050*/  LEA R224, R224, UR5, 0x1 ;  /* 0x00000005e0e07c11 */ /* 0x000fc4000f8e08ff */
[----:B------:R-:W-:Y:S02]  /*3060*/  CS2R R150, SRZ ;  /* 0x0000000000967805 */ /* 0x000fe4000001ff00 */
[----:B------:R-:W-:Y:S02]  /*3070*/  LOP3.LUT R9, R0, 0x8, R9, 0x78, !PT ;  /* 0x0000000800097812 */ /* 0x000fe400078e7809 */
[----:B------:R-:W-:Y:S02]  /*3080*/  CS2R R148, SRZ ;  /* 0x0000000000947805 */ /* 0x000fe4000001ff00 */
[----:B------:R-:W-:Y:S01]  /*3090*/  LOP3.LUT R0, R7, 0xc0, R220, 0xf8, !PT ;  /* 0x000000c007007812 */ /* 0x000fe200078ef8dc */
[----:B------:R-:W1:Y:S01]  /*30a0*/  LDSM.16.M88.4 R172, [R224+0xf000] ;  /* 0x00f00000e0ac783b */ /* 0x000e620000000200 */
[----:B---3--:R-:W-:Y:S01]  /*30b0*/  LOP3.LUT R13, R220, 0x120, RZ, 0xc0, !PT ;  /* 0x00000120dc0d7812 */ /* 0x008fe200078ec0ff */
[----:B------:R-:W-:Y:S01]  /*30c0*/  VIADD R4, R224, 0xf000 ;  /* 0x0000f000e0047836 */ /* 0x000fe20000000000 */
[----:B------:R-:W-:Y:S01]  /*30d0*/  LOP3.LUT R5, R0, R5, RZ, 0x3c, !PT ;  /* 0x0000000500057212 */ /* 0x000fe200078e3cff */
[----:B------:R-:W3:Y:S01]  /*30e0*/  LDSM.16.M88.4 R176, [R224+0xf400] ;  /* 0x00f40000e0b0783b */ /* 0x000ee20000000200 */
[----:B------:R-:W-:Y:S01]  /*30f0*/  LOP3.LUT R222, R13, 0x200, R6, 0xf8, !PT ;  /* 0x000002000dde7812 */ /* 0x000fe200078ef806 */
[----:B------:R-:W-:Y:S01]  /*3100*/  VIADD R0, R224, 0xf020 ;  /* 0x0000f020e0007836 */ /* 0x000fe20000000000 */
[----:B------:R-:W-:Y:S01]  /*3110*/  LOP3.LUT R220, R5, 0x120, R220, 0xf8, !PT ;  /* 0x0000012005dc7812 */ /* 0x000fe200078ef8dc */
[----:B------:R-:W1:Y:S01]  /*3120*/  LDSM.16.M88.4 R188, [R224+0x11000] ;  /* 0x01100000e0bc783b */ /* 0x000e620000000200 */
[----:B------:R-:W-:Y:S01]  /*3130*/  LOP3.LUT R222, R222, R9, RZ, 0xfc, !PT ;  /* 0x00000009dede7212 */ /* 0x000fe200078efcff */
[----:B------:R-:W-:Y:S01]  /*3140*/  @P0 VIADD R0, R4, 0xffffffe0 ;  /* 0xffffffe004000836 */ /* 0x000fe20000000000 */
[----:B------:R-:W-:Y:S01]  /*3150*/  LEA R220, R220, UR5, 0x1 ;  /* 0x00000005dcdc7c11 */ /* 0x000fe2000f8e08ff */
[----:B------:R-:W1:Y:S01]  /*3160*/  LDSM.16.M88.4 R192, [R224+0x11400] ;  /* 0x01140000e0c0783b */ /* 0x000e620000000200 */
[----:B------:R-:W-:-:S02]  /*3170*/  LEA R222, R222, UR5, 0x1 ;  /* 0x00000005dede7c11 */ /* 0x000fc4000f8e08ff */
        /* <DEDUP_REMOVED lines=10> */
[----:B------:R-:W1:Y:S01]  /*3220*/  LDSM.16.M88.4 R180, [R0] ;  /* 0x0000000000b4783b */ /* 0x000e620000000200 */
        /* <DEDUP_REMOVED lines=19> */
[----:B------:R3:W1:Y:S01]  /*3360*/  LDSM.16.M88.4 R216, [R0+0x4400] ;  /* 0x0044000000d8783b */ /* 0x0006620000000200 */
        /* <DEDUP_REMOVED lines=16> */
[----:B------:R-:W-:Y:S01]  /*3470*/  CS2R R68, SRZ ;  /* 0x0000000000447805 */ /* 0x000fe2000001ff00 */
[----:B------:R-:W-:Y:S01]  /*3480*/  VIADD R222, R222, UR18 ;  /* 0x00000012dede7c36 */ /* 0x000fe20008000000 */
[----:B------:R-:W-:Y:S01]  /*3490*/  UIADD3 UR16, UPT, UPT, UR16, 0x80, URZ ;  /* 0x0000008010107890 */ /* 0x000fe2000fffe0ff */
[----:B------:R-:W-:Y:S01]  /*34a0*/  VIADD R220, R220, UR18 ;  /* 0x00000012dcdc7c36 */ /* 0x000fe20008000000 */
[----:B------:R-:W-:Y:S01]  /*34b0*/  USHF.L.U32 UR20, UR20, 0x6, URZ ;  /* 0x0000000614147899 */ /* 0x000fe200080006ff */
[----:B--2---:R-:W-:-:S04]  /*34c0*/  IADD3 R236, P2, P1, R234, UR47, R236 ;  /* 0x0000002feaec7c10 */ /* 0x004fc8000f95e0ec */
[----:B------:R-:W-:Y:S01]  /*34d0*/  IADD3.X R234, PT, PT, R235, UR21, RZ, P2, P1 ;  /* 0x00000015ebea7c10 */ /* 0x000fe200097e24ff */
[----:B------:R-:W2:Y:S01]  /*34e0*/  LDCU UR21, c[0x0][0x590] ;  /* 0x0000b200ff1577ac */ /* 0x000ea20008000800 */
[----:B----4-:R-:W-:Y:S01]  /*34f0*/  R2UR UR58, R3 ;  /* 0x00000000033a72ca */ /* 0x010fe200000e0000 */
[----:B------:R-:W-:Y:S01]  /*3500*/  IMAD.MOV.U32 R3, RZ, RZ, 0x20 ;  /* 0x00000020ff037424 */ /* 0x000fe200078e00ff */
[----:B------:R-:W-:Y:S01]  /*3510*/  R2UR UR59, R2 ;  /* 0x00000000023b72ca */ /* 0x000fe200000e0000 */
[----:B------:R-:W-:Y:S02]  /*3520*/  IMAD.MOV.U32 R2, RZ, RZ, 0x20 ;  /* 0x00000020ff027424 */ /* 0x000fe400078e00ff */
[----:B------:R-:W-:Y:S01]  /*3530*/  IMAD.MOV.U32 R235, RZ, RZ, 0x4 ;  /* 0x00000004ffeb7424 */ /* 0x000fe200078e00ff */
[----:B------:R-:W-:-:S05]  /*3540*/  SEL R3, R3, 0xffffffe0, !P0 ;  /* 0xffffffe003037807 */ /* 0x000fca0004000000 */
[----:B---3--:R-:W-:Y:S02]  /*3550*/  IMAD.IADD R0, R224, 0x1, R3 ;  /* 0x00000001e0007824 */ /* 0x008fe400078e0203 */
[----:B------:R-:W-:Y:S02]  /*3560*/  UIADD3 UR56, UPT, UPT, UR58, -0x4498517b, URZ ;  /* 0xbb67ae853a387890 */ /* 0x000fe4000fffe0ff */
[----:B------:R-:W-:Y:S02]  /*3570*/  UIADD3 UR57, UPT, UPT, UR59, -0x61c88647, URZ ;  /* 0x9e3779b93b397890 */ /* 0x000fe4000fffe0ff */
[----:B--2---:R-:W-:Y:S02]  /*3580*/  USHF.L.U32 UR21, UR21, 0x6, URZ ;  /* 0x0000000615157899 */ /* 0x004fe400080006ff */
[----:B------:R-:W-:Y:S02]  /*3590*/  UIADD3 UR53, UPT, UPT, UR59, 0x3c6ef372, URZ ;  /* 0x3c6ef3723b357890 */ /* 0x000fe4000fffe0ff */
[----:B------:R-:W-:-:S02]  /*35a0*/  UIADD3 UR52, UPT, UPT, UR58, 0x76cf5d0a, URZ ;  /* 0x76cf5d0a3a347890 */ /* 0x000fc4000fffe0ff */
[----:B------:R-:W-:Y:S02]  /*35b0*/  UIADD3 UR50, UPT, UPT, UR59, -0x255992d5, URZ ;  /* 0xdaa66d2b3b327890 */ /* 0x000fe4000fffe0ff */
[----:B------:R-:W-:Y:S02]  /*35c0*/  UIADD3 UR49, UPT, UPT, UR58, 0x32370b8f, URZ ;  /* 0x32370b8f3a317890 */ /* 0x000fe4000fffe0ff */
[----:B------:R-:W-:Y:S02]  /*35d0*/  UIADD3 UR48, UPT, UPT, UR59, 0x78dde6e4, URZ ;  /* 0x78dde6e43b307890 */ /* 0x000fe4000fffe0ff */
[----:B------:R-:W-:Y:S02]  /*35e0*/  UIADD3 UR47, UPT, UPT, UR58, -0x126145ec, URZ ;  /* 0xed9eba143a2f7890 */ /* 0x000fe4000fffe0ff */
[----:B------:R-:W-:Y:S02]  /*35f0*/  UIADD3 UR33, UPT, UPT, UR59, 0x1715609d, URZ ;  /* 0x1715609d3b217890 */ /* 0x000fe4000fffe0ff */
[----:B------:R-:W-:-:S02]  /*3600*/  UIADD3 UR30, UPT, UPT, UR58, -0x56f99767, URZ ;  /* 0xa90668993a1e7890 */ /* 0x000fc4000fffe0ff */
[----:B------:R-:W-:Y:S02]  /*3610*/  UIADD3 UR23, UPT, UPT, UR59, -0x4ab325aa, URZ ;  /* 0xb54cda563b177890 */ /* 0x000fe4000fffe0ff */
[----:B-1----:R-:W-:-:S12]  /*3620*/  UIADD3 UR22, UPT, UPT, UR58, 0x646e171e, URZ ;  /* 0x646e171e3a167890 */ /* 0x002fd8000fffe0ff */
.L_x_589:
        /* <DEDUP_REMOVED lines=11> */
[----:B------:R-:W1:Y:S05]  /*36e0*/  LDSM.16.M88.4 R40, [R224+0x9000] ;  /* 0x00900000e028783b */ /* 0x000e6a0000000200 */
[----:B------:R-:W2:Y:S05]  /*36f0*/  LDSM.16.M88.4 R44, [R222+0x800] ;  /* 0x00080000de2c783b */ /* 0x000eaa0000000200 */
[----:B------:R-:W3:Y:S05]  /*3700*/  LDSM.16.M88.4 R48, [R224+0x9400] ;  /* 0x00940000e030783b */ /* 0x000eea0000000200 */
[----:B------:R-:W-:Y:S05]  /*3710*/  LDSM.16.M88.4 R52, [R221] ;  /* 0x00000000dd34783b */ /* 0x000fea0000000200 */
[----:B------:R-:W4:Y:S05]  /*3720*/  LDSM.16.M88.4 R56, [R0+0x9000] ;  /* 0x009000000038783b */ /* 0x000f2a0000000200 */
[----:B------:R-:W4:Y:S05]  /*3730*/  LDSM.16.M88.4 R60, [R221+0x800] ;  /* 0x00080000dd3c783b */ /* 0x000f2a0000000200 */
[----:B------:R-:W4:Y:S05]  /*3740*/  LDSM.16.M88.4 R64, [R0+0x9400] ;  /* 0x009400000040783b */ /* 0x000f2a0000000200 */
[----:B------:R-:W-:Y:S01]  /*3750*/  LDSM.16.M88.4 R164, [R224+0xb000] ;  /* 0x00b00000e0a4783b */ /* 0x000fe20000000200 */
[-C--:B-1----:R-:W-:Y:S04]  /*3760*/  HMMA.16816.F32 R4, R36, R40.reuse, RZ ;  /* 0x000000282404723c */ /* 0x082fe800000018ff */
[----:B------:R-:W-:Y:S05]  /*3770*/  LDSM.16.M88.4 R168, [R222+0x1800] ;  /* 0x00180000dea8783b */ /* 0x000fea0000000200 */
[----:B-----5:R1:W5:Y:S01]  /*3780*/  LDG.E R249, desc[UR40][R226.64] ;  /* 0x00000028e2f97981 */ /* 0x020362000c1e1900 */
[C---:B--2---:R-:W-:Y:S04]  /*3790*/  HMMA.16816.F32 R8, R44.reuse, R40, RZ ;  /* 0x000000282c08723c */ /* 0x044fe800000018ff */
[----:B------:R1:W5:Y:S05]  /*37a0*/  LDG.E R248, desc[UR40][R226.64+0x20] ;  /* 0x00002028e2f87981 */ /* 0x00036a000c1e1900 */
[----:B------:R1:W5:Y:S01]  /*37b0*/  LDG.E R247, desc[UR40][R226.64+0x80] ;  /* 0x00008028e2f77981 */ /* 0x000362000c1e1900 */
[-C--:B------:R-:W-:Y:S04]  /*37c0*/  HMMA.16816.F32 R12, R44, R42.reuse, RZ ;  /* 0x0000002a2c0c723c */ /* 0x080fe800000018ff */
[----:B------:R1:W5:Y:S04]  /*37d0*/  LDG.E R246, desc[UR40][R226.64+0xa0] ;  /* 0x0000a028e2f67981 */ /* 0x000368000c1e1900 */
[C---:B------:R-:W-:Y:S01]  /*37e0*/  HMMA.16816.F32 R16, R36.reuse, R42, RZ ;  /* 0x0000002a2410723c */ /* 0x040fe200000018ff */
[----:B------:R-:W2:Y:S07]  /*37f0*/  LDSM.16.M88.4 R40, [R222+0x1000] ;  /* 0x00100000de28783b */ /* 0x000eae0000000200 */
[-C--:B---3--:R-:W-:Y:S08]  /*3800*/  HMMA.16816.F32 R20, R36, R48.reuse, RZ ;  /* 0x000000302414723c */ /* 0x088ff000000018ff */
[C---:B------:R-:W-:Y:S08]  /*3810*/  HMMA.16816.F32 R24, R44.reuse, R48, RZ ;  /* 0x000000302c18723c */ /* 0x040ff000000018ff */
[-C--:B------:R-:W-:Y:S01]  /*3820*/  HMMA.16816.F32 R28, R44, R50.reuse, RZ ;  /* 0x000000322c1c723c */ /* 0x080fe200000018ff */
[----:B------:R-:W3:Y:S07]  /*3830*/  LDSM.16.M88.4 R44, [R224+0xb400] ;  /* 0x00b40000e02c783b */ /* 0x000eee0000000200 */
[----:B------:R-:W-:Y:S01]  /*3840*/  HMMA.16816.F32 R32, R36, R50, RZ ;  /* 0x000000322420723c */ /* 0x000fe200000018ff */
[----:B------:R-:W-:Y:S05]  /*3850*/  LDSM.16.M88.4 R36, [R221+0x1000] ;  /* 0x00100000dd24783b */ /* 0x000fea0000000200 */
[----:B------:R-:W1:Y:S02]  /*3860*/  LDSM.16.M88.4 R48, [R0+0xb000] ;  /* 0x00b000000030783b */ /* 0x000e640000000200 */
[-C--:B----4-:R-:W-:Y:S08]  /*3870*/  HMMA.16816.F32 R4, R52, R56.reuse, R4 ;  /* 0x000000383404723c */ /* 0x090ff00000001804 */
[C---:B------:R-:W-:Y:S08]  /*3880*/  HMMA.16816.F32 R8, R60.reuse, R56, R8 ;  /* 0x000000383c08723c */ /* 0x040ff00000001808 */
[-C--:B------:R-:W-:Y:S08]  /*3890*/  HMMA.16816.F32 R12, R60, R58.reuse, R12 ;  /* 0x0000003a3c0c723c */ /* 0x080ff0000000180c */
[C---:B------:R-:W-:Y:S01]  /*38a0*/  HMMA.16816.F32 R16, R52.reuse, R58, R16 ;  /* 0x0000003a3410723c */ /* 0x040fe20000001810 */
[----:B------:R-:W4:Y:S07]  /*38b0*/  LDSM.16.M88.4 R56, [R221+0x1800] ;  /* 0x00180000dd38783b */ /* 0x000f2e0000000200 */
[-C--:B------:R-:W-:Y:S08]  /*38c0*/  HMMA.16816.F32 R20, R52, R64.reuse, R20 ;  /* 0x000000403414723c */ /* 0x080ff00000001814 */
[C---:B------:R-:W-:Y:S08]  /*38d0*/  HMMA.16816.F32 R24, R60.reuse, R64, R24 ;  /* 0x000000403c18723c */ /* 0x040ff00000001818 */
[-C--:B------:R-:W-:Y:S01]  /*38e0*/  HMMA.16816.F32 R28, R60, R66.reuse, R28 ;  /* 0x000000423c1c723c */ /* 0x080fe2000000181c */
[----:B------:R-:W4:Y:S07]  /*38f0*/  LDSM.16.M88.4 R60, [R0+0xb400] ;  /* 0x00b40000003c783b */ /* 0x000f2e0000000200 */
[----:B------:R-:W-:Y:S01]  /*3900*/  HMMA.16816.F32 R32, R52, R66, R32 ;  /* 0x000000423420723c */ /* 0x000fe20000001820 */
[----:B------:R-:W-:Y:S05]  /*3910*/  LDSM.16.M88.4 R52, [R222+0x2000] ;  /* 0x00200000de34783b */ /* 0x000fea0000000200 */
[----:B------:R-:W4:Y:S02]  /*3920*/  LDSM.16.M88.4 R64, [R224+0xd000] ;  /* 0x00d00000e040783b */ /* 0x000f240000000200 */
[-C--:B--2---:R-:W-:Y:S08]  /*3930*/  HMMA.16816.F32 R4, R40, R164.reuse, R4 ;  /* 0x000000a42804723c */ /* 0x084ff00000001804 */
[C---:B------:R-:W-:Y:S08]  /*3940*/  HMMA.16816.F32 R8, R168.reuse, R164, R8 ;  /* 0x000000a4a808723c */ /* 0x040ff00000001808 */
[-C--:B------:R-:W-:Y:S08]  /*3950*/  HMMA.16816.F32 R12, R168, R166.reuse, R12 ;  /* 0x000000a6a80c723c */ /* 0x080ff0000000180c */
[C---:B------:R-:W-:Y:S01]  /*3960*/  HMMA.16816.F32 R16, R40.reuse, R166, R16 ;  /* 0x000000a62810723c */ /* 0x040fe20000001810 */
[----:B------:R-:W2:Y:S07]  /*3970*/  LDSM.16.M88.4 R164, [R222+0x2800] ;  /* 0x00280000dea4783b */ /* 0x000eae0000000200 */
[-C--:B---3--:R-:W-:Y:S08]  /*3980*/  HMMA.16816.F32 R20, R40, R44.reuse, R20 ;  /* 0x0000002c2814723c */ /* 0x088ff00000001814 */
[C---:B------:R-:W-:Y:S08]  /*3990*/  HMMA.16816.F32 R24, R168.reuse, R44, R24 ;  /* 0x0000002ca818723c */ /* 0x040ff00000001818 */
[-C--:B------:R-:W-:Y:S01]  /*39a0*/  HMMA.16816.F32 R28, R168, R46.reuse, R28 ;  /* 0x0000002ea81c723c */ /* 0x080fe2000000181c */
[----:B------:R-:W-:Y:S07]  /*39b0*/  LDSM.16.M88.4 R168, [R0+0xd400] ;  /* 0x00d4000000a8783b */ /* 0x000fee0000000200 */
[----:B------:R-:W-:Y:S01]  /*39c0*/  HMMA.16816.F32 R32, R40, R46, R32 ;  /* 0x0000002e2820723c */ /* 0x000fe20000001820 */
[----:B------:R-:W3:Y:S05]  /*39d0*/  LDSM.16.M88.4 R40, [R224+0xd400] ;  /* 0x00d40000e028783b */ /* 0x000eea0000000200 */
[----:B------:R-:W-:Y:S02]  /*39e0*/  LDSM.16.M88.4 R44, [R221+0x2000] ;  /* 0x00200000dd2c783b */ /* 0x000fe40000000200 */
[-C--:B-1----:R-:W-:Y:S08]  /*39f0*/  HMMA.16816.F32 R4, R36, R48.reuse, R4 ;  /* 0x000000302404723c */ /* 0x082ff00000001804 */
[C---:B----4-:R-:W-:Y:S08]  /*3a00*/  HMMA.16816.F32 R8, R56.reuse, R48, R8 ;  /* 0x000000303808723c */ /* 0x050ff00000001808 */
[-C--:B------:R-:W-:Y:S08]  /*3a10*/  HMMA.16816.F32 R12, R56, R50.reuse, R12 ;  /* 0x00000032380c723c */ /* 0x080ff0000000180c */
[C---:B------:R-:W-:Y:S01]  /*3a20*/  HMMA.16816.F32 R16, R36.reuse, R50, R16 ;  /* 0x000000322410723c */ /* 0x040fe20000001810 */
[----:B------:R-:W1:Y:S07]  /*3a30*/  LDSM.16.M88.4 R48, [R0+0xd000] ;  /* 0x00d000000030783b */ /* 0x000e6e0000000200 */
[-C--:B------:R-:W-:Y:S08]  /*3a40*/  HMMA.16816.F32 R20, R36, R60.reuse, R20 ;  /* 0x0000003c2414723c */ /* 0x080ff00000001814 */
[C---:B------:R-:W-:Y:S08]  /*3a50*/  HMMA.16816.F32 R24, R56.reuse, R60, R24 ;  /* 0x0000003c3818723c */ /* 0x040ff00000001818 */
[-C--:B------:R-:W-:Y:S01]  /*3a60*/  HMMA.16816.F32 R28, R56, R62.reuse, R28 ;  /* 0x0000003e381c723c */ /* 0x080fe2000000181c */
[----:B------:R-:W4:Y:S07]  /*3a70*/  LDSM.16.M88.4 R56, [R221+0x2800] ;  /* 0x00280000dd38783b */ /* 0x000f2e0000000200 */
[----:B------:R-:W-:Y:S08]  /*3a80*/  HMMA.16816.F32 R32, R36, R62, R32 ;  /* 0x0000003e2420723c */ /* 0x000ff00000001820 */
[-C--:B------:R-:W-:Y:S08]  /*3a90*/  HMMA.16816.F32 R4, R52, R64.reuse, R4 ;  /* 0x000000403404723c */ /* 0x080ff00000001804 */
[C---:B--2---:R-:W-:Y:S08]  /*3aa0*/  HMMA.16816.F32 R8, R164.reuse, R64, R8 ;  /* 0x00000040a408723c */ /* 0x044ff00000001808 */
[-C--:B------:R-:W-:Y:S08]  /*3ab0*/  HMMA.16816.F32 R12, R164, R66.reuse, R12 ;  /* 0x00000042a40c723c */ /* 0x080ff0000000180c */
[C---:B------:R-:W-:Y:S08]  /*3ac0*/  HMMA.16816.F32 R16, R52.reuse, R66, R16 ;  /* 0x000000423410723c */ /* 0x040ff00000001810 */
[-C--:B---3--:R-:W-:Y:S08]  /*3ad0*/  HMMA.16816.F32 R20, R52, R40.reuse, R20 ;  /* 0x000000283414723c */ /* 0x088ff00000001814 */
[C---:B------:R-:W-:Y:S08]  /*3ae0*/  HMMA.16816.F32 R24, R164.reuse, R40, R24 ;  /* 0x00000028a418723c */ /* 0x040ff00000001818 */
[-C--:B------:R-:W-:Y:S08]  /*3af0*/  HMMA.16816.F32 R28, R164, R42.reuse, R28 ;  /* 0x0000002aa41c723c */ /* 0x080ff0000000181c */
[----:B------:R-:W-:Y:S08]  /*3b00*/  HMMA.16816.F32 R32, R52, R42, R32 ;  /* 0x0000002a3420723c */ /* 0x000ff00000001820 */
[-C--:B-1----:R-:W-:Y:S08]  /*3b10*/  HMMA.16816.F32 R4, R44, R48.reuse, R4 ;  /* 0x000000302c04723c */ /* 0x082ff00000001804 */
[C---:B----4-:R-:W-:Y:S08]  /*3b20*/  HMMA.16816.F32 R8, R56.reuse, R48, R8 ;  /* 0x000000303808723c */ /* 0x050ff00000001808 */
        /* <DEDUP_REMOVED lines=19> */
.L_x_585:
        /* <DEDUP_REMOVED lines=8> */
[----:B------:R-:W-:Y:S02]  /*3ce0*/  IMAD.MOV.U32 R40, RZ, RZ, 0x1 ;  /* 0x00000001ff287424 */ /* 0x000fe400078e00ff */
        /* <DEDUP_REMOVED lines=9> */
[----:B------:R-:W-:Y:S01]  /*3d80*/  VIADDMNMX R44, R42, 0x8, RZ, !PT ;  /* 0x000000082a2c7846 */ /* 0x000fe200078001ff */
[----:B------:R-:W-:Y:S02]  /*3d90*/  IMAD R165, R165, 0x80, R36 ;  /* 0x00000080a5a57824 */ /* 0x000fe400078e0224 */
[----:B------:R-:W-:Y:S02]  /*3da0*/  IMAD.MOV.U32 R36, RZ, RZ, 0x29 ;  /* 0x00000029ff247424 */ /* 0x000fe400078e00ff */
[C---:B------:R-:W-:Y:S01]  /*3db0*/  VIADD R51, R165.reuse, 0x1 ;  /* 0x00000001a5337836 */ /* 0x040fe20000000000 */
[C---:B------:R-:W-:Y:S01]  /*3dc0*/  ISETP.GE.AND P3, PT, R165.reuse, R46, PT ;  /* 0x0000002ea500720c */ /* 0x040fe20003f66270 */
[C---:B------:R-:W-:Y:S01]  /*3dd0*/  VIADD R49, R165.reuse, 0x8 ;  /* 0x00000008a5317836 */ /* 0x040fe20000000000 */
[C---:B------:R-:W-:Y:S01]  /*3de0*/  ISETP.GE.AND P1, PT, R165.reuse, R44, PT ;  /* 0x0000002ca500720c */ /* 0x040fe20003f26270 */
[----:B------:R-:W-:Y:S01]  /*3df0*/  VIADD R47, R165, 0x9 ;  /* 0x00000009a52f7836 */ /* 0x000fe20000000000 */
[----:B------:R-:W-:Y:S01]  /*3e00*/  ISETP.GE.AND P2, PT, R51, R46, PT ;  /* 0x0000002e3300720c */ /* 0x000fe20003f46270 */
[----:B------:R-:W-:Y:S01]  /*3e10*/  VIADD R45, R165, 0x10 ;  /* 0x00000010a52d7836 */ /* 0x000fe20000000000 */
[----:B------:R-:W-:Y:S01]  /*3e20*/  ISETP.GE.AND P0, PT, R51, R44, PT ;  /* 0x0000002c3300720c */ /* 0x000fe20003f06270 */
        /* <DEDUP_REMOVED lines=8> */
[----:B------:R-:W-:Y:S02]  /*3eb0*/  ISETP.GE.AND P3, PT, R47, R46, PT ;  /* 0x0000002e2f00720c */ /* 0x000fe40003f66270 */
[-C--:B------:R-:W-:Y:S02]  /*3ec0*/  ISETP.GE.AND P2, PT, R49, R44.reuse, PT ;  /* 0x0000002c3100720c */ /* 0x080fe40003f46270 */
[----:B------:R-:W-:Y:S02]  /*3ed0*/  ISETP.GE.AND P1, PT, R47, R44, PT ;  /* 0x0000002c2f00720c */ /* 0x000fe40003f26270 */
[----:B------:R-:W-:Y:S02]  /*3ee0*/  ISETP.GE.AND P0, PT, R45, R46, PT ;  /* 0x0000002e2d00720c */ /* 0x000fe40003f06270 */
        /* <DEDUP_REMOVED lines=11> */
[----:B------:R-:W-:Y:S02]  /*3fa0*/  ISETP.GE.AND P4, PT, R49, R46, PT ;  /* 0x0000002e3100720c */ /* 0x000fe40003f86270 */
[-C--:B------:R-:W-:Y:S02]  /*3fb0*/  ISETP.GE.AND P3, PT, R165, R44.reuse, PT ;  /* 0x0000002ca500720c */ /* 0x080fe40003f66270 */
[----:B------:R-:W-:Y:S02]  /*3fc0*/  ISETP.GE.AND P2, PT, R51, R44, PT ;  /* 0x0000002c3300720c */ /* 0x000fe40003f46270 */
        /* <DEDUP_REMOVED lines=10> */
[----:B------:R-:W-:Y:S02]  /*4070*/  ISETP.GE.AND P0, PT, R51, R42, PT ;  /* 0x0000002a3300720c */ /* 0x000fe40003f06270 */
[----:B------:R-:W-:Y:S02]  /*4080*/  ISETP.GE.AND P3, PT, R47, R44, PT ;  /* 0x0000002c2f00720c */ /* 0x000fe40003f66270 */
[----:B------:R-:W-:Y:S02]  /*4090*/  ISETP.GE.AND P2, PT, R49, R42, PT ;  /* 0x0000002a3100720c */ /* 0x000fe40003f46270 */
[----:B------:R-:W-:Y:S02]  /*40a0*/  FSEL R168, R21, -INF , P6 ;  /* 0xff80000015a87808 */ /* 0x000fe40003000000 */
[----:B------:R-:W-:Y:S02]  /*40b0*/  FSEL R221, R32, -INF , P5 ;  /* 0xff80000020dd7808 */ /* 0x000fe40002800000 */
[----:B------:R-:W-:Y:S02]  /*40c0*/  FSEL R171, R33, -INF , P4 ;  /* 0xff80000021ab7808 */ /* 0x000fe40002000000 */
[----:B------:R-:W-:Y:S02]  /*40d0*/  FSEL R223, R10, -INF , P1 ;  /* 0xff8000000adf7808 */ /* 0x000fe40000800000 */
[----:B------:R-:W-:Y:S02]  /*40e0*/  FSEL R53, R11, -INF , P0 ;  /* 0xff8000000b357808 */ /* 0x000fe40000000000 */
[----:B------:R-:W-:Y:S02]  /*40f0*/  FSEL R65, R13, -INF , P3 ;  /* 0xff8000000d417808 */ /* 0x000fe40001800000 */
[----:B------:R-:W-:Y:S02]  /*4100*/  FSEL R52, R14, -INF , P2 ;  /* 0xff8000000e347808 */ /* 0x000fe40001000000 */
[----:B------:R-:W-:Y:S02]  /*4110*/  ISETP.GE.AND P4, PT, R49, R44, PT ;  /* 0x0000002c3100720c */ /* 0x000fe40003f86270 */
[----:B------:R-:W-:Y:S02]  /*4120*/  ISETP.GE.AND P1, PT, R47, R42, PT ;  /* 0x0000002a2f00720c */ /* 0x000fe40003f26270 */
[-C--:B------:R-:W-:Y:S02]  /*4130*/  ISETP.GE.AND P0, PT, R45, R44.reuse, PT ;  /* 0x0000002c2d00720c */ /* 0x080fe40003f06270 */
[-C--:B------:R-:W-:Y:S02]  /*4140*/  ISETP.GE.AND P6, PT, R43, R44.reuse, PT ;  /* 0x0000002c2b00720c */ /* 0x080fe40003fc6270 */
[----:B------:R-:W-:Y:S02]  /*4150*/  ISETP.GE.AND P5, PT, R41, R44, PT ;  /* 0x0000002c2900720c */ /* 0x000fe40003fa6270 */
[-C--:B------:R-:W-:Y:S02]  /*4160*/  ISETP.GE.AND P3, PT, R45, R42.reuse, PT ;  /* 0x0000002a2d00720c */ /* 0x080fe40003f66270 */
        /* <DEDUP_REMOVED lines=78> */
.L_x_586:
[C---:B------:R-:W-:Y:S01]  /*4650*/  FSETP.NEU.FTZ.AND P0, PT, R230.reuse, -INF , PT ;  /* 0xff800000e600780b */ /* 0x040fe20003f1d000 */
[----:B------:R-:W1:Y:S01]  /*4660*/  S2R R221, SR_TID.X ;  /* 0x0000000000dd7919 */ /* 0x000e620000002100 */
[----:B------:R-:W-:Y:S01]  /*4670*/  FSETP.NEU.FTZ.AND P1, PT, R231, -INF , PT ;  /* 0xff800000e700780b */ /* 0x000fe20003f3d000 */
[----:B------:R-:W-:Y:S01]  /*4680*/  FMUL.FTZ R36, R230, 1.4426950216293334961 ;  /* 0x3fb8aa3be6247820 */ /* 0x000fe20000410000 */
[----:B------:R-:W-:Y:S01]  /*4690*/  FMUL.FTZ R252, R228, 1.4426950216293334961 ;  /* 0x3fb8aa3be4fc7820 */ /* 0x000fe20000410000 */
[----:B------:R-:W-:Y:S01]  /*46a0*/  FMUL.FTZ R43, R229, 1.4426950216293334961 ;  /* 0x3fb8aa3be52b7820 */ /* 0x000fe20000410000 */
[----:B------:R-:W-:Y:S02]  /*46b0*/  IMAD.U32 R64, RZ, RZ, UR46 ;  /* 0x0000002eff407e24 */ /* 0x000fe4000f8e00ff */
[----:B------:R-:W-:Y:S01]  /*46c0*/  FMUL.FTZ R37, R231, 1.4426950216293334961 ;  /* 0x3fb8aa3be7257820 */ /* 0x000fe20000410000 */
[----:B------:R-:W-:Y:S01]  /*46d0*/  FSEL R36, R36, RZ, P0 ;  /* 0x000000ff24247208 */ /* 0x000fe20000000000 */
[----:B------:R-:W-:Y:S01]  /*46e0*/  IMAD.WIDE.U32 R170, R236, -0x2daee0ad, RZ ;  /* 0xd2511f53ecaa7825 */ /* 0x000fe200078e00ff */
[----:B------:R-:W-:Y:S01]  /*46f0*/  FSETP.NEU.FTZ.AND P0, PT, R228, -INF , PT ;  /* 0xff800000e400780b */ /* 0x000fe20003f1d000 */
[----:B------:R-:W-:Y:S01]  /*4700*/  UISETP.GT.AND UP0, UPT, UR54, UR51, UPT ;  /* 0x000000333600728c */ /* 0x000fe2000bf04270 */
[----:B------:R-:W-:Y:S01]  /*4710*/  FSEL R37, R37, RZ, P1 ;  /* 0x000000ff25257208 */ /* 0x000fe20000800000 */
[--C-:B------:R-:W-:Y:S01]  /*4720*/  FFMA.FTZ R41, R18, UR19, -R36.reuse ;  /* 0x0000001312297c23 */ /* 0x100fe20008010824 */
[----:B------:R-:W-:Y:S01]  /*4730*/  FSEL R252, R252, RZ, P0 ;  /* 0x000000fffcfc7208 */ /* 0x000fe20000000000 */
[--C-:B------:R-:W-:Y:S01]  /*4740*/  FFMA.FTZ R40, R19, UR19, -R36.reuse ;  /* 0x0000001313287c23 */ /* 0x100fe20008010824 */
[----:B------:R-:W-:Y:S01]  /*4750*/  FSETP.NEU.FTZ.AND P1, PT, R229, -INF , PT ;  /* 0xff800000e500780b */ /* 0x000fe20003f3d000 */
[----:B------:R-:W-:Y:S01]  /*4760*/  FFMA.FTZ R53, R17, UR19, -R37 ;  /* 0x0000001311357c23 */ /* 0x000fe20008010825 */
[----:B------:R-:W-:Y:S01]  /*4770*/  FFMA.FTZ R47, R34, UR19, -R36 ;  /* 0x00000013222f7c23 */ /* 0x000fe20008010824 */
[--C-:B------:R-:W-:Y:S01]  /*4780*/  FFMA.FTZ R60, R14, UR19, -R252.reuse ;  /* 0x000000130e3c7c23 */ /* 0x100fe200080108fc */
[----:B------:R-:W-:Y:S01]  /*4790*/  FSEL R43, R43, RZ, P1 ;  /* 0x000000ff2b2b7208 */ /* 0x000fe20000800000 */
[--C-:B------:R-:W-:Y:S01]  /*47a0*/  FFMA.FTZ R55, R11, UR19, -R252.reuse ;  /* 0x000000130b377c23 */ /* 0x100fe200080108fc */
[--C-:B------:R-:W-:Y:S01]  /*47b0*/  FFMA.FTZ R51, R27, UR19, -R252.reuse ;  /* 0x000000131b337c23 */ /* 0x100fe200080108fc */
[--C-:B------:R-:W-:Y:S01]  /*47c0*/  FFMA.FTZ R49, R30, UR19, -R252.reuse ;  /* 0x000000131e317c23 */ /* 0x100fe200080108fc */
[----:B------:R-:W-:Y:S01]  /*47d0*/  FFMA.FTZ R52, R10, UR19, -R252 ;  /* 0x000000130a347c23 */ /* 0x000fe200080108fc */
[--C-:B------:R-:W-:Y:S01]  /*47e0*/  FFMA.FTZ R66, R28, UR19, -R43.reuse ;  /* 0x000000131c427c23 */ /* 0x100fe2000801082b */
[--C-:B------:R-:W-:Y:S01]  /*47f0*/  FFMA.FTZ R65, R29, UR19, -R43.reuse ;  /* 0x000000131d417c23 */ /* 0x100fe2000801082b */
[--C-:B------:R-:W-:Y:S01]  /*4800*/  FFMA.FTZ R44, R9, UR19, -R43.reuse ;  /* 0x00000013092c7c23 */ /* 0x100fe2000801082b */
[----:B------:R-:W-:Y:S01]  /*4810*/  MUFU.EX2 R29, R60 ;  /* 0x0000003c001d7308 */ /* 0x000fe20000000800 */
[----:B------:R-:W-:Y:S01]  /*4820*/  FFMA.FTZ R48, R8, UR19, -R43 ;  /* 0x0000001308307c23 */ /* 0x000fe2000801082b */
[--C-:B------:R-:W-:Y:S01]  /*4830*/  FFMA.FTZ R46, R35, UR19, -R36.reuse ;  /* 0x00000013232e7c23 */ /* 0x100fe20008010824 */
[--C-:B------:R-:W-:Y:S07]  /*4840*/  FFMA.FTZ R45, R23, UR19, -R36.reuse ;  /* 0x00000013172d7c23 */ /* 0x100fee0008010824 */
[----:B------:R-:W-:Y:S01]  /*4850*/  MUFU.EX2 R9, R66 ;  /* 0x0000004200097308 */ /* 0x000fe20000000800 */
[--C-:B-1----:R-:W-:Y:S01]  /*4860*/  SHF.R.U32.HI R39, RZ, 0x6, R221.reuse ;  /* 0x00000006ff277819 */ /* 0x102fe200000116dd */
[C---:B------:R-:W-:Y:S01]  /*4870*/  IMAD.SHL.U32 R165, R221.reuse, 0x20, RZ ;  /* 0x00000020dda57824 */ /* 0x040fe200078e00ff */
[----:B------:R-:W-:Y:S01]  /*4880*/  SHF.R.U32.HI R168, RZ, 0x5, R221 ;  /* 0x00000005ffa87819 */ /* 0x000fe200000116dd */
[C---:B------:R-:W-:Y:S01]  /*4890*/  IMAD.SHL.U32 R166, R221.reuse, 0x10, RZ ;  /* 0x00000010dda67824 */ /* 0x040fe200078e00ff */
[----:B------:R-:W-:Y:S05]  /*48a0*/  LOP3.LUT P0, RZ, R221, 0x8, RZ, 0xc0, !PT ;  /* 0x00000008ddff7812 */ /* 0x000fea000780c0ff */
[----:B------:R-:W-:Y:S01]  /*48b0*/  MUFU.EX2 R35, R55 ;  /* 0x0000003700237308 */ /* 0x000fe20000000800 */
[----:B------:R-:W-:Y:S01]  /*48c0*/  LOP3.LUT R168, R168, 0x1, RZ, 0xc0, !PT ;  /* 0x00000001a8a87812 */ /* 0x000fe200078ec0ff */
[----:B------:R-:W-:Y:S01]  /*48d0*/  IMAD R64, R64, 0x4, R39 ;  /* 0x0000000440407824 */ /* 0x000fe200078e0227 */
[C---:B------:R-:W-:Y:S01]  /*48e0*/  LOP3.LUT R167, R165.reuse, 0xc0, RZ, 0xc0, !PT ;  /* 0x000000c0a5a77812 */ /* 0x040fe200078ec0ff */
[----:B------:R-:W-:Y:S01]  /*48f0*/  IMAD.U32 R67, RZ, RZ, UR54 ;  /* 0x00000036ff437e24 */ /* 0x000fe2000f8e00ff */
[----:B------:R-:W-:Y:S01]  /*4900*/  LOP3.LUT R226, R165, 0x7400, RZ, 0xc0, !PT ;  /* 0x00007400a5e27812 */ /* 0x000fe200078ec0ff */
[----:B------:R-:W-:Y:S01]  /*4910*/  FFMA.FTZ R39, R22, UR19, -R36 ;  /* 0x0000001316277c23 */ /* 0x000fe20008010824 */
[----:B------:R-:W-:Y:S01]  /*4920*/  LOP3.LUT R64, R64, UR58, R171, 0x96, !PT ;  /* 0x0000003a40407c12 */ /* 0x000fe2000f8e96ab */
[----:B------:R-:W-:Y:S01]  /*4930*/  IMAD R168, R67, 0x4, R168 ;  /* 0x0000000443a87824 */ /* 0x000fe200078e02a8 */
[----:B------:R-:W-:Y:S01]  /*4940*/  LOP3.LUT R165, R165, 0x120, RZ, 0xc0, !PT ;  /* 0x00000120a5a57812 */ /* 0x000fe200078ec0ff */
[--C-:B------:R-:W-:Y:S01]  /*4950*/  FFMA.FTZ R38, R7, UR19, -R36.reuse ;  /* 0x0000001307267c23 */ /* 0x100fe20008010824 */
[----:B------:R-:W-:Y:S01]  /*4960*/  FFMA.FTZ R36, R6, UR19, -R36 ;  /* 0x0000001306247c23 */ /* 0x000fe20008010824 */
[----:B------:R-:W-:Y:S02]  /*4970*/  VIADD R67, R168, 0x2 ;  /* 0x00000002a8437836 */ /* 0x000fe40000000000 */
[----:B------:R-:W-:Y:S01]  /*4980*/  FFMA.FTZ R59, R15, UR19, -R252 ;  /* 0x000000130f3b7c23 */ /* 0x000fe200080108fc */
[----:B------:R-:W-:Y:S01]  /*4990*/  IMAD.WIDE.U32 R10, R64, -0x326172a9, RZ ;  /* 0xcd9e8d57400a7825 */ /* 0x000fe200078e00ff */
[----:B------:R-:W-:Y:S01]  /*49a0*/  LOP3.LUT R64, R166, 0x1c0, RZ, 0xc0, !PT ;  /* 0x000001c0a6407812 */ /* 0x000fe200078ec0ff */
[----:B------:R-:W-:Y:S01]  /*49b0*/  MUFU.EX2 R34, R41 ;  /* 0x0000002900227308 */ /* 0x000fe20000000800 */
[----:B------:R-:W-:Y:S01]  /*49c0*/  LOP3.LUT R166, R165, 0x200, R166, 0xf8, !PT ;  /* 0x00000200a5a67812 */ /* 0x000fe200078ef8a6 */
[----:B------:R-:W-:Y:S01]  /*49d0*/  IMAD.WIDE.U32 R168, R168, -0x326172a9, RZ ;  /* 0xcd9e8d57a8a87825 */ /* 0x000fe200078e00ff */
[----:B------:R-:W-:Y:S07]  /*49e0*/  SHF.R.U32.HI R165, RZ, 0x1, R221 ;  /* 0x00000001ffa57819 */ /* 0x000fee00000116dd */
[----:B------:R-:W-:Y:S01]  /*49f0*/  MUFU.EX2 R8, R44 ;  /* 0x0000002c00087308 */ /* 0x000fe20000000800 */
[----:B------:R-:W-:Y:S01]  /*4a00*/  FFMA.FTZ R50, R26, UR19, -R252 ;  /* 0x000000131a327c23 */ /* 0x000fe200080108fc */
[----:B------:R-:W-:Y:S01]  /*4a10*/  IMAD.WIDE.U32 R18, R67, -0x326172a9, RZ ;  /* 0xcd9e8d5743127825 */ /* 0x000fe200078e00ff */
[----:B------:R-:W-:Y:S02]  /*4a20*/  LOP3.LUT R169, R234, UR59, R169, 0x96, !PT ;  /* 0x0000003beaa97c12 */ /* 0x000fe4000f8e96a9 */
[----:B------:R-:W-:Y:S01]  /*4a30*/  LOP3.LUT R168, R168, UR57, R11, 0x96, !PT ;  /* 0x00000039a8a87c12 */ /* 0x000fe2000f8e960b */
[----:B------:R-:W-:Y:S01]  /*4a40*/  IMAD.SHL.U32 R164, R221, 0x4, RZ ;  /* 0x00000004dda47824 */ /* 0x000fe200078e00ff */
[----:B------:R-:W-:Y:S01]  /*4a50*/  LOP3.LUT R67, R234, UR59, R19, 0x96, !PT ;  /* 0x0000003bea437c12 */ /* 0x000fe2000f8e9613 */
[----:B------:R-:W-:Y:S01]  /*4a60*/  IMAD.WIDE.U32 R22, R169, -0x2daee0ad, RZ ;  /* 0xd2511f53a9167825 */ /* 0x000fe200078e00ff */
[----:B------:R-:W-:Y:S02]  /*4a70*/  LOP3.LUT R171, R18, UR57, R11, 0x96, !PT ;  /* 0x0000003912ab7c12 */ /* 0x000fe4000f8e960b */
[----:B------:R-:W-:Y:S01]  /*4a80*/  LOP3.LUT R164, R167, 0x18, R164, 0xf8, !PT ;  /* 0x00000018a7a47812 */ /* 0x000fe200078ef8a4 */
[----:B------:R-:W-:Y:S01]  /*4a90*/  IMAD.WIDE.U32 R6, R168, -0x2daee0ad, RZ ;  /* 0xd2511f53a8067825 */ /* 0x000fe200078e00ff */
[----:B------:R-:W-:Y:S03]  /*4aa0*/  LOP3.LUT R169, R170, UR56, R23, 0x96, !PT ;  /* 0x00000038aaa97c12 */ /* 0x000fe6000f8e9617 */
[----:B------:R-:W-:Y:S01]  /*4ab0*/  FFMA.FTZ R62, R32, UR19, -R37 ;  /* 0x00000013203e7c23 */ /* 0x000fe20008010825 */
[----:B------:R-:W-:Y:S01]  /*4ac0*/  IMAD.WIDE.U32 R14, R67, -0x2daee0ad, RZ ;  /* 0xd2511f53430e7825 */ /* 0x000fe200078e00ff */
[----:B------:R-:W-:Y:S03]  /*4ad0*/  LOP3.LUT R168, R22, UR52, R7, 0x96, !PT ;  /* 0x0000003416a87c12 */ /* 0x000fe6000f8e9607 */
[----:B------:R-:W-:Y:S01]  /*4ae0*/  FFMA.FTZ R61, R33, UR19, -R37 ;  /* 0x00000013213d7c23 */ /* 0x000fe20008010825 */
[----:B------:R-:W-:Y:S01]  /*4af0*/  IMAD.SHL.U32 R251, R221, 0x2, RZ ;  /* 0x00000002ddfb7824 */ /* 0x000fe200078e00ff */
[----:B------:R-:W-:Y:S01]  /*4b00*/  LOP3.LUT R67, R170, UR56, R15, 0x96, !PT ;  /* 0x00000038aa437c12 */ /* 0x000fe2000f8e960f */
[----:B------:R-:W-:Y:S04]  /*4b10*/  IMAD.WIDE.U32 R170, R171, -0x2daee0ad, RZ ;  /* 0xd2511f53abaa7825 */ /* 0x000fe800078e00ff */
[----:B------:R-:W-:Y:S01]  /*4b20*/  FFMA.FTZ R54, R16, UR19, -R37 ;  /* 0x0000001310367c23 */ /* 0x000fe20008010825 */
[----:B------:R-:W1:Y:S01]  /*4b30*/  MUFU.EX2 R17, R62 ;  /* 0x0000003e00117308 */ /* 0x000e620000000800 */
[----:B------:R-:W-:Y:S01]  /*4b40*/  LOP3.LUT R64, R64, 0x38, R251, 0xf8, !PT ;  /* 0x0000003840407812 */ /* 0x000fe200078ef8fb */
[----:B------:R-:W-:Y:S01]  /*4b50*/  IMAD.WIDE.U32 R18, R169, -0x326172a9, RZ ;  /* 0xcd9e8d57a9127825 */ /* 0x000fe200078e00ff */
[----:B------:R-:W-:Y:S07]  /*4b60*/  LOP3.LUT R169, R14, UR52, R171, 0x96, !PT ;  /* 0x000000340ea97c12 */ /* 0x000fee000f8e96ab */
[----:B------:R-:W-:Y:S01]  /*4b70*/  MUFU.EX2 R16, R38 ;  /* 0x0000002600107308 */ /* 0x000fe20000000800 */
[----:B------:R-:W-:Y:S01]  /*4b80*/  LOP3.LUT R251, R226, 0x6, R251, 0xf8, !PT ;  /* 0x00000006e2fb7812 */ /* 0x000fe200078ef8fb */
[----:B------:R-:W-:Y:S01]  /*4b90*/  IMAD.WIDE.U32 R22, R168, -0x326172a9, RZ ;  /* 0xcd9e8d57a8167825 */ /* 0x000fe200078e00ff */
[----:B------:R-:W-:Y:S02]  /*4ba0*/  LOP3.LUT R64, R64, 0x20, R165, 0x78, !PT ;  /* 0x0000002040407812 */ /* 0x000fe400078e78a5 */
[----:B------:R-:W-:Y:S01]  /*4bb0*/  LOP3.LUT R168, R10, UR53, R19, 0x96, !PT ;  /* 0x000000350aa87c12 */ /* 0x000fe2000f8e9613 */
[----:B------:R-:W-:Y:S01]  /*4bc0*/  IMAD.WIDE.U32 R14, R67, -0x326172a9, RZ ;  /* 0xcd9e8d57430e7825 */ /* 0x000fe200078e00ff */
[----:B------:R-:W-:Y:S02]  /*4bd0*/  LOP3.LUT R67, R18, UR50, R23, 0x96, !PT ;  /* 0x0000003212437c12 */ /* 0x000fe4000f8e9617 */
[----:B------:R-:W-:Y:S01]  /*4be0*/  LOP3.LUT R251, R251, R64, RZ, 0xfc, !PT ;  /* 0x00000040fbfb7212 */ /* 0x000fe200078efcff */
[----:B------:R-:W-:Y:S01]  /*4bf0*/  IMAD.WIDE.U32 R18, R169, -0x326172a9, RZ ;  /* 0xcd9e8d57a9127825 */ /* 0x000fe200078e00ff */
[----:B------:R-:W-:Y:S03]  /*4c00*/  LOP3.LUT R64, R10, UR53, R15, 0x96, !PT ;  /* 0x000000350a407c12 */ /* 0x000fe6000f8e960f */
[----:B------:R-:W-:Y:S01]  /*4c10*/  FFMA.FTZ R252, R31, UR19, -R252 ;  /* 0x000000131ffc7c23 */ /* 0x000fe200080108fc */
[----:B------:R-:W-:Y:S01]  /*4c20*/  IMAD.WIDE.U32 R10, R67, -0x2daee0ad, RZ ;  /* 0xd2511f53430a7825 */ /* 0x000fe200078e00ff */
[----:B------:R-:W-:Y:S03]  /*4c30*/  LEA R250, R251, UR4, 0x1 ;  /* 0x00000004fbfa7c11 */ /* 0x000fe6000f8e08ff */
[----:B------:R-:W-:Y:S01]  /*4c40*/  FFMA.FTZ R63, R20, UR19, -R37 ;  /* 0x00000013143f7c23 */ /* 0x000fe20008010825 */
[----:B------:R-:W-:Y:S01]  /*4c50*/  IMAD.WIDE.U32 R30, R168, -0x2daee0ad, RZ ;  /* 0xd2511f53a81e7825 */ /* 0x000fe200078e00ff */
[----:B------:R-:W-:Y:S01]  /*4c60*/  LOP3.LUT R168, R14, UR50, R19, 0x96, !PT ;  /* 0x000000320ea87c12 */ /* 0x000fe2000f8e9613 */
[----:B------:R-:W-:Y:S02]  /*4c70*/  MUFU.EX2 R20, R36 ;  /* 0x0000002400147308 */ /* 0x000fe40000000800 */
[----:B------:R-:W-:Y:S01]  /*4c80*/  FFMA.FTZ R42, R21, UR19, -R37 ;  /* 0x00000013152a7c23 */ /* 0x000fe20008010825 */
[----:B------:R-:W-:Y:S01]  /*4c90*/  IMAD.WIDE.U32 R26, R64, -0x2daee0ad, RZ ;  /* 0xd2511f53401a7825 */ /* 0x000fe200078e00ff */
[----:B------:R-:W-:Y:S06]  /*4ca0*/  LOP3.LUT R64, R30, UR47, R11, 0x96, !PT ;  /* 0x0000002f1e407c12 */ /* 0x000fec000f8e960b */
[----:B------:R-:W-:Y:S01]  /*4cb0*/  MUFU.EX2 R21, R40 ;  /* 0x0000002800157308 */ /* 0x000fe20000000800 */
[----:B------:R-:W-:Y:S01]  /*4cc0*/  LOP3.LUT R67, R6, UR49, R31, 0x96, !PT ;  /* 0x0000003106437c12 */ /* 0x000fe2000f8e961f */
[----:B------:R-:W-:Y:S01]  /*4cd0*/  IMAD.WIDE.U32 R14, R168, -0x2daee0ad, RZ ;  /* 0xd2511f53a80e7825 */ /* 0x000fe200078e00ff */
[----:B------:R-:W-:Y:S07]  /*4ce0*/  LOP3.LUT R170, R170, UR49, R27, 0x96, !PT ;  /* 0x00000031aaaa7c12 */ /* 0x000fee000f8e961b */
[----:B------:R-:W-:Y:S01]  /*4cf0*/  MUFU.EX2 R19, R42 ;  /* 0x0000002a00137308 */ /* 0x000fe20000000800 */
[----:B------:R-:W-:Y:S01]  /*4d00*/  FFMA.FTZ R227, R4, UR19, -R37 ;  /* 0x0000001304e37c23 */ /* 0x000fe20008010825 */
[----:B------:R-:W-:Y:S01]  /*4d10*/  IMAD.WIDE.U32 R6, R64, -0x326172a9, RZ ;  /* 0xcd9e8d5740067825 */ /* 0x000fe200078e00ff */
[----:B------:R-:W-:Y:S07]  /*4d20*/  LOP3.LUT R169, R26, UR47, R15, 0x96, !PT ;  /* 0x0000002f1aa97c12 */ /* 0x000fee000f8e960f */
[----:B------:R-:W-:Y:S01]  /*4d30*/  MUFU.EX2 R4, R52 ;  /* 0x0000003400047308 */ /* 0x000fe20000000800 */
[----:B------:R-:W-:Y:S01]  /*4d40*/  FFMA.FTZ R37, R5, UR19, -R37 ;  /* 0x0000001305257c23 */ /* 0x000fe20008010825 */
[----:B------:R-:W-:Y:S04]  /*4d50*/  IMAD.WIDE.U32 R30, R67, -0x326172a9, RZ ;  /* 0xcd9e8d57431e7825 */ /* 0x000fe800078e00ff */
[--C-:B------:R-:W-:Y:S04]  /*4d60*/  FFMA.FTZ R56, R13, UR19, -R43.reuse ;  /* 0x000000130d387c23 */ /* 0x100fe8000801082b */
[----:B------:R-:W-:Y:S01]  /*4d70*/  MUFU.EX2 R15, R45 ;  /* 0x0000002d000f7308 */ /* 0x000fe20000000800 */
[----:B------:R-:W-:Y:S01]  /*4d80*/  FFMA.FTZ R58, R24, UR19, -R43 ;  /* 0x00000013183a7c23 */ /* 0x000fe2000801082b */
[----:B------:R-:W-:Y:S01]  /*4d90*/  VIADD R168, R250, 0x13000 ;  /* 0x00013000faa87836 */ /* 0x000fe20000000000 */
[----:B------:R-:W-:Y:S01]  /*4da0*/  LOP3.LUT R64, R30, UR33, R7, 0x96, !PT ;  /* 0x000000211e407c12 */ /* 0x000fe2000f8e9607 */
[----:B------:R-:W-:Y:S01]  /*4db0*/  VIADD R226, R250, 0x13020 ;  /* 0x00013020fae27836 */ /* 0x000fe20000000000 */
[----:B------:R-:W-:Y:S01]  /*4dc0*/  LOP3.LUT R67, R22, UR48, R31, 0x96, !PT ;  /* 0x0000003016437c12 */ /* 0x000fe2000f8e961f */
[----:B------:R-:W-:Y:S04]  /*4dd0*/  @P0 VIADD R226, R168, 0xffffffe0 ;  /* 0xffffffe0a8e20836 */ /* 0x000fe80000000000 */
[----:B------:R-:W-:Y:S01]  /*4de0*/  MUFU.EX2 R13, R46 ;  /* 0x0000002e000d7308 */ /* 0x000fe20000000800 */
[----:B------:R-:W-:Y:S04]  /*4df0*/  IMAD.WIDE.U32 R168, R169, -0x326172a9, RZ ;  /* 0xcd9e8d57a9a87825 */ /* 0x000fe800078e00ff */
[--C-:B------:R-:W-:Y:S01]  /*4e00*/  FFMA.FTZ R57, R12, UR19, -R43.reuse ;  /* 0x000000130c397c23 */ /* 0x100fe2000801082b */
[----:B------:R-:W-:Y:S01]  /*4e10*/  FFMA.FTZ R43, R25, UR19, -R43 ;  /* 0x00000013192b7c23 */ /* 0x000fe2000801082b */
[----:B------:R-:W-:Y:S03]  /*4e20*/  IMAD.WIDE.U32 R26, R170, -0x326172a9, RZ ;  /* 0xcd9e8d57aa1a7825 */ /* 0x000fe600078e00ff */
[----:B------:R-:W-:Y:S01]  /*4e30*/  MUFU.EX2 R25, R54 ;  /* 0x0000003600197308 */ /* 0x000fe20000000800 */
[----:B------:R-:W-:Y:S01]  /*4e40*/  LOP3.LUT R165, R164, 0x8, R165, 0x78, !PT ;  /* 0x00000008a4a57812 */ /* 0x000fe200078e78a5 */
[----:B------:R-:W-:Y:S01]  /*4e50*/  IMAD.WIDE.U32 R22, R64, -0x2daee0ad, RZ ;  /* 0xd2511f5340167825 */ /* 0x000fe200078e00ff */
[----:B------:R-:W-:Y:S07]  /*4e60*/  LOP3.LUT R223, R26, UR33, R169, 0x96, !PT ;  /* 0x000000211adf7c12 */ /* 0x000fee000f8e96a9 */
[----:B------:R-:W-:Y:S01]  /*4e70*/  MUFU.EX2 R227, R227 ;  /* 0x000000e300e37308 */ /* 0x000fe20000000800 */
[----:B------:R-:W-:Y:S01]  /*4e80*/  LOP3.LUT R170, R18, UR48, R27, 0x96, !PT ;  /* 0x0000003012aa7c12 */ /* 0x000fe2000f8e961b */
[----:B------:R-:W-:Y:S01]  /*4e90*/  IMAD.WIDE.U32 R30, R67, -0x2daee0ad, RZ ;  /* 0xd2511f53431e7825 */ /* 0x000fe200078e00ff */
[C---:B------:R-:W-:Y:S07]  /*4ea0*/  PRMT R5, R22.reuse, 0x7770, RZ ;  /* 0x0000777016057816 */ /* 0x040fee00000000ff */
[----:B------:R-:W2:Y:S01]  /*4eb0*/  MUFU.EX2 R26, R61 ;  /* 0x0000003d001a7308 */ /* 0x000ea20000000800 */
[----:B------:R-:W-:Y:S02]  /*4ec0*/  PRMT R225, R22, 0x7771, RZ ;  /* 0x0000777116e17816 */ /* 0x000fe400000000ff */
[----:B------:R-:W-:Y:S07]  /*4ed0*/  LOP3.LUT R64, R30, UR22, R23, 0x96, !PT ;  /* 0x000000161e407c12 */ /* 0x000fee000f8e9617 */
[----:B------:R3:W4:Y:S01]  /*4ee0*/  MUFU.EX2 R18, R47 ;  /* 0x0000002f00127308 */ /* 0x0007220000000800 */
[----:B------:R-:W-:Y:S01]  /*4ef0*/  LOP3.LUT R169, R10, UR30, R31, 0x96, !PT ;  /* 0x0000001e0aa97c12 */ /* 0x000fe2000f8e961f */
[----:B------:R-:W-:Y:S01]  /*4f00*/  IMAD.WIDE.U32 R10, R223, -0x2daee0ad, RZ ;  /* 0xd2511f53df0a7825 */ /* 0x000fe200078e00ff */
[----:B------:R-:W-:Y:S07]  /*4f10*/  ISETP.LE.U32.AND P4, PT, R5, UR17, PT ;  /* 0x0000001105007c0c */ /* 0x000fee000bf83070 */
[----:B------:R-:W4:Y:S01]  /*4f20*/  MUFU.EX2 R30, R63 ;  /* 0x0000003f001e7308 */ /* 0x000f220000000800 */
[----:B------:R-:W-:Y:S02]  /*4f30*/  ISETP.GT.U32.AND P2, PT, R225, UR17, PT ;  /* 0x00000011e1007c0c */ /* 0x000fe4000bf44070 */
[----:B------:R-:W-:Y:S07]  /*4f40*/  SHF.R.U32.HI R223, RZ, 0x18, R64 ;  /* 0x00000018ffdf7819 */ /* 0x000fee0000011640 */
[----:B------:R-:W-:Y:S01]  /*4f50*/  MUFU.EX2 R31, R56 ;  /* 0x00000038001f7308 */ /* 0x000fe20000000800 */
[C---:B------:R-:W-:Y:S02]  /*4f60*/  PRMT R67, R22.reuse, 0x7773, RZ ;  /* 0x0000777316437816 */ /* 0x040fe400000000ff */
[----:B------:R-:W-:Y:S01]  /*4f70*/  PRMT R171, R22, 0x7772, RZ ;  /* 0x0000777216ab7816 */ /* 0x000fe200000000ff */
[----:B------:R-:W-:Y:S01]  /*4f80*/  IMAD.WIDE.U32 R22, R170, -0x2daee0ad, RZ ;  /* 0xd2511f53aa167825 */ /* 0x000fe200078e00ff */
[----:B------:R-:W-:Y:S05]  /*4f90*/  ISETP.LE.U32.AND P1, PT, R223, UR17, PT ;  /* 0x00000011df007c0c */ /* 0x000fea000bf23070 */
[----:B------:R-:W-:Y:S01]  /*4fa0*/  MUFU.EX2 R33, R57 ;  /* 0x0000003900217308 */ /* 0x000fe20000000800 */
[----:B------:R-:W-:Y:S01]  /*4fb0*/  ISETP.GT.U32.AND P3, PT, R67, UR17, PT ;  /* 0x0000001143007c0c */ /* 0x000fe2000bf64070 */
[----:B-1----:R-:W-:Y:S01]  /*4fc0*/  @!P4 FADD.FTZ R17, -R17, -RZ ;  /* 0x800000ff1111c221 */ /* 0x002fe20000010100 */
[----:B------:R-:W-:Y:S01]  /*4fd0*/  LOP3.LUT R225, R64, 0xff, RZ, 0xc0, !PT ;  /* 0x000000ff40e17812 */ /* 0x000fe200078ec0ff */
[----:B--2---:R-:W-:Y:S01]  /*4fe0*/  @P2 FADD.FTZ R26, -R26, -RZ ;  /* 0x800000ff1a1a2221 */ /* 0x004fe20000010100 */
[----:B------:R-:W-:Y:S05]  /*4ff0*/  ISETP.GT.U32.AND P6, PT, R171, UR17, PT ;  /* 0x00000011ab007c0c */ /* 0x000fea000bfc4070 */
[----:B------:R-:W-:Y:S01]  /*5000*/  MUFU.EX2 R27, R59 ;  /* 0x0000003b001b7308 */ /* 0x000fe20000000800 */
[----:B------:R-:W-:Y:S02]  /*5010*/  PRMT R171, R10, 0x7770, RZ ;  /* 0x000077700aab7816 */ /* 0x000fe400000000ff */
[----:B------:R-:W-:Y:S07]  /*5020*/  LOP3.LUT R62, R14, UR30, R23, 0x96, !PT ;  /* 0x0000001e0e3e7c12 */ /* 0x000fee000f8e9617 */
[----:B------:R-:W-:Y:S01]  /*5030*/  MUFU.EX2 R12, R48 ;  /* 0x00000030000c7308 */ /* 0x000fe20000000800 */
[----:B------:R-:W-:Y:S01]  /*5040*/  LOP3.LUT R61, R22, UR22, R11, 0x96, !PT ;  /* 0x00000016163d7c12 */ /* 0x000fe2000f8e960b */
[----:B------:R-:W-:Y:S01]  /*5050*/  IMAD.WIDE.U32 R22, R169, -0x326172a9, RZ ;  /* 0xcd9e8d57a9167825 */ /* 0x000fe200078e00ff */
[C---:B------:R-:W-:Y:S07]  /*5060*/  PRMT R170, R10.reuse, 0x7771, RZ ;  /* 0x000077710aaa7816 */ /* 0x040fee00000000ff */
[----:B------:R-:W-:Y:S01]  /*5070*/  MUFU.EX2 R14, R58 ;  /* 0x0000003a000e7308 */ /* 0x000fe20000000800 */
[----:B------:R-:W-:Y:S01]  /*5080*/  ISETP.LE.U32.AND P5, PT, R225, UR17, PT ;  /* 0x00000011e1007c0c */ /* 0x000fe2000bfa3070 */
[----:B------:R-:W-:Y:S01]  /*5090*/  @!P1 FADD.FTZ R15, -R15, -RZ ;  /* 0x800000ff0f0f9221 */ /* 0x000fe20000010100 */
[C---:B------:R-:W-:Y:S01]  /*50a0*/  PRMT R67, R10.reuse, 0x7772, RZ ;  /* 0x000077720a437816 */ /* 0x040fe200000000ff */
[----:B------:R-:W-:Y:S01]  /*50b0*/  @P3 FADD.FTZ R13, -R13, -RZ ;  /* 0x800000ff0d0d3221 */ /* 0x000fe20000010100 */
[----:B---3--:R-:W-:Y:S05]  /*50c0*/  PRMT R47, R10, 0x7773, RZ ;  /* 0x000077730a2f7816 */ /* 0x008fea00000000ff */
[----:B------:R-:W-:Y:S01]  /*50d0*/  MUFU.EX2 R24, R37 ;  /* 0x0000002500187308 */ /* 0x000fe20000000800 */
[----:B------:R-:W-:Y:S01]  /*50e0*/  ISETP.LE.U32.AND P4, PT, R171, UR17, PT ;  /* 0x00000011ab007c0c */ /* 0x000fe2000bf83070 */
[----:B----4-:R-:W-:Y:S01]  /*50f0*/  @P6 FADD.FTZ R18, -R18, -RZ ;  /* 0x800000ff12126221 */ /* 0x010fe20000010100 */
[----:B------:R-:W-:Y:S07]  /*5100*/  PRMT R169, R22, 0x7771, RZ ;  /* 0x0000777116a97816 */ /* 0x000fee00000000ff */
[----:B------:R-:W1:Y:S01]  /*5110*/  MUFU.EX2 R10, R65 ;  /* 0x00000041000a7308 */ /* 0x000e620000000800 */
[----:B------:R-:W-:Y:S02]  /*5120*/  ISETP.GT.U32.AND P2, PT, R170, UR17, PT ;  /* 0x00000011aa007c0c */ /* 0x000fe4000bf44070 */
[----:B------:R-:W-:Y:S01]  /*5130*/  PRMT R170, R22, 0x7770, RZ ;  /* 0x0000777016aa7816 */ /* 0x000fe200000000ff */
[----:B------:R-:W-:Y:S01]  /*5140*/  @!P5 FADD.FTZ R30, -R30, -RZ ;  /* 0x800000ff1e1ed221 */ /* 0x000fe20000010100 */
[----:B------:R-:W-:Y:S05]  /*5150*/  LOP3.LUT R46, R6, UR23, R23, 0x96, !PT ;  /* 0x00000017062e7c12 */ /* 0x000fea000f8e9617 */
[----:B------:R-:W-:Y:S01]  /*5160*/  MUFU.EX2 R11, R43 ;  /* 0x0000002b000b7308 */ /* 0x000fe20000000800 */
[----:B------:R-:W-:Y:S02]  /*5170*/  ISETP.GT.U32.AND P1, PT, R169, UR17, PT ;  /* 0x00000011a9007c0c */ /* 0x000fe4000bf24070 */
[----:B------:R-:W-:Y:S07]  /*5180*/  ISETP.LE.U32.AND P3, PT, R170, UR17, PT ;  /* 0x00000011aa007c0c */ /* 0x000fee000bf63070 */
[----:B------:R-:W2:Y:S01]  /*5190*/  MUFU.EX2 R23, R53 ;  /* 0x0000003500177308 */ /* 0x000ea20000000800 */
[C---:B------:R-:W-:Y:S01]  /*51a0*/  PRMT R63, R22.reuse, 0x7772, RZ ;  /* 0x00007772163f7816 */ /* 0x040fe200000000ff */
[----:B------:R-:W-:Y:S01]  /*51b0*/  @!P4 FADD.FTZ R9, -R9, -RZ ;  /* 0x800000ff0909c221 */ /* 0x000fe20000010100 */
[----:B------:R-:W-:Y:S01]  /*51c0*/  PRMT R45, R22, 0x7773, RZ ;  /* 0x00007773162d7816 */ /* 0x000fe200000000ff */
[----:B-1----:R-:W-:Y:S01]  /*51d0*/  @P2 FADD.FTZ R10, -R10, -RZ ;  /* 0x800000ff0a0a2221 */ /* 0x002fe20000010100 */
[----:B------:R-:W-:Y:S05]  /*51e0*/  ISETP.GT.U32.AND P5, PT, R47, UR17, PT ;  /* 0x000000112f007c0c */ /* 0x000fea000bfa4070 */
[----:B------:R-:W1:Y:S01]  /*51f0*/  MUFU.EX2 R22, R39 ;  /* 0x0000002700167308 */ /* 0x000e620000000800 */
[----:B------:R-:W-:Y:S01]  /*5200*/  PRMT R47, R64, 0x7632, R47 ;  /* 0x00007632402f7816 */ /* 0x000fe2000000002f */
[----:B------:R-:W-:Y:S01]  /*5210*/  IMAD.MOV.U32 R37, RZ, RZ, 0x10 ;  /* 0x00000010ff257424 */ /* 0x000fe200078e00ff */
[----:B------:R-:W-:Y:S01]  /*5220*/  ISETP.GT.U32.AND P4, PT, R63, UR17, PT ;  /* 0x000000113f007c0c */ /* 0x000fe2000bf84070 */
[----:B------:R-:W-:Y:S01]  /*5230*/  IMAD.WIDE.U32 R62, R62, -0x326172a9, RZ ;  /* 0xcd9e8d573e3e7825 */ /* 0x000fe200078e00ff */
[----:B------:R-:W-:Y:S05]  /*5240*/  ISETP.GT.U32.AND P2, PT, R45, UR17, PT ;  /* 0x000000112d007c0c */ /* 0x000fea000bf44070 */
[----:B------:R-:W-:Y:S01]  /*5250*/  MUFU.EX2 R6, R51 ;  /* 0x0000003300067308 */ /* 0x000fe20000000800 */
[----:B------:R-:W-:Y:S01]  /*5260*/  LOP3.LUT R41, R61, 0xff, RZ, 0xc0, !PT ;  /* 0x000000ff3d297812 */ /* 0x000fe200078ec0ff */
[----:B--2---:R-:W-:Y:S01]  /*5270*/  @P1 FADD.FTZ R23, -R23, -RZ ;  /* 0x800000ff17171221 */ /* 0x004fe20000010100 */
[----:B------:R-:W-:Y:S01]  /*5280*/  LOP3.LUT R47, R47, 0xff, RZ, 0xc0, !PT ;  /* 0x000000ff2f2f7812 */ /* 0x000fe200078ec0ff */
[----:B------:R-:W-:Y:S01]  /*5290*/  @!P3 FADD.FTZ R25, -R25, -RZ ;  /* 0x800000ff1919b221 */ /* 0x000fe20000010100 */
[----:B------:R-:W-:Y:S05]  /*52a0*/  ISETP.LE.U32.AND P1, PT, R41, UR17, PT ;  /* 0x0000001129007c0c */ /* 0x000fea000bf23070 */
[----:B------:R-:W-:Y:S01]  /*52b0*/  MUFU.EX2 R7, R50 ;  /* 0x0000003200077308 */ /* 0x000fe20000000800 */
[----:B------:R-:W-:Y:S02]  /*52c0*/  ISETP.LE.U32.AND P3, PT, R47, UR17, PT ;  /* 0x000000112f007c0c */ /* 0x000fe4000bf63070 */
[----:B------:R-:W-:Y:S01]  /*52d0*/  SHF.R.U32.HI R40, RZ, 0x18, R46 ;  /* 0x00000018ff287819 */ /* 0x000fe2000001162e */
[----:B------:R-:W-:Y:S01]  /*52e0*/  @P4 FADD.FTZ R34, -R34, -RZ ;  /* 0x800000ff22224221 */ /* 0x000fe20000010100 */
[----:B------:R-:W-:Y:S01]  /*52f0*/  LOP3.LUT R47, R46, 0xff, RZ, 0xc0, !PT ;  /* 0x000000ff2e2f7812 */ /* 0x000fe200078ec0ff */
[----:B------:R-:W-:Y:S01]  /*5300*/  @P2 FADD.FTZ R21, -R21, -RZ ;  /* 0x800000ff15152221 */ /* 0x000fe20000010100 */
[----:B------:R-:W-:Y:S03]  /*5310*/  ISETP.LE.U32.AND P4, PT, R40, UR17, PT ;  /* 0x0000001128007c0c */ /* 0x000fe6000bf83070 */
[----:B------:R-:W-:Y:S01]  /*5320*/  MUFU.EX2 R5, R49 ;  /* 0x0000003100057308 */ /* 0x000fe20000000800 */
[----:B------:R-:W-:Y:S02]  /*5330*/  PRMT R41, R62, 0x7771, RZ ;  /* 0x000077713e297816 */ /* 0x000fe400000000ff */
[----:B------:R-:W-:Y:S01]  /*5340*/  ISETP.LE.U32.AND P2, PT, R47, UR17, PT ;  /* 0x000000112f007c0c */ /* 0x000fe2000bf43070 */
[----:B------:R-:W-:Y:S01]  /*5350*/  @!P1 FADD.FTZ R14, -R14, -RZ ;  /* 0x800000ff0e0e9221 */ /* 0x000fe20000010100 */
[----:B------:R-:W-:Y:S01]  /*5360*/  PRMT R45, R62, 0x7770, RZ ;  /* 0x000077703e2d7816 */ /* 0x000fe200000000ff */
[----:B-1----:R-:W-:Y:S01]  /*5370*/  @!P3 FADD.FTZ R22, -R22, -RZ ;  /* 0x800000ff1616b221 */ /* 0x002fe20000010100 */
[----:B------:R-:W-:Y:S03]  /*5380*/  ISETP.GT.U32.AND P1, PT, R41, UR17, PT ;  /* 0x0000001129007c0c */ /* 0x000fe6000bf24070 */
[----:B------:R-:W1:Y:S01]  /*5390*/  MUFU.EX2 R252, R252 ;  /* 0x000000fc00fc7308 */ /* 0x000e620000000800 */
[----:B------:R-:W-:Y:S02]  /*53a0*/  ISETP.LE.U32.AND P3, PT, R45, UR17, PT ;  /* 0x000000112d007c0c */ /* 0x000fe4000bf63070 */
[----:B------:R-:W-:Y:S01]  /*53b0*/  LOP3.LUT R64, R64, 0xffff, RZ, 0xc0, !PT ;  /* 0x0000ffff40407812 */ /* 0x000fe200078ec0ff */
[----:B------:R-:W-:Y:S01]  /*53c0*/  @!P4 FADD.FTZ R16, -R16, -RZ ;  /* 0x800000ff1010c221 */ /* 0x000fe20000010100 */
[C---:B------:R-:W-:Y:S02]  /*53d0*/  PRMT R40, R62.reuse, 0x7772, RZ ;  /* 0x000077723e287816 */ /* 0x040fe400000000ff */
[----:B------:R-:W-:Y:S01]  /*53e0*/  PRMT R39, R62, 0x7773, RZ ;  /* 0x000077733e277816 */ /* 0x000fe200000000ff */
[----:B------:R-:W-:Y:S01]  /*53f0*/  @!P2 FADD.FTZ R227, -R227, -RZ ;  /* 0x800000ffe3e3a221 */ /* 0x000fe20000010100 */
[----:B------:R-:W-:Y:S02]  /*5400*/  PRMT R38, R46, 0x7632, R38 ;  /* 0x000076322e267816 */ /* 0x000fe40000000026 */
[----:B------:R-:W-:Y:S01]  /*5410*/  SHF.R.U32.HI R64, RZ, 0x8, R64 ;  /* 0x00000008ff407819 */ /* 0x000fe20000011640 */
[----:B------:R-:W-:Y:S01]  /*5420*/  @P1 FADD.FTZ R31, -R31, -RZ ;  /* 0x800000ff1f1f1221 */ /* 0x000fe20000010100 */
[----:B------:R-:W-:Y:S01]  /*5430*/  ISETP.GT.U32.AND P4, PT, R40, UR17, PT ;  /* 0x0000001128007c0c */ /* 0x000fe2000bf84070 */
[----:B------:R-:W-:Y:S01]  /*5440*/  @!P3 FADD.FTZ R33, -R33, -RZ ;  /* 0x800000ff2121b221 */ /* 0x000fe20000010100 */
[----:B------:R-:W-:Y:S01]  /*5450*/  ISETP.GT.U32.AND P2, PT, R39, UR17, PT ;  /* 0x0000001127007c0c */ /* 0x000fe2000bf44070 */
[----:B-1----:R-:W-:Y:S01]  /*5460*/  @P5 FADD.FTZ R252, -R252, -RZ ;  /* 0x800000fffcfc5221 */ /* 0x002fe20000010100 */
[----:B------:R-:W-:Y:S02]  /*5470*/  LOP3.LUT R38, R38, 0xff, RZ, 0xc0, !PT ;  /* 0x000000ff26267812 */ /* 0x000fe400078ec0ff */
[----:B------:R-:W-:Y:S02]  /*5480*/  LOP3.LUT R39, R64, 0xffff, RZ, 0xc0, !PT ;  /* 0x0000ffff40277812 */ /* 0x000fe400078ec0ff */
[----:B------:R-:W-:Y:S02]  /*5490*/  LOP3.LUT R168, R168, UR23, R63, 0x96, !PT ;  /* 0x00000017a8a87c12 */ /* 0x000fe4000f8e963f */
[----:B------:R-:W-:Y:S02]  /*54a0*/  ISETP.LE.U32.AND P1, PT, R38, UR17, PT ;  /* 0x0000001126007c0c */ /* 0x000fe4000bf23070 */
[----:B------:R-:W-:Y:S01]  /*54b0*/  ISETP.LE.U32.AND P3, PT, R39, UR17, PT ;  /* 0x0000001127007c0c */ /* 0x000fe2000bf63070 */
[----:B------:R-:W-:Y:S01]  /*54c0*/  @P4 FADD.FTZ R29, -R29, -RZ ;  /* 0x800000ff1d1d4221 */ /* 0x000fe20000010100 */
[----:B------:R-:W-:Y:S01]  /*54d0*/  LOP3.LUT R46, R46, 0xffff, RZ, 0xc0, !PT ;  /* 0x0000ffff2e2e7812 */ /* 0x000fe200078ec0ff */
[----:B------:R-:W-:Y:S01]  /*54e0*/  @P2 FADD.FTZ R27, -R27, -RZ ;  /* 0x800000ff1b1b2221 */ /* 0x000fe20000010100 */
[C---:B------:R-:W-:Y:S02]  /*54f0*/  LOP3.LUT R38, R168.reuse, 0xff, RZ, 0xc0, !PT ;  /* 0x000000ffa8267812 */ /* 0x040fe400078ec0ff */
[----:B------:R-:W-:Y:S02]  /*5500*/  PRMT R36, R168, 0x7632, R36 ;  /* 0x00007632a8247816 */ /* 0x000fe40000000024 */
[----:B------:R-:W-:Y:S02]  /*5510*/  SHF.R.U32.HI R46, RZ, 0x8, R46 ;  /* 0x00000008ff2e7819 */ /* 0x000fe4000001162e */
[----:B------:R-:W-:Y:S01]  /*5520*/  ISETP.LE.U32.AND P4, PT, R38, UR17, PT ;  /* 0x0000001126007c0c */ /* 0x000fe2000bf83070 */
[----:B------:R-:W-:Y:S01]  /*5530*/  @!P1 FADD.FTZ R20, -R20, -RZ ;  /* 0x800000ff14149221 */ /* 0x000fe20000010100 */
[----:B------:R-:W-:Y:S01]  /*5540*/  SHF.R.U32.HI R38, RZ, 0x18, R168 ;  /* 0x00000018ff267819 */ /* 0x000fe200000116a8 */
[----:B------:R-:W-:Y:S01]  /*5550*/  @!P3 FADD.FTZ R19, -R19, -RZ ;  /* 0x800000ff1313b221 */ /* 0x000fe20000010100 */
[----:B------:R-:W-:Y:S02]  /*5560*/  LOP3.LUT R168, R168, 0xffff, RZ, 0xc0, !PT ;  /* 0x0000ffffa8a87812 */ /* 0x000fe400078ec0ff */
[----:B------:R-:W-:Y:S02]  /*5570*/  LOP3.LUT R36, R36, 0xff, RZ, 0xc0, !PT ;  /* 0x000000ff24247812 */ /* 0x000fe400078ec0ff */
[----:B------:R-:W-:Y:S02]  /*5580*/  LOP3.LUT R46, R46, 0xffff, RZ, 0xc0, !PT ;  /* 0x0000ffff2e2e7812 */ /* 0x000fe400078ec0ff */
[----:B------:R-:W-:Y:S02]  /*5590*/  ISETP.LE.U32.AND P2, PT, R38, UR17, PT ;  /* 0x0000001126007c0c */ /* 0x000fe4000bf43070 */
[----:B------:R-:W-:Y:S01]  /*55a0*/  SHF.R.U32.HI R168, RZ, 0x8, R168 ;  /* 0x00000008ffa87819 */ /* 0x000fe200000116a8 */
[----:B------:R-:W-:Y:S01]  /*55b0*/  @!P4 FADD.FTZ R12, -R12, -RZ ;  /* 0x800000ff0c0cc221 */ /* 0x000fe20000010100 */
[----:B------:R-:W-:Y:S02]  /*55c0*/  ISETP.LE.U32.AND P1, PT, R36, UR17, PT ;  /* 0x0000001124007c0c */ /* 0x000fe4000bf23070 */
[----:B------:R-:W-:Y:S02]  /*55d0*/  ISETP.LE.U32.AND P3, PT, R46, UR17, PT ;  /* 0x000000112e007c0c */ /* 0x000fe4000bf63070 */
[----:B------:R-:W-:Y:S02]  /*55e0*/  LOP3.LUT R36, R168, 0xffff, RZ, 0xc0, !PT ;  /* 0x0000ffffa8247812 */ /* 0x000fe400078ec0ff */
[----:B------:R-:W-:Y:S02]  /*55f0*/  F2FP.RELU.F16.F32.PACK_AB R41, R16, R20 ;  /* 0x000000141029723e */ /* 0x000fe400000008ff */
[----:B------:R-:W-:Y:S01]  /*5600*/  ISETP.LE.U32.AND P4, PT, R36, UR17, PT ;  /* 0x0000001124007c0c */ /* 0x000fe2000bf83070 */
[----:B------:R-:W-:Y:S01]  /*5610*/  @!P2 FADD.FTZ R35, -R35, -RZ ;  /* 0x800000ff2323a221 */ /* 0x000fe20000010100 */
[C---:B------:R-:W-:Y:S01]  /*5620*/  PRMT R38, R61.reuse, 0x7632, R38 ;  /* 0x000076323d267816 */ /* 0x040fe20000000026 */
[----:B------:R1:W-:Y:S01]  /*5630*/  STS [R250+0x13400], R41 ;  /* 0x01340029fa007388 */ /* 0x0003e20000000800 */
[----:B------:R-:W-:Y:S01]  /*5640*/  SHF.R.U32.HI R36, RZ, 0x18, R61 ;  /* 0x00000018ff247819 */ /* 0x000fe2000001163d */
[----:B------:R-:W-:Y:S01]  /*5650*/  @!P1 FADD.FTZ R4, -R4, -RZ ;  /* 0x800000ff04049221 */ /* 0x000fe20000010100 */
[----:B------:R-:W-:Y:S01]  /*5660*/  LOP3.LUT R61, R61, 0xffff, RZ, 0xc0, !PT ;  /* 0x0000ffff3d3d7812 */ /* 0x000fe200078ec0ff */
[----:B------:R-:W-:Y:S01]  /*5670*/  @!P3 FADD.FTZ R24, -R24, -RZ ;  /* 0x800000ff1818b221 */ /* 0x000fe20000010100 */
[----:B------:R-:W-:Y:S02]  /*5680*/  ISETP.LE.U32.AND P2, PT, R36, UR17, PT ;  /* 0x0000001124007c0c */ /* 0x000fe4000bf43070 */
[----:B------:R-:W-:Y:S02]  /*5690*/  SHF.R.U32.HI R36, RZ, 0x8, R61 ;  /* 0x00000008ff247819 */ /* 0x000fe4000001163d */
[----:B------:R-:W-:Y:S01]  /*56a0*/  LOP3.LUT P1, RZ, R221, 0x4, RZ, 0xc0, !PT ;  /* 0x00000004ddff7812 */ /* 0x000fe2000782c0ff */
[----:B------:R-:W-:Y:S01]  /*56b0*/  @!P4 FADD.FTZ R8, -R8, -RZ ;  /* 0x800000ff0808c221 */ /* 0x000fe20000010100 */
[----:B------:R-:W-:Y:S02]  /*56c0*/  LOP3.LUT R36, R36, 0xffff, RZ, 0xc0, !PT ;  /* 0x0000ffff24247812 */ /* 0x000fe400078ec0ff */
[----:B------:R-:W-:Y:S02]  /*56d0*/  SEL R37, R37, 0xfffffff0, !P1 ;  /* 0xfffffff025257807 */ /* 0x000fe40004800000 */
[----:B------:R-:W-:Y:S02]  /*56e0*/  F2FP.RELU.F16.F32.PACK_AB R39, R24, R227 ;  /* 0x000000e31827723e */ /* 0x000fe400000008ff */
[----:B------:R-:W-:Y:S01]  /*56f0*/  ISETP.LE.U32.AND P4, PT, R36, UR17, PT ;  /* 0x0000001124007c0c */ /* 0x000fe2000bf83070 */
[----:B------:R-:W-:Y:S01]  /*5700*/  IMAD.IADD R36, R37, 0x1, R250 ;  /* 0x0000000125247824 */ /* 0x000fe200078e02fa */
[----:B------:R-:W-:Y:S01]  /*5710*/  F2FP.RELU.F16.F32.PACK_AB R51, R23, R25 ;  /* 0x000000191733723e */ /* 0x000fe200000008ff */
[----:B------:R2:W-:Y:S01]  /*5720*/  STS [R250+0x13000], R39 ;  /* 0x01300027fa007388 */ /* 0x0005e20000000800 */
[----:B------:R-:W-:Y:S01]  /*5730*/  F2FP.RELU.F16.F32.PACK_AB R47, R21, R34 ;  /* 0x00000022152f723e */ /* 0x000fe200000008ff */
[----:B------:R-:W-:Y:S01]  /*5740*/  IMAD.IADD R48, R37, 0x1, R226 ;  /* 0x0000000125307824 */ /* 0x000fe200078e02e2 */
[----:B------:R-:W-:Y:S01]  /*5750*/  F2FP.RELU.F16.F32.PACK_AB R55, R8, R12 ;  /* 0x0000000c0837723e */ /* 0x000fe200000008ff */
[----:B------:R-:W-:Y:S01]  /*5760*/  STS [R36+0x13000], R51 ;  /* 0x0130003324007388 */ /* 0x000fe20000000800 */
[----:B------:R-:W-:Y:S01]  /*5770*/  F2FP.RELU.F16.F32.PACK_AB R53, R35, R4 ;  /* 0x000000042335723e */ /* 0x000fe200000008ff */
[----:B------:R-:W-:Y:S01]  /*5780*/  @!P2 FADD.FTZ R6, -R6, -RZ ;  /* 0x800000ff0606a221 */ /* 0x000fe20000010100 */
[----:B------:R-:W-:Y:S01]  /*5790*/  F2FP.RELU.F16.F32.PACK_AB R45, R31, R33 ;  /* 0x000000211f2d723e */ /* 0x000fe200000008ff */
[----:B------:R3:W-:Y:S01]  /*57a0*/  STS [R36+0x13400], R47 ;  /* 0x0134002f24007388 */ /* 0x0007e20000000800 */
[----:B------:R-:W-:Y:S01]  /*57b0*/  F2FP.RELU.F16.F32.PACK_AB R43, R27, R29 ;  /* 0x0000001d1b2b723e */ /* 0x000fe200000008ff */
[----:B------:R-:W-:Y:S01]  /*57c0*/  @!P4 FADD.FTZ R11, -R11, -RZ ;  /* 0x800000ff0b0bc221 */ /* 0x000fe20000010100 */
[----:B-1----:R-:W-:Y:S01]  /*57d0*/  F2FP.RELU.F16.F32.PACK_AB R41, R19, R30 ;  /* 0x0000001e1329723e */ /* 0x002fe200000008ff */
[----:B------:R-:W-:Y:S01]  /*57e0*/  STS [R250+0x14000], R55 ;  /* 0x01400037fa007388 */ /* 0x000fe20000000800 */
[----:B------:R-:W-:Y:S02]  /*57f0*/  LOP3.LUT R38, R38, 0xff, RZ, 0xc0, !PT ;  /* 0x000000ff26267812 */ /* 0x000fe400078ec0ff */
[----:B------:R-:W-:Y:S01]  /*5800*/  ISETP.GT.U32.AND P6, PT, R67, UR17, PT ;  /* 0x0000001143007c0c */ /* 0x000fe2000bfc4070 */
[----:B------:R-:W-:Y:S01]  /*5810*/  STS [R250+0x14400], R53 ;  /* 0x01440035fa007388 */ /* 0x000fe20000000800 */
[----:B------:R-:W-:Y:S02]  /*5820*/  ISETP.LE.U32.AND P3, PT, R38, UR17, PT ;  /* 0x0000001126007c0c */ /* 0x000fe4000bf63070 */
[----:B------:R-:W-:Y:S01]  /*5830*/  F2FP.RELU.F16.F32.PACK_AB R37, R26, R17 ;  /* 0x000000111a25723e */ /* 0x000fe200000008ff */
[----:B------:R1:W-:Y:S01]  /*5840*/  STS [R36+0x14000], R45 ;  /* 0x0140002d24007388 */ /* 0x0003e20000000800 */
[----:B------:R-:W-:Y:S02]  /*5850*/  LOP3.LUT R165, R166, R165, RZ, 0xfc, !PT ;  /* 0x000000a5a6a57212 */ /* 0x000fe400078efcff */
[----:B------:R-:W-:Y:S01]  /*5860*/  FSETP.GE.FTZ.AND P2, PT, R24, RZ, PT ;  /* 0x000000ff1800720b */ /* 0x000fe20003f56000 */
[----:B------:R4:W-:Y:S01]  /*5870*/  STS [R36+0x14400], R43 ;  /* 0x0144002b24007388 */ /* 0x0009e20000000800 */
[----:B--2---:R-:W-:Y:S02]  /*5880*/  F2FP.RELU.F16.F32.PACK_AB R39, R15, R22 ;  /* 0x000000160f27723e */ /* 0x004fe400000008ff */
[----:B------:R-:W-:Y:S01]  /*5890*/  LEA R225, R165, UR4, 0x1 ;  /* 0x00000004a5e17c11 */ /* 0x000fe2000f8e08ff */
[----:B------:R2:W-:Y:S01]  /*58a0*/  STS [R226], R41 ;  /* 0x00000029e2007388 */ /* 0x0005e20000000800 */
[----:B------:R-:W-:Y:S01]  /*58b0*/  @P6 FADD.FTZ R5, -R5, -RZ ;  /* 0x800000ff05056221 */ /* 0x000fe20000010100 */
[----:B------:R-:W-:Y:S01]  /*58c0*/  @!P3 FADD.FTZ R7, -R7, -RZ ;  /* 0x800000ff0707b221 */ /* 0x000fe20000010100 */
[----:B------:R-:W-:Y:S01]  /*58d0*/  FSETP.GE.FTZ.AND P3, PT, R227, RZ, PT ;  /* 0x000000ffe300720b */ /* 0x000fe20003f76000 */
[----:B------:R-:W-:Y:S01]  /*58e0*/  STS [R226+0x400], R39 ;  /* 0x00040027e2007388 */ /* 0x000fe20000000800 */
[----:B---3--:R-:W-:Y:S01]  /*58f0*/  F2FP.RELU.F16.F32.PACK_AB R47, R13, R18 ;  /* 0x000000120d2f723e */ /* 0x008fe200000008ff */
[----:B------:R-:W-:Y:S01]  /*5900*/  VIADD R223, R225, 0x6020 ;  /* 0x00006020e1df7836 */ /* 0x000fe20000000000 */
[----:B------:R-:W-:Y:S01]  /*5910*/  F2FP.RELU.F16.F32.PACK_AB R49, R252, R5 ;  /* 0x00000005fc31723e */ /* 0x000fe200000008ff */
[----:B------:R-:W-:Y:S01]  /*5920*/  STS [R48], R37 ;  /* 0x0000002530007388 */ /* 0x000fe20000000800 */
[----:B------:R-:W-:Y:S02]  /*5930*/  FSETP.GE.FTZ.AND P5, PT, R12, RZ, PT ;  /* 0x000000ff0c00720b */ /* 0x000fe40003fb6000 */
[----:B------:R-:W-:Y:S01]  /*5940*/  FSETP.GE.FTZ.AND P4, PT, R8, RZ, PT ;  /* 0x000000ff0800720b */ /* 0x000fe20003f96000 */
[----:B------:R-:W-:Y:S01]  /*5950*/  STS [R48+0x400], R47 ;  /* 0x0004002f30007388 */ /* 0x000fe20000000800 */
[----:B------:R-:W-:Y:S02]  /*5960*/  FSETP.GE.FTZ.AND P6, PT, R26, RZ, PT ;  /* 0x000000ff1a00720b */ /* 0x000fe40003fd6000 */
[----:B------:R-:W-:Y:S02]  /*5970*/  LEA R251, R251, UR39, 0x1 ;  /* 0x00000027fbfb7c11 */ /* 0x000fe4000f8e08ff */
[----:B-1----:R-:W-:Y:S02]  /*5980*/  F2FP.RELU.F16.F32.PACK_AB R45, R10, R9 ;  /* 0x000000090a2d723e */ /* 0x002fe400000008ff */
[----:B----4-:R-:W-:Y:S01]  /*5990*/  F2FP.RELU.F16.F32.PACK_AB R43, R11, R14 ;  /* 0x0000000e0b2b723e */ /* 0x010fe200000008ff */
[----:B------:R-:W-:Y:S01]  /*59a0*/  VIADD R36, R225, 0x6000 ;  /* 0x00006000e1247836 */ /* 0x000fe20000000000 */
[----:B--2---:R-:W-:Y:S03]  /*59b0*/  F2FP.RELU.F16.F32.PACK_AB R41, R6, R7 ;  /* 0x000000070629723e */ /* 0x004fe600000008ff */
[----:B------:R-:W-:Y:S01]  /*59c0*/  STS [R226+0x1000], R43 ;  /* 0x0010002be2007388 */ /* 0x000fe20000000800 */
[----:B------:R-:W-:Y:S03]  /*59d0*/  @P1 VIADD R223, R36, 0xffffffe0 ;  /* 0xffffffe024df1836 */ /* 0x000fe60000000000 */
[----:B------:R1:W-:Y:S04]  /*59e0*/  STS [R226+0x1400], R41 ;  /* 0x00140029e2007388 */ /* 0x0003e80000000800 */
[----:B------:R-:W-:Y:S04]  /*59f0*/  STS [R48+0x1000], R45 ;  /* 0x0010002d30007388 */ /* 0x000fe80000000800 */
[----:B------:R-:W-:Y:S04]  /*5a00*/  STS [R48+0x1400], R49 ;  /* 0x0014003130007388 */ /* 0x000fe80000000800 */
[----:B------:R-:W2:Y:S08]  /*5a10*/  LDSM.16.M88.4 R64, [R225+0x6000] ;  /* 0x00600000e140783b */ /* 0x000eb00000000200 */
[----:B------:R-:W3:Y:S01]  /*5a20*/  LDSM.16.M88.4 R60, [R225+0x6800] ;  /* 0x00680000e13c783b */ /* 0x000ee20000000200 */
[----:B-1----:R-:W-:Y:S07]  /*5a30*/  SHF.R.U32.HI R226, RZ, 0x1, R221 ;  /* 0x00000001ffe27819 */ /* 0x002fee00000116dd */
[----:B------:R-:W1:Y:S08]  /*5a40*/  LDSM.16.M88.4 R164, [R223] ;  /* 0x00000000dfa4783b */ /* 0x000e700000000200 */
        /* <DEDUP_REMOVED lines=55> */
[----:B------:R-:W-:Y:S02]  /*5dc0*/  FADD.FTZ R38, -R248, R38 ;  /* 0x00000026f8267221 */ /* 0x000fe40000010100 */
[-C--:B------:R-:W-:Y:S01]  /*5dd0*/  FSEL R225, R36, R249.reuse, P3 ;  /* 0x000000f924e17208 */ /* 0x080fe20001800000 */
[C---:B------:R-:W-:Y:S04]  /*5de0*/  HMMA.16816.F32 R48, R164.reuse, R214, R48 ;  /* 0x000000d6a430723c */ /* 0x040fe80000001830 */
[----:B------:R-:W-:Y:S01]  /*5df0*/  LOP3.LUT R36, R226, 0x30, RZ, 0xc0, !PT ;  /* 0x00000030e2247812 */ /* 0x000fe200078ec0ff */
[----:B------:R-:W-:Y:S01]  /*5e00*/  FADD.FTZ R43, -R246, R43 ;  /* 0x0000002bf62b7221 */ /* 0x000fe20000010100 */
[----:B------:R-:W-:Y:S01]  /*5e10*/  FSEL R223, R37, R249, P2 ;  /* 0x000000f925df7208 */ /* 0x000fe20001000000 */
[----:B------:R-:W-:Y:S01]  /*5e20*/  FMUL.FTZ R37, R227, R225 ;  /* 0x000000e1e3257220 */ /* 0x000fe20000410000 */
[----:B------:R-:W-:Y:S01]  /*5e30*/  LOP3.LUT R36, R36, 0x8, R221, 0xf8, !PT ;  /* 0x0000000824247812 */ /* 0x000fe200078ef8dd */
[C---:B------:R-:W-:Y:S01]  /*5e40*/  IMAD.SHL.U32 R227, R221.reuse, 0x40, RZ ;  /* 0x00000040dde37824 */ /* 0x040fe200078e00ff */
[----:B------:R-:W-:Y:S01]  /*5e50*/  FSETP.GE.FTZ.AND P2, PT, R16, RZ, PT ;  /* 0x000000ff1000720b */ /* 0x000fe20003f56000 */
[----:B------:R-:W-:Y:S01]  /*5e60*/  FMUL.FTZ R24, R24, R223 ;  /* 0x000000df18187220 */ /* 0x000fe20000410000 */
[----:B------:R-:W-:Y:S01]  /*5e70*/  FSETP.GE.FTZ.AND P3, PT, R20, RZ, PT ;  /* 0x000000ff1400720b */ /* 0x000fe20003f76000 */
[----:B------:R-:W-:Y:S01]  /*5e80*/  IMAD.SHL.U32 R223, R221, 0x8, RZ ;  /* 0x00000008dddf7824 */ /* 0x000fe200078e00ff */
[----:B------:R-:W-:Y:S01]  /*5e90*/  LOP3.LUT R36, R36, 0x1c0, R227, 0xf8, !PT ;  /* 0x000001c024247812 */ /* 0x000fe200078ef8e3 */
[-C--:B------:R-:W-:Y:S03]  /*5ea0*/  HMMA.16816.F32 R52, R164, R216.reuse, R52 ;  /* 0x000000d8a434723c */ /* 0x080fe60000001834 */
[----:B------:R-:W-:Y:S01]  /*5eb0*/  LOP3.LUT R225, R227, 0x400, RZ, 0xc0, !PT ;  /* 0x00000400e3e17812 */ /* 0x000fe200078ec0ff */
[C---:B------:R-:W-:Y:S01]  /*5ec0*/  FADD.FTZ R40, -R247.reuse, R40 ;  /* 0x00000028f7287221 */ /* 0x040fe20000010100 */
[----:B------:R-:W-:Y:S01]  /*5ed0*/  LOP3.LUT R36, R36, 0x38, R223, 0x78, !PT ;  /* 0x0000003824247812 */ /* 0x000fe200078e78df */
[----:B------:R-:W-:Y:S01]  /*5ee0*/  FADD.FTZ R44, -R247, R44 ;  /* 0x0000002cf72c7221 */ /* 0x000fe20000010100 */
[-C--:B------:R-:W-:Y:S01]  /*5ef0*/  FSEL R39, R39, R248.reuse, P2 ;  /* 0x000000f827277208 */ /* 0x080fe20001000000 */
[C---:B------:R-:W-:Y:S04]  /*5f00*/  HMMA.16816.F32 R56, R168.reuse, R216, R56 ;  /* 0x000000d8a838723c */ /* 0x040fe80000001838 */
[----:B------:R-:W-:Y:S01]  /*5f10*/  FSEL R38, R38, R248, P3 ;  /* 0x000000f826267208 */ /* 0x000fe20001800000 */
[----:B------:R-:W-:Y:S01]  /*5f20*/  IMAD R225, R36, 0x2, R225 ;  /* 0x0000000224e17824 */ /* 0x000fe200078e02e1 */
[----:B------:R-:W-:Y:S01]  /*5f30*/  FSETP.GE.FTZ.AND P2, PT, R35, RZ, PT ;  /* 0x000000ff2300720b */ /* 0x000fe20003f56000 */
[----:B------:R-:W-:Y:S01]  /*5f40*/  FADD.FTZ R36, -R247, R41 ;  /* 0x00000029f7247221 */ /* 0x000fe20000010100 */
[----:B------:R-:W-:Y:S01]  /*5f50*/  FSETP.GE.FTZ.AND P3, PT, R4, RZ, PT ;  /* 0x000000ff0400720b */ /* 0x000fe20003f76000 */
[----:B------:R-:W-:Y:S01]  /*5f60*/  FADD.FTZ R41, -R246, R42 ;  /* 0x0000002af6297221 */ /* 0x000fe20000010100 */
[----:B------:R-:W-:Y:S01]  /*5f70*/  FSEL R42, R43, R246, P2 ;  /* 0x000000f62b2a7208 */ /* 0x000fe20001000000 */
[----:B------:R-:W-:Y:S01]  /*5f80*/  FMUL.FTZ R38, R20, R38 ;  /* 0x0000002614267220 */ /* 0x000fe20000410000 */
[----:B------:R-:W-:Y:S01]  /*5f90*/  FSEL R40, R40, R247, P5 ;  /* 0x000000f728287208 */ /* 0x000fe20002800000 */
[----:B------:R-:W-:Y:S01]  /*5fa0*/  FMUL.FTZ R39, R16, R39 ;  /* 0x0000002710277220 */ /* 0x000fe20000410000 */
[----:B------:R-:W-:Y:S01]  /*5fb0*/  FSEL R41, R41, R246, P3 ;  /* 0x000000f629297208 */ /* 0x000fe20001800000 */
[C---:B------:R-:W-:Y:S01]  /*5fc0*/  FADD.FTZ R43, -R246.reuse, R46 ;  /* 0x0000002ef62b7221 */ /* 0x040fe20000010100 */
[----:B------:R-:W-:Y:S01]  /*5fd0*/  FSETP.GE.FTZ.AND P3, PT, R29, RZ, PT ;  /* 0x000000ff1d00720b */ /* 0x000fe20003f76000 */
[----:B------:R-:W-:Y:S01]  /*5fe0*/  FADD.FTZ R47, -R246, R47 ;  /* 0x0000002ff62f7221 */ /* 0x000fe20000010100 */
[-C--:B------:R-:W-:Y:S01]  /*5ff0*/  FSEL R36, R36, R247.reuse, P4 ;  /* 0x000000f724247208 */ /* 0x080fe20002000000 */
[----:B------:R-:W-:Y:S01]  /*6000*/  FADD.FTZ R45, -R247, R45 ;  /* 0x0000002df72d7221 */ /* 0x000fe20000010100 */
[----:B------:R-:W-:Y:S01]  /*6010*/  FSETP.GE.FTZ.AND P5, PT, R33, RZ, PT ;  /* 0x000000ff2100720b */ /* 0x000fe20003fb6000 */
[----:B------:R-:W-:Y:S01]  /*6020*/  FMUL.FTZ R40, R12, R40 ;  /* 0x000000280c287220 */ /* 0x000fe20000410000 */
[----:B------:R-:W-:Y:S01]  /*6030*/  FSETP.GE.FTZ.AND P2, PT, R27, RZ, PT ;  /* 0x000000ff1b00720b */ /* 0x000fe20003f56000 */
[----:B------:R-:W-:Y:S01]  /*6040*/  FMUL.FTZ R36, R8, R36 ;  /* 0x0000002408247220 */ /* 0x000fe20000410000 */
[----:B------:R-:W-:Y:S01]  /*6050*/  FSETP.GE.FTZ.AND P4, PT, R31, RZ, PT ;  /* 0x000000ff1f00720b */ /* 0x000fe20003f96000 */
[----:B------:R-:W-:Y:S01]  /*6060*/  FADD.FTZ R48, -R249, R48 ;  /* 0x00000030f9307221 */ /* 0x000fe20000010100 */
[----:B------:R-:W-:Y:S01]  /*6070*/  F2FP.F16.F32.PACK_AB R39, R39, R38 ;  /* 0x000000262727723e */ /* 0x000fe200000000ff */
[C---:B------:R-:W-:Y:S01]  /*6080*/  FADD.FTZ R51, -R248.reuse, R51 ;  /* 0x00000033f8337221 */ /* 0x040fe20000010100 */
[-C--:B------:R-:W-:Y:S01]  /*6090*/  FSEL R46, R43, R246.reuse, P3 ;  /* 0x000000f62b2e7208 */ /* 0x080fe20001800000 */
[----:B------:R-:W-:Y:S01]  /*60a0*/  FADD.FTZ R55, -R248, R55 ;  /* 0x00000037f8377221 */ /* 0x000fe20000010100 */
[-C--:B------:R-:W-:Y:S01]  /*60b0*/  FSEL R38, R44, R247.reuse, P5 ;  /* 0x000000f72c267208 */ /* 0x080fe20002800000 */
[----:B------:R-:W-:Y:S01]  /*60c0*/  FADD.FTZ R44, -R249, R49 ;  /* 0x00000031f92c7221 */ /* 0x000fe20000010100 */
[----:B------:R-:W-:Y:S01]  /*60d0*/  FSEL R43, R47, R246, P2 ;  /* 0x000000f62f2b7208 */ /* 0x000fe20001000000 */
[-C--:B------:R-:W-:Y:S03]  /*60e0*/  HMMA.16816.F32 R60, R168, R218.reuse, R60 ;  /* 0x000000daa83c723c */ /* 0x080fe6000000183c */
[----:B------:R-:W-:Y:S01]  /*60f0*/  FSEL R45, R45, R247, P4 ;  /* 0x000000f72d2d7208 */ /* 0x000fe20002000000 */
[----:B------:R-:W-:Y:S01]  /*6100*/  FMUL.FTZ R49, R27, R43 ;  /* 0x0000002b1b317220 */ /* 0x000fe20000410000 */
[----:B------:R-:W-:Y:S01]  /*6110*/  FSETP.GE.FTZ.AND P5, PT, R25, RZ, PT ;  /* 0x000000ff1900720b */ /* 0x000fe20003fb6000 */
[----:B------:R-:W-:Y:S01]  /*6120*/  FMUL.FTZ R41, R4, R41 ;  /* 0x0000002904297220 */ /* 0x000fe20000410000 */
[----:B------:R-:W-:Y:S01]  /*6130*/  FSETP.GE.FTZ.AND P4, PT, R23, RZ, PT ;  /* 0x000000ff1700720b */ /* 0x000fe20003f96000 */
[----:B------:R-:W-:Y:S01]  /*6140*/  FMUL.FTZ R42, R35, R42 ;  /* 0x0000002a232a7220 */ /* 0x000fe20000410000 */
[----:B------:R-:W-:Y:S01]  /*6150*/  FSETP.GE.FTZ.AND P2, PT, R21, RZ, PT ;  /* 0x000000ff1500720b */ /* 0x000fe20003f56000 */
[----:B------:R-:W-:Y:S01]  /*6160*/  FADD.FTZ R47, -R248, R50 ;  /* 0x00000032f82f7221 */ /* 0x000fe20000010100 */
[----:B------:R-:W-:Y:S01]  /*6170*/  F2FP.F16.F32.PACK_AB R43, R36, R40 ;  /* 0x00000028242b723e */ /* 0x000fe200000000ff */
[----:B------:R-:W-:Y:S01]  /*6180*/  FADD.FTZ R36, -R249, R53 ;  /* 0x00000035f9247221 */ /* 0x000fe20000010100 */
[-C--:B------:R-:W-:Y:S01]  /*6190*/  FSEL R48, R48, R249.reuse, P5 ;  /* 0x000000f930307208 */ /* 0x080fe20002800000 */
[----:B------:R-:W-:Y:S01]  /*61a0*/  FADD.FTZ R56, -R247, R56 ;  /* 0x00000038f7387221 */ /* 0x000fe20000010100 */
[----:B------:R-:W-:Y:S01]  /*61b0*/  FSEL R44, R44, R249, P4 ;  /* 0x000000f92c2c7208 */ /* 0x000fe20002000000 */
[----:B------:R-:W-:Y:S01]  /*61c0*/  FMUL.FTZ R38, R33, R38 ;  /* 0x0000002621267220 */ /* 0x000fe20000410000 */
[----:B------:R-:W-:Y:S01]  /*61d0*/  FSEL R40, R51, R248, P2 ;  /* 0x000000f833287208 */ /* 0x000fe20001000000 */
[----:B------:R-:W-:Y:S01]  /*61e0*/  FMUL.FTZ R48, R25, R48 ;  /* 0x0000003019307220 */ /* 0x000fe20000410000 */
[----:B------:R-:W-:Y:S01]  /*61f0*/  FSETP.GE.FTZ.AND P2, PT, R15, RZ, PT ;  /* 0x000000ff0f00720b */ /* 0x000fe20003f56000 */
[----:B------:R-:W-:Y:S01]  /*6200*/  FMUL.FTZ R51, R23, R44 ;  /* 0x0000002c17337220 */ /* 0x000fe20000410000 */
[----:B------:R-:W-:Y:S01]  /*6210*/  FSETP.GE.FTZ.AND P3, PT, R34, RZ, PT ;  /* 0x000000ff2200720b */ /* 0x000fe20003f76000 */
[----:B------:R-:W-:Y:S01]  /*6220*/  FMUL.FTZ R45, R31, R45 ;  /* 0x0000002d1f2d7220 */ /* 0x000fe20000410000 */
[-C--:B------:R-:W-:Y:S01]  /*6230*/  FSEL R44, R55, R248.reuse, P2 ;  /* 0x000000f8372c7208 */ /* 0x080fe20001000000 */
[----:B------:R-:W-:Y:S01]  /*6240*/  FADD.FTZ R53, -R248, R54 ;  /* 0x00000036f8357221 */ /* 0x000fe20000010100 */
[----:B------:R-:W-:Y:S01]  /*6250*/  FSETP.GE.FTZ.AND P4, PT, R19, RZ, PT ;  /* 0x000000ff1300720b */ /* 0x000fe20003f96000 */
[----:B------:R-:W-:Y:S01]  /*6260*/  FADD.FTZ R59, -R246, R59 ;  /* 0x0000003bf63b7221 */ /* 0x000fe20000010100 */
[----:B------:R-:W-:Y:S01]  /*6270*/  FSETP.GE.FTZ.AND P2, PT, R14, RZ, PT ;  /* 0x000000ff0e00720b */ /* 0x000fe20003f56000 */
[----:B------:R-:W-:Y:S04]  /*6280*/  HMMA.16816.F32 R64, R164, R218, R64 ;  /* 0x000000daa440723c */ /* 0x000fe80000001840 */
[----:B------:R-:W-:Y:S01]  /*6290*/  F2FP.F16.F32.PACK_AB R41, R42, R41 ;  /* 0x000000292a29723e */ /* 0x000fe200000000ff */
[----:B------:R-:W-:Y:S01]  /*62a0*/  FADD.FTZ R42, -R247, R57 ;  /* 0x00000039f72a7221 */ /* 0x000fe20000010100 */
[----:B------:R-:W-:Y:S01]  /*62b0*/  FSEL R47, R47, R248, P3 ;  /* 0x000000f82f2f7208 */ /* 0x000fe20001800000 */
[----:B------:R-:W-:Y:S01]  /*62c0*/  FMUL.FTZ R46, R29, R46 ;  /* 0x0000002e1d2e7220 */ /* 0x000fe20000410000 */
[----:B------:R-:W-:Y:S01]  /*62d0*/  F2FP.F16.F32.PACK_AB R48, R51, R48 ;  /* 0x000000303330723e */ /* 0x000fe200000000ff */
[----:B------:R-:W-:Y:S01]  /*62e0*/  FADD.FTZ R52, -R249, R52 ;  /* 0x00000034f9347221 */ /* 0x000fe20000010100 */
[----:B------:R-:W-:Y:S01]  /*62f0*/  FSETP.GE.FTZ.AND P3, PT, R22, RZ, PT ;  /* 0x000000ff1600720b */ /* 0x000fe20003f76000 */
        /* <DEDUP_REMOVED lines=8> */
[----:B------:R-:W-:Y:S01]  /*6380*/  FADD.FTZ R64, -R249, R64 ;  /* 0x00000040f9407221 */ /* 0x000fe20000010100 */
[----:B------:R-:W-:Y:S01]  /*6390*/  F2FP.F16.F32.PACK_AB R38, R45, R38 ;  /* 0x000000262d26723e */ /* 0x000fe200000000ff */
[----:B------:R-:W-:Y:S01]  /*63a0*/  FADD.FTZ R45, -R246, R58 ;  /* 0x0000003af62d7221 */ /* 0x000fe20000010100 */
[----:B------:R-:W-:Y:S01]  /*63b0*/  FSEL R53, R53, R248, P3 ;  /* 0x000000f835357208 */ /* 0x000fe20001800000 */
[----:B------:R-:W-:Y:S01]  /*63c0*/  FMUL.FTZ R44, R15, R44 ;  /* 0x0000002c0f2c7220 */ /* 0x000fe20000410000 */
[----:B------:R-:W-:Y:S01]  /*63d0*/  FSETP.GE.FTZ.AND P3, PT, R7, RZ, PT ;  /* 0x000000ff0700720b */ /* 0x000fe20003f76000 */
[----:B------:R-:W-:Y:S01]  /*63e0*/  FMUL.FTZ R51, R14, R51 ;  /* 0x000000330e337220 */ /* 0x000fe20000410000 */
[----:B------:R-:W-:Y:S01]  /*63f0*/  FSEL R42, R42, R247, P4 ;  /* 0x000000f72a2a7208 */ /* 0x000fe20002000000 */
[----:B------:R-:W-:Y:S01]  /*6400*/  FMUL.FTZ R53, R22, R53 ;  /* 0x0000003516357220 */ /* 0x000fe20000410000 */
[----:B------:R-:W-:Y:S02]  /*6410*/  FSEL R59, R59, R246, P2 ;  /* 0x000000f63b3b7208 */ /* 0x000fe40001000000 */
[----:B------:R-:W-:Y:S01]  /*6420*/  FSETP.GE.FTZ.AND P4, PT, R10, RZ, PT ;  /* 0x000000ff0a00720b */ /* 0x000fe20003f96000 */
[----:B------:R-:W-:Y:S01]  /*6430*/  FMUL.FTZ R42, R11, R42 ;  /* 0x0000002a0b2a7220 */ /* 0x000fe20000410000 */
[----:B------:R-:W-:Y:S01]  /*6440*/  FSETP.GE.FTZ.AND P2, PT, R252, RZ, PT ;  /* 0x000000fffc00720b */ /* 0x000fe20003f56000 */
[----:B------:R-:W-:Y:S01]  /*6450*/  FMUL.FTZ R59, R6, R59 ;  /* 0x0000003b063b7220 */ /* 0x000fe20000410000 */
[----:B------:R-:W-:Y:S02]  /*6460*/  FSETP.GE.FTZ.AND P5, PT, R30, RZ, PT ;  /* 0x000000ff1e00720b */ /* 0x000fe40003fb6000 */
[----:B------:R-:W-:Y:S01]  /*6470*/  FSEL R50, R45, R246, P3 ;  /* 0x000000f62d327208 */ /* 0x000fe20001800000 */
[----:B------:R-:W-:Y:S01]  /*6480*/  FADD.FTZ R45, -R246, R62 ;  /* 0x0000003ef62d7221 */ /* 0x000fe20000010100 */
[----:B------:R-:W-:Y:S02]  /*6490*/  FSETP.GE.FTZ.AND P3, PT, R5, RZ, PT ;  /* 0x000000ff0500720b */ /* 0x000fe40003f76000 */
[----:B------:R-:W-:Y:S01]  /*64a0*/  F2FP.F16.F32.PACK_AB R46, R49, R46 ;  /* 0x0000002e312e723e */ /* 0x000fe200000000ff */
[----:B------:R-:W-:Y:S01]  /*64b0*/  FMUL.FTZ R50, R7, R50 ;  /* 0x0000003207327220 */ /* 0x000fe20000410000 */
[----:B------:R-:W-:Y:S02]  /*64c0*/  FSEL R49, R52, R249, P5 ;  /* 0x000000f934317208 */ /* 0x000fe40002800000 */
[----:B------:R-:W-:Y:S02]  /*64d0*/  FSETP.GE.FTZ.AND P5, PT, R9, RZ, PT ;  /* 0x000000ff0900720b */ /* 0x000fe40003fb6000 */
[----:B------:R-:W-:Y:S01]  /*64e0*/  FSEL R52, R45, R246, P3 ;  /* 0x000000f62d347208 */ /* 0x000fe20001800000 */
[----:B------:R-:W-:Y:S01]  /*64f0*/  @P2 FADD.FTZ R246, -R246, R63 ;  /* 0x0000003ff6f62221 */ /* 0x000fe20000010100 */
        /* <DEDUP_REMOVED lines=8> */
[----:B------:R-:W-:Y:S01]  /*6580*/  FSEL R64, R64, R249, P4 ;  /* 0x000000f940407208 */ /* 0x000fe20002000000 */
[----:B------:R-:W-:Y:S01]  /*6590*/  FMUL.FTZ R52, R5, R52 ;  /* 0x0000003405347220 */ /* 0x000fe20000410000 */
[----:B------:R-:W-:Y:S01]  /*65a0*/  FSEL R45, R45, R248, P2 ;  /* 0x000000f82d2d7208 */ /* 0x000fe20001000000 */
[----:B------:R-:W-:Y:S01]  /*65b0*/  @P6 FADD.FTZ R249, -R249, R65 ;  /* 0x00000041f9f96221 */ /* 0x000fe20000010100 */
[----:B------:R-:W-:Y:S01]  /*65c0*/  F2FP.F16.F32.PACK_AB R40, R40, R47 ;  /* 0x0000002f2828723e */ /* 0x000fe200000000ff */
[----:B------:R-:W-:Y:S01]  /*65d0*/  @P3 FADD.FTZ R248, -R248, R67 ;  /* 0x00000043f8f83221 */ /* 0x000fe20000010100 */
        /* <DEDUP_REMOVED lines=9> */
[----:B------:R-:W-:Y:S01]  /*6670*/  IMAD.MOV.U32 R49, RZ, RZ, 0x10 ;  /* 0x00000010ff317424 */ /* 0x000fe200078e00ff */
        /* <DEDUP_REMOVED lines=38> */
.L_x_587:
[----:B------:R-:W-:Y:S01]  /*68e0*/  SEL R4, R49, 0xfffffff0, !P1 ;  /* 0xfffffff031047807 */ /* 0x000fe20004800000 */
[C---:B------:R-:W-:Y:S01]  /*68f0*/  VIADD R29, R251.reuse, 0x20 ;  /* 0x00000020fb1d7836 */ /* 0x040fe20000000000 */
[----:B------:R-:W-:Y:S01]  /*6900*/  STS [R250+0xf000], R37 ;  /* 0x00f00025fa007388 */ /* 0x000fe20000000800 */
[----:B------:R-:W-:Y:S02]  /*6910*/  @P0 VIADD R29, R251, 0xffffffe0 ;  /* 0xffffffe0fb1d0836 */ /* 0x000fe40000000000 */
[----:B------:R-:W-:Y:S01]  /*6920*/  FMUL.FTZ R249, R26, R249 ;  /* 0x000000f91af97220 */ /* 0x000fe20000410000 */
[----:B------:R-:W-:Y:S01]  /*6930*/  IMAD.IADD R251, R4, 0x1, R251 ;  /* 0x0000000104fb7824 */ /* 0x000fe200078e02fb */
[----:B------:R-:W-:Y:S01]  /*6940*/  STS [R250+0xf400], R39 ;  /* 0x00f40027fa007388 */ /* 0x000fe20000000800 */
[----:B------:R-:W-:Y:S01]  /*6950*/  FMUL.FTZ R248, R13, R248 ;  /* 0x000000f80df87220 */ /* 0x000fe20000410000 */
[----:B------:R-:W-:Y:S01]  /*6960*/  F2FP.F16.F32.PACK_AB R47, R47, R52 ;  /* 0x000000342f2f723e */ /* 0x000fe200000000ff */
[----:B------:R-:W-:Y:S02]  /*6970*/  IMAD.SHL.U32 R52, R221, 0x20, RZ ;  /* 0x00000020dd347824 */ /* 0x000fe400078e00ff */
[----:B------:R2:W-:Y:S01]  /*6980*/  STS [R251+-0x3c00], R40 ;  /* 0xffc40028fb007388 */ /* 0x0005e20000000800 */
[----:B------:R-:W-:Y:S01]  /*6990*/  F2FP.F16.F32.PACK_AB R249, R249, R64 ;  /* 0x00000040f9f9723e */ /* 0x000fe200000000ff */
[----:B------:R-:W-:Y:S01]  /*69a0*/  IMAD.SHL.U32 R64, R221, 0x4, RZ ;  /* 0x00000004dd407824 */ /* 0x000fe200078e00ff */
[----:B------:R-:W-:Y:S02]  /*69b0*/  F2FP.F16.F32.PACK_AB R45, R248, R45 ;  /* 0x0000002df82d723e */ /* 0x000fe400000000ff */
[----:B------:R-:W-:Y:S01]  /*69c0*/  STS [R251+-0x4000], R48 ;  /* 0xffc00030fb007388 */ /* 0x000fe20000000800 */
[----:B------:R-:W-:Y:S01]  /*69d0*/  F2FP.F16.F32.PACK_AB R60, R247, R60 ;  /* 0x0000003cf73c723e */ /* 0x000fe200000000ff */
[----:B------:R-:W3:Y:S01]  /*69e0*/  LDC R167, c[0x0][0x44c] ;  /* 0x00011300ffa77b82 */ /* 0x000ee20000000800 */
[--C-:B------:R-:W-:Y:S02]  /*69f0*/  SHF.R.U32.HI R66, RZ, 0x4, R221.reuse ;  /* 0x00000004ff427819 */ /* 0x100fe400000116dd */
[----:B------:R-:W-:Y:S02]  /*6a00*/  STS [R250+0x10000], R43 ;  /* 0x0100002bfa007388 */ /* 0x000fe40000000800 */
[----:B------:R-:W-:Y:S03]  /*6a10*/  LOP3.LUT R66, R66, 0x8, RZ, 0xc0, !PT ;  /* 0x0000000842427812 */ /* 0x000fe600078ec0ff */
[----:B------:R-:W-:Y:S01]  /*6a20*/  STS [R250+0x10400], R41 ;  /* 0x01040029fa007388 */ /* 0x000fe20000000800 */
[----:B------:R-:W-:Y:S04]  /*6a30*/  LOP3.LUT R5, R66, 0x10, R221, 0xf8, !PT ;  /* 0x0000001042057812 */ /* 0x000fe800078ef8dd */
[----:B------:R-:W-:Y:S01]  /*6a40*/  STS [R251+-0x3000], R38 ;  /* 0xffd00026fb007388 */ /* 0x000fe20000000800 */
[----:B------:R-:W-:Y:S04]  /*6a50*/  LOP3.LUT R5, R5, 0xc0, R52, 0xf8, !PT ;  /* 0x000000c005057812 */ /* 0x000fe800078ef834 */
[----:B------:R-:W-:Y:S01]  /*6a60*/  STS [R251+-0x2c00], R46 ;  /* 0xffd4002efb007388 */ /* 0x000fe20000000800 */
[----:B------:R-:W-:Y:S04]  /*6a70*/  LOP3.LUT R5, R5, 0x18, R64, 0x78, !PT ;  /* 0x0000001805057812 */ /* 0x000fe800078e7840 */
[----:B------:R-:W-:Y:S01]  /*6a80*/  STS [R29+-0x4000], R36 ;  /* 0xffc000241d007388 */ /* 0x000fe20000000800 */
[----:B--2---:R-:W-:Y:S01]  /*6a90*/  IMAD.IADD R40, R4, 0x1, R29 ;  /* 0x0000000104287824 */ /* 0x004fe200078e021d */
[----:B------:R-:W-:Y:S03]  /*6aa0*/  LOP3.LUT R4, R5, 0x120, R52, 0xf8, !PT ;  /* 0x0000012005047812 */ /* 0x000fe600078ef834 */
[----:B------:R-:W-:Y:S01]  /*6ab0*/  STS [R29+-0x3c00], R44 ;  /* 0xffc4002c1d007388 */ /* 0x000fe20000000800 */
[----:B---3--:R-:W-:Y:S01]  /*6ac0*/  IMAD R167, R167, UR9, RZ ;  /* 0x00000009a7a77c24 */ /* 0x008fe2000f8e02ff */
[----:B------:R-:W-:Y:S03]  /*6ad0*/  LEA R65, R4, UR4, 0x1 ;  /* 0x0000000404417c11 */ /* 0x000fe6000f8e08ff */
        /* <DEDUP_REMOVED lines=87> */
[----:B------:R-:W-:Y:S02]  /*7050*/  LOP3.LUT R8, R8, 0x18, R221, 0x78, !PT ;  /* 0x0000001808087812 */ /* 0x000fe400078e78dd */
[----:B------:R-:W-:Y:S02]  /*7060*/  SHF.R.S64 R9, R10, 0x1f, R7 ;  /* 0x0000001f0a097819 */ /* 0x000fe40000001007 */
[----:B------:R-:W-:Y:S02]  /*7070*/  LOP3.LUT R6, R5, 0x20, RZ, 0xfc, !PT ;  /* 0x0000002005067812 */ /* 0x000fe400078efcff */
[----:B------:R-:W-:Y:S02]  /*7080*/  IADD3 R240, P4, PT, R240, R9, RZ ;  /* 0x00000009f0f07210 */ /* 0x000fe40007f9e0ff */
[----:B------:R-:W-:Y:S02]  /*7090*/  LOP3.LUT R8, R8, 0x1f20, R223, 0xf8, !PT ;  /* 0x00001f2008087812 */ /* 0x000fe400078ef8df */
[----:B------:R-:W-:Y:S02]  /*70a0*/  LEA.HI.X.SX32 R241, R7, R241, 0x1, P4 ;  /* 0x000000f107f17211 */ /* 0x000fe400020f0eff */
[----:B------:R-:W-:Y:S02]  /*70b0*/  ISETP.GE.AND P2, PT, R6, UR8, PT ;  /* 0x0000000806007c0c */ /* 0x000fe4000bf46270 */
        /* <DEDUP_REMOVED lines=19> */
.L_x_588:
        /* <DEDUP_REMOVED lines=127> */
[----:B------:R-:W-:Y:S01]  /*79e0*/  @P1 LOP3.LUT R41, R226, 0x10, RZ, 0xc0, !PT ;  /* 0x00000010e2291812 */ /* 0x000fe200078ec0ff */
[----:B------:R-:W-:Y:S01]  /*79f0*/  IMAD.WIDE R44, R167, -0xc0, R38 ;  /* 0xffffff40a72c7825 */ /* 0x000fe200078e0226 */
[----:B------:R-:W-:Y:S03]  /*7a00*/  @P1 SHF.R.U32.HI R40, RZ, 0x2, R221 ;  /* 0x00000002ff281819 */ /* 0x000fe600000116dd */
[C---:B------:R-:W-:Y:S03]  /*7a10*/  HMMA.16816.F32 R16, R32.reuse, R42, R16 ;  /* 0x0000002a2010723c */ /* 0x040fe60000001810 */
[----:B------:R-:W-:Y:S02]  /*7a20*/  @P1 LOP3.LUT R232, R41, 0x7, R40, 0xf8, !PT ;  /* 0x0000000729e81812 */ /* 0x000fe400078ef828 */
[C---:B------:R-:W-:Y:S03]  /*7a30*/  LEA R46, P0, R167.reuse, R44, 0x5 ;  /* 0x0000002ca72e7211 */ /* 0x040fe600078028ff */
[----:B------:R-:W-:Y:S01]  /*7a40*/  @P1 IMAD.WIDE.U32 R226, R232, R235, UR12 ;  /* 0x0000000ce8e21e25 */ /* 0x000fe2000f8e00eb */
[C---:B-1----:R-:W-:Y:S01]  /*7a50*/  HMMA.16816.F32 R20, R32.reuse, R28, R20 ;  /* 0x0000001c2014723c */ /* 0x042fe20000001814 */
[----:B------:R-:W-:Y:S01]  /*7a60*/  @UP0 UMOV UR12, UR61 ;  /* 0x0000003d000c0c82 */ /* 0x000fe20008000000 */
[----:B------:R-:W-:Y:S01]  /*7a70*/  @UP0 UMOV UR13, UR60 ;  /* 0x0000003c000d0c82 */ /* 0x000fe20008000000 */
[C---:B------:R-:W-:Y:S01]  /*7a80*/  LEA.HI.X.SX32 R47, R167.reuse, R45, 0x5, P0 ;  /* 0x0000002da72f7211 */ /* 0x040fe200000f2eff */
[----:B------:R-:W5:Y:S01]  /*7a90*/  @P1 LDG.E R231, desc[UR40][R226.64+-0x100] ;  /* 0xffff0028e2e71981 */ /* 0x000f62000c1e1900 */
[C---:B------:R-:W-:Y:S01]  /*7aa0*/  LEA R42, P0, R167.reuse, R46, 0x5 ;  /* 0x0000002ea72a7211 */ /* 0x040fe200078028ff */
[----:B------:R-:W-:Y:S02]  /*7ab0*/  UISETP.GT.AND UP0, UPT, UR54, UR51, UPT ;  /* 0x000000333600728c */ /* 0x000fe4000bf04270 */
[----:B------:R-:W-:Y:S01]  /*7ac0*/  HMMA.16816.F32 R24, R32, R30, R24 ;  /* 0x0000001e2018723c */ /* 0x000fe20000001818 */
[----:B------:R-:W5:Y:S01]  /*7ad0*/  @P1 LDG.E R230, desc[UR40][R226.64+-0xe0] ;  /* 0xffff2028e2e61981 */ /* 0x000f62000c1e1900 */
[----:B------:R-:W-:Y:S01]  /*7ae0*/  UIADD3 UR54, UPT, UPT, UR54, -0x1, URZ ;  /* 0xffffffff36367890 */ /* 0x000fe2000fffe0ff */
[C---:B------:R-:W-:Y:S02]  /*7af0*/  LEA.HI.X.SX32 R43, R167.reuse, R47, 0x5, P0 ;  /* 0x0000002fa72b7211 */ /* 0x040fe400000f2eff */
[----:B------:R-:W5:Y:S01]  /*7b00*/  @P1 LDG.E R229, desc[UR40][R226.64+-0x80] ;  /* 0xffff8028e2e51981 */ /* 0x000f62000c1e1900 */
[C---:B------:R-:W-:Y:S03]  /*7b10*/  LEA R40, P0, R167.reuse, R42, 0x5 ;  /* 0x0000002aa7287211 */ /* 0x040fe600078028ff */
[----:B------:R1:W5:Y:S01]  /*7b20*/  @P1 LDG.E R228, desc[UR40][R226.64+-0x60] ;  /* 0xffffa028e2e41981 */ /* 0x000362000c1e1900 */
[C---:B------:R-:W-:Y:S02]  /*7b30*/  LEA.HI.X.SX32 R41, R167.reuse, R43, 0x5, P0 ;  /* 0x0000002ba7297211 */ /* 0x040fe400000f2eff */
[C---:B------:R-:W-:Y:S01]  /*7b40*/  LEA R248, P0, R167.reuse, R40, 0x5 ;  /* 0x00000028a7f87211 */ /* 0x040fe200078028ff */
[----:B------:R-:W-:Y:S03]  /*7b50*/  REDG.E.ADD.F32.FTZ.RN.STRONG.GPU desc[UR40][R238.64], R4 ;  /* 0x00000004ee0079a6 */ /* 0x000fe6000c12f328 */
[C---:B------:R-:W-:Y:S01]  /*7b60*/  LEA.HI.X.SX32 R249, R167.reuse, R41, 0x5, P0 ;  /* 0x00000029a7f97211 */ /* 0x040fe200000f2eff */
[----:B------:R2:W-:Y:S04]  /*7b70*/  REDG.E.ADD.F32.FTZ.RN.STRONG.GPU desc[UR40][R48.64], R5 ;  /* 0x00000005300079a6 */ /* 0x0005e8000c12f328 */
        /* <DEDUP_REMOVED lines=100> */
[C---:B------:R-:W-:Y:S02]  /*81c0*/  SHF.L.U32 R0, R221.reuse, 0x4, RZ ;  /* 0x00000004dd007819 */ /* 0x040fe400000006ff */
[----:B------:R-:W-:Y:S01]  /*81d0*/  SHF.L.U32 R2, R221, 0x1, RZ ;  /* 0x00000001dd027819 */ /* 0x000fe200000006ff */
[----:B------:R-:W2:Y:S01]  /*81e0*/  LDCU UR9, c[0x0][0x4fc] ;  /* 0x00009f80ff0977ac */ /* 0x000ea20008000800 */
[----:B------:R-:W-:Y:S02]  /*81f0*/  LOP3.LUT R3, R0, 0x600, RZ, 0xc0, !PT ;  /* 0x0000060000037812 */ /* 0x000fe400078ec0ff */
[----:B------:R-:W-:Y:S01]  /*8200*/  LOP3.LUT R0, R223, 0xc0, RZ, 0xc0, !PT ;  /* 0x000000c0df007812 */ /* 0x000fe200078ec0ff */
[----:B------:R-:W-:Y:S01]  /*8210*/  UISETP.NE.AND UP0, UPT, UR45, -0x1, UPT ;  /* 0xffffffff2d00788c */ /* 0x000fe2000bf05270 */
[----:B------:R-:W-:Y:S01]  /*8220*/  LOP3.LUT R2, R3, 0x6, R2, 0xf8, !PT ;  /* 0x0000000603027812 */ /* 0x000fe200078ef802 */
[----:B------:R-:W-:Y:S01]  /*8230*/  UMOV UR30, UR24 ;  /* 0x00000018001e7c82 */ /* 0x000fe20008000000 */
[----:B------:R-:W-:Y:S01]  /*8240*/  LOP3.LUT R3, R0, 0x18, R221, 0xf8, !PT ;  /* 0x0000001800037812 */ /* 0x000fe200078ef8dd */
[----:B------:R-:W-:Y:S01]  /*8250*/  UISETP.NE.AND UP1, UPT, UR45, -0x1, UPT ;  /* 0xffffffff2d00788c */ /* 0x000fe2000bf25270 */
[----:B------:R-:W-:-:S02]  /*8260*/  LOP3.LUT R2, R2, 0x20, R223, 0xf8, !PT ;  /* 0x0000002002027812 */ /* 0x000fc400078ef8df */
[----:B------:R-:W-:Y:S02]  /*8270*/  LOP3.LUT R64, R64, 0x40, RZ, 0xc0, !PT ;  /* 0x0000004040407812 */ /* 0x000fe400078ec0ff */
        /* <DEDUP_REMOVED lines=69> */
[----:B--2---:R-:W-:Y:S01]  /*86d0*/  FMUL.FTZ R68, R68, UR9 ;  /* 0x0000000944447c20 */ /* 0x004fe20008410000 */
        /* <DEDUP_REMOVED lines=95> */
[----:B------:R-:W2:Y:S01]  /*8cd0*/  @UP0 LDCU.64 UR10, c[0x0][0x5c0] ;  /* 0x0000b800ff0a07ac */ /* 0x000ea20008000a00 */
        /* <DEDUP_REMOVED lines=15> */
[----:B------:R-:W-:Y:S01]  /*8dd0*/  F2FP.F16.F32.PACK_AB R110, R111, R110 ;  /* 0x0000006e6f6e723e */ /* 0x000fe200000000ff */
[----:B--2---:R-:W-:-:S02]  /*8de0*/  @UP0 UIMAD.WIDE.U32 UR18, UR16, UR10, URZ ;  /* 0x0000000a101202a5 */ /* 0x004fc4000f8e00ff */
[----:B------:R1:W-:Y:S01]  /*8df0*/  STS [R3+0x11000], R84 ;  /* 0x0110005403007388 */ /* 0x0003e20000000800 */
[----:B------:R-:W-:-:S03]  /*8e00*/  @UP0 UIMAD UR16, UR16, UR11, URZ ;  /* 0x0000000b101002a4 */ /* 0x000fc6000f8e02ff */
[----:B------:R1:W-:Y:S01]  /*8e10*/  STS [R3+0x11200], R86 ;  /* 0x0112005603007388 */ /* 0x0003e20000000800 */
[----:B------:R-:W-:-:S03]  /*8e20*/  @UP0 UIADD3 UR16, UPT, UPT, UR19, UR16, URZ ;  /* 0x0000001013100290 */ /* 0x000fc6000fffe0ff */
        /* <DEDUP_REMOVED lines=24> */
[----:B------:R-:W-:-:S12]  /*8fb0*/  UIMAD UR16, UR30, UR9, UR19 ;  /* 0x000000091e1072a4 */ /* 0x000fd8000f8e0213 */
.L_x_590:
        /* <DEDUP_REMOVED lines=12> */
.L_x_591:
[----:B------:R-:W2:Y:S01]  /*9080*/  LDCU.64 UR8, c[0x0][0x5c8] ;  /* 0x0000b900ff0877ac */ /* 0x000ea20008000a00 */
[----:B------:R-:W-:-:S04]  /*9090*/  UIADD3 UR12, UPT, UPT, UR43, UR45, URZ ;  /* 0x0000002d2b0c7290 */ /* 0x000fc8000fffe0ff */
[----:B--2---:R-:W-:Y:S02]  /*90a0*/  UIMAD.WIDE.U32 UR20, UR12, UR8, URZ ;  /* 0x000000080c1472a5 */ /* 0x004fe4000f8e00ff */
[----:B------:R-:W-:-:S04]  /*90b0*/  UIMAD UR12, UR12, UR9, URZ ;  /* 0x000000090c0c72a4 */ /* 0x000fc8000f8e02ff */
[----:B------:R-:W-:-:S06]  /*90c0*/  UIADD3 UR12, UPT, UPT, UR21, UR12, URZ ;  /* 0x0000000c150c7290 */ /* 0x000fcc000fffe0ff */
[----:B------:R-:W-:-:S07]  /*90d0*/  MOV R6, UR12 ;  /* 0x0000000c00067c02 */ /* 0x000fce0008000f00 */
.L_x_592:
[----:B------:R-:W-:Y:S01]  /*90e0*/  BAR.SYNC.DEFER_BLOCKING 0x0 ;  /* 0x0000000000007b1d */ /* 0x000fe20000010000 */
[C---:B------:R-:W-:Y:S01]  /*90f0*/  LOP3.LUT R0, R223.reuse, 0xd8, RZ, 0xc0, !PT ;  /* 0x000000d8df007812 */ /* 0x040fe200078ec0ff */
[----:B------:R-:W-:Y:S01]  /*9100*/  USHF.L.U32 UR14, UR46, 0x7, URZ ;  /* 0x000000072e0e7899 */ /* 0x000fe200080006ff */
[----:B------:R-:W-:Y:S02]  /*9110*/  LOP3.LUT R52, R223, 0x18, RZ, 0xc0, !PT ;  /* 0x00000018df347812 */ /* 0x000fe400078ec0ff */
[----:B------:R-:W-:Y:S01]  /*9120*/  LOP3.LUT R0, R0, 0x18, R221, 0x78, !PT ;  /* 0x0000001800007812 */ /* 0x000fe200078e78dd */
[----:B------:R-:W-:Y:S02]  /*9130*/  USHF.R.S32.HI UR15, URZ, 0x1f, UR14 ;  /* 0x0000001fff0f7899 */ /* 0x000fe4000801140e */
[----:B-1----:R-:W1:Y:S01]  /*9140*/  LDC.64 R4, c[0x0][0x5d8] ;  /* 0x00017600ff047b82 */ /* 0x002e620000000a00 */
        /* <DEDUP_REMOVED lines=53> */
.L_x_594:
[----:B------:R-:W-:Y:S05]  /*94a0*/  BSYNC.RECONVERGENT B0 ;  /* 0x0000000000007941 */ /* 0x000fea0003800200 */
.L_x_593:
        /* <DEDUP_REMOVED lines=18> */
.L_x_596:
[----:B------:R-:W-:Y:S05]  /*95d0*/  BSYNC.RECONVERGENT B0 ;  /* 0x0000000000007941 */ /* 0x000fea0003800200 */
.L_x_595:
        /* <DEDUP_REMOVED lines=24> */
.L_x_598:
[----:B------:R-:W-:Y:S05]  /*9760*/  BSYNC.RECONVERGENT B0 ;  /* 0x0000000000007941 */ /* 0x000fea0003800200 */
.L_x_597:
        /* <DEDUP_REMOVED lines=16> */
.L_x_562:
[----:B------:R-:W-:Y:S05]  /*9870*/  BSYNC.RECONVERGENT B1 ;  /* 0x0000000000017941 */ /* 0x000fea0003800200 */
.L_x_540:
[----:B------:R-:W4:Y:S01]  /*9880*/  LDCU UR9, c[0x0][0x438] ;  /* 0x00008700ff0977ac */ /* 0x000f220008000800 */
[----:B------:R-:W3:Y:S01]  /*9890*/  LDCU UR10, c[0x0][0x370] ;  /* 0x00006e00ff0a77ac */ /* 0x000ee20008000800 */
[----:B----4-:R-:W-:-:S04]  /*98a0*/  UIADD3 UR9, UPT, UPT, UR9, 0x7f, URZ ;  /* 0x0000007f09097890 */ /* 0x010fc8000fffe0ff */
[----:B------:R-:W-:Y:S02]  /*98b0*/  USHF.R.S32.HI UR8, URZ, 0x1f, UR9 ;  /* 0x0000001fff087899 */ /* 0x000fe40008011409 */
[----:B---3--:R-:W-:Y:S02]  /*98c0*/  UIADD3 UR46, UPT, UPT, UR10, UR46, URZ ;  /* 0x0000002e0a2e7290 */ /* 0x008fe4000fffe0ff */
[----:B------:R-:W-:Y:S01]  /*98d0*/  ULEA.HI UR8, UR8, UR9, URZ, 0x7 ;  /* 0x0000000908087291 */ /* 0x000fe2000f8f38ff */
[----:B------:R-:W-:-:S03]  /*98e0*/  UMOV UR10, UR25 ;  /* 0x00000019000a7c82 */ /* 0x000fc60008000000 */
[----:B------:R-:W-:-:S04]  /*98f0*/  USHF.R.S32.HI UR8, URZ, 0x7, UR8 ;  /* 0x00000007ff087899 */ /* 0x000fc80008011408 */
[----:B------:R-:W-:-:S09]  /*9900*/  UISETP.GE.AND UP0, UPT, UR46, UR8, UPT ;  /* 0x000000082e00728c */ /* 0x000fd2000bf06270 */
[----:B------:R-:W-:Y:S05]  /*9910*/  BRA.U !UP0, `(.L_x_599) ;  /* 0xffffff6908847547 */ /* 0x000fea000b83ffff */
[----:B------:R-:W-:Y:S05]  /*9920*/  EXIT ;  /* 0x000000000000794d */ /* 0x000fea0003800000 */
.L_x_600:
        /* <DEDUP_REMOVED lines=13> */
.L_x_1720:


//--------------------- .text._ZN5flash44flash_bwd_dq_dk_dv_loop_seqk_parallel_kernelI23Flash_bwd_kernel_traitsILi96ELi64ELi128ELi8ELi2ELi4ELi4ELb1ELb0EN7cutlass6half_tE19Flash_kernel_traitsILi96ELi64ELi128ELi8ES3_EELb0ELb0ELb1ELb0ELb0ELb0ELb1EEEvNS_16Flash_bwd_paramsE --------------------------
	.section	.text._ZN5flash44flash_bwd_dq_dk_dv_loop_seqk_parallel_kernelI23Flash_bwd_kernel_traitsILi96ELi64ELi128ELi8ELi2ELi4ELi4ELb1ELb0EN7cutlass6half_tE19Flash_kernel_traitsILi96ELi64ELi128ELi8ES3_EELb0ELb0ELb1ELb0ELb0ELb0ELb1EEEvNS_16Flash_bwd_paramsE,"ax",@progbits
	.align	128
        .global         _ZN5flash44flash_bwd_dq_dk_dv_loop_seqk_parallel_kernelI23Flash_bwd_kernel_traitsILi96ELi64ELi128ELi8ELi2ELi4ELi4ELb1ELb0EN7cutlass6half_tE19Flash_kernel_traitsILi96ELi64ELi128ELi8ES3_EELb0ELb0ELb1ELb0ELb0ELb0ELb1EEEvNS_16Flash_bwd_paramsE
        .type           _ZN5flash44flash_bwd_dq_dk_dv_loop_seqk_parallel_kernelI23Flash_bwd_kernel_traitsILi96ELi64ELi128ELi8ELi2ELi4ELi4ELb1ELb0EN7cutlass6half_tE19Flash_kernel_traitsILi96ELi64ELi128ELi8ES3_EELb0ELb0ELb1ELb0ELb0ELb0ELb1EEEvNS_16Flash_bwd_paramsE,@function
        .size           _ZN5flash44flash_bwd_dq_dk_dv_loop_seqk_parallel_kernelI23Flash_bwd_kernel_traitsILi96ELi64ELi128ELi8ELi2ELi4ELi4ELb1ELb0EN7cutlass6half_tE19Flash_kernel_traitsILi96ELi64ELi128ELi8ES3_EELb0ELb0ELb1ELb0ELb0ELb0ELb1EEEvNS_16Flash_bwd_paramsE,(.L_x_1721 - _ZN5flash44flash_bwd_dq_dk_dv_loop_seqk_parallel_kernelI23Flash_bwd_kernel_traitsILi96ELi64ELi128ELi8ELi2ELi4ELi4ELb1ELb0EN7cutlass6half_tE19Flash_kernel_traitsILi96ELi64ELi128ELi8ES3_EELb0ELb0ELb1ELb0ELb0ELb0ELb1EEEvNS_16Flash_bwd_paramsE)
        .other          _ZN5flash44flash_bwd_dq_dk_dv_loop_seqk_parallel_kernelI23Flash_bwd_kernel_traitsILi96ELi64ELi128ELi8ELi2ELi4ELi4ELb1ELb0EN7cutlass6half_tE19Flash_kernel_traitsILi96ELi64ELi128ELi8ES3_EELb0ELb0ELb1ELb0ELb0ELb0ELb1EEEvNS_16Flash_bwd_paramsE,@"STO_CUDA_ENTRY STV_DEFAULT"
_ZN5flash44flash_bwd_dq_dk_dv_loop_seqk_parallel_kernelI23Flash_bwd_kernel_traitsILi96ELi64ELi128ELi8ELi2ELi4ELi4ELb1ELb0EN7cutlass6half_tE19Flash_kernel_traitsILi96ELi64ELi128ELi8ES3_EELb0ELb0ELb1ELb0ELb0ELb0ELb1EEEvNS_16Flash_bwd_paramsE:
.text._ZN5flash44flash_bwd_dq_dk_dv_loop_seqk_parallel_kernelI23Flash_bwd_kernel_traitsILi96ELi64ELi128ELi8ELi2ELi4ELi4ELb1ELb0EN7cutlass6half_tE19Flash_kernel_traitsILi96ELi64ELi128ELi8ES3_EELb0ELb0ELb1ELb0ELb0ELb0ELb1EEEvNS_16Flash_bwd_paramsE:
        /* <DEDUP_REMOVED lines=49> */
.L_x_661:
        /* <DEDUP_REMOVED lines=52> */
.L_x_601:
[----:B------:R-:W-:Y:S01]  /*0650*/  @!UP0 UIADD3 UR37, UPT, UPT, UR8, UR10, -UR40 ;  /* 0x0000000a08258290 */ /* 0x000fe2000fffe828 */
[----:B------:R-:W-:Y:S01]  /*0660*/  @!UP4 UMOV UR46, UR27 ;  /* 0x0000001b002ecc82 */ /* 0x000fe20008000000 */
[----:B------:R-:W-:Y:S02]  /*0670*/  @UP4 UIADD3 UR46, UPT, UPT, UR5, -UR15, URZ ;  /* 0x8000000f052e4290 */ /* 0x000fe4000fffe0ff */
[----:B------:R-:W-:-:S09]  /*0680*/  UISETP.GT.AND UP0, UPT, UR37, UR31, UPT ;  /* 0x0000001f2500728c */ /* 0x000fd2000bf04270 */
[----:B------:R-:W-:Y:S05]  /*0690*/  BRA.U !UP0, `(.L_x_602) ;  /* 0x0000009108047547 */ /* 0x000fea000b800000 */
[----:B------:R-:W1:Y:S01]  /*06a0*/  LDCU UR8, c[0x0][0x504] ;  /* 0x0000a080ff0877ac */ /* 0x000e620008000800 */
[----:B------:R-:W-:Y:S02]  /*06b0*/  UIADD3 UR14, UPT, UPT, UR31, 0x80, UR46 ;  /* 0x000000801f0e7890 */ /* 0x000fe4000fffe02e */
[----:B------:R-:W-:Y:S02]  /*06c0*/  UIADD3 UR10, UPT, UPT, UR46, 0x3f, URZ ;  /* 0x0000003f2e0a7890 */ /* 0x000fe4000fffe0ff */
[----:B------:R-:W-:Y:S02]  /*06d0*/  UISETP.NE.AND UP1, UPT, UR15, -0x1, UPT ;  /* 0xffffffff0f00788c */ /* 0x000fe4000bf25270 */
[----:B------:R-:W-:Y:S02]  /*06e0*/  USHF.R.S32.HI UR9, URZ, 0x1f, UR10 ;  /* 0x0000001fff097899 */ /* 0x000fe4000801140a */
[----:B------:R-:W-:Y:S02]  /*06f0*/  UISETP.NE.AND UP2, UPT, UR44, -0x1, UPT ;  /* 0xffffffff2c00788c */ /* 0x000fe4000bf45270 */
[----:B------:R-:W-:-:S02]  /*0700*/  ULEA.HI UR9, UR9, UR10, URZ, 0x6 ;  /* 0x0000000a09097291 */ /* 0x000fc4000f8f30ff */
        /* <DEDUP_REMOVED lines=30> */
.L_x_603:
[----:B------:R-:W1:Y:S01]  /*08f0*/  LDCU.64 UR18, c[0x0][0x3b8] ;  /* 0x00007700ff1277ac */ /* 0x000e620008000a00 */
[----:B------:R-:W-:-:S04]  /*0900*/  UIADD3 UR5, UPT, UPT, UR40, UR44, URZ ;  /* 0x0000002c28057290 */ /* 0x000fc8000fffe0ff */
[----:B-1----:R-:W-:Y:S02]  /*0910*/  UIMAD.WIDE.U32 UR8, UR5, UR18, URZ ;  /* 0x00000012050872a5 */ /* 0x002fe4000f8e00ff */
[----:B------:R-:W-:-:S04]  /*0920*/  UIMAD UR5, UR5, UR19, URZ ;  /* 0x00000013050572a4 */ /* 0x000fc8000f8e02ff */
[----:B------:R-:W-:Y:S01]  /*0930*/  UIADD3 UR5, UPT, UPT, UR9, UR5, URZ ;  /* 0x0000000509057290 */ /* 0x000fe2000fffe0ff */
[----:B------:R-:W-:-:S05]  /*0940*/  UMOV UR48, UR8 ;  /* 0x0000000800307c82 */ /* 0x000fca0008000000 */
[----:B------:R-:W-:-:S07]  /*0950*/  MOV R18, UR5 ;  /* 0x0000000500127c02 */ /* 0x000fce0008000f00 */
.L_x_604:
        /* <DEDUP_REMOVED lines=43> */
.L_x_605:
[----:B------:R-:W1:Y:S01]  /*0c10*/  LDCU.64 UR16, c[0x0][0x3c0] ;  /* 0x00007800ff1077ac */ /* 0x000e620008000a00 */
[----:B------:R-:W-:-:S04]  /*0c20*/  UIADD3 UR8, UPT, UPT, UR40, UR44, URZ ;  /* 0x0000002c28087290 */ /* 0x000fc8000fffe0ff */
[----:B-1----:R-:W-:Y:S02]  /*0c30*/  UIMAD.WIDE.U32 UR54, UR8, UR16, URZ ;  /* 0x00000010083672a5 */ /* 0x002fe4000f8e00ff */
[----:B------:R-:W-:-:S04]  /*0c40*/  UIMAD UR8, UR8, UR17, URZ ;  /* 0x00000011080872a4 */ /* 0x000fc8000f8e02ff */
[----:B------:R-:W-:-:S06]  /*0c50*/  UIADD3 UR8, UPT, UPT, UR55, UR8, URZ ;  /* 0x0000000837087290 */ /* 0x000fcc000fffe0ff */
[----:B------:R-:W-:-:S07]  /*0c60*/  MOV R16, UR8 ;  /* 0x0000000800107c02 */ /* 0x000fce0008000f00 */
.L_x_606:
        /* <DEDUP_REMOVED lines=28> */
.L_x_607:
[----:B------:R-:W-:Y:S02]  /*0e30*/  UIMAD.WIDE.U32 UR10, UR58, UR15, URZ ;  /* 0x0000000f3a0a72a5 */ /* 0x000fe4000f8e00ff */
[----:B------:R-:W-:-:S04]  /*0e40*/  UIMAD UR8, UR59, UR15, URZ ;  /* 0x0000000f3b0872a4 */ /* 0x000fc8000f8e02ff */
[----:B------:R-:W-:-:S12]  /*0e50*/  UIADD3 UR8, UPT, UPT, UR11, UR8, URZ ;  /* 0x000000080b087290 */ /* 0x000fd8000fffe0ff */
.L_x_608:
        /* <DEDUP_REMOVED lines=20> */
.L_x_609:
[----:B------:R-:W1:Y:S01]  /*0fa0*/  LDCU UR59, c[0x0][0x434] ;  /* 0x00008680ff3b77ac */ /* 0x000e620008000800 */
[----:B------:R-:W-:-:S04]  /*0fb0*/  UIMAD UR9, UR45, UR61, UR28 ;  /* 0x0000003d2d0972a4 */ /* 0x000fc8000f8e021c */
[----:B-1----:R-:W-:Y:S02]  /*0fc0*/  UIMAD UR59, UR9, UR59, URZ ;  /* 0x0000003b093b72a4 */ /* 0x002fe4000f8e02ff */
.L_x_610:
        /* <DEDUP_REMOVED lines=11> */
.L_x_611:
[----:B------:R-:W1:Y:S01]  /*1080*/  LDCU UR58, c[0x0][0x444] ;  /* 0x00008880ff3a77ac */ /* 0x000e620008000800 */
[----:B------:R-:W-:-:S04]  /*1090*/  UIMAD UR9, UR45, UR61, UR28 ;  /* 0x0000003d2d0972a4 */ /* 0x000fc8000f8e021c */
[----:B-1----:R-:W-:-:S12]  /*10a0*/  UIMAD UR58, UR9, UR58, URZ ;  /* 0x0000003a093a72a4 */ /* 0x002fd8000f8e02ff */
.L_x_612:
        /* <DEDUP_REMOVED lines=12> */
[----:B-1----:R-:W-:Y:S01]  /*1170*/  UIADD3 UR9, UPT, UPT, UR14, -UR50, -UR37 ;  /* 0x800000320e097290 */ /* 0x002fe2000fffe825 */
[----:B------:R-:W1:Y:S03]  /*1180*/  LDCU.64 UR14, c[0x0][0x3b0] ;  /* 0x00007600ff0e77ac */ /* 0x000e660008000a00 */
[----:B------:R-:W-:Y:S01]  /*1190*/  UIADD3 UR9, UPT, UPT, UR9, -0x80, URZ ;  /* 0xffffff8009097890 */ /* 0x000fe2000fffe0ff */
[----:B----4-:R-:W-:Y:S01]  /*11a0*/  IMAD.U32 R6, RZ, RZ, UR20 ;  /* 0x00000014ff067e24 */ /* 0x010fe2000f8e00ff */
[----:B------:R-:W-:-:S02]  /*11b0*/  ULEA UR59, UR52, UR59, 0x6 ;  /* 0x0000003b343b7291 */ /* 0x000fc4000f8e30ff */
[----:B------:R-:W-:-:S04]  /*11c0*/  USHF.R.S32.HI UR8, URZ, 0x1f, UR9 ;  /* 0x0000001fff087899 */ /* 0x000fc80008011409 */
[----:B------:R-:W-:Y:S01]  /*11d0*/  ULEA.HI UR8, UR8, UR9, URZ, 0x6 ;  /* 0x0000000908087291 */ /* 0x000fe2000f8f30ff */
[C---:B--2---:R-:W-:Y:S01]  /*11e0*/  IMAD.SHL.U32 R21, R227.reuse, 0x8, RZ ;  /* 0x00000008e3157824 */ /* 0x044fe200078e00ff */
[----:B------:R-:W-:Y:S02]  /*11f0*/  LOP3.LUT R11, R227, 0x1f, RZ, 0xc0, !PT ;  /* 0x0000001fe30b7812 */ /* 0x000fe400078ec0ff */
[----:B------:R-:W-:Y:S01]  /*1200*/  USHF.R.S32.HI UR47, URZ, 0x6, UR8 ;  /* 0x00000006ff2f7899 */ /* 0x000fe20008011408 */
[----:B-1----:R-:W-:Y:S01]  /*1210*/  IMAD.U32 R4, RZ, RZ, UR14 ;  /* 0x0000000eff047e24 */ /* 0x002fe2000f8e00ff */
[----:B------:R-:W-:Y:S01]  /*1220*/  UIMAD UR63, UR53, UR14, URZ ;  /* 0x0000000e353f72a4 */ /* 0x000fe2000f8e02ff */
[----:B------:R-:W-:Y:S01]  /*1230*/  LOP3.LUT R8, R21, 0x18, RZ, 0xc0, !PT ;  /* 0x0000001815087812 */ /* 0x000fe200078ec0ff */
[----:B------:R-:W-:Y:S01]  /*1240*/  UISETP.LT.AND UP0, UPT, URZ, UR47, UPT ;  /* 0x0000002fff00728c */ /* 0x000fe2000bf01270 */
[----:B------:R-:W-:Y:S01]  /*1250*/  SHF.R.U32.HI R19, RZ, 0x2, R227 ;  /* 0x00000002ff137819 */ /* 0x000fe200000116e3 */
[----:B------:R-:W-:Y:S01]  /*1260*/  UIMAD UR63, UR22, UR15, UR63 ;  /* 0x0000000f163f72a4 */ /* 0x000fe2000f8e023f */
[----:B------:R-:W-:Y:S01]  /*1270*/  IADD3 R2, P0, PT, R8, UR64, RZ ;  /* 0x0000004008027c10 */ /* 0x000fe2000ff1e0ff */
[----:B------:R-:W1:Y:S01]  /*1280*/  LDCU.128 UR8, c[0x0][0x590] ;  /* 0x0000b200ff0877ac */ /* 0x000e620008000c00 */
[----:B------:R-:W-:Y:S01]  /*1290*/  IMAD.WIDE.U32 R4, R4, UR22, R8 ;  /* 0x0000001604047c25 */ /* 0x000fe2000f8e0008 */
[----:B------:R-:W-:Y:S01]  /*12a0*/  IADD3 R20, PT, PT, R19, 0x40, RZ ;  /* 0x0000004013147810 */ /* 0x000fe20007ffe0ff */
[----:B------:R-:W-:-:S02]  /*12b0*/  USEL UR47, URZ, UR47, !UP0 ;  /* 0x0000002fff2f7287 */ /* 0x000fc4000c000000 */
[----:B------:R-:W-:Y:S01]  /*12c0*/  IMAD.U32 R0, RZ, RZ, UR63 ;  /* 0x0000003fff007e24 */ /* 0x000fe2000f8e00ff */
[----:B------:R-:W-:Y:S01]  /*12d0*/  IADD3 R4, P1, PT, R4, UR56, RZ ;  /* 0x0000003804047c10 */ /* 0x000fe2000ff3e0ff */
[----:B------:R-:W-:Y:S01]  /*12e0*/  IMAD.X R3, RZ, RZ, UR62, P0 ;  /* 0x0000003eff037e24 */ /* 0x000fe200080e06ff */
[----:B------:R-:W-:Y:S02]  /*12f0*/  UISETP.GT.AND UP0, UPT, UR49, UR47, UPT ;  /* 0x0000002f3100728c */ /* 0x000fe4000bf04270 */
[----:B------:R-:W-:Y:S01]  /*1300*/  IADD3.X R5, PT, PT, R5, UR23, R0, P1, !PT ;  /* 0x0000001705057c10 */ /* 0x000fe20008ffe400 */
[----:B------:R-:W-:Y:S01]  /*1310*/  IMAD.U32 R0, RZ, RZ, UR21 ;  /* 0x00000015ff007e24 */ /* 0x000fe2000f8e00ff */
[----:B------:R-:W2:Y:S01]  /*1320*/  LDCU.64 UR62, c[0x0][0x5e8] ;  /* 0x0000bd00ff3e77ac */ /* 0x000ea20008000a00 */
[----:B------:R-:W4:Y:S01]  /*1330*/  LDCU.64 UR20, c[0x0][0x550] ;  /* 0x0000aa00ff1477ac */ /* 0x000f220008000a00 */
[----:B-1----:R-:W-:Y:S01]  /*1340*/  MOV R7, UR8 ;  /* 0x0000000800077c02 */ /* 0x002fe20008000f00 */
[----:B------:R-:W-:-:S04]  /*1350*/  UIMAD UR53, UR53, UR8, URZ ;  /* 0x00000008353572a4 */ /* 0x000fc8000f8e02ff */
[----:B------:R-:W-:Y:S01]  /*1360*/  IMAD.WIDE.U32 R2, R7, UR22, R2 ;  /* 0x0000001607027c25 */ /* 0x000fe2000f8e0002 */
[----:B------:R-:W-:Y:S02]  /*1370*/  UIMAD UR22, UR22, UR9, UR53 ;  /* 0x00000009161672a4 */ /* 0x000fe4000f8e0235 */
[----:B------:R-:W-:Y:S01]  /*1380*/  USHF.L.U32 UR53, UR51, 0x6, URZ ;  /* 0x0000000633357899 */ /* 0x000fe200080006ff */
[----:B------:R-:W-:Y:S01]  /*1390*/  IMAD.WIDE.U32 R6, R6, UR28, R4 ;  /* 0x0000001c06067c25 */ /* 0x000fe2000f8e0004 */
[----:B------:R-:W-:Y:S02]  /*13a0*/  SHF.R.U32.HI R5, RZ, 0x5, R227 ;  /* 0x00000005ff057819 */ /* 0x000fe400000116e3 */
[----:B------:R-:W-:Y:S01]  /*13b0*/  MOV R4, UR10 ;  /* 0x0000000a00047c02 */ /* 0x000fe20008000f00 */
[----:B------:R-:W-:Y:S01]  /*13c0*/  VIADD R3, R3, UR22 ;  /* 0x0000001603037c36 */ /* 0x000fe20008000000 */
[----:B--2---:R-:W-:Y:S01]  /*13d0*/  UIMAD.WIDE UR62, UR58, 0x4, UR62 ;  /* 0x000000043a3e78a5 */ /* 0x004fe2000f8e023e */
[----:B------:R-:W-:-:S02]  /*13e0*/  IMAD R11, R5, UR51, R11 ;  /* 0x00000033050b7c24 */ /* 0x000fc4000f8e020b */
[----:B------:R-:W-:Y:S01]  /*13f0*/  IMAD.WIDE.U32 R4, R4, UR28, R2 ;  /* 0x0000001c04047c25 */ /* 0x000fe2000f8e0002 */
[----:B------:R-:W1:Y:S03]  /*1400*/  LDCU.64 UR22, c[0x0][0x380] ;  /* 0x00007000ff1677ac */ /* 0x000e660008000a00 */
[----:B---3--:R-:W-:-:S04]  /*1410*/  IMAD.WIDE.U32 R2, R14, UR26, RZ ;  /* 0x0000001a0e027c25 */ /* 0x008fc8000f8e00ff */
[----:B------:R-:W-:Y:S01]  /*1420*/  IMAD R7, R0, UR28, R7 ;  /* 0x0000001c00077c24 */ /* 0x000fe2000f8e0207 */
[----:B------:R-:W-:Y:S01]  /*1430*/  SEL R10, R2, RZ, P3 ;  /* 0x000000ff020a7207 */ /* 0x000fe20001800000 */
[----:B------:R-:W-:Y:S01]  /*1440*/  IMAD.U32 R0, RZ, RZ, UR11 ;  /* 0x0000000bff007e24 */ /* 0x000fe2000f8e00ff */
[----:B------:R-:W2:Y:S01]  /*1450*/  LDCU.64 UR10, c[0x0][0x570] ;  /* 0x0000ae00ff0a77ac */ /* 0x000ea20008000a00 */
[----:B------:R-:W-:Y:S01]  /*1460*/  IMAD R2, R15, UR26, R3 ;  /* 0x0000001a0f027c24 */ /* 0x000fe2000f8e0203 */
[----:B------:R-:W-:Y:S01]  /*1470*/  IADD3 R12, P1, P0, R11, UR57, R10 ;  /* 0x000000390b0c7c10 */ /* 0x000fe2000f83e00a */
[----:B------:R-:W-:Y:S01]  /*1480*/  IMAD R3, R0, UR28, R5 ;  /* 0x0000001c00037c24 */ /* 0x000fe2000f8e0205 */
[----:B------:R-:W-:Y:S01]  /*1490*/  SHF.R.S32.HI R5, RZ, 0x1f, R11 ;  /* 0x0000001fff057819 */ /* 0x000fe2000001140b */
[----:B------:R-:W-:Y:S01]  /*14a0*/  IMAD.U32 R10, RZ, RZ, UR53 ;  /* 0x00000035ff0a7e24 */ /* 0x000fe2000f8e00ff */
[----:B------:R-:W-:Y:S01]  /*14b0*/  SEL R0, R2, RZ, P3 ;  /* 0x000000ff02007207 */ /* 0x000fe20001800000 */
[----:B------:R-:W-:Y:S01]  /*14c0*/  IMAD.MOV.U32 R2, RZ, RZ, R4 ;  /* 0x000000ffff027224 */ /* 0x000fe200078e0004 */
[----:B------:R-:W3:Y:S02]  /*14d0*/  LDCU.64 UR56, c[0x0][0x420] ;  /* 0x00008400ff3877ac */ /* 0x000ee40008000a00 */
[----:B------:R-:W-:Y:S01]  /*14e0*/  IADD3.X R11, PT, PT, R5, UR55, R0, P1, P0 ;  /* 0x00000037050b7c10 */ /* 0x000fe20008fe0400 */
[----:B------:R-:W-:Y:S01]  /*14f0*/  IMAD.WIDE.U32 R2, R19, UR8, R2 ;  /* 0x0000000813027c25 */ /* 0x000fe2000f8e0002 */
[----:B------:R-:W-:-:S02]  /*1500*/  IADD3 R0, P0, PT, R12, UR53, RZ ;  /* 0x000000350c007c10 */ /* 0x000fc4000ff1e0ff */
[----:B------:R-:W-:Y:S01]  /*1510*/  LOP3.LUT R12, R8, 0x40, RZ, 0xfc, !PT ;  /* 0x00000040080c7812 */ /* 0x000fe200078efcff */
[C---:B------:R-:W-:Y:S01]  /*1520*/  IMAD.WIDE.U32 R4, R19.reuse, UR14, R6 ;  /* 0x0000000e13047c25 */ /* 0x040fe2000f8e0006 */
[----:B------:R-:W-:Y:S02]  /*1530*/  LEA.HI.X.SX32 R7, R10, R11, 0x1, P0 ;  /* 0x0000000b0a077211 */ /* 0x000fe400000f0eff */
[----:B--2---:R-:W-:Y:S01]  /*1540*/  LEA R248, P0, R0, UR10, 0x2 ;  /* 0x0000000a00f87c11 */ /* 0x004fe2000f8010ff */
[C---:B------:R-:W-:Y:S01]  /*1550*/  IMAD R6, R19.reuse, UR9, R3 ;  /* 0x0000000913067c24 */ /* 0x040fe2000f8e0203 */
[----:B-1----:R-:W-:Y:S01]  /*1560*/  LEA R22, P2, R4, UR22, 0x1 ;  /* 0x0000001604167c11 */ /* 0x002fe2000f8408ff */
[C---:B------:R-:W-:Y:S01]  /*1570*/  IMAD R3, R19.reuse, UR15, R5 ;  /* 0x0000000f13037c24 */ /* 0x040fe2000f8e0205 */
[----:B------:R-:W-:Y:S01]  /*1580*/  LEA.HI.X R249, R0, UR11, R7, 0x2, P0 ;  /* 0x0000000b00f97c11 */ /* 0x000fe200080f1407 */
[----:B------:R-:W-:Y:S01]  /*1590*/  UMOV UR10, UR62 ;  /* 0x0000003e000a7c82 */ /* 0x000fe20008000000 */
[----:B------:R-:W-:Y:S01]  /*15a0*/  IADD3 R14, P0, PT, R19, 0x40, RZ ;  /* 0x00000040130e7810 */ /* 0x000fe20007f1e0ff */
[----:B------:R-:W-:Y:S01]  /*15b0*/  UMOV UR11, UR63 ;  /* 0x0000003f000b7c82 */ /* 0x000fe20008000000 */
[----:B------:R-:W-:Y:S01]  /*15c0*/  LEA.HI.X R23, R4, UR23, R3, 0x1, P2 ;  /* 0x0000001704177c11 */ /* 0x000fe200090f0c03 */
[----:B---3--:R-:W-:Y:S01]  /*15d0*/  UIMAD.WIDE UR56, UR59, 0x4, UR56 ;  /* 0x000000043b3878a5 */ /* 0x008fe2000f8e0238 */
[----:B----4-:R-:W-:Y:S01]  /*15e0*/  LEA R250, P1, R2, UR20, 0x1 ;  /* 0x0000001402fa7c11 */ /* 0x010fe2000f8208ff */
[----:B------:R-:W-:Y:S01]  /*15f0*/  IMAD.X R15, RZ, RZ, RZ, P0 ;  /* 0x000000ffff0f7224 */ /* 0x000fe200000e06ff */
[----:B------:R-:W-:Y:S01]  /*1600*/  LOP3.LUT R11, R8, 0x20, RZ, 0xfc, !PT ;  /* 0x00000020080b7812 */ /* 0x000fe200078efcff */
[----:B------:R1:W-:Y:S01]  /*1610*/  STL.64 [R1], R22 ;  /* 0x0000001601007387 */ /* 0x0003e20000100a00 */
[----:B------:R-:W-:Y:S01]  /*1620*/  LEA.HI.X R251, R2, UR21, R6, 0x1, P1 ;  /* 0x0000001502fb7c11 */ /* 0x000fe200088f0c06 */
[----:B------:R-:W-:Y:S08]  /*1630*/  BRA.U UP0, `(.L_x_613) ;  /* 0x0000000900147547 */ /* 0x000ff0000b800000 */
        /* <DEDUP_REMOVED lines=13> */
.L_x_614:
[----:B------:R-:W2:Y:S01]  /*1710*/  LDCU.64 UR14, c[0x0][0x5c0] ;  /* 0x0000b800ff0e77ac */ /* 0x000ea20008000a00 */
[----:B------:R-:W-:-:S04]  /*1720*/  UIADD3 UR8, UPT, UPT, UR40, UR44, URZ ;  /* 0x0000002c28087290 */ /* 0x000fc8000fffe0ff */
[----:B--2---:R-:W-:Y:S02]  /*1730*/  UIMAD.WIDE.U32 UR18, UR8, UR14, URZ ;  /* 0x0000000e081272a5 */ /* 0x004fe4000f8e00ff */
[----:B------:R-:W-:-:S04]  /*1740*/  UIMAD UR8, UR8, UR15, URZ ;  /* 0x0000000f080872a4 */ /* 0x000fc8000f8e02ff */
[----:B------:R-:W-:-:S06]  /*1750*/  UIADD3 UR8, UPT, UPT, UR19, UR8, URZ ;  /* 0x0000000813087290 */ /* 0x000fcc000fffe0ff */
[----:B------:R-:W-:Y:S02]  /*1760*/  MOV R0, UR8 ;  /* 0x0000000800007c02 */ /* 0x000fe40008000f00 */
.L_x_615:
        /* <DEDUP_REMOVED lines=13> */
.L_x_616:
[----:B------:R-:W2:Y:S01]  /*1840*/  LDCU.64 UR10, c[0x0][0x5c8] ;  /* 0x0000b900ff0a77ac */ /* 0x000ea20008000a00 */
[----:B------:R-:W-:-:S04]  /*1850*/  UIADD3 UR40, UPT, UPT, UR40, UR44, URZ ;  /* 0x0000002c28287290 */ /* 0x000fc8000fffe0ff */
[----:B--2---:R-:W-:Y:S02]  /*1860*/  UIMAD.WIDE.U32 UR16, UR40, UR10, URZ ;  /* 0x0000000a281072a5 */ /* 0x004fe4000f8e00ff */
[----:B------:R-:W-:-:S04]  /*1870*/  UIMAD UR40, UR40, UR11, URZ ;  /* 0x0000000b282872a4 */ /* 0x000fc8000f8e02ff */
[----:B------:R-:W-:-:S06]  /*1880*/  UIADD3 UR40, UPT, UPT, UR17, UR40, URZ ;  /* 0x0000002811287290 */ /* 0x000fcc000fffe0ff */
[----:B------:R-:W-:-:S07]  /*1890*/  MOV R10, UR40 ;  /* 0x00000028000a7c02 */ /* 0x000fce0008000f00 */
.L_x_617:
        /* <DEDUP_REMOVED lines=30> */
.L_x_619:
[----:B------:R-:W-:Y:S05]  /*1a80*/  BSYNC.RECONVERGENT B0 ;  /* 0x0000000000007941 */ /* 0x000fea0003800200 */
.L_x_618:
        /* <DEDUP_REMOVED lines=17> */
.L_x_621:
[----:B------:R-:W-:Y:S05]  /*1ba0*/  BSYNC.RECONVERGENT B0 ;  /* 0x0000000000007941 */ /* 0x000fea0003800200 */
.L_x_620:
        /* <DEDUP_REMOVED lines=27> */
.L_x_623:
[----:B------:R-:W-:Y:S05]  /*1d60*/  BSYNC.RECONVERGENT B0 ;  /* 0x0000000000007941 */ /* 0x000fea0003800200 */
.L_x_622:
        /* <DEDUP_REMOVED lines=18> */
.L_x_613:
        /* <DEDUP_REMOVED lines=50> */
.L_x_627:
[----:B------:R3:W-:Y:S01]  /*21b0*/  STS.128 [R0+0x13000], RZ ;  /* 0x013000ff00007388 */ /* 0x0007e20000000c00 */
[----:B------:R-:W-:Y:S05]  /*21c0*/  BRA `(.L_x_628) ;  /* 0x00000000000c7947 */ /* 0x000fea0003800000 */
.L_x_626:
[----:B------:R2:W-:Y:S04]  /*21d0*/  STS.128 [R0+0xf000], RZ ;  /* 0x00f000ff00007388 */ /* 0x0005e80000000c00 */
[----:B------:R2:W-:Y:S04]  /*21e0*/  STS.128 [R0+0x11000], RZ ;  /* 0x011000ff00007388 */ /* 0x0005e80000000c00 */
[----:B------:R2:W-:Y:S02]  /*21f0*/  STS.128 [R0+0x13000], RZ ;  /* 0x013000ff00007388 */ /* 0x0005e40000000c00 */
.L_x_628:
[----:B------:R-:W-:Y:S05]  /*2200*/  BSYNC.RECONVERGENT B0 ;  /* 0x0000000000007941 */ /* 0x000fea0003800200 */
.L_x_625:
        /* <DEDUP_REMOVED lines=34> */
.L_x_631:
[----:B------:R4:W-:Y:S02]  /*2430*/  STS.128 [R0+0x14000], RZ ;  /* 0x014000ff00007388 */ /* 0x0009e40000000c00 */
.L_x_630:
[----:B------:R-:W-:Y:S05]  /*2440*/  BSYNC.RECONVERGENT B0 ;  /* 0x0000000000007941 */ /* 0x000fea0003800200 */
.L_x_629:
        /* <DEDUP_REMOVED lines=25> */
.L_x_634:
[----:B------:R1:W-:Y:S01]  /*25e0*/  STS.128 [R0+0x8000], RZ ;  /* 0x008000ff00007388 */ /* 0x0003e20000000c00 */
[----:B------:R-:W-:Y:S05]  /*25f0*/  BRA `(.L_x_635) ;  /* 0x00000000000c7947 */ /* 0x000fea0003800000 */
.L_x_633:
[----:B------:R1:W-:Y:S04]  /*2600*/  STS.128 [R0+0x6000], RZ ;  /* 0x006000ff00007388 */ /* 0x0003e80000000c00 */
[----:B------:R1:W-:Y:S04]  /*2610*/  STS.128 [R0+0x7000], RZ ;  /* 0x007000ff00007388 */ /* 0x0003e80000000c00 */
[----:B------:R1:W-:Y:S02]  /*2620*/  STS.128 [R0+0x8000], RZ ;  /* 0x008000ff00007388 */ /* 0x0003e40000000c00 */
.L_x_635:
[----:B------:R-:W-:Y:S05]  /*2630*/  BSYNC.RECONVERGENT B0 ;  /* 0x0000000000007941 */ /* 0x000fea0003800200 */
.L_x_632:
        /* <DEDUP_REMOVED lines=23> */
.L_x_638:
[----:B------:R1:W-:Y:S01]  /*27b0*/  STS.128 [R246+0x2000], RZ ;  /* 0x002000fff6007388 */ /* 0x0003e20000000c00 */
[----:B------:R-:W-:Y:S05]  /*27c0*/  BRA `(.L_x_639) ;  /* 0x00000000000c7947 */ /* 0x000fea0003800000 */
.L_x_637:
[----:B------:R1:W-:Y:S04]  /*27d0*/  STS.128 [R246], RZ ;  /* 0x000000fff6007388 */ /* 0x0003e80000000c00 */
[----:B------:R1:W-:Y:S04]  /*27e0*/  STS.128 [R246+0x1000], RZ ;  /* 0x001000fff6007388 */ /* 0x0003e80000000c00 */
[----:B------:R1:W-:Y:S02]  /*27f0*/  STS.128 [R246+0x2000], RZ ;  /* 0x002000fff6007388 */ /* 0x0003e40000000c00 */
.L_x_639:
[----:B------:R-:W-:Y:S05]  /*2800*/  BSYNC.RECONVERGENT B0 ;  /* 0x0000000000007941 */ /* 0x000fea0003800200 */
.L_x_636:
[----:B------:R-:W-:Y:S01]  /*2810*/  SHF.R.U32.HI R223, RZ, 0x1, R227 ;  /* 0x00000001ffdf7819 */ /* 0x000fe200000116e3 */
[----:B------:R-:W-:Y:S01]  /*2820*/  IMAD.MOV.U32 R6, RZ, RZ, 0x7f800000 ;  /* 0x7f800000ff067424 */ /* 0x000fe200078e00ff */
[----:B------:R-:W-:Y:S01]  /*2830*/  MOV R5, 0x7f800000 ;  /* 0x7f80000000057802 */ /* 0x000fe20000000f00 */
[----:B------:R-:W-:Y:S01]  /*2840*/  IMAD.MOV.U32 R7, RZ, RZ, 0x7f800000 ;  /* 0x7f800000ff077424 */ /* 0x000fe200078e00ff */
[----:B--2-4-:R-:W-:Y:S02]  /*2850*/  LOP3.LUT R2, R223, 0x10, RZ, 0xc0, !PT ;  /* 0x00000010df027812 */ /* 0x014fe400078ec0ff */
[----:B------:R-:W-:Y:S02]  /*2860*/  MOV R10, 0x7f800000 ;  /* 0x7f800000000a7802 */ /* 0x000fe40000000f00 */
[----:B------:R-:W-:-:S04]  /*2870*/  LOP3.LUT R247, R2, 0x7, R19, 0xf8, !PT ;  /* 0x0000000702f77812 */ /* 0x000fc800078ef813 */
[C---:B------:R-:W-:Y:S01]  /*2880*/  LOP3.LUT R3, R247.reuse, 0x20, RZ, 0xfc, !PT ;  /* 0x00000020f7037812 */ /* 0x040fe200078efcff */
[C---:B------:R-:W-:Y:S01]  /*2890*/  VIADD R2, R247.reuse, 0x28 ;  /* 0x00000028f7027836 */ /* 0x040fe20000000000 */
[C---:B------:R-:W-:Y:S01]  /*28a0*/  ISETP.GE.AND P3, PT, R247.reuse, UR9, PT ;  /* 0x00000009f7007c0c */ /* 0x040fe2000bf66270 */
[----:B------:R-:W-:Y:S01]  /*28b0*/  VIADD R4, R247, 0x8 ;  /* 0x00000008f7047836 */ /* 0x000fe20000000000 */
[----:B------:R-:W-:Y:S02]  /*28c0*/  ISETP.GE.AND P1, PT, R3, UR9, PT ;  /* 0x0000000903007c0c */ /* 0x000fe4000bf26270 */
[----:B------:R-:W-:Y:S01]  /*28d0*/  ISETP.GE.AND P0, PT, R2, UR9, PT ;  /* 0x0000000902007c0c */ /* 0x000fe2000bf06270 */
[----:B------:R-:W-:Y:S01]  /*28e0*/  IMAD.MOV.U32 R2, RZ, RZ, 0x4 ;  /* 0x00000004ff027424 */ /* 0x000fe200078e00ff */
[----:B------:R-:W-:Y:S01]  /*28f0*/  ISETP.GE.AND P2, PT, R4, UR9, PT ;  /* 0x0000000904007c0c */ /* 0x000fe2000bf46270 */
[----:B------:R-:W2:Y:S02]  /*2900*/  LDCU.64 UR8, c[0x0][0x3d0] ;  /* 0x00007a00ff0877ac */ /* 0x000ea40008000a00 */
[----:B------:R-:W-:-:S05]  /*2910*/  IMAD.WIDE.U32 R2, R247, R2, UR56 ;  /* 0x00000038f7027e25 */ /* 0x000fca000f8e0002 */
[----:B------:R-:W4:Y:S04]  /*2920*/  @!P3 LDG.E R10, desc[UR38][R2.64] ;  /* 0x00000026020ab981 */ /* 0x000f28000c1e1900 */
[----:B------:R-:W5:Y:S04]  /*2930*/  @!P0 LDG.E R5, desc[UR38][R2.64+0xa0] ;  /* 0x0000a02602058981 */ /* 0x000f68000c1e1900 */
[----:B------:R-:W3:Y:S04]  /*2940*/  @!P1 LDG.E R6, desc[UR38][R2.64+0x80] ;  /* 0x0000802602069981 */ /* 0x000ee8000c1e1900 */
[----:B------:R1:W3:Y:S01]  /*2950*/  @!P2 LDG.E R7, desc[UR38][R2.64+0x20] ;  /* 0x000020260207a981 */ /* 0x0002e2000c1e1900 */
[----:B------:R-:W-:-:S04]  /*2960*/  UIMAD UR5, UR5, UR18, URZ ;  /* 0x00000012050572a4 */ /* 0x000fc8000f8e02ff */
[----:B------:R-:W-:Y:S01]  /*2970*/  UIMAD UR5, UR31, UR19, UR5 ;  /* 0x000000131f0572a4 */ /* 0x000fe2000f8e0205 */
[----:B-1----:R-:W-:-:S04]  /*2980*/  IMAD.U32 R2, RZ, RZ, UR18 ;  /* 0x00000012ff027e24 */ /* 0x002fc8000f8e00ff */
[----:B------:R-:W-:-:S03]  /*2990*/  IMAD.WIDE.U32 R2, R2, UR31, R8 ;  /* 0x0000001f02027c25 */ /* 0x000fc6000f8e0008 */
[----:B------:R-:W-:Y:S01]  /*29a0*/  IADD3 R4, P0, PT, R2, UR48, RZ ;  /* 0x0000003002047c10 */ /* 0x000fe2000ff1e0ff */
[----:B--2---:R-:W-:Y:S01]  /*29b0*/  IMAD R2, R17, UR8, RZ ;  /* 0x0000000811027c24 */ /* 0x004fe2000f8e02ff */
[----:B------:R-:W-:Y:S03]  /*29c0*/  BSSY.RECONVERGENT B0, `(.L_x_640) ;  /* 0x000002a000007945 */ /* 0x000fe60003800200 */
[----:B------:R-:W-:Y:S01]  /*29d0*/  IMAD R2, R13, UR9, R2 ;  /* 0x000000090d027c24 */ /* 0x000fe2000f8e0202 */
[----:B-----5:R1:W-:Y:S04]  /*29e0*/  STL [R1+0x10], R5 ;  /* 0x0000100501007387 */ /* 0x0203e80000100800 */
[----:B----4-:R2:W-:Y:S04]  /*29f0*/  STL [R1+0x1c], R10 ;  /* 0x00001c0a01007387 */ /* 0x0105e80000100800 */
[----:B---3--:R3:W-:Y:S04]  /*2a00*/  STL [R1+0x14], R6 ;  /* 0x0000140601007387 */ /* 0x0087e80000100800 */
[----:B------:R3:W-:Y:S01]  /*2a10*/  STL [R1+0x18], R7 ;  /* 0x0000180701007387 */ /* 0x0007e20000100800 */
[----:B-1----:R-:W-:-:S03]  /*2a20*/  IADD3.X R5, PT, PT, R18, UR5, R3, P0, !PT ;  /* 0x0000000512057c10 */ /* 0x002fc600087fe403 */
[----:B------:R-:W-:-:S05]  /*2a30*/  IMAD.WIDE.U32 R4, R13, UR8, R4 ;  /* 0x000000080d047c25 */ /* 0x000fca000f8e0004 */
[----:B--2---:R-:W-:Y:S01]  /*2a40*/  IADD3 R10, PT, PT, R5, R2, RZ ;  /* 0x00000002050a7210 */ /* 0x004fe20007ffe0ff */
[----:B------:R-:W-:Y:S06]  /*2a50*/  @P5 BRA `(.L_x_641) ;  /* 0x0000000000745947 */ /* 0x000fec0003800000 */
[----:B------:R-:W1:Y:S01]  /*2a60*/  LDCU UR5, c[0x0][0x440] ;  /* 0x00008800ff0577ac */ /* 0x000e620008000800 */
[----:B------:R-:W-:Y:S02]  /*2a70*/  IMAD.MOV.U32 R2, RZ, RZ, R4 ;  /* 0x000000ffff027224 */ /* 0x000fe400078e0004 */
[----:B------:R-:W-:Y:S01]  /*2a80*/  IMAD.MOV.U32 R3, RZ, RZ, R10 ;  /* 0x000000ffff037224 */ /* 0x000fe200078e000a */
[----:B------:R-:W2:Y:S01]  /*2a90*/  LDCU.64 UR8, c[0x0][0x388] ;  /* 0x00007100ff0877ac */ /* 0x000ea20008000a00 */
        /* <DEDUP_REMOVED lines=23> */
.L_x_642:
[----:B------:R4:W-:Y:S01]  /*2c10*/  STS.128 [R0+0xd000], RZ ;  /* 0x00d000ff00007388 */ /* 0x0009e20000000c00 */
[----:B------:R-:W-:Y:S05]  /*2c20*/  BRA `(.L_x_643) ;  /* 0x00000000000c7947 */ /* 0x000fea0003800000 */
.L_x_641:
[----:B------:R1:W-:Y:S04]  /*2c30*/  STS.128 [R0+0x9000], RZ ;  /* 0x009000ff00007388 */ /* 0x0003e80000000c00 */
[----:B------:R1:W-:Y:S04]  /*2c40*/  STS.128 [R0+0xb000], RZ ;  /* 0x00b000ff00007388 */ /* 0x0003e80000000c00 */
[----:B------:R1:W-:Y:S02]  /*2c50*/  STS.128 [R0+0xd000], RZ ;  /* 0x00d000ff00007388 */ /* 0x0003e40000000c00 */
.L_x_643:
[----:B------:R-:W-:Y:S05]  /*2c60*/  BSYNC.RECONVERGENT B0 ;  /* 0x0000000000007941 */ /* 0x000fea0003800200 */
.L_x_640:
[----:B------:R1:W-:Y:S01]  /*2c70*/  @P4 STS.128 [R0+0xa000], RZ ;  /* 0x00a000ff00004388 */ /* 0x0003e20000000c00 */
[----:B------:R-:W-:Y:S03]  /*2c80*/  BSSY.RECONVERGENT B0, `(.L_x_644) ;  /* 0x0000021000007945 */ /* 0x000fe60003800200 */
[----:B------:R1:W-:Y:S04]  /*2c90*/  @P4 STS.128 [R0+0xc000], RZ ;  /* 0x00c000ff00004388 */ /* 0x0003e80000000c00 */
[----:B------:R1:W-:Y:S01]  /*2ca0*/  @P4 STS.128 [R0+0xe000], RZ ;  /* 0x00e000ff00004388 */ /* 0x0003e20000000c00 */
[----:B------:R-:W-:Y:S05]  /*2cb0*/  @P4 BRA `(.L_x_645) ;  /* 0x0000000000744947 */ /* 0x000fea0003800000 */
[----:B------:R-:W5:Y:S01]  /*2cc0*/  LDCU UR5, c[0x0][0x440] ;  /* 0x00008800ff0577ac */ /* 0x000f620008000800 */
[----:B-12---:R-:W-:Y:S02]  /*2cd0*/  IMAD R2, R15, UR18, RZ ;  /* 0x000000120f027c24 */ /* 0x006fe4000f8e02ff */
        /* <DEDUP_REMOVED lines=26> */
.L_x_646:
[----:B------:R2:W-:Y:S02]  /*2e80*/  STS.128 [R0+0xe000], RZ ;  /* 0x00e000ff00007388 */ /* 0x0005e40000000c00 */
.L_x_645:
[----:B------:R-:W-:Y:S05]  /*2e90*/  BSYNC.RECONVERGENT B0 ;  /* 0x0000000000007941 */ /* 0x000fea0003800200 */
.L_x_644:
[----:B------:R-:W0:Y:S01]  /*2ea0*/  LDGDEPBAR ;  /* 0x00000000000079af */ /* 0x000e220000000000 */
[C---:B------:R-:W-:Y:S01]  /*2eb0*/  IMAD.SHL.U32 R5, R227.reuse, 0x20, RZ ;  /* 0x00000020e3057824 */ /* 0x040fe200078e00ff */
[----:B---3--:R-:W-:Y:S01]  /*2ec0*/  SHF.R.U32.HI R7, RZ, 0x4, R227 ;  /* 0x00000004ff077819 */ /* 0x008fe200000116e3 */
[C---:B------:R-:W-:Y:S01]  /*2ed0*/  IMAD.SHL.U32 R6, R227.reuse, 0x4, RZ ;  /* 0x00000004e3067824 */ /* 0x040fe200078e00ff */
[C---:B------:R-:W-:Y:S01]  /*2ee0*/  LOP3.LUT P1, RZ, R227.reuse, 0x4, RZ, 0xc0, !PT ;  /* 0x00000004e3ff7812 */ /* 0x040fe2000782c0ff */
[----:B------:R-:W-:Y:S01]  /*2ef0*/  IMAD.SHL.U32 R4, R227, 0x10, RZ ;  /* 0x00000010e3047824 */ /* 0x000fe200078e00ff */
[----:B-12-4-:R-:W-:Y:S01]  /*2f00*/  LOP3.LUT R0, R5, 0x20, RZ, 0xc0, !PT ;  /* 0x0000002005007812 */ /* 0x016fe200078ec0ff */
[----:B------:R-:W1:Y:S01]  /*2f10*/  LDCU UR19, c[0x0][0x3b0] ;  /* 0x00007600ff1377ac */ /* 0x000e620008000800 */
[----:B------:R-:W-:Y:S01]  /*2f20*/  LOP3.LUT R6, R6, 0x18, RZ, 0xc0, !PT ;  /* 0x0000001806067812 */ /* 0x000fe200078ec0ff */
[----:B------:R-:W-:Y:S01]  /*2f30*/  IMAD.MOV.U32 R226, RZ, RZ, 0x20 ;  /* 0x00000020ffe27424 */ /* 0x000fe200078e00ff */
[--C-:B------:R-:W-:Y:S01]  /*2f40*/  LOP3.LUT R0, R0, 0x3c00, R4.reuse, 0xf8, !PT ;  /* 0x00003c0000007812 */ /* 0x100fe200078ef804 */
[----:B------:R-:W2:Y:S01]  /*2f50*/  LDCU UR20, c[0x0][0x590] ;  /* 0x0000b200ff1477ac */ /* 0x000ea20008000800 */
[----:B------:R-:W-:Y:S01]  /*2f60*/  LOP3.LUT R3, R6, 0xc0, R5, 0xf8, !PT ;  /* 0x000000c006037812 */ /* 0x000fe200078ef805 */
[----:B------:R-:W-:Y:S01]  /*2f70*/  IMAD.MOV.U32 R225, RZ, RZ, 0x20 ;  /* 0x00000020ffe17424 */ /* 0x000fe200078e00ff */
[----:B------:R-:W-:Y:S01]  /*2f80*/  LOP3.LUT R0, R0, 0x100, R4, 0xf8, !PT ;  /* 0x0000010000007812 */ /* 0x000fe200078ef804 */
[----:B------:R-:W-:Y:S01]  /*2f90*/  UIADD3 UR18, UPT, UPT, UR37, UR50, URZ ;  /* 0x0000003225127290 */ /* 0x000fe2000fffe0ff */
[----:B------:R-:W-:Y:S01]  /*2fa0*/  LOP3.LUT R2, R3, 0x8, R227, 0x78, !PT ;  /* 0x0000000803027812 */ /* 0x000fe200078e78e3 */
[----:B------:R-:W-:Y:S01]  /*2fb0*/  IMAD.MOV.U32 R252, RZ, RZ, R246 ;  /* 0x000000fffffc7224 */ /* 0x000fe200078e00f6 */
[----:B------:R-:W-:Y:S01]  /*2fc0*/  LOP3.LUT R7, R7, 0x8, RZ, 0xc0, !PT ;  /* 0x0000000807077812 */ /* 0x000fe200078ec0ff */
[----:B------:R-:W-:Y:S01]  /*2fd0*/  UIADD3 UR18, UPT, UPT, -UR18, UR31, UR46 ;  /* 0x0000001f12127290 */ /* 0x000fe2000fffe12e */
[----:B------:R-:W-:-:S02]  /*2fe0*/  LOP3.LUT R0, R0, R2, RZ, 0xfc, !PT ;  /* 0x0000000200007212 */ /* 0x000fc400078efcff */
[----:B------:R-:W-:Y:S02]  /*2ff0*/  CS2R R126, SRZ ;  /* 0x00000000007e7805 */ /* 0x000fe4000001ff00 */
[----:B------:R-:W-:Y:S02]  /*3000*/  LOP3.LUT R2, R7, 0x10, R227, 0xf8, !PT ;  /* 0x0000001007027812 */ /* 0x000fe400078ef8e3 */
[----:B------:R-:W-:Y:S01]  /*3010*/  CS2R R124, SRZ ;  /* 0x00000000007c7805 */ /* 0x000fe2000001ff00 */
[----:B------:R-:W-:-:S04]  /*3020*/  DEPBAR.LE SB0, 0x1 ;  /* 0x000080400000791a */ /* 0x000fc80000000000 */
[----:B------:R-:W-:Y:S02]  /*3030*/  LOP3.LUT R2, R2, 0xc0, R5, 0xf8, !PT ;  /* 0x000000c002027812 */ /* 0x000fe400078ef805 */
[----:B------:R-:W-:Y:S02]  /*3040*/  CS2R R130, SRZ ;  /* 0x0000000000827805 */ /* 0x000fe4000001ff00 */
[----:B------:R-:W-:Y:S01]  /*3050*/  LEA R222, R0, UR6, 0x1 ;  /* 0x0000000600de7c11 */ /* 0x000fe2000f8e08ff */
[----:B------:R-:W-:Y:S01]  /*3060*/  BAR.SYNC.DEFER_BLOCKING 0x0 ;  /* 0x0000000000007b1d */ /* 0x000fe20000010000 */
[----:B------:R-:W-:Y:S02]  /*3070*/  LOP3.LUT R0, R2, R6, RZ, 0x3c, !PT ;  /* 0x0000000602007212 */ /* 0x000fe400078e3cff */
[----:B------:R-:W-:Y:S02]  /*3080*/  CS2R R128, SRZ ;  /* 0x0000000000807805 */ /* 0x000fe4000001ff00 */
[----:B------:R-:W-:Y:S01]  /*3090*/  LOP3.LUT R2, R3, 0x8, R223, 0x78, !PT ;  /* 0x0000000803027812 */ /* 0x000fe200078e78df */
[C---:B------:R-:W-:Y:S01]  /*30a0*/  VIADD R3, R222.reuse, 0xf000 ;  /* 0x0000f000de037836 */ /* 0x040fe20000000000 */
[----:B------:R-:W-:Y:S01]  /*30b0*/  LOP3.LUT R7, R5, 0x120, RZ, 0xc0, !PT ;  /* 0x0000012005077812 */ /* 0x000fe200078ec0ff */
[----:B------:R-:W-:Y:S01]  /*30c0*/  VIADD R216, R222, 0xf020 ;  /* 0x0000f020ded87836 */ /* 0x000fe20000000000 */
[----:B------:R-:W-:Y:S01]  /*30d0*/  LOP3.LUT R0, R0, 0x120, R5, 0xf8, !PT ;  /* 0x0000012000007812 */ /* 0x000fe200078ef805 */
[----:B------:R-:W-:Y:S01]  /*30e0*/  @P1 VIADD R216, R3, 0xffffffe0 ;  /* 0xffffffe003d81836 */ /* 0x000fe20000000000 */
[----:B------:R-:W-:-:S02]  /*30f0*/  LOP3.LUT R4, R7, 0x200, R4, 0xf8, !PT ;  /* 0x0000020007047812 */ /* 0x000fc400078ef804 */
[----:B------:R-:W-:Y:S02]  /*3100*/  CS2R R122, SRZ ;  /* 0x00000000007a7805 */ /* 0x000fe4000001ff00 */
[----:B------:R-:W-:Y:S02]  /*3110*/  LEA R220, R0, UR6, 0x1 ;  /* 0x0000000600dc7c11 */ /* 0x000fe4000f8e08ff */
[----:B------:R-:W-:Y:S02]  /*3120*/  CS2R R120, SRZ ;  /* 0x0000000000787805 */ /* 0x000fe4000001ff00 */
[----:B------:R-:W-:Y:S02]  /*3130*/  LOP3.LUT R2, R4, R2, RZ, 0xfc, !PT ;  /* 0x0000000204027212 */ /* 0x000fe400078efcff */
[----:B------:R-:W-:Y:S02]  /*3140*/  CS2R R118, SRZ ;  /* 0x0000000000767805 */ /* 0x000fe4000001ff00 */
[----:B------:R-:W-:-:S02]  /*3150*/  SEL R226, R226, 0xffffffe0, !P1 ;  /* 0xffffffe0e2e27807 */ /* 0x000fc40004800000 */
[----:B------:R-:W-:Y:S02]  /*3160*/  CS2R R116, SRZ ;  /* 0x0000000000747805 */ /* 0x000fe4000001ff00 */
[----:B------:R-:W-:Y:S02]  /*3170*/  LEA R221, R2, UR6, 0x1 ;  /* 0x0000000602dd7c11 */ /* 0x000fe4000f8e08ff */
[----:B------:R-:W-:Y:S02]  /*3180*/  CS2R R110, SRZ ;  /* 0x00000000006e7805 */ /* 0x000fe4000001ff00 */
[----:B------:R-:W-:Y:S02]  /*3190*/  LOP3.LUT P0, RZ, R227, 0x2, RZ, 0xc0, !PT ;  /* 0x00000002e3ff7812 */ /* 0x000fe4000780c0ff */
[----:B------:R-:W-:Y:S02]  /*31a0*/  CS2R R108, SRZ ;  /* 0x00000000006c7805 */ /* 0x000fe4000001ff00 */
[----:B------:R-:W-:-:S02]  /*31b0*/  CS2R R114, SRZ ;  /* 0x0000000000727805 */ /* 0x000fc4000001ff00 */
[----:B------:R-:W-:Y:S02]  /*31c0*/  CS2R R112, SRZ ;  /* 0x0000000000707805 */ /* 0x000fe4000001ff00 */
[----:B------:R-:W-:Y:S01]  /*31d0*/  CS2R R106, SRZ ;  /* 0x00000000006a7805 */ /* 0x000fe2000001ff00 */
[----:B------:R3:W4:Y:S01]  /*31e0*/  LDSM.16.M88.4 R180, [R216] ;  /* 0x00000000d8b4783b */ /* 0x0007220000000200 */
        /* <DEDUP_REMOVED lines=27> */
[----:B------:R3:W2:Y:S01]  /*33a0*/  LDSM.16.M88.4 R188, [R222+0x11000] ;  /* 0x01100000debc783b */ /* 0x0006a20000000200 */
[----:B------:R-:W-:-:S02]  /*33b0*/  CS2R R66, SRZ ;  /* 0x0000000000427805 */ /* 0x000fc4000001ff00 */
[----:B------:R-:W-:Y:S02]  /*33c0*/  CS2R R64, SRZ ;  /* 0x0000000000407805 */ /* 0x000fe4000001ff00 */
[----:B------:R-:W-:Y:S01]  /*33d0*/  CS2R R58, SRZ ;  /* 0x00000000003a7805 */ /* 0x000fe2000001ff00 */
[----:B------:R3:W3:Y:S01]  /*33e0*/  LDSM.16.M88.4 R192, [R222+0x11400] ;  /* 0x01140000dec0783b */ /* 0x0006e20000000200 */
[----:B------:R-:W-:Y:S02]  /*33f0*/  CS2R R56, SRZ ;  /* 0x0000000000387805 */ /* 0x000fe4000001ff00 */
[----:B------:R-:W-:Y:S02]  /*3400*/  CS2R R54, SRZ ;  /* 0x0000000000367805 */ /* 0x000fe4000001ff00 */
[----:B------:R-:W-:Y:S01]  /*3410*/  CS2R R52, SRZ ;  /* 0x0000000000347805 */ /* 0x000fe2000001ff00 */
[----:B------:R1:W3:Y:S01]  /*3420*/  LDSM.16.M88.4 R204, [R222+0x13000] ;  /* 0x01300000decc783b */ /* 0x0002e20000000200 */
[----:B------:R-:W-:-:S02]  /*3430*/  CS2R R46, SRZ ;  /* 0x00000000002e7805 */ /* 0x000fc4000001ff00 */
[----:B------:R-:W-:Y:S02]  /*3440*/  CS2R R44, SRZ ;  /* 0x00000000002c7805 */ /* 0x000fe4000001ff00 */
[----:B------:R-:W-:Y:S01]  /*3450*/  CS2R R50, SRZ ;  /* 0x0000000000327805 */ /* 0x000fe2000001ff00 */
[----:B------:R2:W3:Y:S01]  /*3460*/  LDSM.16.M88.4 R208, [R222+0x13400] ;  /* 0x01340000ded0783b */ /* 0x0004e20000000200 */
[----:B------:R-:W-:Y:S02]  /*3470*/  CS2R R48, SRZ ;  /* 0x0000000000307805 */ /* 0x000fe4000001ff00 */
[----:B------:R-:W-:Y:S02]  /*3480*/  CS2R R42, SRZ ;  /* 0x00000000002a7805 */ /* 0x000fe4000001ff00 */
[----:B------:R-:W-:Y:S01]  /*3490*/  CS2R R40, SRZ ;  /* 0x0000000000287805 */ /* 0x000fe2000001ff00 */
[----:B------:R-:W3:Y:S01]  /*34a0*/  LDSM.16.M88.4 R216, [R216+0x4400] ;  /* 0x00440000d8d8783b */ /* 0x000ee20000000200 */
[----:B------:R-:W-:-:S02]  /*34b0*/  CS2R R38, SRZ ;  /* 0x0000000000267805 */ /* 0x000fc4000001ff00 */
[----:B------:R-:W-:Y:S01]  /*34c0*/  CS2R R36, SRZ ;  /* 0x0000000000247805 */ /* 0x000fe2000001ff00 */
[----:B------:R-:W-:Y:S01]  /*34d0*/  VIADD R221, R221, UR14 ;  /* 0x0000000edddd7c36 */ /* 0x000fe20008000000 */
[----:B------:R-:W-:Y:S01]  /*34e0*/  SEL R225, R225, 0xffffffe0, !P0 ;  /* 0xffffffe0e1e17807 */ /* 0x000fe20004000000 */
[----:B------:R-:W-:Y:S01]  /*34f0*/  VIADD R220, R220, UR14 ;  /* 0x0000000edcdc7c36 */ /* 0x000fe20008000000 */
[----:B------:R-:W-:Y:S01]  /*3500*/  USHF.L.U32 UR51, UR51, 0x3, URZ ;  /* 0x0000000333337899 */ /* 0x000fe200080006ff */
[----:B------:R-:W-:Y:S01]  /*3510*/  IMAD.IADD R224, R222, 0x1, R226 ;  /* 0x00000001dee07824 */ /* 0x000fe200078e02e2 */
[----:B------:R-:W3:Y:S01]  /*3520*/  LDCU UR5, c[0x0][0x440] ;  /* 0x00008800ff0577ac */ /* 0x000ee20008000800 */
[----:B------:R-:W3:Y:S01]  /*3530*/  LDCU UR15, c[0x0][0x504] ;  /* 0x0000a080ff0f77ac */ /* 0x000ee20008000800 */
[----:B------:R-:W3:Y:S01]  /*3540*/  LDCU UR9, c[0x0][0x508] ;  /* 0x0000a100ff0977ac */ /* 0x000ee20008000800 */
[----:B------:R-:W3:Y:S01]  /*3550*/  LDCU UR8, c[0x0][0x3e0] ;  /* 0x00007c00ff0877ac */ /* 0x000ee20008000800 */
[----:B------:R-:W3:Y:S01]  /*3560*/  LDCU UR17, c[0x0][0x50c] ;  /* 0x0000a180ff1177ac */ /* 0x000ee20008000800 */
[----:B------:R-:W3:Y:S01]  /*3570*/  LDCU UR16, c[0x0][0x45c] ;  /* 0x00008b80ff1077ac */ /* 0x000ee20008000800 */
[----:B-1----:R-:W-:-:S02]  /*3580*/  USHF.L.U32 UR19, UR19, 0x6, URZ ;  /* 0x0000000613137899 */ /* 0x002fc400080006ff */
[----:B--2---:R-:W-:Y:S02]  /*3590*/  USHF.L.U32 UR20, UR20, 0x6, URZ ;  /* 0x0000000614147899 */ /* 0x004fe400080006ff */
[----:B----4-:R-:W-:-:S12]  /*35a0*/  UIADD3 UR18, UPT, UPT, UR18, 0x80, URZ ;  /* 0x0000008012127890 */ /* 0x010fd8000fffe0ff */
.L_x_651:
[----:B------:R-:W0:Y:S01]  /*35b0*/  LDGDEPBAR ;  /* 0x00000000000079af */ /* 0x000e220000000000 */
[----:B------:R-:W-:Y:S01]  /*35c0*/  IADD3 R0, PT, PT, R221, R226, RZ ;  /* 0x000000e2dd007210 */ /* 0x000fe20007ffe0ff */
[----:B------:R-:W-:Y:S01]  /*35d0*/  USHF.L.U32 UR14, UR52, 0x6, URZ ;  /* 0x00000006340e7899 */ /* 0x000fe200080006ff */
[----:B------:R-:W-:Y:S02]  /*35e0*/  MOV R2, UR10 ;  /* 0x0000000a00027c02 */ /* 0x000fe40008000f00 */
[----:B------:R-:W-:Y:S01]  /*35f0*/  MOV R3, UR11 ;  /* 0x0000000b00037c02 */ /* 0x000fe20008000f00 */
[----:B------:R-:W-:Y:S01]  /*3600*/  UISETP.GE.AND UP0, UPT, UR14, UR18, UPT ;  /* 0x000000120e00728c */ /* 0x000fe2000bf06270 */
[C---:B------:R-:W-:Y:S04]  /*3610*/  LEA R2, P0, R247.reuse, R2, 0x2 ;  /* 0x00000002f7027211 */ /* 0x040fe800078010ff */
[----:B------:R-:W-:Y:S01]  /*3620*/  LEA.HI.X R3, R247, R3, RZ, 0x2, P0 ;  /* 0x00000003f7037211 */ /* 0x000fe200000f14ff */
[----:B------:R-:W-:Y:S04]  /*3630*/  DEPBAR.LE SB0, 0x0 ;  /* 0x000080000000791a */ /* 0x000fe80000000000 */
[----:B------:R-:W-:Y:S06]  /*3640*/  BAR.SYNC.DEFER_BLOCKING 0x0 ;  /* 0x0000000000007b1d */ /* 0x000fec0000010000 */
[----:B------:R-:W-:Y:S08]  /*3650*/  LDSM.16.M88.4 R32, [R221] ;  /* 0x00000000dd20783b */ /* 0x000ff00000000200 */
[----:B------:R-:W1:Y:S08]  /*3660*/  LDSM.16.M88.4 R16, [R222+0x9000] ;  /* 0x00900000de10783b */ /* 0x000e700000000200 */
[----:B------:R-:W2:Y:S08]  /*3670*/  LDSM.16.M88.4 R28, [R221+0x800] ;  /* 0x00080000dd1c783b */ /* 0x000eb00000000200 */
[----:B------:R-:W4:Y:S08]  /*3680*/  LDSM.16.M88.4 R132, [R222+0x9400] ;  /* 0x00940000de84783b */ /* 0x000f300000000200 */
[----:B------:R-:W-:Y:S08]  /*3690*/  LDSM.16.M88.4 R136, [R0] ;  /* 0x000000000088783b */ /* 0x000ff00000000200 */
[----:B------:R-:W3:Y:S01]  /*36a0*/  LDSM.16.M88.4 R140, [R224+0x9000] ;  /* 0x00900000e08c783b */ /* 0x000ee20000000200 */
        /* <DEDUP_REMOVED lines=16> */
[-C--:B---3--:R-:W-:Y:S07]  /*37b0*/  HMMA.16816.F32 R4, R136, R140.reuse, R4 ;  /* 0x0000008c8804723c */ /* 0x088fee0000001804 */
[----:B------:R3:W5:Y:S04]  /*37c0*/  LDG.E R231, desc[UR38][R2.64] ;  /* 0x0000002602e77981 */ /* 0x000768000c1e1900 */
[----:B------:R3:W5:Y:S01]  /*37d0*/  LDG.E R230, desc[UR38][R2.64+0x20] ;  /* 0x0000202602e67981 */ /* 0x000762000c1e1900 */
[C---:B-1----:R-:W-:Y:S03]  /*37e0*/  HMMA.16816.F32 R8, R144.reuse, R140, R8 ;  /* 0x0000008c9008723c */ /* 0x042fe60000001808 */
[----:B------:R3:W5:Y:S04]  /*37f0*/  LDG.E R229, desc[UR38][R2.64+0x80] ;  /* 0x0000802602e57981 */ /* 0x000768000c1e1900 */
[----:B------:R3:W5:Y:S01]  /*3800*/  LDG.E R228, desc[UR38][R2.64+0xa0] ;  /* 0x0000a02602e47981 */ /* 0x000762000c1e1900 */
        /* <DEDUP_REMOVED lines=10> */
[----:B------:R-:W3:Y:S07]  /*38b0*/  LDSM.16.M88.4 R148, [R221+0x2000] ;  /* 0x00200000dd94783b */ /* 0x000eee0000000200 */
[C---:B----4-:R-:W-:Y:S08]  /*38c0*/  HMMA.16816.F32 R8, R132.reuse, R156, R8 ;  /* 0x0000009c8408723c */ /* 0x050ff00000001808 */
[-C--:B------:R-:W-:Y:S08]  /*38d0*/  HMMA.16816.F32 R12, R132, R158.reuse, R12 ;  /* 0x0000009e840c723c */ /* 0x080ff0000000180c */
[C---:B------:R-:W-:Y:S01]  /*38e0*/  HMMA.16816.F32 R16, R152.reuse, R158, R16 ;  /* 0x0000009e9810723c */ /* 0x040fe20000001810 */
[----:B------:R-:W-:Y:S07]  /*38f0*/  LDSM.16.M88.4 R156, [R0+0x2000] ;  /* 0x00200000009c783b */ /* 0x000fee0000000200 */
[-C--:B------:R-:W-:Y:S08]  /*3900*/  HMMA.16816.F32 R20, R152, R160.reuse, R20 ;  /* 0x000000a09814723c */ /* 0x080ff00000001814 */
[C---:B------:R-:W-:Y:S08]  /*3910*/  HMMA.16816.F32 R24, R132.reuse, R160, R24 ;  /* 0x000000a08418723c */ /* 0x040ff00000001818 */
[-C--:B------:R-:W-:Y:S01]  /*3920*/  HMMA.16816.F32 R28, R132, R162.reuse, R28 ;  /* 0x000000a2841c723c */ /* 0x080fe2000000181c */
[----:B------:R-:W4:Y:S07]  /*3930*/  LDSM.16.M88.4 R132, [R221+0x2800] ;  /* 0x00280000dd84783b */ /* 0x000f2e0000000200 */
[----:B------:R-:W-:Y:S01]  /*3940*/  HMMA.16816.F32 R32, R152, R162, R32 ;  /* 0x000000a29820723c */ /* 0x000fe20000001820 */
[----:B------:R-:W4:Y:S07]  /*3950*/  LDSM.16.M88.4 R152, [R222+0xd400] ;  /* 0x00d40000de98783b */ /* 0x000f2e0000000200 */
        /* <DEDUP_REMOVED lines=8> */
[----:B------:R-:W2:Y:S07]  /*39e0*/  LDSM.16.M88.4 R136, [R0+0x2800] ;  /* 0x002800000088783b */ /* 0x000eae0000000200 */
[----:B------:R-:W-:Y:S08]  /*39f0*/  HMMA.16816.F32 R32, R140, R146, R32 ;  /* 0x000000928c20723c */ /* 0x000ff00000001820 */
[-C--:B---3--:R-:W-:Y:S08]  /*3a00*/  HMMA.16816.F32 R4, R148, R168.reuse, R4 ;  /* 0x000000a89404723c */ /* 0x088ff00000001804 */
[C---:B----4-:R-:W-:Y:S08]  /*3a10*/  HMMA.16816.F32 R8, R132.reuse, R168, R8 ;  /* 0x000000a88408723c */ /* 0x050ff00000001808 */
[-C--:B------:R-:W-:Y:S08]  /*3a20*/  HMMA.16816.F32 R12, R132, R170.reuse, R12 ;  /* 0x000000aa840c723c */ /* 0x080ff0000000180c */
[C---:B------:R-:W-:Y:S08]  /*3a30*/  HMMA.16816.F32 R16, R148.reuse, R170, R16 ;  /* 0x000000aa9410723c */ /* 0x040ff00000001810 */
[-C--:B------:R-:W-:Y:S08]  /*3a40*/  HMMA.16816.F32 R20, R148, R152.reuse, R20 ;  /* 0x000000989414723c */ /* 0x080ff00000001814 */
[C---:B------:R-:W-:Y:S08]  /*3a50*/  HMMA.16816.F32 R24, R132.reuse, R152, R24 ;  /* 0x000000988418723c */ /* 0x040ff00000001818 */
[-C--:B------:R-:W-:Y:S08]  /*3a60*/  HMMA.16816.F32 R28, R132, R154.reuse, R28 ;  /* 0x0000009a841c723c */ /* 0x080ff0000000181c */
[----:B------:R-:W-:Y:S08]  /*3a70*/  HMMA.16816.F32 R32, R148, R154, R32 ;  /* 0x0000009a9420723c */ /* 0x000ff00000001820 */
[-C--:B-1----:R-:W-:Y:S08]  /*3a80*/  HMMA.16816.F32 R4, R156, R160.reuse, R4 ;  /* 0x000000a09c04723c */ /* 0x082ff00000001804 */
[C---:B--2---:R-:W-:Y:S08]  /*3a90*/  HMMA.16816.F32 R8, R136.reuse, R160, R8 ;  /* 0x000000a08808723c */ /* 0x044ff00000001808 */
        /* <DEDUP_REMOVED lines=10> */
[----:B------:R-:W2:Y:S01]  /*3b40*/  MUFU.TANH R145, R5 ;  /* 0x0000000500917308 */ /* 0x000ea20000002400 */
[----:B------:R-:W-:Y:S01]  /*3b50*/  FMUL.FTZ R11, R11, UR17 ;  /* 0x000000110b0b7c20 */ /* 0x000fe20008410000 */
[----:B------:R-:W-:Y:S01]  /*3b60*/  FMUL.FTZ R12, R12, UR17 ;  /* 0x000000110c0c7c20 */ /* 0x000fe20008410000 */
[----:B------:R-:W-:Y:S01]  /*3b70*/  FMUL.FTZ R13, R13, UR17 ;  /* 0x000000110d0d7c20 */ /* 0x000fe20008410000 */
[----:B------:R-:W-:Y:S01]  /*3b80*/  FMUL.FTZ R14, R14, UR17 ;  /* 0x000000110e0e7c20 */ /* 0x000fe20008410000 */
[----:B------:R-:W-:Y:S05]  /*3b90*/  FMUL.FTZ R15, R15, UR17 ;  /* 0x000000110f0f7c20 */ /* 0x000fea0008410000 */
[----:B------:R-:W3:Y:S01]  /*3ba0*/  MUFU.TANH R144, R6 ;  /* 0x0000000600907308 */ /* 0x000ee20000002400 */
[----:B------:R-:W-:Y:S01]  /*3bb0*/  FMUL.FTZ R16, R16, UR17 ;  /* 0x0000001110107c20 */ /* 0x000fe20008410000 */
[----:B------:R-:W-:Y:S01]  /*3bc0*/  FMUL.FTZ R17, R17, UR17 ;  /* 0x0000001111117c20 */ /* 0x000fe20008410000 */
[----:B------:R-:W-:Y:S01]  /*3bd0*/  FMUL.FTZ R18, R18, UR17 ;  /* 0x0000001112127c20 */ /* 0x000fe20008410000 */
[----:B------:R-:W-:Y:S06]  /*3be0*/  FMUL.FTZ R19, R19, UR17 ;  /* 0x0000001113137c20 */ /* 0x000fec0008410000 */
[----:B------:R4:W1:Y:S10]  /*3bf0*/  MUFU.TANH R143, R7 ;  /* 0x00000007008f7308 */ /* 0x0008740000002400 */
[----:B------:R1:W1:Y:S10]  /*3c00*/  MUFU.TANH R151, R8 ;  /* 0x0000000800977308 */ /* 0x0002740000002400 */
[----:B------:R1:W1:Y:S01]  /*3c10*/  MUFU.TANH R150, R9 ;  /* 0x0000000900967308 */ /* 0x0002620000002400 */
[----:B----4-:R-:W4:Y:S09]  /*3c20*/  LDSM.16.M88.4 R4, [R224+0xd400] ;  /* 0x00d40000e004783b */ /* 0x010f320000000200 */
[----:B------:R1:W1:Y:S10]  /*3c30*/  MUFU.TANH R147, R10 ;  /* 0x0000000a00937308 */ /* 0x0002740000002400 */
[----:B------:R1:W1:Y:S10]  /*3c40*/  MUFU.TANH R146, R11 ;  /* 0x0000000b00927308 */ /* 0x0002740000002400 */
[----:B------:R1:W1:Y:S10]  /*3c50*/  MUFU.TANH R160, R12 ;  /* 0x0000000c00a07308 */ /* 0x0002740000002400 */
[----:B------:R1:W1:Y:S10]  /*3c60*/  MUFU.TANH R155, R13 ;  /* 0x0000000d009b7308 */ /* 0x0002740000002400 */
[----:B------:R1:W1:Y:S01]  /*3c70*/  MUFU.TANH R154, R14 ;  /* 0x0000000e009a7308 */ /* 0x0002620000002400 */
[-C--:B----4-:R-:W-:Y:S09]  /*3c80*/  HMMA.16816.F32 R20, R156, R4.reuse, R20 ;  /* 0x000000049c14723c */ /* 0x090ff20000001814 */
[----:B------:R4:W1:Y:S01]  /*3c90*/  MUFU.TANH R153, R15 ;  /* 0x0000000f00997308 */ /* 0x0008620000002400 */
[C---:B------:R-:W-:Y:S09]  /*3ca0*/  HMMA.16816.F32 R24, R136.reuse, R4, R24 ;  /* 0x000000048818723c */ /* 0x040ff20000001818 */
[----:B------:R4:W1:Y:S01]  /*3cb0*/  MUFU.TANH R167, R16 ;  /* 0x0000001000a77308 */ /* 0x0008620000002400 */
[-C--:B------:R-:W-:Y:S03]  /*3cc0*/  HMMA.16816.F32 R28, R136, R6.reuse, R28 ;  /* 0x00000006881c723c */ /* 0x080fe6000000181c */
[----:B------:R-:W-:Y:S01]  /*3cd0*/  FMUL.FTZ R20, R20, UR17 ;  /* 0x0000001114147c20 */ /* 0x000fe20008410000 */
[----:B------:R-:W-:Y:S01]  /*3ce0*/  FMUL.FTZ R21, R21, UR17 ;  /* 0x0000001115157c20 */ /* 0x000fe20008410000 */
[----:B------:R-:W-:Y:S04]  /*3cf0*/  FMUL.FTZ R22, R22, UR17 ;  /* 0x0000001116167c20 */ /* 0x000fe80008410000 */
[----:B------:R4:W1:Y:S01]  /*3d00*/  MUFU.TANH R166, R17 ;  /* 0x0000001100a67308 */ /* 0x0008620000002400 */
[----:B------:R-:W-:Y:S01]  /*3d10*/  FMUL.FTZ R23, R23, UR17 ;  /* 0x0000001117177c20 */ /* 0x000fe20008410000 */
[----:B------:R-:W-:Y:S04]  /*3d20*/  HMMA.16816.F32 R32, R156, R6, R32 ;  /* 0x000000069c20723c */ /* 0x000fe80000001820 */
[----:B------:R-:W-:Y:S01]  /*3d30*/  FMUL.FTZ R24, R24, UR17 ;  /* 0x0000001118187c20 */ /* 0x000fe20008410000 */
[----:B------:R-:W-:Y:S03]  /*3d40*/  FMUL.FTZ R25, R25, UR17 ;  /* 0x0000001119197c20 */ /* 0x000fe60008410000 */
[----:B------:R4:W1:Y:S01]  /*3d50*/  MUFU.TANH R162, R18 ;  /* 0x0000001200a27308 */ /* 0x0008620000002400 */
[----:B------:R-:W-:Y:S01]  /*3d60*/  FMUL.FTZ R26, R26, UR17 ;  /* 0x000000111a1a7c20 */ /* 0x000fe20008410000 */
[----:B------:R-:W-:Y:S01]  /*3d70*/  FMUL.FTZ R27, R27, UR17 ;  /* 0x000000111b1b7c20 */ /* 0x000fe20008410000 */
[----:B------:R-:W-:Y:S01]  /*3d80*/  FMUL.FTZ R28, R28, UR17 ;  /* 0x000000111c1c7c20 */ /* 0x000fe20008410000 */
[----:B------:R-:W-:Y:S01]  /*3d90*/  FMUL.FTZ R29, R29, UR17 ;  /* 0x000000111d1d7c20 */ /* 0x000fe20008410000 */
[----:B------:R-:W-:Y:S05]  /*3da0*/  FMUL.FTZ R30, R30, UR17 ;  /* 0x000000111e1e7c20 */ /* 0x000fea0008410000 */
[----:B------:R4:W1:Y:S01]  /*3db0*/  MUFU.TANH R161, R19 ;  /* 0x0000001300a17308 */ /* 0x0008620000002400 */
[----:B------:R-:W-:Y:S01]  /*3dc0*/  FMUL.FTZ R31, R31, UR17 ;  /* 0x000000111f1f7c20 */ /* 0x000fe20008410000 */
[----:B------:R-:W-:Y:S01]  /*3dd0*/  FMUL.FTZ R32, R32, UR17 ;  /* 0x0000001120207c20 */ /* 0x000fe20008410000 */
[----:B------:R-:W-:Y:S01]  /*3de0*/  FMUL.FTZ R33, R33, UR17 ;  /* 0x0000001121217c20 */ /* 0x000fe20008410000 */
[----:B------:R-:W-:Y:S06]  /*3df0*/  FMUL.FTZ R34, R34, UR17 ;  /* 0x0000001122227c20 */ /* 0x000fec0008410000 */
[----:B------:R4:W1:Y:S01]  /*3e00*/  MUFU.TANH R171, R20 ;  /* 0x0000001400ab7308 */ /* 0x0008620000002400 */
[----:B------:R-:W-:Y:S09]  /*3e10*/  FMUL.FTZ R35, R35, UR17 ;  /* 0x0000001123237c20 */ /* 0x000ff20008410000 */
[----:B------:R4:W1:Y:S10]  /*3e20*/  MUFU.TANH R170, R21 ;  /* 0x0000001500aa7308 */ /* 0x0008740000002400 */
        /* <DEDUP_REMOVED lines=13> */
[----:B------:R4:W1:Y:S01]  /*3f00*/  MUFU.TANH R236, R35 ;  /* 0x0000002300ec7308 */ /* 0x0008620000002400 */
[----:B--23--:R-:W-:Y:S05]  /*3f10*/  BRA.U !UP0, `(.L_x_647) ;  /* 0x0000000108ac7547 */ /* 0x00cfea000b800000 */
[----:B-1----:R-:W-:Y:S01]  /*3f20*/  MOV R11, R156 ;  /* 0x0000009c000b7202 */ /* 0x002fe20000000f00 */
[----:B------:R-:W-:Y:S01]  /*3f30*/  USHF.L.U32 UR21, UR41, 0x7, URZ ;  /* 0x0000000729157899 */ /* 0x000fe200080006ff */
[----:B------:R-:W-:Y:S01]  /*3f40*/  MOV R12, R158 ;  /* 0x0000009e000c7202 */ /* 0x000fe20000000f00 */
[----:B------:R-:W-:Y:S01]  /*3f50*/  IMAD.MOV.U32 R10, RZ, RZ, R157 ;  /* 0x000000ffff0a7224 */ /* 0x000fe200078e009d */
[----:B----4-:R-:W-:Y:S01]  /*3f60*/  MOV R28, R236 ;  /* 0x000000ec001c7202 */ /* 0x010fe20000000f00 */
[----:B------:R-:W-:Y:S01]  /*3f70*/  IMAD.MOV.U32 R13, RZ, RZ, R159 ;  /* 0x000000ffff0d7224 */ /* 0x000fe200078e009f */
[----:B------:R-:W-:Y:S01]  /*3f80*/  MOV R32, R238 ;  /* 0x000000ee00207202 */ /* 0x000fe20000000f00 */
        /* <DEDUP_REMOVED lines=19> */
[----:B------:R-:W-:Y:S01]  /*40c0*/  UIADD3 UR21, UPT, UPT, UR21, 0x80, URZ ;  /* 0x0000008015157890 */ /* 0x000fe2000fffe0ff */
[----:B------:R-:W-:Y:S01]  /*40d0*/  MOV R21, R150 ;  /* 0x0000009600157202 */ /* 0x000fe20000000f00 */
[----:B------:R-:W-:Y:S01]  /*40e0*/  IMAD.MOV.U32 R132, RZ, RZ, R147 ;  /* 0x000000ffff847224 */ /* 0x000fe200078e0093 */
[----:B------:R-:W-:Y:S01]  /*40f0*/  UIADD3 UR22, UPT, UPT, UR14, 0x40, URZ ;  /* 0x000000400e167890 */ /* 0x000fe2000fffe0ff */
[----:B------:R-:W-:Y:S01]  /*4100*/  MOV R17, R143 ;  /* 0x0000008f00117202 */ /* 0x000fe20000000f00 */
[----:B------:R-:W-:Y:S01]  /*4110*/  IMAD.MOV.U32 R35, RZ, RZ, R151 ;  /* 0x000000ffff237224 */ /* 0x000fe200078e0097 */
[----:B------:R-:W-:Y:S01]  /*4120*/  MOV R20, R145 ;  /* 0x0000009100147202 */ /* 0x000fe20000000f00 */
[----:B------:R-:W-:Y:S01]  /*4130*/  IMAD.U32 R0, RZ, RZ, UR21 ;  /* 0x00000015ff007e24 */ /* 0x000fe2000f8e00ff */
[----:B------:R-:W-:Y:S01]  /*4140*/  UIADD3 UR21, UPT, UPT, -UR37, UR46, UR21 ;  /* 0x0000002e25157290 */ /* 0x000fe2000fffe115 */
[----:B------:R-:W-:Y:S02]  /*4150*/  IMAD.MOV.U32 R34, RZ, RZ, R144 ;  /* 0x000000ffff227224 */ /* 0x000fe400078e0090 */
[----:B------:R-:W-:Y:S01]  /*4160*/  IMAD.MOV.U32 R33, RZ, RZ, R152 ;  /* 0x000000ffff217224 */ /* 0x000fe200078e0098 */
[----:B------:R-:W-:Y:S01]  /*4170*/  UIADD3 UR21, UPT, UPT, UR21, -0x80, UR15 ;  /* 0xffffff8015157890 */ /* 0x000fe2000fffe00f */
[----:B------:R-:W-:Y:S03]  /*4180*/  ISETP.LT.AND P0, PT, R0, UR37, PT ;  /* 0x0000002500007c0c */ /* 0x000fe6000bf01270 */
[----:B------:R-:W-:Y:S06]  /*4190*/  UISETP.GE.AND UP0, UPT, UR22, UR21, UPT ;  /* 0x000000151600728c */ /* 0x000fec000bf06270 */
[----:B------:R-:W-:Y:S11]  /*41a0*/  PLOP3.LUT P1, PT, PT, PT, UP0, 0x80, 0x8 ;  /* 0x000000000008781c */ /* 0x000ff60003f2f008 */
[----:B------:R-:W-:Y:S02]  /*41b0*/  @!UPT UIADD3 URZ, UPT, UPT, URZ, URZ, URZ ;  /* 0x000000fffffff290 */ /* 0x000fe4000fffe0ff */
[----:B------:R-:W-:Y:S05]  /*41c0*/  @!P1 BRA P0, `(.L_x_648) ;  /* 0x0000000800749947 */ /* 0x000fea0000000000 */
.L_x_647:
[----:B------:R-:W-:Y:S01]  /*41d0*/  LOP3.LUT R3, R247, UR14, RZ, 0xfc, !PT ;  /* 0x0000000ef7037c12 */ /* 0x000fe2000f8efcff */
[----:B------:R-:W-:Y:S01]  /*41e0*/  IMAD.SHL.U32 R0, R227, 0x2, RZ ;  /* 0x00000002e3007824 */ /* 0x000fe200078e00ff */
[----:B------:R-:W-:Y:S01]  /*41f0*/  UIADD3 UR21, UPT, UPT, UR37, UR9, -UR46 ;  /* 0x0000000925157290 */ /* 0x000fe2000fffe82e */
[----:B-1----:R-:W-:Y:S01]  /*4200*/  IMAD.MOV.U32 R14, RZ, RZ, 0x1 ;  /* 0x00000001ff0e7424 */ /* 0x002fe200078e00ff */
[----:B------:R-:W-:Y:S01]  /*4210*/  UIADD3 UR22, UPT, UPT, UR37, -UR15, -UR46 ;  /* 0x8000000f25167290 */ /* 0x000fe2000fffe82e */
[----:B------:R-:W-:Y:S01]  /*4220*/  IMAD.MOV.U32 R6, RZ, RZ, 0x9 ;  /* 0x00000009ff067424 */ /* 0x000fe200078e00ff */
[----:B------:R-:W-:Y:S01]  /*4230*/  LOP3.LUT R0, R0, 0x6, RZ, 0xc0, !PT ;  /* 0x0000000600007812 */ /* 0x000fe200078ec0ff */
[----:B------:R-:W-:Y:S01]  /*4240*/  USHF.L.U32 UR14, UR41, 0x7, URZ ;  /* 0x00000007290e7899 */ /* 0x000fe200080006ff */
[C---:B------:R-:W-:Y:S02]  /*4250*/  VIADD R2, R3.reuse, UR21 ;  /* 0x0000001503027c36 */ /* 0x040fe40008000000 */
[----:B------:R-:W-:Y:S01]  /*4260*/  LOP3.LUT R0, R0, 0x1e0, R223, 0xf8, !PT ;  /* 0x000001e000007812 */ /* 0x000fe200078ef8df */
[----:B------:R-:W-:Y:S02]  /*4270*/  IMAD.MOV.U32 R4, RZ, RZ, 0x21 ;  /* 0x00000021ff047424 */ /* 0x000fe400078e00ff */
[C---:B------:R-:W-:Y:S01]  /*4280*/  VIADDMNMX R14, R2.reuse, R14, UR37, PT ;  /* 0x00000025020e7e46 */ /* 0x040fe2000b80010e */
[----:B------:R-:W-:Y:S01]  /*4290*/  IMAD.MOV.U32 R5, RZ, RZ, 0x29 ;  /* 0x00000029ff057424 */ /* 0x000fe200078e00ff */
[C---:B------:R-:W-:Y:S01]  /*42a0*/  VIADDMNMX R6, R2.reuse, R6, UR37, PT ;  /* 0x0000002502067e46 */ /* 0x040fe2000b800106 */
[----:B------:R-:W-:Y:S01]  /*42b0*/  VIADD R3, R3, UR22 ;  /* 0x0000001603037c36 */ /* 0x000fe20008000000 */
[----:B------:R-:W-:Y:S01]  /*42c0*/  VIADDMNMX R4, R2, R4, UR37, PT ;  /* 0x0000002502047e46 */ /* 0x000fe2000b800104 */
[----:B------:R-:W-:Y:S01]  /*42d0*/  VIADD R0, R0, UR14 ;  /* 0x0000000e00007c36 */ /* 0x000fe20008000000 */
[----:B------:R-:W-:Y:S02]  /*42e0*/  VIADDMNMX R2, R2, R5, UR37, PT ;  /* 0x0000002502027e46 */ /* 0x000fe4000b800105 */
[----:B----4-:R-:W-:Y:S01]  /*42f0*/  VIMNMX R15, PT, PT, RZ, R3, !PT ;  /* 0x00000003ff0f7248 */ /* 0x010fe20007fe0100 */
[C---:B------:R-:W-:Y:S01]  /*4300*/  VIADD R13, R0.reuse, 0x1 ;  /* 0x00000001000d7836 */ /* 0x040fe20000000000 */
[C---:B------:R-:W-:Y:S01]  /*4310*/  VIADDMNMX R7, R3.reuse, 0x8, RZ, !PT ;  /* 0x0000000803077846 */ /* 0x040fe200078001ff */
[C---:B------:R-:W-:Y:S01]  /*4320*/  VIADD R12, R0.reuse, 0x8 ;  /* 0x00000008000c7836 */ /* 0x040fe20000000000 */
[C---:B------:R-:W-:Y:S01]  /*4330*/  VIADDMNMX R5, R3.reuse, 0x20, RZ, !PT ;  /* 0x0000002003057846 */ /* 0x040fe200078001ff */
[C---:B------:R-:W-:Y:S01]  /*4340*/  VIADD R11, R0.reuse, 0x9 ;  /* 0x00000009000b7836 */ /* 0x040fe20000000000 */
[----:B------:R-:W-:Y:S01]  /*4350*/  VIADDMNMX R3, R3, 0x28, RZ, !PT ;  /* 0x0000002803037846 */ /* 0x000fe200078001ff */
[C---:B------:R-:W-:Y:S01]  /*4360*/  VIADD R10, R0.reuse, 0x10 ;  /* 0x00000010000a7836 */ /* 0x040fe20000000000 */
[C---:B------:R-:W-:Y:S01]  /*4370*/  ISETP.GE.AND P0, PT, R0.reuse, R15, PT ;  /* 0x0000000f0000720c */ /* 0x040fe20003f06270 */
[C---:B------:R-:W-:Y:S01]  /*4380*/  VIADD R9, R0.reuse, 0x11 ;  /* 0x0000001100097836 */ /* 0x040fe20000000000 */
[C---:B------:R-:W-:Y:S01]  /*4390*/  ISETP.GE.AND P6, PT, R0.reuse, R7, PT ;  /* 0x000000070000720c */ /* 0x040fe20003fc6270 */
[C---:B------:R-:W-:Y:S01]  /*43a0*/  VIADD R8, R0.reuse, 0x18 ;  /* 0x0000001800087836 */ /* 0x040fe20000000000 */
[C---:B------:R-:W-:Y:S02]  /*43b0*/  ISETP.GE.AND P5, PT, R0.reuse, R5, PT ;  /* 0x000000050000720c */ /* 0x040fe40003fa6270 */
[----:B------:R-:W-:Y:S02]  /*43c0*/  ISETP.GE.AND P4, PT, R0, R3, PT ;  /* 0x000000030000720c */ /* 0x000fe40003f86270 */
[----:B------:R-:W-:Y:S02]  /*43d0*/  FSEL R33, R152, -INF , P0 ;  /* 0xff80000098217808 */ /* 0x000fe40000000000 */
[C---:B------:R-:W-:Y:S02]  /*43e0*/  ISETP.GE.AND P3, PT, R0.reuse, R14, PT ;  /* 0x0000000e0000720c */ /* 0x040fe40003f66270 */
[C---:B------:R-:W-:Y:S02]  /*43f0*/  ISETP.GE.AND P2, PT, R0.reuse, R6, PT ;  /* 0x000000060000720c */ /* 0x040fe40003f46270 */
[C---:B------:R-:W-:Y:S02]  /*4400*/  ISETP.GE.AND P1, PT, R0.reuse, R4, PT ;  /* 0x000000040000720c */ /* 0x040fe40003f26270 */
[C---:B------:R-:W-:Y:S01]  /*4410*/  ISETP.GE.AND P0, PT, R0.reuse, R2, PT ;  /* 0x000000020000720c */ /* 0x040fe20003f06270 */
[----:B------:R-:W-:Y:S01]  /*4420*/  VIADD R0, R0, 0x19 ;  /* 0x0000001900007836 */ /* 0x000fe20000000000 */
[----:B------:R-:W-:Y:S02]  /*4430*/  FSEL R34, R144, -INF , P6 ;  /* 0xff80000090227808 */ /* 0x000fe40003000000 */
[----:B------:R-:W-:Y:S02]  /*4440*/  FSEL R35, R151, -INF , P5 ;  /* 0xff80000097237808 */ /* 0x000fe40002800000 */
[----:B------:R-:W-:Y:S02]  /*4450*/  FSEL R132, R147, -INF , P4 ;  /* 0xff80000093847808 */ /* 0x000fe40002000000 */
[-C--:B------:R-:W-:Y:S02]  /*4460*/  ISETP.GE.AND P6, PT, R13, R15.reuse, PT ;  /* 0x0000000f0d00720c */ /* 0x080fe40003fc6270 */
[-C--:B------:R-:W-:Y:S02]  /*4470*/  ISETP.GE.AND P5, PT, R12, R15.reuse, PT ;  /* 0x0000000f0c00720c */ /* 0x080fe40003fa6270 */
        /* <DEDUP_REMOVED lines=8> */
[----:B------:R-:W-:Y:S02]  /*4500*/  ISETP.GE.AND P0, PT, R0, R15, PT ;  /* 0x0000000f0000720c */ /* 0x000fe40003f06270 */
[----:B------:R-:W-:Y:S02]  /*4510*/  FSEL R20, R145, -INF , P6 ;  /* 0xff80000091147808 */ /* 0x000fe40003000000 */
[----:B------:R-:W-:Y:S02]  /*4520*/  FSEL R22, R167, -INF , P5 ;  /* 0xff800000a7167808 */ /* 0x000fe40002800000 */
        /* <DEDUP_REMOVED lines=54> */
[----:B------:R-:W-:Y:S02]  /*4890*/  FSEL R20, R20, -INF , !P6 ;  /* 0xff80000014147808 */ /* 0x000fe40007000000 */
[----:B------:R-:W-:Y:S02]  /*48a0*/  FSEL R22, R22, -INF , !P5 ;  /* 0xff80000016167808 */ /* 0x000fe40006800000 */
[-C--:B------:R-:W-:Y:S02]  /*48b0*/  ISETP.GE.AND P6, PT, R13, R6.reuse, PT ;  /* 0x000000060d00720c */ /* 0x080fe40003fc6270 */
[-C--:B------:R-:W-:Y:S02]  /*48c0*/  ISETP.GE.AND P5, PT, R12, R6.reuse, PT ;  /* 0x000000060c00720c */ /* 0x080fe40003fa6270 */
        /* <DEDUP_REMOVED lines=45> */
.L_x_648:
[----:B------:R-:W2:Y:S01]  /*4ba0*/  LDL R2, [R1+0x1c] ;  /* 0x00001c0001027983 */ /* 0x000ea20000100800 */
[----:B------:R-:W-:Y:S03]  /*4bb0*/  UISETP.GT.AND UP0, UPT, UR52, UR47, UPT ;  /* 0x0000002f3400728c */ /* 0x000fe6000bf04270 */
[----:B------:R-:W3:Y:S04]  /*4bc0*/  LDL R0, [R1+0x18] ;  /* 0x0000180001007983 */ /* 0x000ee80000100800 */
[----:B------:R-:W4:Y:S04]  /*4bd0*/  LDL R134, [R1+0x14] ;  /* 0x0000140001867983 */ /* 0x000f280000100800 */
[----:B------:R-:W4:Y:S04]  /*4be0*/  LDL R133, [R1+0x10] ;  /* 0x0000100001857983 */ /* 0x000f280000100800 */
[----:B------:R1:W-:Y:S04]  /*4bf0*/  STL [R1+0x78], R58 ;  /* 0x0000783a01007387 */ /* 0x0003e80000100800 */
[----:B------:R-:W-:Y:S04]  /*4c00*/  STL [R1+0x74], R57 ;  /* 0x0000743901007387 */ /* 0x000fe80000100800 */
[----:B------:R-:W-:Y:S04]  /*4c10*/  STL [R1+0x70], R56 ;  /* 0x0000703801007387 */ /* 0x000fe80000100800 */
[----:B------:R-:W-:Y:S04]  /*4c20*/  STL [R1+0x6c], R55 ;  /* 0x00006c3701007387 */ /* 0x000fe80000100800 */
[----:B------:R-:W-:Y:S04]  /*4c30*/  STL [R1+0x68], R54 ;  /* 0x0000683601007387 */ /* 0x000fe80000100800 */
[----:B------:R-:W-:Y:S04]  /*4c40*/  STL [R1+0x64], R53 ;  /* 0x0000643501007387 */ /* 0x000fe80000100800 */
[----:B------:R-:W-:Y:S04]  /*4c50*/  STL [R1+0x60], R52 ;  /* 0x0000603401007387 */ /* 0x000fe80000100800 */
[----:B------:R-:W-:Y:S04]  /*4c60*/  STL [R1+0x5c], R51 ;  /* 0x00005c3301007387 */ /* 0x000fe80000100800 */
[----:B------:R1:W-:Y:S04]  /*4c70*/  STL [R1+0x58], R50 ;  /* 0x0000583201007387 */ /* 0x0003e80000100800 */
        /* <DEDUP_REMOVED lines=10> */
[----:B------:R-:W-:Y:S01]  /*4d20*/  STL [R1+0x2c], R39 ;  /* 0x00002c2701007387 */ /* 0x000fe20000100800 */
[----:B------:R-:W1:Y:S03]  /*4d30*/  S2R R227, SR_TID.X ;  /* 0x0000000000e37919 */ /* 0x000e660000002100 */
[----:B------:R4:W-:Y:S04]  /*4d40*/  STL [R1+0x28], R38 ;  /* 0x0000282601007387 */ /* 0x0009e80000100800 */
[----:B------:R-:W-:Y:S04]  /*4d50*/  STL [R1+0x24], R37 ;  /* 0x0000242501007387 */ /* 0x000fe80000100800 */
[----:B------:R4:W-:Y:S01]  /*4d60*/  STL [R1+0x20], R36 ;  /* 0x0000202401007387 */ /* 0x0009e20000100800 */
[C---:B-1----:R-:W-:Y:S02]  /*4d70*/  SHF.L.U32 R149, R227.reuse, 0x5, RZ ;  /* 0x00000005e3957819 */ /* 0x042fe400000006ff */
[C---:B------:R-:W-:Y:S02]  /*4d80*/  SHF.L.U32 R165, R227.reuse, 0x4, RZ ;  /* 0x00000004e3a57819 */ /* 0x040fe400000006ff */
[----:B------:R-:W-:Y:S02]  /*4d90*/  SHF.L.U32 R164, R227, 0x2, RZ ;  /* 0x00000002e3a47819 */ /* 0x000fe400000006ff */
[----:B------:R-:W-:Y:S04]  /*4da0*/  SHF.R.U32.HI R223, RZ, 0x1, R227 ;  /* 0x00000001ffdf7819 */ /* 0x000fe800000116e3 */
[C---:B------:R-:W-:Y:S02]  /*4db0*/  LOP3.LUT R140, R223.reuse, 0x20, RZ, 0xc0, !PT ;  /* 0x00000020df8c7812 */ /* 0x040fe400078ec0ff */
[----:B------:R-:W-:Y:S01]  /*4dc0*/  LOP3.LUT R148, R223, 0x8, RZ, 0xc0, !PT ;  /* 0x00000008df947812 */ /* 0x000fe200078ec0ff */
[C---:B--2---:R-:W-:Y:S01]  /*4dd0*/  FMUL.FTZ R4, R2.reuse, 1.4426950216293334961 ;  /* 0x3fb8aa3b02047820 */ /* 0x044fe20000410000 */
[----:B------:R-:W-:Y:S01]  /*4de0*/  FSETP.NEU.FTZ.AND P1, PT, R2, -INF , PT ;  /* 0xff8000000200780b */ /* 0x000fe20003f3d000 */
[----:B---3--:R-:W-:Y:S03]  /*4df0*/  FMUL.FTZ R3, R0, 1.4426950216293334961 ;  /* 0x3fb8aa3b00037820 */ /* 0x008fe60000410000 */
[----:B------:R-:W-:Y:S02]  /*4e00*/  FSEL R4, R4, RZ, P1 ;  /* 0x000000ff04047208 */ /* 0x000fe40000800000 */
[----:B------:R-:W-:Y:S02]  /*4e10*/  FSETP.NEU.FTZ.AND P0, PT, R0, -INF , PT ;  /* 0xff8000000000780b */ /* 0x000fe40003f1d000 */
[----:B----4-:R-:W-:Y:S01]  /*4e20*/  FSETP.NEU.FTZ.AND P1, PT, R134, -INF , PT ;  /* 0xff8000008600780b */ /* 0x010fe20003f3d000 */
[--C-:B------:R-:W-:Y:S01]  /*4e30*/  FFMA.FTZ R2, R33, UR16, -R4.reuse ;  /* 0x0000001021027c23 */ /* 0x100fe20008010804 */
[----:B------:R-:W-:Y:S01]  /*4e40*/  FSEL R3, R3, RZ, P0 ;  /* 0x000000ff03037208 */ /* 0x000fe20000000000 */
[--C-:B------:R-:W-:Y:S01]  /*4e50*/  FFMA.FTZ R0, R20, UR16, -R4.reuse ;  /* 0x0000001014007c23 */ /* 0x100fe20008010804 */
[C---:B------:R-:W-:Y:S01]  /*4e60*/  FMUL.FTZ R20, R133.reuse, 1.4426950216293334961 ;  /* 0x3fb8aa3b85147820 */ /* 0x040fe20000410000 */
[----:B------:R1:W-:Y:S01]  /*4e70*/  MUFU.EX2 R245, R2 ;  /* 0x0000000200f57308 */ /* 0x0003e20000000800 */
[----:B------:R-:W-:Y:S09]  /*4e80*/  FSETP.NEU.FTZ.AND P0, PT, R133, -INF , PT ;  /* 0xff8000008500780b */ /* 0x000ff20003f1d000 */
[----:B------:R2:W-:Y:S01]  /*4e90*/  MUFU.EX2 R241, R0 ;  /* 0x0000000000f17308 */ /* 0x0005e20000000800 */
[--C-:B-1----:R-:W-:Y:S09]  /*4ea0*/  FFMA.FTZ R2, R34, UR16, -R3.reuse ;  /* 0x0000001022027c23 */ /* 0x102ff20008010803 */
[----:B------:R1:W-:Y:S01]  /*4eb0*/  MUFU.EX2 R240, R2 ;  /* 0x0000000200f07308 */ /* 0x0003e20000000800 */
[--C-:B--2---:R-:W-:Y:S01]  /*4ec0*/  FFMA.FTZ R0, R17, UR16, -R3.reuse ;  /* 0x0000001011007c23 */ /* 0x104fe20008010803 */
[--C-:B------:R-:W-:Y:S01]  /*4ed0*/  FFMA.FTZ R17, R18, UR16, -R3.reuse ;  /* 0x0000001012117c23 */ /* 0x100fe20008010803 */
[--C-:B------:R-:W-:Y:S07]  /*4ee0*/  FFMA.FTZ R18, R24, UR16, -R3.reuse ;  /* 0x0000001018127c23 */ /* 0x100fee0008010803 */
[----:B------:R2:W-:Y:S10]  /*4ef0*/  MUFU.EX2 R58, R0 ;  /* 0x00000000003a7308 */ /* 0x0005f40000000800 */
[----:B------:R-:W-:Y:S10]  /*4f00*/  MUFU.EX2 R50, R17 ;  /* 0x0000001100327308 */ /* 0x000ff40000000800 */
[----:B------:R-:W-:Y:S01]  /*4f10*/  MUFU.EX2 R49, R18 ;  /* 0x0000001200317308 */ /* 0x000fe20000000800 */
[--C-:B-1----:R-:W-:Y:S01]  /*4f20*/  FFMA.FTZ R2, R22, UR16, -R4.reuse ;  /* 0x0000001016027c23 */ /* 0x102fe20008010804 */
[----:B------:R-:W-:Y:S08]  /*4f30*/  FMUL.FTZ R22, R134, 1.4426950216293334961 ;  /* 0x3fb8aa3b86167820 */ /* 0x000ff00000410000 */
[----:B------:R1:W-:Y:S01]  /*4f40*/  MUFU.EX2 R52, R2 ;  /* 0x0000000200347308 */ /* 0x0003e20000000800 */
[----:B--2---:R-:W-:Y:S01]  /*4f50*/  FFMA.FTZ R0, R23, UR16, -R4 ;  /* 0x0000001017007c23 */ /* 0x004fe20008010804 */
[C---:B------:R-:W-:Y:S08]  /*4f60*/  SHF.L.U32 R23, R227.reuse, 0x1, RZ ;  /* 0x00000001e3177819 */ /* 0x040ff000000006ff */
[----:B------:R2:W-:Y:S01]  /*4f70*/  MUFU.EX2 R51, R0 ;  /* 0x0000000000337308 */ /* 0x0005e20000000800 */
[----:B-1----:R-:W-:Y:S02]  /*4f80*/  FSEL R2, R22, RZ, P1 ;  /* 0x000000ff16027208 */ /* 0x002fe40000800000 */
[----:B------:R-:W-:Y:S03]  /*4f90*/  LOP3.LUT P1, R163, R227, 0x4, RZ, 0xc0, !PT ;  /* 0x00000004e3a37812 */ /* 0x000fe6000782c0ff */
[--C-:B------:R-:W-:Y:S01]  /*4fa0*/  FFMA.FTZ R17, R35, UR16, -R2.reuse ;  /* 0x0000001023117c23 */ /* 0x100fe20008010802 */
[----:B--2---:R-:W-:Y:S01]  /*4fb0*/  FSEL R0, R20, RZ, P0 ;  /* 0x000000ff14007208 */ /* 0x004fe20000000000 */
[--C-:B------:R-:W-:Y:S01]  /*4fc0*/  FFMA.FTZ R18, R21, UR16, -R2.reuse ;  /* 0x0000001015127c23 */ /* 0x100fe20008010802 */
[--C-:B------:R-:W-:Y:S01]  /*4fd0*/  FFMA.FTZ R15, R15, UR16, -R2.reuse ;  /* 0x000000100f0f7c23 */ /* 0x100fe20008010802 */
[----:B------:R1:W-:Y:S01]  /*4fe0*/  MUFU.EX2 R244, R17 ;  /* 0x0000001100f47308 */ /* 0x0003e20000000800 */
[----:B------:R-:W-:Y:S01]  /*4ff0*/  FFMA.FTZ R14, R14, UR16, -R2 ;  /* 0x000000100e0e7c23 */ /* 0x000fe20008010802 */
[--C-:B------:R-:W-:Y:S01]  /*5000*/  FFMA.FTZ R5, R5, UR16, -R0.reuse ;  /* 0x0000001005057c23 */ /* 0x100fe20008010800 */
[--C-:B------:R-:W-:Y:S07]  /*5010*/  FFMA.FTZ R6, R6, UR16, -R0.reuse ;  /* 0x0000001006067c23 */ /* 0x100fee0008010800 */
[----:B------:R2:W-:Y:S01]  /*5020*/  MUFU.EX2 R243, R18 ;  /* 0x0000001200f37308 */ /* 0x0005e20000000800 */
[--C-:B------:R-:W-:Y:S01]  /*5030*/  FFMA.FTZ R8, R8, UR16, -R0.reuse ;  /* 0x0000001008087c23 */ /* 0x100fe20008010800 */
[--C-:B------:R-:W-:Y:S01]  /*5040*/  FFMA.FTZ R9, R9, UR16, -R0.reuse ;  /* 0x0000001009097c23 */ /* 0x100fe20008010800 */
[----:B------:R-:W-:Y:S07]  /*5050*/  FFMA.FTZ R10, R10, UR16, -R0 ;  /* 0x000000100a0a7c23 */ /* 0x000fee0008010800 */
[----:B------:R3:W-:Y:S01]  /*5060*/  MUFU.EX2 R57, R5 ;  /* 0x0000000500397308 */ /* 0x0007e20000000800 */
[--C-:B------:R-:W-:Y:S01]  /*5070*/  FFMA.FTZ R13, R13, UR16, -R2.reuse ;  /* 0x000000100d0d7c23 */ /* 0x100fe20008010802 */
[----:B------:R-:W-:Y:S01]  /*5080*/  FFMA.FTZ R12, R12, UR16, -R2 ;  /* 0x000000100c0c7c23 */ /* 0x000fe20008010802 */
[----:B------:R-:W-:Y:S07]  /*5090*/  ISETP.NE.AND P4, PT, R163, RZ, PT ;  /* 0x000000ffa300720c */ /* 0x000fee0003f85270 */
[----:B------:R4:W-:Y:S01]  /*50a0*/  MUFU.EX2 R54, R6 ;  /* 0x0000000600367308 */ /* 0x0009e20000000800 */
[----:B------:R-:W-:Y:S01]  /*50b0*/  SHF.L.U32 R163, R227, 0x3, RZ ;  /* 0x00000003e3a37819 */ /* 0x000fe200000006ff */
[----:B-1----:R-:W-:Y:S08]  /*50c0*/  FFMA.FTZ R17, R132, UR16, -R0 ;  /* 0x0000001084117c23 */ /* 0x002ff00008010800 */
[----:B------:R-:W-:Y:S01]  /*50d0*/  MUFU.EX2 R38, R10 ;  /* 0x0000000a00267308 */ /* 0x000fe20000000800 */
[----:B--2---:R-:W-:Y:S09]  /*50e0*/  FFMA.FTZ R18, R31, UR16, -R4 ;  /* 0x000000101f127c23 */ /* 0x004ff20008010804 */
[----:B------:R1:W-:Y:S01]  /*50f0*/  MUFU.EX2 R242, R17 ;  /* 0x0000001100f27308 */ /* 0x0003e20000000800 */
[----:B---3--:R-:W-:Y:S01]  /*5100*/  FFMA.FTZ R5, R16, UR16, -R2 ;  /* 0x0000001010057c23 */ /* 0x008fe20008010802 */
[----:B------:R-:W-:Y:S08]  /*5110*/  FFMA.FTZ R16, R30, UR16, -R4 ;  /* 0x000000101e107c23 */ /* 0x000ff00008010804 */
[----:B------:R-:W-:Y:S01]  /*5120*/  MUFU.EX2 R42, R8 ;  /* 0x00000008002a7308 */ /* 0x000fe20000000800 */
[----:B----4-:R-:W-:Y:S09]  /*5130*/  FFMA.FTZ R6, R25, UR16, -R3 ;  /* 0x0000001019067c23 */ /* 0x010ff20008010803 */
[----:B------:R2:W-:Y:S10]  /*5140*/  MUFU.EX2 R55, R5 ;  /* 0x0000000500377308 */ /* 0x0005f40000000800 */
[----:B------:R3:W-:Y:S01]  /*5150*/  MUFU.EX2 R46, R6 ;  /* 0x00000006002e7308 */ /* 0x0007e20000000800 */
[----:B-1----:R-:W-:Y:S01]  /*5160*/  FFMA.FTZ R17, R19, UR16, -R2 ;  /* 0x0000001013117c23 */ /* 0x002fe20008010802 */
[----:B------:R-:W-:Y:S08]  /*5170*/  LOP3.LUT R2, R149, 0x120, RZ, 0xc0, !PT ;  /* 0x0000012095027812 */ /* 0x000ff000078ec0ff */
[----:B------:R1:W-:Y:S01]  /*5180*/  MUFU.EX2 R47, R16 ;  /* 0x00000010002f7308 */ /* 0x0003e20000000800 */
[----:B------:R-:W-:Y:S09]  /*5190*/  LOP3.LUT R2, R2, 0x200, R165, 0xf8, !PT ;  /* 0x0000020002027812 */ /* 0x000ff200078ef8a5 */
[----:B------:R4:W-:Y:S01]  /*51a0*/  MUFU.EX2 R56, R17 ;  /* 0x0000001100387308 */ /* 0x0009e20000000800 */
[--C-:B--2---:R-:W-:Y:S01]  /*51b0*/  FFMA.FTZ R5, R7, UR16, -R0.reuse ;  /* 0x0000001007057c23 */ /* 0x104fe20008010800 */
[--C-:B------:R-:W-:Y:S08]  /*51c0*/  FFMA.FTZ R7, R27, UR16, -R3.reuse ;  /* 0x000000101b077c23 */ /* 0x100ff00008010803 */
[----:B------:R-:W-:Y:S01]  /*51d0*/  MUFU.EX2 R41, R9 ;  /* 0x0000000900297308 */ /* 0x000fe20000000800 */
[----:B---3--:R-:W-:Y:S01]  /*51e0*/  FFMA.FTZ R6, R11, UR16, -R0 ;  /* 0x000000100b067c23 */ /* 0x008fe20008010800 */
[----:B------:R-:W-:Y:S08]  /*51f0*/  LOP3.LUT R11, R165, 0x1c0, RZ, 0xc0, !PT ;  /* 0x000001c0a50b7812 */ /* 0x000ff000078ec0ff */
[----:B------:R2:W3:Y:S01]  /*5200*/  MUFU.EX2 R53, R5 ;  /* 0x0000000500357308 */ /* 0x0004e20000000800 */
[----:B-1----:R-:W-:Y:S09]  /*5210*/  MOV R16, 0x10 ;  /* 0x0000001000107802 */ /* 0x002ff20000000f00 */
[----:B------:R-:W-:Y:S01]  /*5220*/  MUFU.EX2 R36, R18 ;  /* 0x0000001200247308 */ /* 0x000fe20000000800 */
[--C-:B----4-:R-:W-:Y:S01]  /*5230*/  FFMA.FTZ R17, R29, UR16, -R4.reuse ;  /* 0x000000101d117c23 */ /* 0x110fe20008010804 */
[----:B------:R-:W-:Y:S08]  /*5240*/  FFMA.FTZ R4, R32, UR16, -R4 ;  /* 0x0000001020047c23 */ /* 0x000ff00008010804 */
[----:B------:R-:W-:Y:S10]  /*5250*/  MUFU.EX2 R37, R6 ;  /* 0x0000000600257308 */ /* 0x000ff40000000800 */
[----:B------:R-:W1:Y:S01]  /*5260*/  MUFU.EX2 R0, R4 ;  /* 0x0000000400007308 */ /* 0x000e620000000800 */
[--C-:B--2---:R-:W-:Y:S01]  /*5270*/  FFMA.FTZ R5, R26, UR16, -R3.reuse ;  /* 0x000000101a057c23 */ /* 0x104fe20008010803 */
[----:B------:R-:W-:Y:S08]  /*5280*/  FFMA.FTZ R3, R28, UR16, -R3 ;  /* 0x000000101c037c23 */ /* 0x000ff00008010803 */
[----:B------:R-:W2:Y:S01]  /*5290*/  MUFU.EX2 R4, R7 ;  /* 0x0000000700047308 */ /* 0x000ea20000000800 */
[----:B---3--:R-:W-:Y:S09]  /*52a0*/  F2FP.F16.F32.PACK_AB R10, R53, R54 ;  /* 0x00000036350a723e */ /* 0x008ff200000000ff */
[----:B------:R3:W4:Y:S10]  /*52b0*/  MUFU.EX2 R45, R5 ;  /* 0x00000005002d7308 */ /* 0x0007340000000800 */
[----:B------:R-:W4:Y:S01]  /*52c0*/  MUFU.EX2 R48, R17 ;  /* 0x0000001100307308 */ /* 0x000f220000000800 */
[----:B-1----:R1:W-:Y:S09]  /*52d0*/  STL [R1+0xc], R0 ;  /* 0x00000c0001007387 */ /* 0x0023f20000100800 */
[----:B------:R-:W-:Y:S01]  /*52e0*/  MUFU.EX2 R44, R15 ;  /* 0x0000000f002c7308 */ /* 0x000fe20000000800 */
[----:B--2---:R2:W-:Y:S09]  /*52f0*/  STL [R1+0x8], R4 ;  /* 0x0000080401007387 */ /* 0x0045f20000100800 */
[----:B------:R-:W2:Y:S01]  /*5300*/  MUFU.EX2 R43, R14 ;  /* 0x0000000e002b7308 */ /* 0x000ea20000000800 */
[----:B------:R-:W2:Y:S01]  /*5310*/  LDL.LU R165, [R1+0x8] ;  /* 0x0000080001a57983 */ /* 0x000ea20000300800 */
[----:B---3--:R-:W-:Y:S08]  /*5320*/  LOP3.LUT R5, R149, 0x7400, RZ, 0xc0, !PT ;  /* 0x0000740095057812 */ /* 0x008ff000078ec0ff */
[----:B------:R-:W-:Y:S01]  /*5330*/  MUFU.EX2 R40, R13 ;  /* 0x0000000d00287308 */ /* 0x000fe20000000800 */
[----:B----4-:R-:W-:Y:S02]  /*5340*/  F2FP.F16.F32.PACK_AB R8, R45, R46 ;  /* 0x0000002e2d08723e */ /* 0x010fe400000000ff */
[----:B------:R-:W-:Y:S07]  /*5350*/  F2FP.F16.F32.PACK_AB R9, R47, R48 ;  /* 0x000000302f09723e */ /* 0x000fee00000000ff */
[----:B------:R-:W-:Y:S01]  /*5360*/  MUFU.EX2 R39, R12 ;  /* 0x0000000c00277308 */ /* 0x000fe20000000800 */
[----:B-1----:R-:W-:Y:S09]  /*5370*/  LOP3.LUT R0, R149, 0xc0, RZ, 0xc0, !PT ;  /* 0x000000c095007812 */ /* 0x002ff200078ec0ff */
[----:B------:R1:W3:Y:S01]  /*5380*/  MUFU.EX2 R149, R3 ;  /* 0x0000000300957308 */ /* 0x0002e20000000800 */
[----:B------:R-:W-:Y:S02]  /*5390*/  LOP3.LUT R0, R0, 0x18, R164, 0xf8, !PT ;  /* 0x0000001800007812 */ /* 0x000fe400078ef8a4 */
[----:B------:R-:W4:Y:S01]  /*53a0*/  LDL.LU R164, [R1+0xc] ;  /* 0x00000c0001a47983 */ /* 0x000f220000300800 */
[--C-:B--2---:R-:W-:Y:S02]  /*53b0*/  LOP3.LUT R4, R5, 0x6, R23.reuse, 0xf8, !PT ;  /* 0x0000000605047812 */ /* 0x104fe400078ef817 */
[----:B------:R-:W-:Y:S02]  /*53c0*/  LOP3.LUT R0, R2, R0, R148, 0xf6, !PT ;  /* 0x0000000002007212 */ /* 0x000fe400078ef694 */
[----:B------:R-:W-:Y:S02]  /*53d0*/  F2FP.F16.F32.PACK_AB R2, R241, R245 ;  /* 0x000000f5f102723e */ /* 0x000fe400000000ff */
[----:B------:R-:W-:Y:S02]  /*53e0*/  F2FP.F16.F32.PACK_AB R5, R58, R240 ;  /* 0x000000f03a05723e */ /* 0x000fe400000000ff */
[----:B------:R-:W-:Y:S02]  /*53f0*/  LEA R0, R0, UR4, 0x1 ;  /* 0x0000000400007c11 */ /* 0x000fe4000f8e08ff */
[----:B-1----:R-:W-:Y:S02]  /*5400*/  LOP3.LUT R3, R11, 0x38, R23, 0xf8, !PT ;  /* 0x000000380b037812 */ /* 0x002fe400078ef817 */
[----:B------:R-:W-:Y:S02]  /*5410*/  SEL R11, R16, 0xfffffff0, !P1 ;  /* 0xfffffff0100b7807 */ /* 0x000fe40004800000 */
[----:B------:R-:W-:Y:S02]  /*5420*/  LOP3.LUT R140, R4, R3, R140, 0xf6, !PT ;  /* 0x00000003048c7212 */ /* 0x000fe400078ef68c */
[----:B------:R-:W-:Y:S02]  /*5430*/  F2FP.F16.F32.PACK_AB R3, R51, R52 ;  /* 0x000000343303723e */ /* 0x000fe400000000ff */
[----:B------:R-:W-:Y:S04]  /*5440*/  LEA R140, R140, UR4, 0x1 ;  /* 0x000000048c8c7c11 */ /* 0x000fe8000f8e08ff */
[----:B------:R-:W-:Y:S01]  /*5450*/  IADD3 R4, PT, PT, R11, R140, RZ ;  /* 0x0000008c0b047210 */ /* 0x000fe20007ffe0ff */
[----:B------:R1:W-:Y:S01]  /*5460*/  STS [R140+0x13000], R2 ;  /* 0x013000028c007388 */ /* 0x0003e20000000800 */
[C---:B------:R-:W-:Y:S02]  /*5470*/  IADD3 R141, PT, PT, R140.reuse, 0x13020, RZ ;  /* 0x000130208c8d7810 */ /* 0x040fe40007ffe0ff */
[----:B------:R-:W-:Y:S01]  /*5480*/  IADD3 R142, PT, PT, R140, 0x13000, RZ ;  /* 0x000130008c8e7810 */ /* 0x000fe20007ffe0ff */
[----:B------:R2:W-:Y:S04]  /*5490*/  STS [R140+0x13400], R5 ;  /* 0x013400058c007388 */ /* 0x0005e80000000800 */
[----:B------:R3:W-:Y:S01]  /*54a0*/  STS [R4+0x13000], R3 ;  /* 0x0130000304007388 */ /* 0x0007e20000000800 */
[----:B-1----:R-:W-:Y:S02]  /*54b0*/  F2FP.F16.F32.PACK_AB R2, R49, R50 ;  /* 0x000000323102723e */ /* 0x002fe400000000ff */
[----:B--2---:R-:W-:Y:S03]  /*54c0*/  F2FP.F16.F32.PACK_AB R5, R243, R244 ;  /* 0x000000f4f305723e */ /* 0x004fe600000000ff */
[----:B------:R1:W-:Y:S01]  /*54d0*/  STS [R4+0x13400], R2 ;  /* 0x0134000204007388 */ /* 0x0003e20000000800 */
[----:B---3--:R-:W-:Y:S03]  /*54e0*/  LOP3.LUT P0, R3, R227, 0x8, RZ, 0xc0, !PT ;  /* 0x00000008e3037812 */ /* 0x008fe6000780c0ff */
[----:B------:R2:W-:Y:S01]  /*54f0*/  STS [R140+0x14000], R5 ;  /* 0x014000058c007388 */ /* 0x0005e20000000800 */
[----:B-1----:R-:W-:Y:S02]  /*5500*/  F2FP.F16.F32.PACK_AB R2, R57, R242 ;  /* 0x000000f23902723e */ /* 0x002fe400000000ff */
[----:B--2---:R-:W-:Y:S03]  /*5510*/  F2FP.F16.F32.PACK_AB R5, R55, R56 ;  /* 0x000000383705723e */ /* 0x004fe600000000ff */
[----:B------:R1:W-:Y:S04]  /*5520*/  STS [R140+0x14400], R2 ;  /* 0x014400028c007388 */ /* 0x0003e80000000800 */
[----:B------:R2:W-:Y:S04]  /*5530*/  STS [R4+0x14000], R5 ;  /* 0x0140000504007388 */ /* 0x0005e80000000800 */
[----:B------:R3:W-:Y:S01]  /*5540*/  STS [R4+0x14400], R10 ;  /* 0x0144000a04007388 */ /* 0x0007e20000000800 */
[----:B-1----:R-:W-:Y:S02]  /*5550*/  MOV R2, R141 ;  /* 0x0000008d00027202 */ /* 0x002fe40000000f00 */
[C---:B------:R-:W-:Y:S02]  /*5560*/  @P0 IADD3 R2, PT, PT, R142.reuse, -0x20, RZ ;  /* 0xffffffe08e020810 */ /* 0x040fe40007ffe0ff */
[----:B------:R-:W-:Y:S02]  /*5570*/  ISETP.NE.AND P0, PT, R3, RZ, PT ;  /* 0x000000ff0300720c */ /* 0x000fe40003f05270 */
[----:B--2---:R-:W-:Y:S01]  /*5580*/  IADD3 R5, PT, PT, R11, R2, RZ ;  /* 0x000000020b057210 */ /* 0x004fe20007ffe0ff */
[----:B------:R-:W-:Y:S01]  /*5590*/  STS [R2], R9 ;  /* 0x0000000902007388 */ /* 0x000fe20000000800 */
[----:B---3--:R-:W-:Y:S03]  /*55a0*/  F2FP.F16.F32.PACK_AB R4, R37, R38 ;  /* 0x000000262504723e */ /* 0x008fe600000000ff */
[----:B------:R1:W-:Y:S06]  /*55b0*/  STS [R2+0x400], R8 ;  /* 0x0004000802007388 */ /* 0x0003ec0000000800 */
[----:B------:R-:W-:Y:S02]  /*55c0*/  @P0 IADD3 R141, PT, PT, R142, -0x20, RZ ;  /* 0xffffffe08e8d0810 */ /* 0x000fe40007ffe0ff */
[----:B-1----:R-:W-:Y:S02]  /*55d0*/  F2FP.F16.F32.PACK_AB R8, R43, R44 ;  /* 0x0000002c2b08723e */ /* 0x002fe400000000ff */
[----:B------:R-:W-:Y:S05]  /*55e0*/  F2FP.F16.F32.PACK_AB R6, R149, R165 ;  /* 0x000000a59506723e */ /* 0x000fea00000000ff */
[----:B------:R1:W-:Y:S01]  /*55f0*/  STS [R5+0x400], R6 ;  /* 0x0004000605007388 */ /* 0x0003e20000000800 */
[----:B----4-:R-:W-:Y:S05]  /*5600*/  F2FP.F16.F32.PACK_AB R7, R164, R36 ;  /* 0x00000024a407723e */ /* 0x010fea00000000ff */
[----:B------:R2:W-:Y:S01]  /*5610*/  STS [R5], R7 ;  /* 0x0000000705007388 */ /* 0x0005e20000000800 */
[----:B-1----:R-:W-:Y:S03]  /*5620*/  F2FP.F16.F32.PACK_AB R6, R39, R40 ;  /* 0x000000282706723e */ /* 0x002fe600000000ff */
[----:B------:R-:W-:Y:S01]  /*5630*/  STS [R2+0x1000], R8 ;  /* 0x0010000802007388 */ /* 0x000fe20000000800 */
[----:B--2---:R-:W-:Y:S05]  /*5640*/  F2FP.F16.F32.PACK_AB R7, R41, R42 ;  /* 0x0000002a2907723e */ /* 0x004fea00000000ff */
[----:B------:R1:W-:Y:S04]  /*5650*/  STS [R2+0x1400], R7 ;  /* 0x0014000702007388 */ /* 0x0003e80000000800 */
[----:B------:R-:W-:Y:S04]  /*5660*/  STS [R5+0x1000], R6 ;  /* 0x0010000605007388 */ /* 0x000fe80000000800 */
[----:B------:R2:W-:Y:S04]  /*5670*/  STS [R5+0x1400], R4 ;  /* 0x0014000405007388 */ /* 0x0005e80000000800 */
[----:B------:R-:W3:Y:S04]  /*5680*/  LDSM.16.M88.4 R32, [R0+0x6000] ;  /* 0x006000000020783b */ /* 0x000ee80000000200 */
[----:B------:R-:W4:Y:S01]  /*5690*/  LDSM.16.M88.4 R28, [R0+0x6800] ;  /* 0x00680000001c783b */ /* 0x000f220000000200 */
[C---:B-1----:R-:W-:Y:S02]  /*56a0*/  IADD3 R2, PT, PT, R0.reuse, 0x6020, RZ ;  /* 0x0000602000027810 */ /* 0x042fe40007ffe0ff */
[----:B--2---:R-:W-:Y:S04]  /*56b0*/  IADD3 R4, PT, PT, R0, 0x6000, RZ ;  /* 0x0000600000047810 */ /* 0x004fe80007ffe0ff */
[----:B------:R-:W-:Y:S05]  /*56c0*/  @P1 IADD3 R2, PT, PT, R4, -0x20, RZ ;  /* 0xffffffe004021810 */ /* 0x000fea0007ffe0ff */
[----:B------:R-:W1:Y:S04]  /*56d0*/  LDSM.16.M88.4 R132, [R2] ;  /* 0x000000000284783b */ /* 0x000e680000000200 */
        /* <DEDUP_REMOVED lines=39> */
[----:B-1----:R-:W-:Y:S04]  /*5950*/  LOP3.LUT R0, R3, 0x30, R223, 0xf8, !PT ;  /* 0x0000003003007812 */ /* 0x002fe800078ef8df */
[-C--:B--2---:R-:W-:Y:S08]  /*5960*/  HMMA.16816.F32 R4, R132, R204.reuse, R4 ;  /* 0x000000cc8404723c */ /* 0x084ff00000001804 */
        /* <DEDUP_REMOVED lines=9> */
[----:B-1----:R-:W-:Y:S04]  /*5a00*/  SHF.L.U32 R2, R227, 0x6, RZ ;  /* 0x00000006e3027819 */ /* 0x002fe800000006ff */
[----:B------:R-:W-:Y:S04]  /*5a10*/  LOP3.LUT R0, R0, 0x1c0, R2, 0xf8, !PT ;  /* 0x000001c000007812 */ /* 0x000fe800078ef802 */
[----:B------:R-:W-:Y:S01]  /*5a20*/  LOP3.LUT R3, R0, 0x38, R163, 0x78, !PT ;  /* 0x0000003800037812 */ /* 0x000fe200078e78a3 */
[----:B------:R-:W-:Y:S04]  /*5a30*/  FFMA.FTZ R0, -R143, R143, 1 ;  /* 0x3f8000008f007423 */ /* 0x000fe8000001018f */
[----:B------:R-:W-:Y:S01]  /*5a40*/  FMUL.FTZ R0, R0, UR17 ;  /* 0x0000001100007c20 */ /* 0x000fe20008410000 */
[-C--:B--2---:R-:W-:Y:S08]  /*5a50*/  HMMA.16816.F32 R4, R132, R212.reuse, R4 ;  /* 0x000000d48404723c */ /* 0x084ff00000001804 */
[C---:B------:R-:W-:Y:S08]  /*5a60*/  HMMA.16816.F32 R8, R136.reuse, R212, R8 ;  /* 0x000000d48808723c */ /* 0x040ff00000001808 */
[-C--:B------:R-:W-:Y:S03]  /*5a70*/  HMMA.16816.F32 R12, R136, R214.reuse, R12 ;  /* 0x000000d6880c723c */ /* 0x080fe6000000180c */
[C---:B-----5:R-:W-:Y:S01]  /*5a80*/  FADD.FTZ R7, -R230.reuse, R7 ;  /* 0x00000007e6077221 */ /* 0x060fe20000010100 */
[----:B------:R-:W-:Y:S01]  /*5a90*/  FADD.FTZ R6, -R230, R6 ;  /* 0x00000006e6067221 */ /* 0x000fe20000010100 */
[C---:B------:R-:W-:Y:S01]  /*5aa0*/  FADD.FTZ R5, -R231.reuse, R5 ;  /* 0x00000005e7057221 */ /* 0x040fe20000010100 */
[----:B------:R-:W-:Y:S01]  /*5ab0*/  FADD.FTZ R4, -R231, R4 ;  /* 0x00000004e7047221 */ /* 0x000fe20000010100 */
[----:B------:R-:W-:Y:S01]  /*5ac0*/  FMUL.FTZ R142, R58, R7 ;  /* 0x000000073a8e7220 */ /* 0x000fe20000410000 */
[C---:B------:R-:W-:Y:S01]  /*5ad0*/  HMMA.16816.F32 R16, R132.reuse, R214, R16 ;  /* 0x000000d68410723c */ /* 0x040fe20000001810 */
[----:B------:R1:W5:Y:S03]  /*5ae0*/  LDL.LU R58, [R1+0x78] ;  /* 0x00007800013a7983 */ /* 0x0003660000300800 */
[----:B------:R-:W-:Y:S01]  /*5af0*/  FADD.FTZ R11, -R228, R11 ;  /* 0x0000000be40b7221 */ /* 0x000fe20000010100 */
[----:B------:R-:W-:Y:S01]  /*5b00*/  FMUL.FTZ R240, R240, R6 ;  /* 0x00000006f0f07220 */ /* 0x000fe20000410000 */
[----:B------:R-:W-:Y:S01]  /*5b10*/  FFMA.FTZ R6, -R152, R152, 1 ;  /* 0x3f80000098067423 */ /* 0x000fe20000010198 */
[----:B------:R-:W-:Y:S01]  /*5b20*/  FMUL.FTZ R241, R241, R5 ;  /* 0x00000005f1f17220 */ /* 0x000fe20000410000 */
[----:B------:R-:W-:Y:S01]  /*5b30*/  FMUL.FTZ R11, R57, R11 ;  /* 0x0000000b390b7220 */ /* 0x000fe20000410000 */
[----:B------:R-:W-:Y:S01]  /*5b40*/  FFMA.FTZ R5, -R145, R145, 1 ;  /* 0x3f80000091057423 */ /* 0x000fe20000010191 */
[----:B------:R1:W5:Y:S01]  /*5b50*/  LDL.LU R57, [R1+0x74] ;  /* 0x0000740001397983 */ /* 0x0003620000300800 */
[C---:B------:R-:W-:Y:S01]  /*5b60*/  FADD.FTZ R12, -R229.reuse, R12 ;  /* 0x0000000ce50c7221 */ /* 0x040fe20000010100 */
[----:B------:R-:W-:Y:S01]  /*5b70*/  FADD.FTZ R13, -R229, R13 ;  /* 0x0000000de50d7221 */ /* 0x000fe20000010100 */
[C---:B------:R-:W-:Y:S01]  /*5b80*/  FADD.FTZ R14, -R228.reuse, R14 ;  /* 0x0000000ee40e7221 */ /* 0x040fe20000010100 */
[----:B------:R-:W-:Y:S01]  /*5b90*/  FADD.FTZ R15, -R228, R15 ;  /* 0x0000000fe40f7221 */ /* 0x000fe20000010100 */
[----:B------:R-:W-:Y:S01]  /*5ba0*/  FMUL.FTZ R143, R56, R12 ;  /* 0x0000000c388f7220 */ /* 0x000fe20000410000 */
[----:B------:R-:W-:Y:S01]  /*5bb0*/  FMUL.FTZ R145, R55, R13 ;  /* 0x0000000d37917220 */ /* 0x000fe20000410000 */
[----:B------:R1:W5:Y:S01]  /*5bc0*/  LDL.LU R56, [R1+0x70] ;  /* 0x0000700001387983 */ /* 0x0003620000300800 */
[----:B------:R-:W-:Y:S01]  /*5bd0*/  FMUL.FTZ R152, R53, R15 ;  /* 0x0000000f35987220 */ /* 0x000fe20000410000 */
[C---:B------:R-:W-:Y:S01]  /*5be0*/  FADD.FTZ R16, -R231.reuse, R16 ;  /* 0x00000010e7107221 */ /* 0x040fe20000010100 */
[----:B------:R-:W-:Y:S01]  /*5bf0*/  FADD.FTZ R17, -R231, R17 ;  /* 0x00000011e7117221 */ /* 0x000fe20000010100 */
[----:B------:R1:W5:Y:S01]  /*5c00*/  LDL.LU R55, [R1+0x6c] ;  /* 0x00006c0001377983 */ /* 0x0003620000300800 */
[C---:B------:R-:W-:Y:S01]  /*5c10*/  FADD.FTZ R18, -R230.reuse, R18 ;  /* 0x00000012e6127221 */ /* 0x040fe20000010100 */
[----:B------:R-:W-:Y:S01]  /*5c20*/  FADD.FTZ R19, -R230, R19 ;  /* 0x00000013e6137221 */ /* 0x000fe20000010100 */
[----:B------:R-:W-:Y:S01]  /*5c30*/  FADD.FTZ R9, -R229, R9 ;  /* 0x00000009e5097221 */ /* 0x000fe20000010100 */
[-C--:B------:R-:W-:Y:S03]  /*5c40*/  HMMA.16816.F32 R20, R132, R216.reuse, R20 ;  /* 0x000000d88414723c */ /* 0x080fe60000001814 */
[----:B------:R-:W-:Y:S01]  /*5c50*/  FMUL.FTZ R19, R49, R19 ;  /* 0x0000001331137220 */ /* 0x000fe20000410000 */
[----:B------:R-:W-:Y:S01]  /*5c60*/  FMUL.FTZ R243, R243, R9 ;  /* 0x00000009f3f37220 */ /* 0x000fe20000410000 */
[----:B------:R-:W-:Y:S01]  /*5c70*/  FMUL.FTZ R9, R142, R0 ;  /* 0x000000008e097220 */ /* 0x000fe20000410000 */
[----:B------:R-:W-:Y:S01]  /*5c80*/  FFMA.FTZ R0, -R146, R146, 1 ;  /* 0x3f80000092007423 */ /* 0x000fe20000010192 */
[----:B------:R-:W-:Y:S01]  /*5c90*/  FMUL.FTZ R146, R50, R18 ;  /* 0x0000001232927220 */ /* 0x000fe20000410000 */
[C---:B------:R-:W-:Y:S04]  /*5ca0*/  HMMA.16816.F32 R24, R136.reuse, R216, R24 ;  /* 0x000000d88818723c */ /* 0x040fe80000001818 */
[----:B------:R-:W-:Y:S01]  /*5cb0*/  FMUL.FTZ R245, R245, R4 ;  /* 0x00000004f5f57220 */ /* 0x000fe20000410000 */
[----:B------:R-:W-:Y:S01]  /*5cc0*/  LOP3.LUT R4, R2, 0x400, RZ, 0xc0, !PT ;  /* 0x0000040002047812 */ /* 0x000fe200078ec0ff */
[----:B------:R-:W-:Y:S01]  /*5cd0*/  FADD.FTZ R10, -R228, R10 ;  /* 0x0000000ae40a7221 */ /* 0x000fe20000010100 */
[----:B------:R-:W-:Y:S01]  /*5ce0*/  FMUL.FTZ R5, R5, UR17 ;  /* 0x0000001105057c20 */ /* 0x000fe20008410000 */
[-C--:B------:R-:W-:Y:S03]  /*5cf0*/  HMMA.16816.F32 R28, R136, R218.reuse, R28 ;  /* 0x000000da881c723c */ /* 0x080fe6000000181c */
        /* <DEDUP_REMOVED lines=8> */
[C---:B------:R-:W-:Y:S01]  /*5d80*/  FADD.FTZ R24, -R229.reuse, R24 ;  /* 0x00000018e5187221 */ /* 0x040fe20000010100 */
[----:B------:R-:W-:Y:S01]  /*5d90*/  FADD.FTZ R25, -R229, R25 ;  /* 0x00000019e5197221 */ /* 0x000fe20000010100 */
[C---:B------:R-:W-:Y:S01]  /*5da0*/  FADD.FTZ R26, -R228.reuse, R26 ;  /* 0x0000001ae41a7221 */ /* 0x040fe20000010100 */
[----:B------:R-:W-:Y:S01]  /*5db0*/  FADD.FTZ R27, -R228, R27 ;  /* 0x0000001be41b7221 */ /* 0x000fe20000010100 */
[----:B------:R-:W-:Y:S01]  /*5dc0*/  FMUL.FTZ R24, R44, R24 ;  /* 0x000000182c187220 */ /* 0x000fe20000410000 */
[----:B------:R-:W-:Y:S01]  /*5dd0*/  FMUL.FTZ R23, R43, R25 ;  /* 0x000000192b177220 */ /* 0x000fe20000410000 */
[----:B------:R-:W-:Y:S01]  /*5de0*/  FMUL.FTZ R20, R42, R26 ;  /* 0x0000001a2a147220 */ /* 0x000fe20000410000 */
[----:B------:R-:W-:Y:S01]  /*5df0*/  LEA R3, R3, R4, 0x1 ;  /* 0x0000000403037211 */ /* 0x000fe200078e08ff */
[----:B------:R-:W-:Y:S01]  /*5e00*/  FFMA.FTZ R4, -R144, R144, 1 ;  /* 0x3f80000090047423 */ /* 0x000fe20000010190 */
[----:B------:R-:W-:Y:S01]  /*5e10*/  FMUL.FTZ R144, R54, R14 ;  /* 0x0000000e36907220 */ /* 0x000fe20000410000 */
[C---:B------:R-:W-:Y:S01]  /*5e20*/  FADD.FTZ R28, -R229.reuse, R28 ;  /* 0x0000001ce51c7221 */ /* 0x040fe20000010100 */
[----:B------:R1:W5:Y:S01]  /*5e30*/  LDL.LU R54, [R1+0x68] ;  /* 0x0000680001367983 */ /* 0x0003620000300800 */
[----:B------:R-:W-:Y:S01]  /*5e40*/  FADD.FTZ R29, -R229, R29 ;  /* 0x0000001de51d7221 */ /* 0x000fe20000010100 */
[----:B------:R-:W-:Y:S01]  /*5e50*/  FADD.FTZ R30, -R228, R30 ;  /* 0x0000001ee41e7221 */ /* 0x000fe20000010100 */
[----:B------:R-:W-:Y:S01]  /*5e60*/  FMUL.FTZ R26, R40, R28 ;  /* 0x0000001c281a7220 */ /* 0x000fe20000410000 */
[----:B------:R1:W5:Y:S01]  /*5e70*/  LDL.LU R53, [R1+0x64] ;  /* 0x0000640001357983 */ /* 0x0003620000300800 */
[----:B------:R-:W-:Y:S01]  /*5e80*/  FMUL.FTZ R25, R39, R29 ;  /* 0x0000001d27197220 */ /* 0x000fe20000410000 */
[----:B------:R-:W-:Y:S01]  /*5e90*/  FMUL.FTZ R28, R38, R30 ;  /* 0x0000001e261c7220 */ /* 0x000fe20000410000 */
[----:B------:R-:W-:Y:S01]  /*5ea0*/  FADD.FTZ R31, -R228, R31 ;  /* 0x0000001fe41f7221 */ /* 0x000fe20000010100 */
[----:B------:R-:W-:Y:S01]  /*5eb0*/  FMUL.FTZ R4, R4, UR17 ;  /* 0x0000001104047c20 */ /* 0x000fe20008410000 */
[----:B------:R-:W-:Y:S01]  /*5ec0*/  FMUL.FTZ R7, R241, R5 ;  /* 0x00000005f1077220 */ /* 0x000fe20000410000 */
[----:B------:R-:W-:Y:S04]  /*5ed0*/  HMMA.16816.F32 R32, R132, R218, R32 ;  /* 0x000000da8420723c */ /* 0x000fe80000001820 */
[----:B------:R-:W-:Y:S01]  /*5ee0*/  FMUL.FTZ R242, R242, R10 ;  /* 0x0000000af2f27220 */ /* 0x000fe20000410000 */
[----:B------:R-:W-:Y:S01]  /*5ef0*/  FMUL.FTZ R10, R240, R4 ;  /* 0x00000004f00a7220 */ /* 0x000fe20000410000 */
[----:B------:R-:W-:Y:S01]  /*5f00*/  FFMA.FTZ R4, -R147, R147, 1 ;  /* 0x3f80000093047423 */ /* 0x000fe20000010193 */
[----:B------:R-:W-:Y:S01]  /*5f10*/  FMUL.FTZ R147, R52, R16 ;  /* 0x0000001034937220 */ /* 0x000fe20000410000 */
[----:B------:R-:W-:Y:S01]  /*5f20*/  FADD.FTZ R8, -R229, R8 ;  /* 0x00000008e5087221 */ /* 0x000fe20000010100 */
[----:B------:R1:W5:Y:S01]  /*5f30*/  LDL.LU R52, [R1+0x60] ;  /* 0x0000600001347983 */ /* 0x0003620000300800 */
[----:B------:R-:W-:Y:S01]  /*5f40*/  FMUL.FTZ R6, R6, UR17 ;  /* 0x0000001106067c20 */ /* 0x000fe20008410000 */
[----:B------:R-:W-:Y:S01]  /*5f50*/  FFMA.FTZ R5, -R150, R150, 1 ;  /* 0x3f80000096057423 */ /* 0x000fe20000010196 */
[----:B------:R-:W-:Y:S01]  /*5f60*/  FMUL.FTZ R244, R244, R8 ;  /* 0x00000008f4f47220 */ /* 0x000fe20000410000 */
[----:B------:R-:W-:Y:S01]  /*5f70*/  FMUL.FTZ R0, R0, UR17 ;  /* 0x0000001100007c20 */ /* 0x000fe20008410000 */
[----:B------:R-:W-:Y:S01]  /*5f80*/  FMUL.FTZ R8, R245, R6 ;  /* 0x00000006f5087220 */ /* 0x000fe20000410000 */
[----:B------:R-:W-:Y:S01]  /*5f90*/  FFMA.FTZ R6, -R151, R151, 1 ;  /* 0x3f80000097067423 */ /* 0x000fe20000010197 */
[----:B------:R-:W-:Y:S01]  /*5fa0*/  FMUL.FTZ R5, R5, UR17 ;  /* 0x0000001105057c20 */ /* 0x000fe20008410000 */
[----:B------:R-:W-:Y:S01]  /*5fb0*/  FMUL.FTZ R14, R11, R0 ;  /* 0x000000000b0e7220 */ /* 0x000fe20000410000 */
[----:B------:R-:W-:Y:S01]  /*5fc0*/  FFMA.FTZ R0, -R160, R160, 1 ;  /* 0x3f800000a0007423 */ /* 0x000fe200000101a0 */
[----:B------:R-:W-:Y:S01]  /*5fd0*/  FADD.FTZ R32, -R231, R32 ;  /* 0x00000020e7207221 */ /* 0x000fe20000010100 */
[----:B------:R-:W-:Y:S01]  /*5fe0*/  FMUL.FTZ R6, R6, UR17 ;  /* 0x0000001106067c20 */ /* 0x000fe20008410000 */
[----:B------:R-:W-:Y:S01]  /*5ff0*/  FMUL.FTZ R12, R243, R5 ;  /* 0x00000005f30c7220 */ /* 0x000fe20000410000 */
[----:B------:R-:W-:Y:S01]  /*6000*/  FMUL.FTZ R11, R0, UR17 ;  /* 0x00000011000b7c20 */ /* 0x000fe20008410000 */
[----:B------:R-:W-:Y:S01]  /*6010*/  FFMA.FTZ R0, -R153, R153, 1 ;  /* 0x3f80000099007423 */ /* 0x000fe20000010199 */
[----:B------:R-:W-:Y:S01]  /*6020*/  FMUL.FTZ R13, R244, R6 ;  /* 0x00000006f40d7220 */ /* 0x000fe20000410000 */
[----:B------:R-:W-:Y:S01]  /*6030*/  F2FP.F16.F32.PACK_AB R6, R7, R8 ;  /* 0x000000080706723e */ /* 0x000fe200000000ff */
[----:B------:R-:W-:Y:S01]  /*6040*/  FMUL.FTZ R11, R143, R11 ;  /* 0x0000000b8f0b7220 */ /* 0x000fe20000410000 */
[----:B------:R-:W-:Y:S01]  /*6050*/  F2FP.F16.F32.PACK_AB R7, R9, R10 ;  /* 0x0000000a0907723e */ /* 0x000fe200000000ff */
[----:B------:R-:W-:Y:S01]  /*6060*/  FMUL.FTZ R9, R51, R17 ;  /* 0x0000001133097220 */ /* 0x000fe20000410000 */
[----:B------:R-:W-:Y:S01]  /*6070*/  F2FP.F16.F32.PACK_AB R18, R12, R13 ;  /* 0x0000000d0c12723e */ /* 0x000fe200000000ff */
[----:B------:R1:W5:Y:S01]  /*6080*/  LDL.LU R51, [R1+0x5c] ;  /* 0x00005c0001337983 */ /* 0x0003620000300800 */
[----:B------:R-:W-:Y:S01]  /*6090*/  FMUL.FTZ R0, R0, UR17 ;  /* 0x0000001100007c20 */ /* 0x000fe20008410000 */
[----:B------:R-:W-:Y:S01]  /*60a0*/  FFMA.FTZ R8, -R167, R167, 1 ;  /* 0x3f800000a7087423 */ /* 0x000fe200000101a7 */
[----:B------:R-:W-:Y:S01]  /*60b0*/  FMUL.FTZ R4, R4, UR17 ;  /* 0x0000001104047c20 */ /* 0x000fe20008410000 */
[----:B------:R1:W5:Y:S01]  /*60c0*/  LDL.LU R50, [R1+0x58] ;  /* 0x0000580001327983 */ /* 0x0003620000300800 */
[----:B------:R-:W-:Y:S01]  /*60d0*/  FMUL.FTZ R16, R152, R0 ;  /* 0x0000000098107220 */ /* 0x000fe20000410000 */
[----:B------:R-:W-:Y:S01]  /*60e0*/  FFMA.FTZ R0, -R161, R161, 1 ;  /* 0x3f800000a1007423 */ /* 0x000fe200000101a1 */
[----:B------:R-:W-:Y:S01]  /*60f0*/  FMUL.FTZ R8, R8, UR17 ;  /* 0x0000001108087c20 */ /* 0x000fe20008410000 */
[----:B------:R1:W5:Y:S01]  /*6100*/  LDL.LU R49, [R1+0x54] ;  /* 0x0000540001317983 */ /* 0x0003620000300800 */
[----:B------:R-:W-:Y:S01]  /*6110*/  FMUL.FTZ R142, R242, R4 ;  /* 0x00000004f28e7220 */ /* 0x000fe20000410000 */
[----:B------:R-:W-:Y:S01]  /*6120*/  FMUL.FTZ R0, R0, UR17 ;  /* 0x0000001100007c20 */ /* 0x000fe20008410000 */
[----:B------:R-:W-:Y:S01]  /*6130*/  FMUL.FTZ R12, R147, R8 ;  /* 0x00000008930c7220 */ /* 0x000fe20000410000 */
[----:B------:R1:W5:Y:S01]  /*6140*/  LDL.LU R48, [R1+0x50] ;  /* 0x0000500001307983 */ /* 0x0003620000300800 */
[----:B------:R-:W-:Y:S01]  /*6150*/  FFMA.FTZ R8, -R171, R171, 1 ;  /* 0x3f800000ab087423 */ /* 0x000fe200000101ab */
[----:B------:R-:W-:Y:S01]  /*6160*/  FMUL.FTZ R13, R19, R0 ;  /* 0x00000000130d7220 */ /* 0x000fe20000410000 */
[----:B------:R-:W-:Y:S01]  /*6170*/  FMUL.FTZ R19, R41, R27 ;  /* 0x0000001b29137220 */ /* 0x000fe20000410000 */
[----:B------:R1:W5:Y:S01]  /*6180*/  LDL.LU R47, [R1+0x4c] ;  /* 0x00004c00012f7983 */ /* 0x0003620000300800 */
[----:B------:R-:W-:Y:S01]  /*6190*/  FMUL.FTZ R27, R37, R31 ;  /* 0x0000001f251b7220 */ /* 0x000fe20000410000 */
[----:B------:R-:W-:Y:S01]  /*61a0*/  FMUL.FTZ R8, R8, UR17 ;  /* 0x0000001108087c20 */ /* 0x000fe20008410000 */
[----:B------:R-:W-:Y:S01]  /*61b0*/  FFMA.FTZ R0, -R168, R168, 1 ;  /* 0x3f800000a8007423 */ /* 0x000fe200000101a8 */
[----:B------:R1:W5:Y:S01]  /*61c0*/  LDL.LU R46, [R1+0x48] ;  /* 0x00004800012e7983 */ /* 0x0003620000300800 */
[----:B------:R-:W-:Y:S01]  /*61d0*/  F2FP.F16.F32.PACK_AB R17, R14, R142 ;  /* 0x0000008e0e11723e */ /* 0x000fe200000000ff */
[----:B------:R-:W-:Y:S01]  /*61e0*/  FFMA.FTZ R4, -R154, R154, 1 ;  /* 0x3f8000009a047423 */ /* 0x000fe2000001019a */
[----:B------:R-:W-:Y:S01]  /*61f0*/  FMUL.FTZ R0, R0, UR17 ;  /* 0x0000001100007c20 */ /* 0x000fe20008410000 */
[----:B------:R1:W5:Y:S01]  /*6200*/  LDL.LU R45, [R1+0x44] ;  /* 0x00004400012d7983 */ /* 0x0003620000300800 */
[----:B------:R-:W-:Y:S01]  /*6210*/  FFMA.FTZ R5, -R155, R155, 1 ;  /* 0x3f8000009b057423 */ /* 0x000fe2000001019b */
[----:B------:R-:W-:Y:S01]  /*6220*/  FMUL.FTZ R4, R4, UR17 ;  /* 0x0000001104047c20 */ /* 0x000fe20008410000 */
[----:B------:R-:W-:Y:S01]  /*6230*/  FMUL.FTZ R21, R21, R0 ;  /* 0x0000000015157220 */ /* 0x000fe20000410000 */
[----:B------:R1:W5:Y:S01]  /*6240*/  LDL.LU R44, [R1+0x40] ;  /* 0x00004000012c7983 */ /* 0x0003620000300800 */
[----:B------:R-:W-:Y:S01]  /*6250*/  FMUL.FTZ R5, R5, UR17 ;  /* 0x0000001105057c20 */ /* 0x000fe20008410000 */
[----:B------:R-:W-:Y:S01]  /*6260*/  FMUL.FTZ R10, R144, R4 ;  /* 0x00000004900a7220 */ /* 0x000fe20000410000 */
[----:B------:R-:W-:Y:S01]  /*6270*/  FFMA.FTZ R4, -R162, R162, 1 ;  /* 0x3f800000a2047423 */ /* 0x000fe200000101a2 */
[----:B------:R1:W5:Y:S01]  /*6280*/  LDL.LU R43, [R1+0x3c] ;  /* 0x00003c00012b7983 */ /* 0x0003620000300800 */
[----:B------:R-:W-:Y:S01]  /*6290*/  FMUL.FTZ R15, R145, R5 ;  /* 0x00000005910f7220 */ /* 0x000fe20000410000 */
[----:B------:R-:W-:Y:S01]  /*62a0*/  FFMA.FTZ R5, -R166, R166, 1 ;  /* 0x3f800000a6057423 */ /* 0x000fe200000101a6 */
[----:B------:R-:W-:Y:S01]  /*62b0*/  FMUL.FTZ R4, R4, UR17 ;  /* 0x0000001104047c20 */ /* 0x000fe20008410000 */
[----:B------:R1:W5:Y:S01]  /*62c0*/  LDL.LU R42, [R1+0x38] ;  /* 0x00003800012a7983 */ /* 0x0003620000300800 */
[----:B------:R-:W-:Y:S01]  /*62d0*/  F2FP.F16.F32.PACK_AB R16, R16, R10 ;  /* 0x0000000a1010723e */ /* 0x000fe200000000ff */
[----:B------:R-:W-:Y:S01]  /*62e0*/  FMUL.FTZ R5, R5, UR17 ;  /* 0x0000001105057c20 */ /* 0x000fe20008410000 */
[----:B------:R-:W-:Y:S01]  /*62f0*/  FMUL.FTZ R14, R146, R4 ;  /* 0x00000004920e7220 */ /* 0x000fe20000410000 */
[----:B------:R1:W5:Y:S01]  /*6300*/  LDL.LU R41, [R1+0x34] ;  /* 0x0000340001297983 */ /* 0x0003620000300800 */
[----:B------:R-:W-:Y:S01]  /*6310*/  FFMA.FTZ R4, -R169, R169, 1 ;  /* 0x3f800000a9047423 */ /* 0x000fe200000101a9 */
[----:B------:R-:W-:Y:S01]  /*6320*/  FMUL.FTZ R9, R9, R5 ;  /* 0x0000000509097220 */ /* 0x000fe20000410000 */
[----:B------:R-:W-:Y:S01]  /*6330*/  F2FP.F16.F32.PACK_AB R15, R15, R11 ;  /* 0x0000000b0f0f723e */ /* 0x000fe200000000ff */
        /* <DEDUP_REMOVED lines=9> */
[----:B------:R-:W-:Y:S01]  /*63d0*/  FFMA.FTZ R0, -R232, R232, 1 ;  /* 0x3f800000e8007423 */ /* 0x000fe200000101e8 */
[----:B------:R-:W-:Y:S01]  /*63e0*/  FMUL.FTZ R5, R5, UR17 ;  /* 0x0000001105057c20 */ /* 0x000fe20008410000 */
[----:B------:R-:W-:Y:S01]  /*63f0*/  FFMA.FTZ R4, -R233, R233, 1 ;  /* 0x3f800000e9047423 */ /* 0x000fe200000101e9 */
[----:B------:R1:W5:Y:S01]  /*6400*/  LDL.LU R37, [R1+0x24] ;  /* 0x0000240001257983 */ /* 0x0003620000300800 */
[----:B------:R-:W-:Y:S01]  /*6410*/  FMUL.FTZ R0, R0, UR17 ;  /* 0x0000001100007c20 */ /* 0x000fe20008410000 */
[----:B------:R-:W-:Y:S01]  /*6420*/  FMUL.FTZ R10, R136, R5 ;  /* 0x00000005880a7220 */ /* 0x000fe20000410000 */
[----:B------:R-:W-:Y:S01]  /*6430*/  F2FP.F16.F32.PACK_AB R5, R9, R12 ;  /* 0x0000000c0905723e */ /* 0x000fe200000000ff */
[----:B------:R-:W-:Y:S01]  /*6440*/  FFMA.FTZ R9, -R235, R235, 1 ;  /* 0x3f800000eb097423 */ /* 0x000fe200000101eb */
[----:B------:R-:W-:Y:S01]  /*6450*/  F2FP.F16.F32.PACK_AB R12, R13, R14 ;  /* 0x0000000e0d0c723e */ /* 0x000fe200000000ff */
[----:B------:R-:W-:Y:S01]  /*6460*/  FMUL.FTZ R13, R23, R8 ;  /* 0x00000008170d7220 */ /* 0x000fe20000410000 */
[----:B------:R-:W-:Y:S01]  /*6470*/  F2FP.F16.F32.PACK_AB R8, R21, R22 ;  /* 0x000000161508723e */ /* 0x000fe200000000ff */
[----:B------:R-:W-:Y:S01]  /*6480*/  FMUL.FTZ R22, R36, R32 ;  /* 0x0000002024167220 */ /* 0x000fe20000410000 */
[----:B------:R-:W-:Y:S01]  /*6490*/  FMUL.FTZ R9, R9, UR17 ;  /* 0x0000001109097c20 */ /* 0x000fe20008410000 */
[----:B------:R1:W5:Y:S01]  /*64a0*/  LDL.LU R36, [R1+0x20] ;  /* 0x0000200001247983 */ /* 0x0003620000300800 */
[----:B------:R-:W-:Y:S01]  /*64b0*/  FMUL.FTZ R4, R4, UR17 ;  /* 0x0000001104047c20 */ /* 0x000fe20008410000 */
[----:B------:R-:W-:Y:S01]  /*64c0*/  FMUL.FTZ R19, R19, R0 ;  /* 0x0000000013137220 */ /* 0x000fe20000410000 */
[----:B------:R-:W-:Y:S01]  /*64d0*/  FMUL.FTZ R14, R24, R9 ;  /* 0x00000009180e7220 */ /* 0x000fe20000410000 */
[----:B------:R-:W-:Y:S01]  /*64e0*/  F2FP.F16.F32.PACK_AB R9, R10, R11 ;  /* 0x0000000b0a09723e */ /* 0x000fe200000000ff */
[----:B------:R-:W-:Y:S01]  /*64f0*/  FFMA.FTZ R11, -R159, R159, 1 ;  /* 0x3f8000009f0b7423 */ /* 0x000fe2000001019f */
[----:B------:R-:W-:Y:S01]  /*6500*/  FMUL.FTZ R20, R20, R4 ;  /* 0x0000000414147220 */ /* 0x000fe20000410000 */
[----:B------:R-:W-:Y:S01]  /*6510*/  FFMA.FTZ R10, -R158, R158, 1 ;  /* 0x3f8000009e0a7423 */ /* 0x000fe2000001019e */
[----:B------:R-:W-:Y:S01]  /*6520*/  FFMA.FTZ R0, -R156, R156, 1 ;  /* 0x3f8000009c007423 */ /* 0x000fe2000001019c */
[----:B------:R-:W-:Y:S01]  /*6530*/  FMUL.FTZ R11, R11, UR17 ;  /* 0x000000110b0b7c20 */ /* 0x000fe20008410000 */
[----:B------:R-:W-:Y:S01]  /*6540*/  FFMA.FTZ R4, -R157, R157, 1 ;  /* 0x3f8000009d047423 */ /* 0x000fe2000001019d */
[----:B------:R-:W-:Y:S01]  /*6550*/  FMUL.FTZ R10, R10, UR17 ;  /* 0x000000110a0a7c20 */ /* 0x000fe20008410000 */
[----:B------:R-:W-:Y:S01]  /*6560*/  FMUL.FTZ R0, R0, UR17 ;  /* 0x0000001100007c20 */ /* 0x000fe20008410000 */
[----:B------:R-:W-:Y:S01]  /*6570*/  FMUL.FTZ R26, R26, R11 ;  /* 0x0000000b1a1a7220 */ /* 0x000fe20000410000 */
[----:B------:R-:W-:Y:S01]  /*6580*/  F2FP.F16.F32.PACK_AB R11, R13, R14 ;  /* 0x0000000e0d0b723e */ /* 0x000fe200000000ff */
[----:B------:R-:W-:Y:S01]  /*6590*/  FFMA.FTZ R14, -R239, R239, 1 ;  /* 0x3f800000ef0e7423 */ /* 0x000fe200000101ef */
[----:B------:R-:W-:Y:S01]  /*65a0*/  FMUL.FTZ R4, R4, UR17 ;  /* 0x0000001104047c20 */ /* 0x000fe20008410000 */
[----:B------:R-:W-:Y:S01]  /*65b0*/  FMUL.FTZ R25, R25, R10 ;  /* 0x0000000a19197220 */ /* 0x000fe20000410000 */
[----:B------:R-:W-:Y:S01]  /*65c0*/  FMUL.FTZ R27, R27, R0 ;  /* 0x000000001b1b7220 */ /* 0x000fe20000410000 */
[----:B------:R-:W-:Y:S01]  /*65d0*/  FMUL.FTZ R14, R14, UR17 ;  /* 0x000000110e0e7c20 */ /* 0x000fe20008410000 */
[----:B------:R-:W-:Y:S01]  /*65e0*/  F2FP.F16.F32.PACK_AB R10, R19, R20 ;  /* 0x00000014130a723e */ /* 0x000fe200000000ff */
[----:B------:R-:W-:Y:S01]  /*65f0*/  FADD.FTZ R33, -R231, R33 ;  /* 0x00000021e7217221 */ /* 0x000fe20000010100 */
[----:B------:R-:W-:Y:S01]  /*6600*/  FADD.FTZ R35, -R230, R35 ;  /* 0x00000023e6237221 */ /* 0x000fe20000010100 */
[----:B------:R-:W-:Y:S01]  /*6610*/  FMUL.FTZ R28, R28, R4 ;  /* 0x000000041c1c7220 */ /* 0x000fe20000410000 */
[----:B------:R-:W-:Y:S01]  /*6620*/  FFMA.FTZ R13, -R238, R238, 1 ;  /* 0x3f800000ee0d7423 */ /* 0x000fe200000101ee */
[----:B------:R-:W-:Y:S01]  /*6630*/  FFMA.FTZ R0, -R236, R236, 1 ;  /* 0x3f800000ec007423 */ /* 0x000fe200000101ec */
[----:B------:R-:W-:Y:S01]  /*6640*/  FADD.FTZ R34, -R230, R34 ;  /* 0x00000022e6227221 */ /* 0x000fe20000010100 */
[----:B------:R-:W-:Y:S01]  /*6650*/  FFMA.FTZ R4, -R237, R237, 1 ;  /* 0x3f800000ed047423 */ /* 0x000fe200000101ed */
[----:B------:R-:W-:Y:S01]  /*6660*/  FMUL.FTZ R22, R22, R14 ;  /* 0x0000000e16167220 */ /* 0x000fe20000410000 */
[----:B------:R-:W-:Y:S01]  /*6670*/  F2FP.F16.F32.PACK_AB R14, R25, R26 ;  /* 0x0000001a190e723e */ /* 0x000fe200000000ff */
[----:B------:R-:W-:Y:S01]  /*6680*/  FMUL.FTZ R21, R164, R33 ;  /* 0x00000021a4157220 */ /* 0x000fe20000410000 */
[----:B------:R-:W-:Y:S01]  /*6690*/  MOV R25, 0x10 ;  /* 0x0000001000197802 */ /* 0x000fe20000000f00 */
[----:B------:R-:W-:Y:S01]  /*66a0*/  FMUL.FTZ R23, R149, R35 ;  /* 0x0000002395177220 */ /* 0x000fe20000410000 */
[----:B------:R-:W-:Y:S01]  /*66b0*/  SHF.L.U32 R164, R227, 0x2, RZ ;  /* 0x00000002e3a47819 */ /* 0x000fe200000006ff */
[----:B------:R-:W-:Y:S01]  /*66c0*/  FMUL.FTZ R13, R13, UR17 ;  /* 0x000000110d0d7c20 */ /* 0x000fe20008410000 */
[----:B------:R-:W-:Y:S01]  /*66d0*/  SHF.L.U32 R149, R227, 0x5, RZ ;  /* 0x00000005e3957819 */ /* 0x000fe200000006ff */
[----:B------:R-:W-:Y:S01]  /*66e0*/  FMUL.FTZ R0, R0, UR17 ;  /* 0x0000001100007c20 */ /* 0x000fe20008410000 */
[----:B------:R-:W-:Y:S01]  /*66f0*/  SEL R25, R25, 0xfffffff0, !P4 ;  /* 0xfffffff019197807 */ /* 0x000fe20006000000 */
[----:B------:R-:W-:Y:S01]  /*6700*/  FMUL.FTZ R24, R165, R34 ;  /* 0x00000022a5187220 */ /* 0x000fe20000410000 */
[----:B------:R-:W-:Y:S01]  /*6710*/  SHF.L.U32 R165, R227, 0x4, RZ ;  /* 0x00000004e3a57819 */ /* 0x000fe200000006ff */
[----:B------:R-:W-:Y:S01]  /*6720*/  FMUL.FTZ R4, R4, UR17 ;  /* 0x0000001104047c20 */ /* 0x000fe20008410000 */
[----:B------:R-:W-:Y:S01]  /*6730*/  FMUL.FTZ R21, R21, R13 ;  /* 0x0000000d15157220 */ /* 0x000fe20000410000 */
[----:B------:R-:W-:Y:S01]  /*6740*/  F2FP.F16.F32.PACK_AB R13, R27, R28 ;  /* 0x0000001c1b0d723e */ /* 0x000fe200000000ff */
[----:B------:R-:W-:Y:S01]  /*6750*/  FMUL.FTZ R23, R23, R0 ;  /* 0x0000000017177220 */ /* 0x000fe20000410000 */
[----:B------:R-:W-:Y:S01]  /*6760*/  SHF.R.U32.HI R0, RZ, 0x4, R227 ;  /* 0x00000004ff007819 */ /* 0x000fe200000116e3 */
[----:B------:R-:W-:Y:S01]  /*6770*/  FMUL.FTZ R24, R24, R4 ;  /* 0x0000000418187220 */ /* 0x000fe20000410000 */
[----:B-1----:R-:W-:Y:S06]  /*6780*/  BRA.U !UP0, `(.L_x_649) ;  /* 0x0000000108a47547 */ /* 0x002fec000b800000 */
[----:B------:R-:W2:Y:S01]  /*6790*/  LDL.LU.64 R30, [R1] ;  /* 0x00000000011e7983 */ /* 0x000ea20000300a00 */
        /* <DEDUP_REMOVED lines=8> */
[C---:B------:R-:W-:Y:S02]  /*6820*/  ISETP.GE.AND P2, PT, R27.reuse, UR5, PT ;  /* 0x000000051b007c0c */ /* 0x040fe4000bf46270 */
[C---:B------:R-:W-:Y:S02]  /*6830*/  LOP3.LUT R26, R27.reuse, 0x20, RZ, 0xfc, !PT ;  /* 0x000000201b1a7812 */ /* 0x040fe400078efcff */
[----:B------:R-:W-:Y:S01]  /*6840*/  LOP3.LUT R19, R27, 0x40, RZ, 0xfc, !PT ;  /* 0x000000401b137812 */ /* 0x000fe200078efcff */
[----:B------:R-:W-:Y:S01]  /*6850*/  VIADD R252, R252, UR14 ;  /* 0x0000000efcfc7c36 */ /* 0x000fe20008000000 */
[----:B------:R-:W-:Y:S01]  /*6860*/  ISETP.GE.AND P1, PT, R26, UR5, PT ;  /* 0x000000051a007c0c */ /* 0x000fe2000bf26270 */
[----:B------:R-:W-:Y:S01]  /*6870*/  VIADD R246, R246, UR14 ;  /* 0x0000000ef6f67c36 */ /* 0x000fe20008000000 */
[----:B------:R-:W-:Y:S01]  /*6880*/  ISETP.GE.AND P0, PT, R19, UR5, PT ;  /* 0x0000000513007c0c */ /* 0x000fe2000bf06270 */
[----:B------:R-:W-:Y:S01]  /*6890*/  VIADD R221, R221, UR14 ;  /* 0x0000000edddd7c36 */ /* 0x000fe20008000000 */
[----:B--2---:R-:W-:Y:S04]  /*68a0*/  IADD3 R20, P3, PT, R30, R20, RZ ;  /* 0x000000141e147210 */ /* 0x004fe80007f7e0ff */
[----:B------:R-:W-:Y:S01]  /*68b0*/  LEA.HI.X.SX32 R4, R4, R31, 0x1, P3 ;  /* 0x0000001f04047211 */ /* 0x000fe200018f0eff */
[----:B------:R-:W-:Y:S04]  /*68c0*/  IMAD.MOV.U32 R26, RZ, RZ, R20 ;  /* 0x000000ffff1a7224 */ /* 0x000fe800078e0014 */
        /* <DEDUP_REMOVED lines=19> */
[----:B------:R1:W-:Y:S04]  /*6a00*/  STL.64 [R1], R26 ;  /* 0x0000001a01007387 */ /* 0x0003e80000100a00 */
[----:B------:R-:W0:Y:S02]  /*6a10*/  LDGDEPBAR ;  /* 0x00000000000079af */ /* 0x000e240000000000 */
.L_x_649:
[----:B------:R-:W-:Y:S01]  /*6a20*/  IMAD.IADD R4, R140, 0x1, R25 ;  /* 0x000000018c047824 */ /* 0x000fe200078e0219 */
[----:B------:R2:W-:Y:S01]  /*6a30*/  STS [R140+0xf000], R6 ;  /* 0x00f000068c007388 */ /* 0x0005e20000000800 */
[----:B------:R-:W-:Y:S01]  /*6a40*/  LOP3.LUT R166, R0, 0x8, RZ, 0xc0, !PT ;  /* 0x0000000800a67812 */ /* 0x000fe200078ec0ff */
[----:B------:R-:W3:Y:S02]  /*6a50*/  LDC R167, c[0x0][0x44c] ;  /* 0x00011300ffa77b82 */ /* 0x000ee40000000800 */
[----:B------:R4:W-:Y:S01]  /*6a60*/  STS [R140+0xf400], R7 ;  /* 0x00f400078c007388 */ /* 0x0009e20000000800 */
[----:B------:R-:W-:Y:S03]  /*6a70*/  LOP3.LUT R0, R166, 0x10, R227, 0xf8, !PT ;  /* 0x00000010a6007812 */ /* 0x000fe600078ef8e3 */
[----:B------:R1:W-:Y:S01]  /*6a80*/  STS [R4+0xf000], R5 ;  /* 0x00f0000504007388 */ /* 0x0003e20000000800 */
[--C-:B------:R-:W-:Y:S03]  /*6a90*/  LOP3.LUT R0, R0, 0xc0, R149.reuse, 0xf8, !PT ;  /* 0x000000c000007812 */ /* 0x100fe600078ef895 */
[----:B------:R-:W-:Y:S01]  /*6aa0*/  STS [R4+0xf400], R12 ;  /* 0x00f4000c04007388 */ /* 0x000fe20000000800 */
[----:B------:R-:W-:Y:S03]  /*6ab0*/  LOP3.LUT R0, R0, 0x18, R164, 0x78, !PT ;  /* 0x0000001800007812 */ /* 0x000fe600078e78a4 */
[----:B------:R-:W-:Y:S01]  /*6ac0*/  STS [R140+0x10000], R18 ;  /* 0x010000128c007388 */ /* 0x000fe20000000800 */
[----:B------:R-:W-:Y:S03]  /*6ad0*/  LOP3.LUT R0, R0, 0x120, R149, 0xf8, !PT ;  /* 0x0000012000007812 */ /* 0x000fe600078ef895 */
[----:B------:R-:W-:Y:S01]  /*6ae0*/  STS [R140+0x10400], R17 ;  /* 0x010400118c007388 */ /* 0x000fe20000000800 */
[----:B------:R-:W-:Y:S03]  /*6af0*/  LEA R0, R0, UR4, 0x1 ;  /* 0x0000000400007c11 */ /* 0x000fe6000f8e08ff */
[----:B------:R-:W-:Y:S01]  /*6b00*/  STS [R4+0x10000], R15 ;  /* 0x0100000f04007388 */ /* 0x000fe20000000800 */
[----:B--2---:R-:W-:Y:S01]  /*6b10*/  F2FP.F16.F32.PACK_AB R6, R21, R22 ;  /* 0x000000161506723e */ /* 0x004fe200000000ff */
[----:B---3--:R-:W-:Y:S02]  /*6b20*/  IMAD R167, R167, UR8, RZ ;  /* 0x00000008a7a77c24 */ /* 0x008fe4000f8e02ff */
[----:B------:R-:W-:Y:S01]  /*6b30*/  STS [R4+0x10400], R16 ;  /* 0x0104001004007388 */ /* 0x000fe20000000800 */
[----:B----4-:R-:W-:Y:S03]  /*6b40*/  F2FP.F16.F32.PACK_AB R7, R23, R24 ;  /* 0x000000181707723e */ /* 0x010fe600000000ff */
[----:B------:R-:W-:Y:S01]  /*6b50*/  STS [R141+-0x4000], R9 ;  /* 0xffc000098d007388 */ /* 0x000fe20000000800 */
[----:B-1----:R-:W-:Y:S03]  /*6b60*/  IMAD.IADD R5, R25, 0x1, R141 ;  /* 0x0000000119057824 */ /* 0x002fe600078e028d */
[----:B------:R-:W-:Y:S04]  /*6b70*/  STS [R141+-0x3c00], R8 ;  /* 0xffc400088d007388 */ /* 0x000fe80000000800 */
[----:B------:R-:W-:Y:S04]  /*6b80*/  STS [R5+-0x4000], R6 ;  /* 0xffc0000605007388 */ /* 0x000fe80000000800 */
[----:B------:R-:W-:Y:S04]  /*6b90*/  STS [R5+-0x3c00], R7 ;  /* 0xffc4000705007388 */ /* 0x000fe80000000800 */
[----:B------:R-:W-:Y:S04]  /*6ba0*/  STS [R141+-0x3000], R11 ;  /* 0xffd0000b8d007388 */ /* 0x000fe80000000800 */
[----:B------:R-:W-:Y:S04]  /*6bb0*/  STS [R141+-0x2c00], R10 ;  /* 0xffd4000a8d007388 */ /* 0x000fe80000000800 */
[----:B------:R-:W-:Y:S04]  /*6bc0*/  STS [R5+-0x3000], R14 ;  /* 0xffd0000e05007388 */ /* 0x000fe80000000800 */
[----:B------:R-:W-:Y:S01]  /*6bd0*/  STS [R5+-0x2c00], R13 ;  /* 0xffd4000d05007388 */ /* 0x000fe20000000800 */
[----:B------:R-:W-:Y:S06]  /*6be0*/  BAR.SYNC.DEFER_BLOCKING 0x0 ;  /* 0x0000000000007b1d */ /* 0x000fec0000010000 */
[----:B------:R-:W-:Y:S04]  /*6bf0*/  LDSM.16.MT88.4 R4, [R3+UR4+0x13000] ;  /* 0x013000040304783b */ /* 0x000fe80008004200 */
[----:B------:R-:W1:Y:S04]  /*6c00*/  LDSM.16.MT88.4 R8, [R0+0x6000] ;  /* 0x006000000008783b */ /* 0x000e680000004200 */
        /* <DEDUP_REMOVED lines=9> */
[-C--:B-1---5:R-:W-:Y:S03]  /*6ca0*/  HMMA.16816.F32 R36, R4, R8.reuse, R36 ;  /* 0x000000080424723c */ /* 0x0a2fe60000001824 */
        /* <DEDUP_REMOVED lines=16> */
[----:B------:R-:W3:Y:S03]  /*6db0*/  LDSM.16.MT88.4 R20, [R0+0x7800] ;  /* 0x007800000014783b */ /* 0x000ee60000004200 */
        /* <DEDUP_REMOVED lines=28> */
[----:B------:R-:W-:Y:S04]  /*6f80*/  IMAD.U32 R4, R167, -0x40, RZ ;  /* 0xffffffc0a7047824 */ /* 0x000fe800078e00ff */
[-C--:B------:R-:W-:Y:S05]  /*6f90*/  HMMA.16816.F32 R36, R132, R136.reuse, R36 ;  /* 0x000000888424723c */ /* 0x080fea0000001824 */
[C---:B------:R-:W-:Y:S03]  /*6fa0*/  LEA R6, P0, R4.reuse, R248, 0x2 ;  /* 0x000000f804067211 */ /* 0x040fe600078010ff */
[C---:B------:R-:W-:Y:S04]  /*6fb0*/  HMMA.16816.F32 R40, R140.reuse, R136, R40 ;  /* 0x000000888c28723c */ /* 0x040fe80000001828 */
[----:B------:R-:W-:Y:S01]  /*6fc0*/  LEA.HI.X.SX32 R5, R4, R249, 0x2, P0 ;  /* 0x000000f904057211 */ /* 0x000fe200000f16ff */
[----:B------:R-:W-:Y:S01]  /*6fd0*/  IMAD.MOV.U32 R248, RZ, RZ, R6 ;  /* 0x000000fffff87224 */ /* 0x000fe200078e0006 */
[----:B------:R-:W-:Y:S02]  /*6fe0*/  LOP3.LUT R4, R2, 0x1c0, RZ, 0xc0, !PT ;  /* 0x000001c002047812 */ /* 0x000fe400078ec0ff */
[-C--:B------:R-:W-:Y:S03]  /*6ff0*/  HMMA.16816.F32 R44, R140, R138.reuse, R44 ;  /* 0x0000008a8c2c723c */ /* 0x080fe6000000182c */
[----:B------:R-:W-:Y:S05]  /*7000*/  IMAD.MOV.U32 R249, RZ, RZ, R5 ;  /* 0x000000fffff97224 */ /* 0x000fea00078e0005 */
        /* <DEDUP_REMOVED lines=44> */
.L_x_650:
[----:B------:R-:W-:Y:S01]  /*72d0*/  LOP3.LUT R2, R2, 0x200, RZ, 0xc0, !PT ;  /* 0x0000020002027812 */ /* 0x000fe200078ec0ff */
[----:B------:R-:W-:Y:S01]  /*72e0*/  LDSM.16.MT88.4 R8, [R0+0x9000] ;  /* 0x009000000008783b */ /* 0x000fe20000004200 */
[----:B------:R-:W-:Y:S01]  /*72f0*/  LOP3.LUT R4, R4, 0x38, R163, 0xf8, !PT ;  /* 0x0000003804047812 */ /* 0x000fe200078ef8a3 */
[----:B------:R-:W-:Y:S01]  /*7300*/  IMAD.U32 R228, RZ, RZ, UR51 ;  /* 0x00000033ffe47e24 */ /* 0x000fe2000f8e00ff */
[----:B------:R-:W-:Y:S01]  /*7310*/  LOP3.LUT R2, R2, 0xc00, R149, 0xf8, !PT ;  /* 0x00000c0002027812 */ /* 0x000fe200078ef895 */
[----:B------:R-:W-:Y:S01]  /*7320*/  LDSM.16.MT88.4 R16, [R0+0xb000] ;  /* 0x00b000000010783b */ /* 0x000fe20000004200 */
[----:B------:R-:W-:Y:S01]  /*7330*/  PLOP3.LUT P2, PT, PT, PT, UP0, 0x80, 0x8 ;  /* 0x000000000008781c */ /* 0x000fe20003f4f008 */
[----:B------:R-:W-:Y:S01]  /*7340*/  IMAD.MOV.U32 R238, RZ, RZ, 0x4 ;  /* 0x00000004ffee7424 */ /* 0x000fe200078e00ff */
[----:B------:R-:W-:Y:S01]  /*7350*/  LOP3.LUT R2, R2, R4, R148, 0xf6, !PT ;  /* 0x0000000402027212 */ /* 0x000fe200078ef694 */
[----:B------:R-:W-:Y:S01]  /*7360*/  LDSM.16.MT88.4 R28, [R0+0xd000] ;  /* 0x00d00000001c783b */ /* 0x000fe20000004200 */
[----:B------:R-:W-:Y:S01]  /*7370*/  LEA R228, P1, R228, R248, 0x2 ;  /* 0x000000f8e4e47211 */ /* 0x000fe200078210ff */
[----:B------:R-:W-:Y:S01]  /*7380*/  @UP0 UIADD3 UR22, UP1, UPT, UR56, -0x100, URZ ;  /* 0xffffff0038160890 */ /* 0x000fe2000ff3e0ff */
[----:B------:R-:W-:Y:S01]  /*7390*/  LEA R2, R2, UR4, 0x1 ;  /* 0x0000000402027c11 */ /* 0x000fe2000f8e08ff */
[----:B------:R-:W-:Y:S01]  /*73a0*/  LDSM.16.MT88.4 R132, [R0+0x9400] ;  /* 0x009400000084783b */ /* 0x000fe20000004200 */
[----:B------:R-:W-:Y:S02]  /*73b0*/  ULOP3.LUT UR14, UR52, 0x1, URZ, 0xc0, !UPT ;  /* 0x00000001340e7892 */ /* 0x000fe4000f8ec0ff */
[----:B------:R-:W-:Y:S01]  /*73c0*/  @UP0 UIADD3.X UR21, UPT, UPT, UR57, -0x1, URZ, UP1, !UPT ;  /* 0xffffffff39150890 */ /* 0x000fe20008ffe4ff */
[----:B------:R-:W1:Y:S01]  /*73d0*/  LDSM.16.M88.4 R24, [R2+0xf000] ;  /* 0x00f000000218783b */ /* 0x000e620000000200 */
[C---:B------:R-:W-:Y:S01]  /*73e0*/  IMAD.IADD R161, R2.reuse, 0x1, R225 ;  /* 0x0000000102a17824 */ /* 0x040fe200078e02e1 */
[----:B------:R-:W-:Y:S01]  /*73f0*/  @UP0 UIADD3 UR10, UP1, UPT, UR10, -0x100, URZ ;  /* 0xffffff000a0a0890 */ /* 0x000fe2000ff3e0ff */
[C---:B------:R-:W-:Y:S01]  /*7400*/  VIADD R160, R2.reuse, 0xf040 ;  /* 0x0000f04002a07836 */ /* 0x040fe20000000000 */
[----:B------:R-:W2:Y:S02]  /*7410*/  LDL R237, [R1+0x1c] ;  /* 0x00001c0001ed7983 */ /* 0x000ea40000100800 */
[----:B------:R-:W-:Y:S02]  /*7420*/  @UP0 UIADD3.X UR11, UPT, UPT, UR11, -0x1, URZ, UP1, !UPT ;  /* 0xffffffff0b0b0890 */ /* 0x000fe40008ffe4ff */
[----:B------:R-:W3:Y:S01]  /*7430*/  LDSM.16.M88.4 R32, [R161+0xf000] ;  /* 0x00f00000a120783b */ /* 0x000ee20000000200 */
[----:B------:R-:W-:Y:S03]  /*7440*/  UISETP.NE.U32.AND UP1, UPT, UR14, 0x1, UPT ;  /* 0x000000010e00788c */ /* 0x000fe6000bf25070 */
[----:B------:R-:W4:Y:S03]  /*7450*/  LDL R236, [R1+0x18] ;  /* 0x0000180001ec7983 */ /* 0x000f260000100800 */
[----:B------:R-:W-:Y:S01]  /*7460*/  PLOP3.LUT P0, PT, PT, PT, UP1, 0x80, 0x8 ;  /* 0x000000000008781c */ /* 0x000fe20003f0f018 */
[----:B------:R-:W5:Y:S04]  /*7470*/  LDSM.16.MT88.4 R136, [R0+0xb400] ;  /* 0x00b400000088783b */ /* 0x000f680000004200 */
[----:B------:R-:W4:Y:S04]  /*7480*/  LDL R235, [R1+0x14] ;  /* 0x0000140001eb7983 */ /* 0x000f280000100800 */
[----:B------:R-:W5:Y:S04]  /*7490*/  LDSM.16.MT88.4 R140, [R0+0xd400] ;  /* 0x00d40000008c783b */ /* 0x000f680000004200 */
[----:B------:R-:W4:Y:S04]  /*74a0*/  LDL R234, [R1+0x10] ;  /* 0x0000100001ea7983 */ /* 0x000f280000100800 */
[----:B------:R-:W-:Y:S04]  /*74b0*/  LDSM.16.MT88.4 R144, [R0+0x9800] ;  /* 0x009800000090783b */ /* 0x000fe80000004200 */
[----:B------:R-:W-:Y:S01]  /*74c0*/  LDSM.16.MT88.4 R148, [R0+0xb800] ;  /* 0x00b800000094783b */ /* 0x000fe20000004200 */
[C---:B-1----:R-:W-:Y:S03]  /*74d0*/  HMMA.16816.F32 R4, R24.reuse, R8, RZ ;  /* 0x000000081804723c */ /* 0x042fe600000018ff */
[----:B------:R-:W-:Y:S04]  /*74e0*/  LDSM.16.MT88.4 R152, [R0+0x9c00] ;  /* 0x009c00000098783b */ /* 0x000fe80000004200 */
[----:B------:R-:W-:Y:S01]  /*74f0*/  LDSM.16.MT88.4 R156, [R0+0xc000] ;  /* 0x00c00000009c783b */ /* 0x000fe20000004200 */
        /* <DEDUP_REMOVED lines=9> */
[C---:B---3--:R-:W-:Y:S08]  /*7590*/  HMMA.16816.F32 R4, R32.reuse, R132, R4 ;  /* 0x000000842004723c */ /* 0x048ff00000001804 */
[C---:B------:R-:W-:Y:S01]  /*75a0*/  HMMA.16816.F32 R8, R32.reuse, R134, R8 ;  /* 0x000000862008723c */ /* 0x040fe20000001808 */
[----:B------:R-:W3:Y:S07]  /*75b0*/  LDSM.16.MT88.4 R132, [R0+0xd800] ;  /* 0x00d800000084783b */ /* 0x000eee0000004200 */
[C---:B-----5:R-:W-:Y:S08]  /*75c0*/  HMMA.16816.F32 R12, R32.reuse, R136, R12 ;  /* 0x00000088200c723c */ /* 0x060ff0000000180c */
[C---:B------:R-:W-:Y:S01]  /*75d0*/  HMMA.16816.F32 R16, R32.reuse, R138, R16 ;  /* 0x0000008a2010723c */ /* 0x040fe20000001810 */
[----:B------:R-:W5:Y:S07]  /*75e0*/  LDSM.16.M88.4 R136, [R162] ;  /* 0x00000000a288783b */ /* 0x000f6e0000000200 */
[C---:B------:R-:W-:Y:S08]  /*75f0*/  HMMA.16816.F32 R20, R32.reuse, R140, R20 ;  /* 0x0000008c2014723c */ /* 0x040ff00000001814 */
[----:B------:R-:W-:Y:S01]  /*7600*/  HMMA.16816.F32 R24, R32, R142, R24 ;  /* 0x0000008e2018723c */ /* 0x000fe20000001818 */
[----:B------:R-:W5:Y:S04]  /*7610*/  LDSM.16.MT88.4 R32, [R0+0xbc00] ;  /* 0x00bc00000020783b */ /* 0x000f680000004200 */
[----:B------:R-:W5:Y:S03]  /*7620*/  LDSM.16.MT88.4 R140, [R0+0xdc00] ;  /* 0x00dc0000008c783b */ /* 0x000f660000004200 */
[C---:B-1----:R-:W-:Y:S08]  /*7630*/  HMMA.16816.F32 R4, R28.reuse, R144, R4 ;  /* 0x000000901c04723c */ /* 0x042ff00000001804 */
[C---:B------:R-:W-:Y:S01]  /*7640*/  HMMA.16816.F32 R8, R28.reuse, R146, R8 ;  /* 0x000000921c08723c */ /* 0x040fe20000001808 */
[----:B------:R1:W-:Y:S07]  /*7650*/  LDSM.16.M88.4 R144, [R2+0x11000] ;  /* 0x011000000290783b */ /* 0x0003ee0000000200 */
[C---:B------:R-:W-:Y:S08]  /*7660*/  HMMA.16816.F32 R12, R28.reuse, R148, R12 ;  /* 0x000000941c0c723c */ /* 0x040ff0000000180c */
[C---:B------:R-:W-:Y:S01]  /*7670*/  HMMA.16816.F32 R16, R28.reuse, R150, R16 ;  /* 0x000000961c10723c */ /* 0x040fe20000001810 */
[----:B------:R-:W5:Y:S07]  /*7680*/  LDSM.16.MT88.4 R148, [R0+0xa000] ;  /* 0x00a000000094783b */ /* 0x000f6e0000004200 */
[C---:B---3--:R-:W-:Y:S01]  /*7690*/  HMMA.16816.F32 R20, R28.reuse, R132, R20 ;  /* 0x000000841c14723c */ /* 0x048fe20000001814 */
[----:B-1----:R-:W-:Y:S05]  /*76a0*/  IMAD.U32 R2, RZ, RZ, UR51 ;  /* 0x00000033ff027e24 */ /* 0x002fea000f8e00ff */
[----:B------:R-:W-:Y:S02]  /*76b0*/  LEA.HI.X.SX32 R229, R2, R249, 0x2, P1 ;  /* 0x000000f902e57211 */ /* 0x000fe400008f16ff */
[----:B------:R-:W-:Y:S01]  /*76c0*/  HMMA.16816.F32 R24, R28, R134, R24 ;  /* 0x000000861c18723c */ /* 0x000fe20000001818 */
[----:B------:R-:W1:Y:S02]  /*76d0*/  LDSM.16.MT88.4 R28, [R0+0xe000] ;  /* 0x00e00000001c783b */ /* 0x000e640000004200 */
[C---:B------:R-:W-:Y:S02]  /*76e0*/  LEA R170, P1, R167.reuse, R228, 0x5 ;  /* 0x000000e4a7aa7211 */ /* 0x040fe400078228ff */
[----:B------:R-:W-:Y:S01]  /*76f0*/  LDSM.16.MT88.4 R132, [R0+0xa400] ;  /* 0x00a400000084783b */ /* 0x000fe20000004200 */
[----:B------:R-:W-:Y:S02]  /*7700*/  @P2 SHF.R.U32.HI R2, RZ, 0x2, R227 ;  /* 0x00000002ff022819 */ /* 0x000fe400000116e3 */
[C---:B-----5:R-:W-:Y:S05]  /*7710*/  HMMA.16816.F32 R4, R136.reuse, R152, R4 ;  /* 0x000000988804723c */ /* 0x060fea0000001804 */
[C---:B------:R-:W-:Y:S02]  /*7720*/  LEA.HI.X.SX32 R171, R167.reuse, R229, 0x5, P1 ;  /* 0x000000e5a7ab7211 */ /* 0x040fe400008f2eff */
[C---:B------:R-:W-:Y:S01]  /*7730*/  LEA R168, P1, R167.reuse, R170, 0x5 ;  /* 0x000000aaa7a87211 */ /* 0x040fe200078228ff */
[C---:B------:R-:W-:Y:S03]  /*7740*/  HMMA.16816.F32 R8, R136.reuse, R154, R8 ;  /* 0x0000009a8808723c */ /* 0x040fe60000001808 */
[C---:B------:R-:W-:Y:S05]  /*7750*/  LEA.HI.X.SX32 R169, R167.reuse, R171, 0x5, P1 ;  /* 0x000000aba7a97211 */ /* 0x040fea00008f2eff */
[C---:B------:R-:W-:Y:S08]  /*7760*/  HMMA.16816.F32 R12, R136.reuse, R32, R12 ;  /* 0x00000020880c723c */ /* 0x040ff0000000180c */
[C---:B------:R-:W-:Y:S01]  /*7770*/  HMMA.16816.F32 R16, R136.reuse, R34, R16 ;  /* 0x000000228810723c */ /* 0x040fe20000001810 */
[----:B------:R-:W3:Y:S07]  /*7780*/  LDSM.16.M88.4 R32, [R161+0x11000] ;  /* 0x01100000a120783b */ /* 0x000eee0000000200 */
[C---:B------:R-:W-:Y:S08]  /*7790*/  HMMA.16816.F32 R20, R136.reuse, R140, R20 ;  /* 0x0000008c8814723c */ /* 0x040ff00000001814 */
[----:B------:R-:W-:Y:S01]  /*77a0*/  HMMA.16816.F32 R24, R136, R142, R24 ;  /* 0x0000008e8818723c */ /* 0x000fe20000001818 */
[----:B------:R-:W5:Y:S04]  /*77b0*/  LDSM.16.MT88.4 R136, [R0+0xc400] ;  /* 0x00c400000088783b */ /* 0x000f680000004200 */
        /* <DEDUP_REMOVED lines=8> */
[C---:B---3--:R-:W-:Y:S08]  /*7840*/  HMMA.16816.F32 R4, R32.reuse, R132, R4 ;  /* 0x000000842004723c */ /* 0x048ff00000001804 */
[C---:B------:R-:W-:Y:S01]  /*7850*/  HMMA.16816.F32 R8, R32.reuse, R134, R8 ;  /* 0x000000862008723c */ /* 0x040fe20000001808 */
[----:B------:R3:W2:Y:S07]  /*7860*/  LDSM.16.M88.4 R132, [R160+0x2000] ;  /* 0x00200000a084783b */ /* 0x0006ae0000000200 */
[C---:B-----5:R-:W-:Y:S08]  /*7870*/  HMMA.16816.F32 R12, R32.reuse, R136, R12 ;  /* 0x00000088200c723c */ /* 0x060ff0000000180c */
[C---:B------:R-:W-:Y:S01]  /*7880*/  HMMA.16816.F32 R16, R32.reuse, R138, R16 ;  /* 0x0000008a2010723c */ /* 0x040fe20000001810 */
[----:B------:R-:W5:Y:S02]  /*7890*/  LDSM.16.MT88.4 R136, [R0+0xc800] ;  /* 0x00c800000088783b */ /* 0x000f640000004200 */
[C---:B---3--:R-:W-:Y:S05]  /*78a0*/  LEA R160, P1, R167.reuse, R168, 0x5 ;  /* 0x000000a8a7a07211 */ /* 0x048fea00078228ff */
        /* <DEDUP_REMOVED lines=8> */
[C---:B--2---:R-:W-:Y:S05]  /*7930*/  HMMA.16816.F32 R4, R132.reuse, R140, R4 ;  /* 0x0000008c8404723c */ /* 0x044fea0000001804 */
[C---:B------:R-:W-:Y:S02]  /*7940*/  LEA.HI.X.SX32 R157, R167.reuse, R159, 0x5, P1 ;  /* 0x0000009fa79d7211 */ /* 0x040fe400008f2eff */
[C---:B------:R-:W-:Y:S01]  /*7950*/  LEA R230, P1, R167.reuse, R156, 0x5 ;  /* 0x0000009ca7e67211 */ /* 0x040fe200078228ff */
[C---:B------:R-:W-:Y:S01]  /*7960*/  HMMA.16816.F32 R8, R132.reuse, R142, R8 ;  /* 0x0000008e8408723c */ /* 0x040fe20000001808 */
[----:B------:R-:W2:Y:S02]  /*7970*/  LDSM.16.MT88.4 R140, [R0+0xac00] ;  /* 0x00ac0000008c783b */ /* 0x000ea40000004200 */
[C---:B------:R-:W-:Y:S05]  /*7980*/  LEA.HI.X.SX32 R231, R167.reuse, R157, 0x5, P1 ;  /* 0x0000009da7e77211 */ /* 0x040fea00008f2eff */
[C---:B-----5:R-:W-:Y:S03]  /*7990*/  HMMA.16816.F32 R12, R132.reuse, R136, R12 ;  /* 0x00000088840c723c */ /* 0x060fe6000000180c */
        /* <DEDUP_REMOVED lines=9> */
[----:B------:R1:W5:Y:S02]  /*7a30*/  LDSM.16.MT88.4 R28, [R0+0xec00] ;  /* 0x00ec0000001c783b */ /* 0x0003640000004200 */
[C---:B------:R-:W-:Y:S04]  /*7a40*/  LEA R148, P1, R167.reuse, R150, 0x5 ;  /* 0x00000096a7947211 */ /* 0x040fe800078228ff */
[C---:B------:R-:W-:Y:S01]  /*7a50*/  LEA.HI.X.SX32 R149, R167.reuse, R151, 0x5, P1 ;  /* 0x00000097a7957211 */ /* 0x040fe200008f2eff */
[C---:B--2---:R-:W-:Y:S05]  /*7a60*/  HMMA.16816.F32 R4, R32.reuse, R140, R4 ;  /* 0x0000008c2004723c */ /* 0x044fea0000001804 */
[C---:B------:R-:W-:Y:S03]  /*7a70*/  LEA R146, P1, R167.reuse, R148, 0x5 ;  /* 0x00000094a7927211 */ /* 0x040fe600078228ff */
[C---:B------:R-:W-:Y:S03]  /*7a80*/  HMMA.16816.F32 R8, R32.reuse, R142, R8 ;  /* 0x0000008e2008723c */ /* 0x040fe60000001808 */
[C---:B------:R-:W-:Y:S02]  /*7a90*/  LEA.HI.X.SX32 R147, R167.reuse, R149, 0x5, P1 ;  /* 0x00000095a7937211 */ /* 0x040fe400008f2eff */
[----:B------:R-:W-:Y:S03]  /*7aa0*/  LEA R144, P1, R167, R146, 0x5 ;  /* 0x00000092a7907211 */ /* 0x000fe600078228ff */
[C---:B---3--:R-:W-:Y:S03]  /*7ab0*/  HMMA.16816.F32 R12, R32.reuse, R136, R12 ;  /* 0x00000088200c723c */ /* 0x048fe6000000180c */
[----:B-1----:R-:W-:Y:S02]  /*7ac0*/  @P2 LOP3.LUT R0, R223, 0x10, RZ, 0xc0, !PT ;  /* 0x00000010df002812 */ /* 0x002fe400078ec0ff */
        /* <DEDUP_REMOVED lines=9> */
[C---:B-----5:R-:W-:Y:S01]  /*7b60*/  HMMA.16816.F32 R20, R32.reuse, R28, R20 ;  /* 0x0000001c2014723c */ /* 0x060fe20000001814 */
[----:B------:R-:W2:Y:S01]  /*7b70*/  @P2 LDG.E R237, desc[UR38][R132.64+-0x100] ;  /* 0xffff002684ed2981 */ /* 0x000ea2000c1e1900 */
[----:B------:R-:W-:Y:S01]  /*7b80*/  UIADD3 UR52, UPT, UPT, UR52, -0x1, URZ ;  /* 0xffffffff34347890 */ /* 0x000fe2000fffe0ff */
[C---:B------:R-:W-:Y:S02]  /*7b90*/  IMAD.WIDE R142, R167.reuse, -0xc0, R154 ;  /* 0xffffff40a78e7825 */ /* 0x040fe400078e029a */
[----:B----4-:R-:W3:Y:S02]  /*7ba0*/  @P2 LDG.E R236, desc[UR38][R132.64+-0xe0] ;  /* 0xffff202684ec2981 */ /* 0x010ee4000c1e1900 */
[C---:B------:R-:W-:Y:S01]  /*7bb0*/  VIADD R0, R220.reuse, 0xffffd000 ;  /* 0xffffd000dc007836 */ /* 0x040fe20000000000 */
[----:B------:R-:W-:Y:S01]  /*7bc0*/  HMMA.16816.F32 R24, R32, R30, R24 ;  /* 0x0000001e2018723c */ /* 0x000fe20000001818 */
[----:B------:R-:W4:Y:S02]  /*7bd0*/  @P2 LDG.E R235, desc[UR38][R132.64+-0x80] ;  /* 0xffff802684eb2981 */ /* 0x000f24000c1e1900 */
[C---:B------:R-:W-:Y:S01]  /*7be0*/  LEA R140, P1, R167.reuse, R142, 0x5 ;  /* 0x0000008ea78c7211 */ /* 0x040fe200078228ff */
        /* <DEDUP_REMOVED lines=16> */
[C---:B-1----:R-:W-:Y:S03]  /*7cf0*/  LEA R4, P1, R167.reuse, R28, 0x5 ;  /* 0x0000001ca7047211 */ /* 0x042fe600078228ff */
[----:B------:R-:W-:Y:S01]  /*7d00*/  REDG.E.ADD.F32.FTZ.RN.STRONG.GPU desc[UR38][R230.64], R11 ;  /* 0x0000000be60079a6 */ /* 0x000fe2000c12f326 */
[C---:B------:R-:W-:Y:S03]  /*7d10*/  LEA.HI.X.SX32 R5, R167.reuse, R29, 0x5, P1 ;  /* 0x0000001da7057211 */ /* 0x040fe600008f2eff */
        /* <DEDUP_REMOVED lines=22> */
[----:B------:R-:W1:Y:S04]  /*7e80*/  LDSM.16.MT88.4 R28, [R220+0x2000] ;  /* 0x00200000dc1c783b */ /* 0x000e680000004200 */
[----:B------:R-:W-:Y:S04]  /*7e90*/  LDSM.16.MT88.4 R32, [R3+UR4+0xf800] ;  /* 0x00f800040320783b */ /* 0x000fe80008004200 */
[----:B------:R-:W1:Y:S04]  /*7ea0*/  LDSM.16.MT88.4 R20, [R220+0x400] ;  /* 0x00040000dc14783b */ /* 0x000e680000004200 */
[----:B------:R-:W1:Y:S04]  /*7eb0*/  LDSM.16.MT88.4 R132, [R3+UR4+0x11800] ;  /* 0x011800040384783b */ /* 0x000e680008004200 */
        /* <DEDUP_REMOVED lines=19> */
[----:B------:R-:W5:Y:S04]  /*7ff0*/  LDSM.16.MT88.4 R4, [R3+UR4+0x10000] ;  /* 0x010000040304783b */ /* 0x000f680008004200 */
[----:B------:R-:W-:Y:S03]  /*8000*/  LDSM.16.MT88.4 R28, [R220+0x2800] ;  /* 0x00280000dc1c783b */ /* 0x000fe60000004200 */
[-C--:B------:R-:W-:Y:S08]  /*8010*/  HMMA.16816.F32 R84, R32, R20.reuse, R84 ;  /* 0x000000142054723c */ /* 0x080ff00000001854 */
[C---:B------:R-:W-:Y:S08]  /*8020*/  HMMA.16816.F32 R88, R132.reuse, R20, R88 ;  /* 0x000000148458723c */ /* 0x040ff00000001858 */
[-C--:B------:R-:W-:Y:S08]  /*8030*/  HMMA.16816.F32 R92, R132, R22.reuse, R92 ;  /* 0x00000016845c723c */ /* 0x080ff0000000185c */
[C---:B------:R-:W-:Y:S01]  /*8040*/  HMMA.16816.F32 R96, R32.reuse, R22, R96 ;  /* 0x000000162060723c */ /* 0x040fe20000001860 */
[----:B------:R-:W5:Y:S07]  /*8050*/  LDSM.16.MT88.4 R20, [R220+0x1800] ;  /* 0x00180000dc14783b */ /* 0x000f6e0000004200 */
[-C--:B--2---:R-:W-:Y:S08]  /*8060*/  HMMA.16816.F32 R100, R32, R24.reuse, R100 ;  /* 0x000000182064723c */ /* 0x084ff00000001864 */
[C---:B------:R-:W-:Y:S08]  /*8070*/  HMMA.16816.F32 R104, R132.reuse, R24, R104 ;  /* 0x000000188468723c */ /* 0x040ff00000001868 */
[-C--:B------:R-:W-:Y:S01]  /*8080*/  HMMA.16816.F32 R108, R132, R26.reuse, R108 ;  /* 0x0000001a846c723c */ /* 0x080fe2000000186c */
[----:B------:R-:W-:Y:S04]  /*8090*/  @P2 STL [R1+0x1c], R237 ;  /* 0x00001ced01002387 */ /* 0x000fe80000100800 */
[----:B---3--:R-:W-:Y:S03]  /*80a0*/  @P2 STL [R1+0x18], R236 ;  /* 0x000018ec01002387 */ /* 0x008fe60000100800 */
[C---:B------:R-:W-:Y:S01]  /*80b0*/  HMMA.16816.F32 R112, R32.reuse, R26, R112 ;  /* 0x0000001a2070723c */ /* 0x040fe20000001870 */
[----:B------:R-:W2:Y:S04]  /*80c0*/  LDSM.16.MT88.4 R24, [R3+UR4+0x10800] ;  /* 0x010800040318783b */ /* 0x000ea80008004200 */
[----:B----4-:R-:W-:Y:S03]  /*80d0*/  @P2 STL [R1+0x14], R235 ;  /* 0x000014eb01002387 */ /* 0x010fe60000100800 */
[-C--:B-1----:R-:W-:Y:S01]  /*80e0*/  HMMA.16816.F32 R116, R32, R8.reuse, R116 ;  /* 0x000000082074723c */ /* 0x082fe20000001874 */
[----:B-----5:R-:W-:Y:S07]  /*80f0*/  @P2 STL [R1+0x10], R234 ;  /* 0x000010ea01002387 */ /* 0x020fee0000100800 */
[C---:B------:R-:W-:Y:S08]  /*8100*/  HMMA.16816.F32 R120, R132.reuse, R8, R120 ;  /* 0x000000088478723c */ /* 0x040ff00000001878 */
[-C--:B------:R-:W-:Y:S01]  /*8110*/  HMMA.16816.F32 R124, R132, R10.reuse, R124 ;  /* 0x0000000a847c723c */ /* 0x080fe2000000187c */
[----:B------:R1:W3:Y:S07]  /*8120*/  LDSM.16.MT88.4 R132, [R220+0x1c00] ;  /* 0x001c0000dc84783b */ /* 0x0002ee0000004200 */
[----:B------:R-:W-:Y:S08]  /*8130*/  HMMA.16816.F32 R128, R32, R10, R128 ;  /* 0x0000000a2080723c */ /* 0x000ff00000001880 */
[-C--:B------:R-:W-:Y:S08]  /*8140*/  HMMA.16816.F32 R84, R4, R12.reuse, R84 ;  /* 0x0000000c0454723c */ /* 0x080ff00000001854 */
[C---:B------:R-:W-:Y:S04]  /*8150*/  HMMA.16816.F32 R88, R16.reuse, R12, R88 ;  /* 0x0000000c1058723c */ /* 0x040fe80000001858 */
[----:B-1----:R-:W-:Y:S04]  /*8160*/  IMAD.MOV.U32 R220, RZ, RZ, R0 ;  /* 0x000000ffffdc7224 */ /* 0x002fe800078e0000 */
        /* <DEDUP_REMOVED lines=34> */
[----:B------:R-:W-:Y:S02]  /*8390*/  F2FP.F16.F32.PACK_AB R36, R37, R36 ;  /* 0x000000242524723e */ /* 0x000fe400000000ff */
[----:B------:R-:W-:Y:S02]  /*83a0*/  LOP3.LUT R0, R2, R0, R166, 0xf6, !PT ;  /* 0x0000000002007212 */ /* 0x000fe400078ef6a6 */
[----:B------:R-:W-:Y:S01]  /*83b0*/  LOP3.LUT R2, R164, 0x40, RZ, 0xc0, !PT ;  /* 0x00000040a4027812 */ /* 0x000fe200078ec0ff */
        /* <DEDUP_REMOVED lines=161> */
.L_x_652:
[----:B-1----:R-:W-:Y:S01]  /*8dd0*/  LOP3.LUT R0, R227, 0x18, RZ, 0xc0, !PT ;  /* 0x00000018e3007812 */ /* 0x002fe200078ec0ff */
[----:B------:R-:W-:Y:S06]  /*8de0*/  BRA.U UP1, `(.L_x_653) ;  /* 0x00000001012c7547 */ /* 0x000fec000b800000 */
        /* <DEDUP_REMOVED lines=11> */
.L_x_653:
[----:B------:R-:W1:Y:S01]  /*8ea0*/  LDCU.64 UR8, c[0x0][0x5c8] ;  /* 0x0000b900ff0877ac */ /* 0x000e620008000a00 */
[----:B------:R-:W-:-:S04]  /*8eb0*/  UIADD3 UR5, UPT, UPT, UR40, UR44, URZ ;  /* 0x0000002c28057290 */ /* 0x000fc8000fffe0ff */
[----:B-1----:R-:W-:Y:S02]  /*8ec0*/  UIMAD.WIDE.U32 UR20, UR5, UR8, URZ ;  /* 0x00000008051472a5 */ /* 0x002fe4000f8e00ff */
[----:B------:R-:W-:-:S04]  /*8ed0*/  UIMAD UR5, UR5, UR9, URZ ;  /* 0x00000009050572a4 */ /* 0x000fc8000f8e02ff */
[----:B------:R-:W-:-:S06]  /*8ee0*/  UIADD3 UR5, UPT, UPT, UR21, UR5, URZ ;  /* 0x0000000515057290 */ /* 0x000fcc000fffe0ff */
[----:B------:R-:W-:-:S07]  /*8ef0*/  MOV R23, UR5 ;  /* 0x0000000500177c02 */ /* 0x000fce0008000f00 */
.L_x_654:
[----:B------:R-:W-:Y:S01]  /*8f00*/  BAR.SYNC.DEFER_BLOCKING 0x0 ;  /* 0x0000000000007b1d */ /* 0x000fe20000010000 */
[----:B------:R-:W-:Y:S01]  /*8f10*/  LOP3.LUT R0, R0, 0xd8, R163, 0x78, !PT ;  /* 0x000000d800007812 */ /* 0x000fe200078e78a3 */
[----:B------:R-:W-:Y:S01]  /*8f20*/  USHF.L.U32 UR5, UR41, 0x7, URZ ;  /* 0x0000000729057899 */ /* 0x000fe200080006ff */
[----:B------:R-:W-:Y:S01]  /*8f30*/  SHF.R.U32.HI R227, RZ, 0x2, R227 ;  /* 0x00000002ffe37819 */ /* 0x000fe200000116e3 */
[----:B------:R-:W-:Y:S01]  /*8f40*/  IMAD.U32 R56, RZ, RZ, UR8 ;  /* 0x00000008ff387e24 */ /* 0x000fe2000f8e00ff */
[----:B------:R-:W-:Y:S01]  /*8f50*/  LOP3.LUT R0, R0, 0x1f20, R163, 0xf8, !PT ;  /* 0x00001f2000007812 */ /* 0x000fe200078ef8a3 */
[----:B------:R-:W-:Y:S02]  /*8f60*/  UIMAD.WIDE.U32 UR22, UR5, UR10, URZ ;  /* 0x0000000a051672a5 */ /* 0x000fe4000f8e00ff */
[----:B------:R-:W1:Y:S01]  /*8f70*/  LDC.64 R8, c[0x0][0x5d8] ;  /* 0x00017600ff087b82 */ /* 0x000e620000000a00 */
[----:B------:R-:W-:Y:S01]  /*8f80*/  USHF.R.S32.HI UR16, URZ, 0x1f, UR5 ;  /* 0x0000001fff107899 */ /* 0x000fe20008011405 */
[----:B------:R-:W-:Y:S01]  /*8f90*/  LEA R0, R0, UR4, 0x1 ;  /* 0x0000000400007c11 */ /* 0x000fe2000f8e08ff */
[----:B------:R-:W-:Y:S02]  /*8fa0*/  BSSY.RECONVERGENT B0, `(.L_x_655) ;  /* 0x0000030000007945 */ /* 0x000fe40003800200 */
[----:B------:R-:W-:Y:S01]  /*8fb0*/  UIMAD UR14, UR16, UR10, URZ ;  /* 0x0000000a100e72a4 */ /* 0x000fe2000f8e02ff */
[----:B------:R-:W-:-:S02]  /*8fc0*/  IMAD.U32 R2, RZ, RZ, UR22 ;  /* 0x00000016ff027e24 */ /* 0x000fc4000f8e00ff */
[----:B------:R-:W2:Y:S01]  /*8fd0*/  LDC.64 R58, c[0x0][0x5e0] ;  /* 0x00017800ff3a7b82 */ /* 0x000ea20000000a00 */
[----:B------:R-:W-:Y:S01]  /*8fe0*/  UIMAD UR14, UR5, UR11, UR14 ;  /* 0x0000000b050e72a4 */ /* 0x000fe2000f8e020e */
[----:B------:R-:W-:Y:S01]  /*8ff0*/  IMAD.U32 R3, RZ, RZ, UR23 ;  /* 0x00000017ff037e24 */ /* 0x000fe2000f8e00ff */
[----:B------:R-:W-:Y:S02]  /*9000*/  LOP3.LUT R4, R2, 0x18, R163, 0xf8, !PT ;  /* 0x0000001802047812 */ /* 0x000fe400078ef8a3 */
[----:B------:R-:W-:Y:S02]  /*9010*/  LOP3.LUT R163, R163, 0x18, RZ, 0xc0, !PT ;  /* 0x00000018a3a37812 */ /* 0x000fe400078ec0ff */
[----:B------:R-:W-:Y:S01]  /*9020*/  IADD3 R2, P0, PT, R4, UR18, RZ ;  /* 0x0000001204027c10 */ /* 0x000fe2000ff1e0ff */
[----:B------:R-:W-:Y:S01]  /*9030*/  IMAD.U32 R4, RZ, RZ, UR14 ;  /* 0x0000000eff047e24 */ /* 0x000fe2000f8e00ff */
[----:B------:R3:W4:Y:S01]  /*9040*/  LDS.128 R28, [R0+0xa000] ;  /* 0x00a00000001c7984 */ /* 0x0007220000000c00 */
[----:B------:R-:W-:Y:S01]  /*9050*/  USHF.L.U32 UR14, UR41, 0x7, URZ ;  /* 0x00000007290e7899 */ /* 0x000fe200080006ff */
[----:B------:R-:W-:-:S02]  /*9060*/  LOP3.LUT R60, R163, 0x20, RZ, 0xfc, !PT ;  /* 0x00000020a33c7812 */ /* 0x000fc400078efcff */
[----:B------:R3:W2:Y:S01]  /*9070*/  LDS.128 R24, [R0+0xc000] ;  /* 0x00c0000000187984 */ /* 0x0006a20000000c00 */
[----:B------:R-:W-:Y:S01]  /*9080*/  UIADD3 UR37, UPT, UPT, -UR14, UR37, URZ ;  /* 0x000000250e257290 */ /* 0x000fe2000fffe1ff */
[----:B------:R-:W-:Y:S01]  /*9090*/  IADD3.X R3, PT, PT, R3, UR17, R4, P0, !PT ;  /* 0x0000001103037c10 */ /* 0x000fe200087fe404 */
[C---:B------:R-:W-:Y:S01]  /*90a0*/  VIADD R4, R227.reuse, 0x40 ;  /* 0x00000040e3047836 */ /* 0x040fe20000000000 */
[----:B------:R3:W2:Y:S01]  /*90b0*/  LDS.128 R40, [R0+0xf000] ;  /* 0x00f0000000287984 */ /* 0x0006a20000000c00 */
[C---:B------:R-:W-:Y:S02]  /*90c0*/  IADD3 R21, P0, PT, R227.reuse, 0x40, RZ ;  /* 0x00000040e3157810 */ /* 0x040fe40007f1e0ff */
[----:B------:R-:W-:Y:S01]  /*90d0*/  ISETP.GE.AND P3, PT, R227, UR37, PT ;  /* 0x00000025e3007c0c */ /* 0x000fe2000bf66270 */
[----:B------:R3:W2:Y:S01]  /*90e0*/  LDS.128 R52, [R0+0x10000] ;  /* 0x0100000000347984 */ /* 0x0006a20000000c00 */
[----:B-1----:R-:W-:Y:S01]  /*90f0*/  IMAD.WIDE.U32 R6, R8, UR25, R2 ;  /* 0x0000001908067c25 */ /* 0x002fe2000f8e0002 */
[----:B------:R-:W-:-:S02]  /*9100*/  ISETP.GE.AND P5, PT, R4, UR37, PT ;  /* 0x0000002504007c0c */ /* 0x000fc4000bfa6270 */
[----:B------:R3:W1:Y:S01]  /*9110*/  LDS.128 R36, [R0+0x11000] ;  /* 0x0110000000247984 */ /* 0x0006620000000c00 */
[----:B------:R-:W-:Y:S01]  /*9120*/  IMAD R20, R9, UR25, R7 ;  /* 0x0000001909147c24 */ /* 0x000fe2000f8e0207 */
[----:B------:R-:W-:Y:S01]  /*9130*/  LOP3.LUT R57, R163, 0x40, RZ, 0xfc, !PT ;  /* 0x00000040a3397812 */ /* 0x000fe200078efcff */
[----:B------:R-:W-:Y:S01]  /*9140*/  IMAD.X R22, RZ, RZ, RZ, P0 ;  /* 0x000000ffff167224 */ /* 0x000fe200000e06ff */
[----:B------:R3:W1:Y:S04]  /*9150*/  LDS.128 R48, [R0+0x12000] ;  /* 0x0120000000307984 */ /* 0x0006680000000c00 */
[----:B------:R3:W1:Y:S04]  /*9160*/  LDS.128 R32, [R0+0x13000] ;  /* 0x0130000000207984 */ /* 0x0006680000000c00 */
[----:B------:R3:W1:Y:S01]  /*9170*/  LDS.128 R44, [R0+0x14000] ;  /* 0x01400000002c7984 */ /* 0x0006620000000c00 */
[----:B----4-:R-:W-:Y:S05]  /*9180*/  @P3 BRA `(.L_x_656) ;  /* 0x0000000000443947 */ /* 0x010fea0003800000 */
[----:B------:R-:W4:Y:S01]  /*9190*/  LDCU UR17, c[0x0][0x440] ;  /* 0x00008800ff1177ac */ /* 0x000f220008000800 */
[----:B------:R-:W5:Y:S01]  /*91a0*/  LDS.128 R16, [R0+0xb000] ;  /* 0x00b0000000107984 */ /* 0x000f620000000c00 */
[----:B------:R-:W-:Y:S01]  /*91b0*/  IMAD.MOV.U32 R2, RZ, RZ, R6 ;  /* 0x000000ffff027224 */ /* 0x000fe200078e0006 */
[----:B------:R-:W2:Y:S02]  /*91c0*/  LDCU.64 UR14, c[0x0][0x560] ;  /* 0x0000ac00ff0e77ac */ /* 0x000ea40008000a00 */
[----:B------:R-:W3:Y:S01]  /*91d0*/  LDS.128 R12, [R0+0xd000] ;  /* 0x00d00000000c7984 */ /* 0x000ee20000000c00 */
[----:B------:R-:W-:Y:S02]  /*91e0*/  IMAD.MOV.U32 R3, RZ, RZ, R20 ;  /* 0x000000ffff037224 */ /* 0x000fe400078e0014 */
[----:B------:R-:W-:-:S04]  /*91f0*/  IMAD.WIDE.U32 R4, R227, UR10, R2 ;  /* 0x0000000ae3047c25 */ /* 0x000fc8000f8e0002 */
[----:B------:R-:W-:Y:S01]  /*9200*/  IMAD R3, R227, UR11, R5 ;  /* 0x0000000be3037c24 */ /* 0x000fe2000f8e0205 */
[----:B----4-:R-:W-:Y:S02]  /*9210*/  ISETP.GE.AND P2, PT, R163, UR17, PT ;  /* 0x00000011a3007c0c */ /* 0x010fe4000bf46270 */
[----:B------:R-:W-:Y:S02]  /*9220*/  ISETP.GE.AND P1, PT, R60, UR17, PT ;  /* 0x000000113c007c0c */ /* 0x000fe4000bf26270 */
[----:B------:R-:W-:Y:S02]  /*9230*/  ISETP.GE.AND P0, PT, R57, UR17, PT ;  /* 0x0000001139007c0c */ /* 0x000fe4000bf06270 */
[----:B--2---:R-:W-:-:S04]  /*9240*/  LEA R2, P4, R4, UR14, 0x1 ;  /* 0x0000000e04027c11 */ /* 0x004fc8000f8808ff */
[----:B------:R-:W-:-:S03]  /*9250*/  LEA.HI.X R3, R4, UR15, R3, 0x1, P4 ;  /* 0x0000000f04037c11 */ /* 0x000fc6000a0f0c03 */
[----:B------:R-:W2:Y:S04]  /*9260*/  @!P2 LDS.128 R8, [R0+0x9000] ;  /* 0x009000000008a984 */ /* 0x000ea80000000c00 */
[----:B-----5:R4:W-:Y:S04]  /*9270*/  @!P1 STG.E.128 desc[UR38][R2.64+0x40], R16 ;  /* 0x0000401002009986 */ /* 0x0209e8000c101d26 */
[----:B---3--:R4:W-:Y:S04]  /*9280*/  @!P0 STG.E.128 desc[UR38][R2.64+0x80], R12 ;  /* 0x0000800c02008986 */ /* 0x0089e8000c101d26 */
[----:B--2---:R4:W-:Y:S02]  /*9290*/  @!P2 STG.E.128 desc[UR38][R2.64], R8 ;  /* 0x000000080200a986 */ /* 0x0049e4000c101d26 */
.L_x_656:
[----:B------:R-:W-:Y:S05]  /*92a0*/  BSYNC.RECONVERGENT B0 ;  /* 0x0000000000007941 */ /* 0x000fea0003800200 */
.L_x_655:
[----:B----4-:R4:W1:Y:S01]  /*92b0*/  LDS.128 R8, [R0+0xe000] ;  /* 0x00e0000000087984 */ /* 0x0108620000000c00 */
[----:B------:R-:W-:Y:S04]  /*92c0*/  BSSY.RECONVERGENT B0, `(.L_x_657) ;  /* 0x0000012000007945 */ /* 0x000fe80003800200 */
[----:B------:R-:W-:Y:S05]  /*92d0*/  @P5 BRA `(.L_x_658) ;  /* 0x0000000000405947 */ /* 0x000fea0003800000 */
[----:B------:R-:W5:Y:S01]  /*92e0*/  LDCU UR17, c[0x0][0x440] ;  /* 0x00008800ff1177ac */ /* 0x000f620008000800 */
[----:B------:R-:W-:Y:S01]  /*92f0*/  MOV R3, R20 ;  /* 0x0000001400037202 */ /* 0x000fe20000000f00 */
[----:B---34-:R-:W-:Y:S01]  /*9300*/  IMAD R0, R22, UR10, RZ ;  /* 0x0000000a16007c24 */ /* 0x018fe2000f8e02ff */
[----:B------:R-:W3:Y:S01]  /*9310*/  LDCU.64 UR14, c[0x0][0x560] ;  /* 0x0000ac00ff0e77ac */ /* 0x000ee20008000a00 */
[----:B------:R-:W-:Y:S02]  /*9320*/  IMAD.MOV.U32 R2, RZ, RZ, R6 ;  /* 0x000000ffff027224 */ /* 0x000fe400078e0006 */
[C---:B------:R-:W-:Y:S02]  /*9330*/  IMAD R0, R21.reuse, UR11, R0 ;  /* 0x0000000b15007c24 */ /* 0x040fe4000f8e0200 */
[----:B------:R-:W-:-:S04]  /*9340*/  IMAD.WIDE.U32 R4, R21, UR10, R2 ;  /* 0x0000000a15047c25 */ /* 0x000fc8000f8e0002 */
[----:B------:R-:W-:Y:S01]  /*9350*/  IMAD.IADD R0, R0, 0x1, R5 ;  /* 0x0000000100007824 */ /* 0x000fe200078e0205 */
[----:B-----5:R-:W-:Y:S02]  /*9360*/  ISETP.GE.AND P2, PT, R163, UR17, PT ;  /* 0x00000011a3007c0c */ /* 0x020fe4000bf46270 */
[----:B------:R-:W-:Y:S02]  /*9370*/  ISETP.GE.AND P1, PT, R60, UR17, PT ;  /* 0x000000113c007c0c */ /* 0x000fe4000bf26270 */
[----:B------:R-:W-:Y:S02]  /*9380*/  ISETP.GE.AND P0, PT, R57, UR17, PT ;  /* 0x0000001139007c0c */ /* 0x000fe4000bf06270 */
[----:B---3--:R-:W-:-:S04]  /*9390*/  LEA R2, P4, R4, UR14, 0x1 ;  /* 0x0000000e04027c11 */ /* 0x008fc8000f8808ff */
[----:B------:R-:W-:-:S05]  /*93a0*/  LEA.HI.X R3, R4, UR15, R0, 0x1, P4 ;  /* 0x0000000f04037c11 */ /* 0x000fca000a0f0c00 */
[----:B------:R3:W-:Y:S04]  /*93b0*/  @!P2 STG.E.128 desc[UR38][R2.64], R28 ;  /* 0x0000001c0200a986 */ /* 0x0007e8000c101d26 */
[----:B--2---:R3:W-:Y:S04]  /*93c0*/  @!P1 STG.E.128 desc[UR38][R2.64+0x40], R24 ;  /* 0x0000401802009986 */ /* 0x0047e8000c101d26 */
[----:B-1----:R3:W-:Y:S02]  /*93d0*/  @!P0 STG.E.128 desc[UR38][R2.64+0x80], R8 ;  /* 0x0000800802008986 */ /* 0x0027e4000c101d26 */
.L_x_658:
[----:B------:R-:W-:Y:S05]  /*93e0*/  BSYNC.RECONVERGENT B0 ;  /* 0x0000000000007941 */ /* 0x000fea0003800200 */
.L_x_657:
[----:B---3--:R-:W-:Y:S01]  /*93f0*/  MOV R2, R163 ;  /* 0x000000a300027202 */ /* 0x008fe20000000f00 */
        /* <DEDUP_REMOVED lines=8> */
[----:B----4-:R-:W-:Y:S01]  /*9480*/  IMAD R0, R59, UR25, R5 ;  /* 0x000000193b007c24 */ /* 0x010fe2000f8e0205 */
        /* <DEDUP_REMOVED lines=15> */
.L_x_660:
[----:B------:R-:W-:Y:S05]  /*9580*/  BSYNC.RECONVERGENT B0 ;  /* 0x0000000000007941 */ /* 0x000fea0003800200 */
.L_x_659:
        /* <DEDUP_REMOVED lines=17> */
.L_x_624:
[----:B------:R-:W-:Y:S05]  /*96a0*/  BSYNC.RECONVERGENT B1 ;  /* 0x0000000000017941 */ /* 0x000fea0003800200 */
.L_x_602:
        /* <DEDUP_REMOVED lines=11> */
.L_x_662:
        /* <DEDUP_REMOVED lines=10> */
.L_x_1721:


//--------------------- .text._ZN5flash44flash_bwd_dq_dk_dv_loop_seqk_parallel_kernelI23Flash_bwd_kernel_traitsILi96ELi64ELi128ELi8ELi2ELi4ELi4ELb1ELb0EN7cutlass6half_tE19Flash_kernel_traitsILi96ELi64ELi128ELi8ES3_EELb1ELb0ELb0ELb0ELb1ELb1ELb0EEEvNS_16Flash_bwd_paramsE --------------------------
	.section	.text._ZN5flash44flash_bwd_dq_dk_dv_loop_seqk_parallel_kernelI23Flash_bwd_kernel_traitsILi96ELi64ELi128ELi8ELi2ELi4ELi4ELb1ELb0EN7cutlass6half_tE19Flash_kernel_traitsILi96ELi64ELi128ELi8ES3_EELb1ELb0ELb0ELb0ELb1ELb1ELb0EEEvNS_16Flash_bwd_paramsE,"ax",@progbits
	.align	128
        .global         _ZN5flash44flash_bwd_dq_dk_dv_loop_seqk_parallel_kernelI23Flash_bwd_kernel_traitsILi96ELi64ELi128ELi8ELi2ELi4ELi4ELb1ELb0EN7cutlass6half_tE19Flash_kernel_traitsILi96ELi64ELi128ELi8ES3_EELb1ELb0ELb0ELb0ELb1ELb1ELb0EEEvNS_16Flash_bwd_paramsE
        .type           _ZN5flash44flash_bwd_dq_dk_dv_loop_seqk_parallel_kernelI23Flash_bwd_kernel_traitsILi96ELi64ELi128ELi8ELi2ELi4ELi4ELb1ELb0EN7cutlass6half_tE19Flash_kernel_traitsILi96ELi64ELi128ELi8ES3_EELb1ELb0ELb0ELb0ELb1ELb1ELb0EEEvNS_16Flash_bwd_paramsE,@function
        .size           _ZN5flash44flash_bwd_dq_dk_dv_loop_seqk_parallel_kernelI23Flash_bwd_kernel_traitsILi96ELi64ELi128ELi8ELi2ELi4ELi4ELb1ELb0EN7cutlass6half_tE19Flash_kernel_traitsILi96ELi64ELi128ELi8ES3_EELb1ELb0ELb0ELb0ELb1ELb1ELb0EEEvNS_16Flash_bwd_paramsE,(.L_x_1722 - _ZN5flash44flash_bwd_dq_dk_dv_loop_seqk_parallel_kernelI23Flash_bwd_kernel_traitsILi96ELi64ELi128ELi8ELi2ELi4ELi4ELb1ELb0EN7cutlass6half_tE19Flash_kernel_traitsILi96ELi64ELi128ELi8ES3_EELb1ELb0ELb0ELb0ELb1ELb1ELb0EEEvNS_16Flash_bwd_paramsE)
        .other          _ZN5flash44flash_bwd_dq_dk_dv_loop_seqk_parallel_kernelI23Flash_bwd_kernel_traitsILi96ELi64ELi128ELi8ELi2ELi4ELi4ELb1ELb0EN7cutlass6half_tE19Flash_kernel_traitsILi96ELi64ELi128ELi8ES3_EELb1ELb0ELb0ELb0ELb1ELb1ELb0EEEvNS_16Flash_bwd_paramsE,@"STO_CUDA_ENTRY STV_DEFAULT"
_ZN5flash44flash_bwd_dq_dk_dv_loop_seqk_parallel_kernelI23Flash_bwd_kernel_traitsILi96ELi64ELi128ELi8ELi2ELi4ELi4ELb1ELb0EN7cutlass6half_tE19Flash_kernel_traitsILi96ELi64ELi128ELi8ES3_EELb1ELb0ELb0ELb0ELb1ELb1ELb0EEEvNS_16Flash_bwd_paramsE:
.text._ZN5flash44flash_bwd_dq_dk_dv_loop_seqk_parallel_kernelI23Flash_bwd_kernel_traitsILi96ELi64ELi128ELi8ELi2ELi4ELi4ELb1ELb0EN7cutlass6half_tE19Flash_kernel_traitsILi96ELi64ELi128ELi8ES3_EELb1ELb0ELb0ELb0ELb1ELb1ELb0EEEvNS_16Flash_bwd_paramsE:
        /* <DEDUP_REMOVED lines=10> */
[----:B------:R-:W1:Y:S01]  /*00a0*/  LDCU.64 UR8, c[0x0][0x478] ;  /* 0x00008f00ff0877ac */ /* 0x000e620008000a00 */
[----:B------:R-:W-:Y:S01]  /*00b0*/  S2UR UR32, SR_CgaCtaId ;  /* 0x00000000002079c3 */ /* 0x000fe20000008800 */
[----:B------:R-:W2:Y:S01]  /*00c0*/  LDCU.64 UR10, c[0x0][0x470] ;  /* 0x00008e00ff0a77ac */ /* 0x000ea20008000a00 */
[----:B------:R-:W3:Y:S06]  /*00d0*/  LDCU.64 UR38, c[0x0][0x358] ;  /* 0x00006b00ff2677ac */ /* 0x000eec0008000a00 */
[----:B------:R-:W4:Y:S01]  /*00e0*/  S2UR UR31, SR_CgaCtaId ;  /* 0x00000000001f79c3 */ /* 0x000f220000008800 */
[----:B------:R-:W-:Y:S01]  /*00f0*/  UMOV UR36, URZ ;  /* 0x000000ff00247c82 */ /* 0x000fe20008000000 */
[----:B------:R-:W-:-:S06]  /*0100*/  UMOV UR37, URZ ;  /* 0x000000ff00257c82 */ /* 0x000fcc0008000000 */
[----:B------:R-:W3:Y:S01]  /*0110*/  S2UR UR35, SR_CTAID.Y ;  /* 0x00000000002379c3 */ /* 0x000ee20000002600 */
[----:B-1----:R-:W-:-:S04]  /*0120*/  UISETP.NE.U32.AND UP3, UPT, UR8, URZ, UPT ;  /* 0x000000ff0800728c */ /* 0x002fc8000bf65070 */
[----:B------:R-:W-:Y:S02]  /*0130*/  UISETP.NE.AND.EX UP3, UPT, UR9, URZ, UPT, UP3 ;  /* 0x000000ff0900728c */ /* 0x000fe4000bf65330 */
[----:B--2---:R-:W-:Y:S01]  /*0140*/  UISETP.NE.U32.AND UP4, UPT, UR10, URZ, UPT ;  /* 0x000000ff0a00728c */ /* 0x004fe2000bf85070 */
[----:B------:R-:W1:Y:S03]  /*0150*/  S2UR UR34, SR_CTAID.Z ;  /* 0x00000000002279c3 */ /* 0x000e660000002700 */
[----:B------:R-:W-:-:S05]  /*0160*/  UISETP.NE.AND.EX UP4, UPT, UR11, URZ, UPT, UP4 ;  /* 0x000000ff0b00728c */ /* 0x000fca000bf85340 */
[----:B------:R-:W2:Y:S01]  /*0170*/  @!UP3 LDCU.64 UR4, c[0x0][0x488] ;  /* 0x00009100ff04b7ac */ /* 0x000ea20008000a00 */
[----:B------:R-:W1:Y:S01]  /*0180*/  S2UR UR30, SR_CTAID.Y ;  /* 0x00000000001e79c3 */ /* 0x000e620000002600 */
[----:B------:R-:W5:Y:S07]  /*0190*/  @!UP3 LDCU.64 UR28, c[0x0][0x438] ;  /* 0x00008700ff1cb7ac */ /* 0x000f6e0008000a00 */
[----:B------:R-:W1:Y:S01]  /*01a0*/  S2UR UR33, SR_CTAID.Z ;  /* 0x00000000002179c3 */ /* 0x000e620000002700 */
[----:B--2---:R-:W-:-:S03]  /*01b0*/  @!UP3 UISETP.NE.U32.AND UP0, UPT, UR4, URZ, UPT ;  /* 0x000000ff0400b28c */ /* 0x004fc6000bf05070 */
[----:B------:R-:W-:Y:S01]  /*01c0*/  UMOV UR4, 0x400 ;  /* 0x0000040000047882 */ /* 0x000fe20000000000 */
[----:B------:R-:W-:Y:S02]  /*01d0*/  @!UP3 UISETP.NE.AND.EX UP0, UPT, UR5, URZ, UPT, UP0 ;  /* 0x000000ff0500b28c */ /* 0x000fe4000bf05300 */
[----:B----4-:R-:W-:Y:S01]  /*01e0*/  ULEA UR31, UR31, UR4, 0x18 ;  /* 0x000000041f1f7291 */ /* 0x010fe2000f8ec0ff */
[----:B------:R-:W-:Y:S01]  /*01f0*/  UMOV UR5, 0x400 ;  /* 0x0000040000057882 */ /* 0x000fe20000000000 */
[----:B-----5:R-:W-:Y:S02]  /*0200*/  @!UP3 USEL UR40, UR29, URZ, UP0 ;  /* 0x000000ff1d28b287 */ /* 0x020fe40008000000 */
[----:B------:R-:W-:Y:S01]  /*0210*/  ULEA UR32, UR32, UR5, 0x18 ;  /* 0x0000000520207291 */ /* 0x000fe2000f8ec0ff */
[----:B---3--:R-:W-:-:S11]  /*0220*/  UMOV UR29, 0xffffd000 ;  /* 0xffffd000001d7882 */ /* 0x008fd60000000000 */
.L_x_670:
[----:B------:R-:W-:Y:S01]  /*0230*/  @UP4 ULEA UR6, UP1, UR35, UR10, 0x2 ;  /* 0x0000000a23064291 */ /* 0x000fe2000f8210ff */
[----:B------:R-:W-:Y:S01]  /*0240*/  PLOP3.LUT P1, PT, PT, PT, UP4, 0x80, 0x8 ;  /* 0x000000000008781c */ /* 0x000fe20003f2f048 */
[----:B------:R-:W-:Y:S01]  /*0250*/  @UP3 ULEA UR4, UP0, UR35, UR8, 0x2 ;  /* 0x0000000823043291 */ /* 0x000fe2000f8010ff */
[----:B------:R-:W-:Y:S01]  /*0260*/  PLOP3.LUT P0, PT, PT, PT, UP3, 0x80, 0x8 ;  /* 0x000000000008781c */ /* 0x000fe20003f0f038 */
[----:B------:R-:W-:Y:S02]  /*0270*/  @UP4 ULEA.HI.X UR7, UR35, UR11, URZ, 0x2, UP1 ;  /* 0x0000000b23074291 */ /* 0x000fe400088f14ff */
[----:B------:R-:W-:Y:S01]  /*0280*/  @UP3 ULEA.HI.X UR5, UR35, UR9, URZ, 0x2, UP0 ;  /* 0x0000000923053291 */ /* 0x000fe200080f14ff */
[----:B--2---:R-:W-:Y:S02]  /*0290*/  IMAD.U32 R4, RZ, RZ, UR6 ;  /* 0x00000006ff047e24 */ /* 0x004fe4000f8e00ff */
[----:B------:R-:W-:Y:S02]  /*02a0*/  IMAD.U32 R2, RZ, RZ, UR4 ;  /* 0x00000004ff027e24 */ /* 0x000fe4000f8e00ff */
[----:B------:R-:W-:-:S02]  /*02b0*/  IMAD.U32 R5, RZ, RZ, UR7 ;  /* 0x00000007ff057e24 */ /* 0x000fc4000f8e00ff */
[----:B------:R-:W-:-:S03]  /*02c0*/  IMAD.U32 R3, RZ, RZ, UR5 ;  /* 0x00000005ff037e24 */ /* 0x000fc6000f8e00ff */
[----:B------:R-:W2:Y:S04]  /*02d0*/  @P1 LDG.E R4, desc[UR38][R4.64] ;  /* 0x0000002604041981 */ /* 0x000ea8000c1e1900 */
[----:B------:R-:W3:Y:S01]  /*02e0*/  @P0 LDG.E R0, desc[UR38][R2.64] ;  /* 0x0000002602000981 */ /* 0x000ee2000c1e1900 */
[----:B------:R-:W-:Y:S01]  /*02f0*/  UMOV UR50, URZ ;  /* 0x000000ff00327c82 */ /* 0x000fe20008000000 */
[----:B------:R-:W-:Y:S01]  /*0300*/  USHF.L.U32 UR16, UR41, 0x7, URZ ;  /* 0x0000000729107899 */ /* 0x000fe200080006ff */
[----:B--2---:R-:W-:Y:S02]  /*0310*/  @P1 R2UR UR50, R4 ;  /* 0x00000000043212ca */ /* 0x004fe400000e0000 */
[----:B---3--:R-:W-:-:S13]  /*0320*/  @P0 R2UR UR4, R0 ;  /* 0x00000000000402ca */ /* 0x008fda00000e0000 */
[----:B------:R-:W-:Y:S02]  /*0330*/  @UP3 UIADD3 UR4, UPT, UPT, UR4, -UR50, URZ ;  /* 0x8000003204043290 */ /* 0x000fe4000fffe0ff */
[----:B------:R-:W-:-:S04]  /*0340*/  @!UP3 UIADD3 UR4, UPT, UPT, UR40, UR28, -UR50 ;  /* 0x0000001c2804b290 */ /* 0x000fc8000fffe832 */
[----:B------:R-:W-:-:S09]  /*0350*/  UISETP.GE.AND UP0, UPT, UR16, UR4, UPT ;  /* 0x000000041000728c */ /* 0x000fd2000bf06270 */
[----:B------:R-:W-:Y:S05]  /*0360*/  BRA.U UP0, `(.L_x_663) ;  /* 0x0000006900e47547 */ /* 0x000fea000b800000 */
[----:B------:R-:W2:Y:S01]  /*0370*/  LDC R5, c[0x0][0x3e8] ;  /* 0x0000fa00ff057b82 */ /* 0x000ea20000000800 */
[----:B------:R-:W3:Y:S01]  /*0380*/  S2R R6, SR_CTAID.Z ;  /* 0x0000000000067919 */ /* 0x000ee20000002700 */
[----:B------:R-:W4:Y:S01]  /*0390*/  LDCU.U8 UR4, c[0x0][0x548] ;  /* 0x0000a900ff0477ac */ /* 0x000f220008000000 */
[----:B------:R-:W5:Y:S01]  /*03a0*/  LDCU UR43, c[0x0][0x434] ;  /* 0x00008680ff2b77ac */ /* 0x000f620008000800 */
[----:B------:R-:W1:Y:S01]  /*03b0*/  LDCU.U8 UR51, c[0x0][0x5f0] ;  /* 0x0000be00ff3377ac */ /* 0x000e620008000000 */
[----:B------:R-:W-:Y:S02]  /*03c0*/  USHF.L.U32 UR48, UR35, 0x7, URZ ;  /* 0x0000000723307899 */ /* 0x000fe400080006ff */
[----:B----4-:R-:W-:Y:S01]  /*03d0*/  UISETP.NE.AND UP0, UPT, UR4, URZ, UPT ;  /* 0x000000ff0400728c */ /* 0x010fe2000bf05270 */
[----:B--2---:R-:W-:Y:S01]  /*03e0*/  IABS R0, R5 ;  /* 0x0000000500007213 */ /* 0x004fe20000000000 */
[----:B-----5:R-:W-:-:S04]  /*03f0*/  UIADD3 UR5, UPT, UPT, UR43, 0x3f, URZ ;  /* 0x0000003f2b057890 */ /* 0x020fc8000fffe0ff */
[----:B------:R-:W-:Y:S01]  /*0400*/  IMAD.MOV.U32 R4, RZ, RZ, R0 ;  /* 0x000000ffff047224 */ /* 0x000fe200078e0000 */
[----:B------:R-:W-:-:S04]  /*0410*/  USHF.R.S32.HI UR49, URZ, 0x1f, UR5 ;  /* 0x0000001fff317899 */ /* 0x000fc80008011405 */
[----:B------:R-:W1:Y:S01]  /*0420*/  @UP0 LDCU UR52, c[0x0][0x454] ;  /* 0x00008a80ff3407ac */ /* 0x000e620008000800 */
[----:B------:R-:W2:Y:S01]  /*0430*/  I2F.RP R2, R4 ;  /* 0x0000000400027306 */ /* 0x000ea20000209400 */
[----:B---3--:R-:W-:Y:S01]  /*0440*/  IABS R6, R6 ;  /* 0x0000000600067213 */ /* 0x008fe20000000000 */
[----:B------:R-:W3:Y:S01]  /*0450*/  @!UP0 LDCU UR4, c[0x0][0x3e0] ;  /* 0x00007c00ff0487ac */ /* 0x000ee20008000800 */
[----:B------:R-:W-:-:S04]  /*0460*/  ULEA.HI UR49, UR49, UR5, URZ, 0x6 ;  /* 0x0000000531317291 */ /* 0x000fc8000f8f30ff */
[----:B------:R-:W-:Y:S01]  /*0470*/  USHF.R.S32.HI UR49, URZ, 0x6, UR49 ;  /* 0x00000006ff317899 */ /* 0x000fe20008011431 */
[----:B--2---:R-:W2:Y:S03]  /*0480*/  MUFU.RCP R2, R2 ;  /* 0x0000000200027308 */ /* 0x004ea60000001000 */
[----:B------:R-:W-:Y:S02]  /*0490*/  UIADD3 UR47, UPT, UPT, UR49, -0x1, URZ ;  /* 0xffffffff312f7890 */ /* 0x000fe4000fffe0ff */
[----:B-1----:R-:W-:Y:S02]  /*04a0*/  @UP0 UIMAD UR52, UR34, UR52, URZ ;  /* 0x00000034223402a4 */ /* 0x002fe4000f8e02ff */
[----:B---3--:R-:W-:Y:S02]  /*04b0*/  @!UP0 UIMAD UR4, UR35, UR4, UR34 ;  /* 0x00000004230482a4 */ /* 0x008fe4000f8e0222 */
[----:B------:R-:W-:-:S02]  /*04c0*/  @UP0 UIMAD UR52, UR35, UR43, UR52 ;  /* 0x0000002b233402a4 */ /* 0x000fc4000f8e0234 */
[----:B------:R-:W-:Y:S01]  /*04d0*/  @!UP0 UIMAD UR52, UR4, UR43, URZ ;  /* 0x0000002b043482a4 */ /* 0x000fe2000f8e02ff */
[----:B--2---:R-:W-:-:S04]  /*04e0*/  VIADD R2, R2, 0xffffffe ;  /* 0x0ffffffe02027836 */ /* 0x004fc80000000000 */
        /* <DEDUP_REMOVED lines=23> */
[----:B------:R-:W2:Y:S01]  /*0660*/  LDCU UR42, c[0x0][0x444] ;  /* 0x00008880ff2a77ac */ /* 0x000ea20008000800 */
[----:B-1----:R-:W-:Y:S02]  /*0670*/  ULEA UR4, UR5, UR4, 0x7 ;  /* 0x0000000405047291 */ /* 0x002fe4000f8e38ff */
[----:B--2---:R-:W-:-:S04]  /*0680*/  UIMAD UR46, UR35, UR42, UR48 ;  /* 0x0000002a232e72a4 */ /* 0x004fc8000f8e0230 */
[----:B------:R-:W-:Y:S01]  /*0690*/  UIMAD UR46, UR4, UR34, UR46 ;  /* 0x00000022042e72a4 */ /* 0x000fe2000f8e022e */
[----:B------:R-:W-:Y:S11]  /*06a0*/  BRA `(.L_x_665) ;  /* 0x0000000000107947 */ /* 0x000ff60003800000 */
.L_x_664:
[----:B------:R-:W1:Y:S01]  /*06b0*/  LDCU UR46, c[0x0][0x3e0] ;  /* 0x00007c00ff2e77ac */ /* 0x000e620008000800 */
[----:B------:R-:W2:Y:S01]  /*06c0*/  LDCU UR42, c[0x0][0x444] ;  /* 0x00008880ff2a77ac */ /* 0x000ea20008000800 */
[----:B-1----:R-:W-:-:S04]  /*06d0*/  UIMAD UR46, UR35, UR46, UR34 ;  /* 0x0000002e232e72a4 */ /* 0x002fc8000f8e0222 */
[----:B--2---:R-:W-:-:S12]  /*06e0*/  UIMAD UR46, UR46, UR42, URZ ;  /* 0x0000002a2e2e72a4 */ /* 0x004fd8000f8e02ff */
.L_x_665:
[----:B------:R-:W1:Y:S01]  /*06f0*/  S2R R225, SR_TID.X ;  /* 0x0000000000e17919 */ /* 0x000e620000002100 */
[----:B------:R-:W2:Y:S01]  /*0700*/  LDCU.64 UR20, c[0x0][0x3b0] ;  /* 0x00007600ff1477ac */ /* 0x000ea20008000a00 */
[----:B------:R-:W-:Y:S01]  /*0710*/  IMAD.MOV.U32 R3, RZ, RZ, RZ ;  /* 0x000000ffff037224 */ /* 0x000fe200078e00ff */
[----:B------:R-:W-:Y:S01]  /*0720*/  ISETP.NE.AND P3, PT, RZ, UR51, PT ;  /* 0x00000033ff007c0c */ /* 0x000fe2000bf65270 */
[----:B------:R-:W3:Y:S01]  /*0730*/  LDCU.64 UR12, c[0x0][0x588] ;  /* 0x0000b100ff0c77ac */ /* 0x000ee20008000a00 */
[----:B------:R-:W4:Y:S01]  /*0740*/  LDCU.64 UR18, c[0x0][0x3c0] ;  /* 0x00007800ff1277ac */ /* 0x000f220008000a00 */
[----:B------:R-:W2:Y:S01]  /*0750*/  LDCU.64 UR14, c[0x0][0x3b8] ;  /* 0x00007700ff0e77ac */ /* 0x000ea20008000a00 */
[----:B------:R-:W-:Y:S02]  /*0760*/  ULEA UR45, UR49, 0xffffffc0, 0x6 ;  /* 0xffffffc0312d7891 */ /* 0x000fe4000f8e30ff */
[----:B------:R-:W-:Y:S02]  /*0770*/  USHF.R.S32.HI UR17, URZ, 0x1f, UR50 ;  /* 0x0000001fff117899 */ /* 0x000fe40008011432 */
[----:B------:R-:W-:Y:S01]  /*0780*/  UIADD3 UR27, UP0, UPT, UR16, UR50, URZ ;  /* 0x00000032101b7290 */ /* 0x000fe2000ff1e0ff */
[----:B------:R-:W2:Y:S01]  /*0790*/  LDCU.64 UR24, c[0x0][0x398] ;  /* 0x00007300ff1877ac */ /* 0x000ea20008000a00 */
[----:B---3--:R-:W-:-:S02]  /*07a0*/  IMAD.U32 R4, RZ, RZ, UR12 ;  /* 0x0000000cff047e24 */ /* 0x008fc4000f8e00ff */
[----:B------:R-:W-:Y:S01]  /*07b0*/  IMAD.U32 R6, RZ, RZ, UR13 ;  /* 0x0000000dff067e24 */ /* 0x000fe2000f8e00ff */
[----:B------:R-:W3:Y:S01]  /*07c0*/  LDCU.64 UR22, c[0x0][0x3a8] ;  /* 0x00007500ff1677ac */ /* 0x000ee20008000a00 */
[----:B----4-:R-:W-:Y:S01]  /*07d0*/  IMAD.U32 R8, RZ, RZ, UR18 ;  /* 0x00000012ff087e24 */ /* 0x010fe2000f8e00ff */
[----:B------:R-:W-:Y:S01]  /*07e0*/  USHF.R.S32.HI UR44, URZ, 0x1f, UR45 ;  /* 0x0000001fff2c7899 */ /* 0x000fe2000801142d */
[----:B-1----:R-:W-:Y:S01]  /*07f0*/  IMAD.SHL.U32 R167, R225, 0x8, RZ ;  /* 0x00000008e1a77824 */ /* 0x002fe200078e00ff */
[----:B------:R-:W-:Y:S01]  /*0800*/  ULEA.HI.X.SX32 UR16, UR16, UR17, 0x1, UP0 ;  /* 0x0000001110107291 */ /* 0x000fe200080f0eff */
[----:B--2---:R-:W-:Y:S01]  /*0810*/  IMAD.U32 R10, RZ, RZ, UR14 ;  /* 0x0000000eff0a7e24 */ /* 0x004fe2000f8e00ff */
[----:B------:R-:W-:Y:S01]  /*0820*/  UIMAD UR26, UR44, UR20, URZ ;  /* 0x000000142c1a72a4 */ /* 0x000fe2000f8e02ff */
[----:B------:R-:W-:Y:S01]  /*0830*/  SHF.R.U32.HI R250, RZ, 0x2, R225 ;  /* 0x00000002fffa7819 */ /* 0x000fe200000116e1 */
[----:B------:R-:W1:Y:S01]  /*0840*/  LDCU.64 UR12, c[0x0][0x3a0] ;  /* 0x00007400ff0c77ac */ /* 0x000e620008000a00 */
[----:B------:R-:W-:Y:S01]  /*0850*/  LOP3.LUT R2, R167, 0x18, RZ, 0xc0, !PT ;  /* 0x00000018a7027812 */ /* 0x000fe200078ec0ff */
[----:B------:R-:W-:Y:S01]  /*0860*/  UIMAD UR17, UR16, UR18, URZ ;  /* 0x00000012101172a4 */ /* 0x000fe2000f8e02ff */
[----:B------:R-:W-:Y:S01]  /*0870*/  IMAD.U32 R14, RZ, RZ, UR24 ;  /* 0x00000018ff0e7e24 */ /* 0x000fe2000f8e00ff */
[----:B------:R-:W-:-:S02]  /*0880*/  UIMAD.WIDE.U32 UR54, UR45, UR20, URZ ;  /* 0x000000142d3672a5 */ /* 0x000fc4000f8e00ff */
[--C-:B------:R-:W-:Y:S01]  /*0890*/  IMAD.WIDE.U32 R4, R4, UR35, R2.reuse ;  /* 0x0000002304047c25 */ /* 0x100fe2000f8e0002 */
[----:B------:R-:W-:Y:S01]  /*08a0*/  UIMAD UR26, UR45, UR21, UR26 ;  /* 0x000000152d1a72a4 */ /* 0x000fe2000f8e021a */
[----:B------:R-:W2:Y:S02]  /*08b0*/  LDCU.128 UR4, c[0x0][0x590] ;  /* 0x0000b200ff0477ac */ /* 0x000ea40008000c00 */
[----:B------:R-:W-:Y:S01]  /*08c0*/  IMAD.WIDE.U32 R8, R8, UR27, R2 ;  /* 0x0000001b08087c25 */ /* 0x000fe2000f8e0002 */
[----:B------:R-:W-:-:S03]  /*08d0*/  UIMAD UR16, UR16, UR14, URZ ;  /* 0x0000000e101072a4 */ /* 0x000fc6000f8e02ff */
[----:B------:R-:W-:Y:S01]  /*08e0*/  IMAD.WIDE.U32 R10, R10, UR27, R2 ;  /* 0x0000001b0a0a7c25 */ /* 0x000fe2000f8e0002 */
[----:B------:R-:W-:Y:S02]  /*08f0*/  UIMAD UR17, UR27, UR19, UR17 ;  /* 0x000000131b1172a4 */ /* 0x000fe4000f8e0211 */
[----:B------:R-:W-:Y:S01]  /*0900*/  UIADD3 UR26, UPT, UPT, UR55, UR26, URZ ;  /* 0x0000001a371a7290 */ /* 0x000fe2000fffe0ff */
[----:B------:R-:W-:Y:S01]  /*0910*/  IMAD R7, R6, UR35, R5 ;  /* 0x0000002306077c24 */ /* 0x000fe2000f8e0205 */
[----:B------:R-:W-:Y:S01]  /*0920*/  UIMAD UR16, UR27, UR15, UR16 ;  /* 0x0000000f1b1072a4 */ /* 0x000fe2000f8e0210 */
[----:B------:R-:W-:Y:S01]  /*0930*/  IMAD.MOV.U32 R6, RZ, RZ, R4 ;  /* 0x000000ffff067224 */ /* 0x000fe200078e0004 */
[----:B------:R-:W-:Y:S01]  /*0940*/  ULEA UR52, UR47, UR52, 0x6 ;  /* 0x000000342f347291 */ /* 0x000fe2000f8e30ff */
[----:B------:R-:W-:Y:S01]  /*0950*/  IMAD.MOV.U32 R4, RZ, RZ, R8 ;  /* 0x000000ffff047224 */ /* 0x000fe200078e0008 */
[----:B------:R-:W-:Y:S01]  /*0960*/  LOP3.LUT R8, R2, UR54, RZ, 0xfc, !PT ;  /* 0x0000003602087c12 */ /* 0x000fe2000f8efcff */
[----:B------:R-:W-:-:S02]  /*0970*/  VIADD R5, R9, UR17 ;  /* 0x0000001109057c36 */ /* 0x000fc40008000000 */
[----:B------:R-:W-:Y:S01]  /*0980*/  IMAD.MOV.U32 R2, RZ, RZ, R10 ;  /* 0x000000ffff027224 */ /* 0x000fe200078e000a */
[----:B--2---:R-:W-:Y:S01]  /*0990*/  UIMAD UR24, UR44, UR4, URZ ;  /* 0x000000042c1872a4 */ /* 0x004fe2000f8e02ff */
[----:B------:R-:W-:Y:S01]  /*09a0*/  IMAD.U32 R9, RZ, RZ, UR26 ;  /* 0x0000001aff097e24 */ /* 0x000fe2000f8e00ff */
[----:B------:R-:W2:Y:S01]  /*09b0*/  LDCU.64 UR26, c[0x0][0x3c8] ;  /* 0x00007900ff1a77ac */ /* 0x000ea20008000a00 */
[----:B---3--:R-:W-:Y:S02]  /*09c0*/  IMAD.U32 R10, RZ, RZ, UR22 ;  /* 0x00000016ff0a7e24 */ /* 0x008fe4000f8e00ff */
[----:B------:R-:W-:Y:S01]  /*09d0*/  VIADD R3, R11, UR16 ;  /* 0x000000100b037c36 */ /* 0x000fe20008000000 */
[----:B------:R-:W3:Y:S01]  /*09e0*/  LDCU.64 UR16, c[0x0][0x3d8] ;  /* 0x00007b00ff1077ac */ /* 0x000ee20008000a00 */
[----:B------:R-:W-:Y:S01]  /*09f0*/  IMAD.WIDE.U32 R14, R14, UR35, R8 ;  /* 0x000000230e0e7c25 */ /* 0x000fe2000f8e0008 */
[----:B------:R-:W-:-:S03]  /*0a00*/  UIMAD UR24, UR45, UR5, UR24 ;  /* 0x000000052d1872a4 */ /* 0x000fc6000f8e0218 */
[----:B------:R-:W-:-:S04]  /*0a10*/  IMAD.WIDE.U32 R10, R10, UR35, R4 ;  /* 0x000000230a0a7c25 */ /* 0x000fc8000f8e0004 */
[----:B-1----:R-:W-:Y:S02]  /*0a20*/  IMAD.U32 R8, RZ, RZ, UR12 ;  /* 0x0000000cff087e24 */ /* 0x002fe4000f8e00ff */
[----:B------:R-:W-:Y:S01]  /*0a30*/  IMAD.U32 R4, RZ, RZ, UR13 ;  /* 0x0000000dff047e24 */ /* 0x000fe2000f8e00ff */
[----:B------:R-:W1:Y:S01]  /*0a40*/  LDCU.64 UR12, c[0x0][0x3d0] ;  /* 0x00007a00ff0c77ac */ /* 0x000e620008000a00 */
[----:B------:R-:W-:Y:S02]  /*0a50*/  IMAD.U32 R12, RZ, RZ, UR4 ;  /* 0x00000004ff0c7e24 */ /* 0x000fe4000f8e00ff */
[----:B------:R-:W-:-:S04]  /*0a60*/  IMAD.WIDE.U32 R8, R8, UR35, R2 ;  /* 0x0000002308087c25 */ /* 0x000fc8000f8e0002 */
[----:B------:R-:W-:-:S04]  /*0a70*/  IMAD.WIDE.U32 R12, R12, UR45, R6 ;  /* 0x0000002d0c0c7c25 */ /* 0x000fc8000f8e0006 */
[----:B------:R-:W-:Y:S02]  /*0a80*/  IMAD R9, R4, UR35, R9 ;  /* 0x0000002304097c24 */ /* 0x000fe4000f8e0209 */
[----:B------:R-:W-:Y:S02]  /*0a90*/  IMAD.U32 R6, RZ, RZ, UR25 ;  /* 0x00000019ff067e24 */ /* 0x000fe4000f8e00ff */
[----:B------:R-:W-:Y:S01]  /*0aa0*/  IMAD.U32 R2, RZ, RZ, UR23 ;  /* 0x00000017ff027e24 */ /* 0x000fe2000f8e00ff */
[----:B------:R-:W4:Y:S01]  /*0ab0*/  LDCU.64 UR22, c[0x0][0x390] ;  /* 0x00007200ff1677ac */ /* 0x000f220008000a00 */
[----:B------:R-:W-:Y:S02]  /*0ac0*/  VIADD R5, R13, UR24 ;  /* 0x000000180d057c36 */ /* 0x000fe40008000000 */
[----:B------:R-:W-:Y:S01]  /*0ad0*/  IMAD.MOV.U32 R4, RZ, RZ, R12 ;  /* 0x000000ffff047224 */ /* 0x000fe200078e000c */
[----:B------:R-:W4:Y:S01]  /*0ae0*/  LDCU.64 UR24, c[0x0][0x380] ;  /* 0x00007000ff1877ac */ /* 0x000f220008000a00 */
[----:B------:R-:W-:-:S02]  /*0af0*/  IMAD.U32 R16, RZ, RZ, UR6 ;  /* 0x00000006ff107e24 */ /* 0x000fc4000f8e00ff */
[----:B------:R-:W-:Y:S01]  /*0b00*/  IMAD R7, R6, UR35, R15 ;  /* 0x0000002306077c24 */ /* 0x000fe2000f8e020f */
[----:B------:R-:W-:Y:S01]  /*0b10*/  USHF.L.U64.HI UR6, UR18, 0x6, UR19 ;  /* 0x0000000612067899 */ /* 0x000fe20008010213 */
[----:B------:R-:W-:Y:S02]  /*0b20*/  IMAD R3, R2, UR35, R11 ;  /* 0x0000002302037c24 */ /* 0x000fe4000f8e020b */
[----:B------:R-:W-:-:S04]  /*0b30*/  IMAD.WIDE.U32 R16, R16, UR34, R4 ;  /* 0x0000002210107c25 */ /* 0x000fc8000f8e0004 */
[----:B------:R-:W-:Y:S02]  /*0b40*/  IMAD.MOV.U32 R6, RZ, RZ, R14 ;  /* 0x000000ffff067224 */ /* 0x000fe400078e000e */
[----:B--2---:R-:W-:Y:S01]  /*0b50*/  IMAD.U32 R11, RZ, RZ, UR26 ;  /* 0x0000001aff0b7e24 */ /* 0x004fe2000f8e00ff */
[----:B------:R-:W-:Y:S01]  /*0b60*/  USHF.L.U32 UR26, UR18, 0x6, URZ ;  /* 0x00000006121a7899 */ /* 0x000fe200080006ff */
[C---:B-1----:R-:W-:Y:S02]  /*0b70*/  IMAD R4, R18.reuse, UR12, RZ ;  /* 0x0000000c12047c24 */ /* 0x042fe4000f8e02ff */
[----:B------:R-:W-:Y:S02]  /*0b80*/  IMAD.MOV.U32 R2, RZ, RZ, R10 ;  /* 0x000000ffff027224 */ /* 0x000fe400078e000a */
[----:B---3--:R-:W-:Y:S02]  /*0b90*/  IMAD R10, R18, UR16, RZ ;  /* 0x00000010120a7c24 */ /* 0x008fe4000f8e02ff */
[----:B------:R-:W-:-:S04]  /*0ba0*/  IMAD.WIDE.U32 R6, R11, UR34, R6 ;  /* 0x000000220b067c25 */ /* 0x000fc8000f8e0006 */
[C---:B------:R-:W-:Y:S01]  /*0bb0*/  IMAD R18, R0.reuse, UR13, R4 ;  /* 0x0000000d00127c24 */ /* 0x040fe2000f8e0204 */
[----:B------:R-:W-:Y:S01]  /*0bc0*/  USHF.L.U32 UR13, UR14, 0x6, URZ ;  /* 0x000000060e0d7899 */ /* 0x000fe200080006ff */
[----:B------:R-:W-:Y:S01]  /*0bd0*/  IMAD.WIDE.U32 R12, R0, UR12, R8 ;  /* 0x0000000c000c7c25 */ /* 0x000fe2000f8e0008 */
[----:B------:R-:W-:-:S03]  /*0be0*/  USHF.L.U64.HI UR12, UR14, 0x6, UR15 ;  /* 0x000000060e0c7899 */ /* 0x000fc6000801020f */
[----:B------:R-:W-:Y:S02]  /*0bf0*/  IMAD.U32 R11, RZ, RZ, UR27 ;  /* 0x0000001bff0b7e24 */ /* 0x000fe4000f8e00ff */
[----:B------:R-:W-:Y:S02]  /*0c00*/  IMAD R21, R0, UR17, R10 ;  /* 0x0000001100157c24 */ /* 0x000fe4000f8e020a */
[----:B------:R-:W-:Y:S02]  /*0c10*/  IMAD R11, R11, UR34, R7 ;  /* 0x000000220b0b7c24 */ /* 0x000fe4000f8e0207 */
[----:B------:R-:W-:Y:S02]  /*0c20*/  IMAD.MOV.U32 R10, RZ, RZ, R6 ;  /* 0x000000ffff0a7224 */ /* 0x000fe400078e0006 */
[----:B------:R-:W-:Y:S02]  /*0c30*/  IMAD.U32 R7, RZ, RZ, UR6 ;  /* 0x00000006ff077e24 */ /* 0x000fe4000f8e00ff */
[----:B------:R-:W-:-:S02]  /*0c40*/  IMAD.U32 R6, RZ, RZ, UR26 ;  /* 0x0000001aff067e24 */ /* 0x000fc4000f8e00ff */
[----:B------:R-:W-:Y:S02]  /*0c50*/  IMAD.U32 R5, RZ, RZ, UR12 ;  /* 0x0000000cff057e24 */ /* 0x000fe4000f8e00ff */
[----:B------:R-:W-:Y:S01]  /*0c60*/  IMAD.U32 R4, RZ, RZ, UR13 ;  /* 0x0000000dff047e24 */ /* 0x000fe2000f8e00ff */
[----:B------:R-:W1:Y:S01]  /*0c70*/  LDCU.64 UR12, c[0x0][0x420] ;  /* 0x00008400ff0c77ac */ /* 0x000e620008000a00 */
[----:B------:R-:W-:Y:S01]  /*0c80*/  IMAD.WIDE.U32 R2, R0, UR16, R2 ;  /* 0x0000001000027c25 */ /* 0x000fe2000f8e0002 */
[----:B------:R-:W2:Y:S03]  /*0c90*/  LDCU.64 UR16, c[0x0][0x388] ;  /* 0x00007100ff1077ac */ /* 0x000ea60008000a00 */
[----:B------:R-:W-:-:S04]  /*0ca0*/  IMAD.WIDE.U32 R14, R250, UR18, R6 ;  /* 0x00000012fa0e7c25 */ /* 0x000fc8000f8e0006 */
[----:B------:R-:W-:Y:S01]  /*0cb0*/  IMAD.WIDE.U32 R6, R250, UR14, R4 ;  /* 0x0000000efa067c25 */ /* 0x000fe2000f8e0004 */
[----:B------:R-:W-:-:S03]  /*0cc0*/  IADD3 R0, P1, PT, R2, R14, RZ ;  /* 0x0000000e02007210 */ /* 0x000fc60007f3e0ff */
[----:B------:R-:W-:Y:S01]  /*0cd0*/  IMAD.U32 R8, RZ, RZ, UR7 ;  /* 0x00000007ff087e24 */ /* 0x000fe2000f8e00ff */
[----:B------:R-:W3:Y:S01]  /*0ce0*/  LDCU.64 UR6, c[0x0][0x550] ;  /* 0x0000aa00ff0677ac */ /* 0x000ee20008000a00 */
[----:B------:R-:W-:Y:S02]  /*0cf0*/  IMAD.IADD R5, R3, 0x1, R21 ;  /* 0x0000000103057824 */ /* 0x000fe400078e0215 */
[----:B------:R-:W-:Y:S01]  /*0d00*/  IMAD R20, R250, UR15, RZ ;  /* 0x0000000ffa147c24 */ /* 0x000fe2000f8e02ff */
[----:B------:R-:W3:Y:S01]  /*0d10*/  LDCU UR15, c[0x0][0x44c] ;  /* 0x00008980ff0f77ac */ /* 0x000ee20008000800 */
[----:B------:R-:W-:Y:S01]  /*0d20*/  IMAD.IADD R3, R13, 0x1, R18 ;  /* 0x000000010d037824 */ /* 0x000fe200078e0212 */
[----:B------:R-:W-:Y:S01]  /*0d30*/  IADD3 R13, P0, PT, R12, R6, RZ ;  /* 0x000000060c0d7210 */ /* 0x000fe20007f1e0ff */
[----:B------:R-:W-:Y:S01]  /*0d40*/  IMAD R19, R250, UR19, RZ ;  /* 0x00000013fa137c24 */ /* 0x000fe2000f8e02ff */
[----:B-1----:R-:W-:Y:S01]  /*0d50*/  UIMAD.WIDE UR12, UR52, 0x4, UR12 ;  /* 0x00000004340c78a5 */ /* 0x002fe2000f8e020c */
[----:B------:R-:W-:Y:S01]  /*0d60*/  IMAD R9, R8, UR34, R17 ;  /* 0x0000002208097c24 */ /* 0x000fe2000f8e0211 */
[----:B------:R-:W1:Y:S01]  /*0d70*/  LDCU.64 UR52, c[0x0][0x5e8] ;  /* 0x0000bd00ff3477ac */ /* 0x000e620008000a00 */
[----:B------:R-:W-:Y:S01]  /*0d80*/  IMAD.MOV.U32 R8, RZ, RZ, R16 ;  /* 0x000000ffff087224 */ /* 0x000fe200078e0010 */
[----:B------:R-:W-:Y:S01]  /*0d90*/  IADD3.X R16, PT, PT, R3, R20, R7, P0, !PT ;  /* 0x0000001403107210 */ /* 0x000fe200007fe407 */
[----:B------:R-:W-:Y:S01]  /*0da0*/  IMAD.WIDE.U32 R6, R250, UR20, R10 ;  /* 0x00000014fa067c25 */ /* 0x000fe2000f8e000a */
[----:B------:R-:W-:-:S02]  /*0db0*/  IADD3.X R17, PT, PT, R5, R19, R15, P1, !PT ;  /* 0x0000001305117210 */ /* 0x000fc40000ffe40f */
[----:B----4-:R-:W-:Y:S01]  /*0dc0*/  LEA R10, P1, R0, UR22, 0x1 ;  /* 0x00000016000a7c11 */ /* 0x010fe2000f8208ff */
[----:B------:R-:W-:Y:S01]  /*0dd0*/  IMAD R15, R250, UR21, RZ ;  /* 0x00000015fa0f7c24 */ /* 0x000fe2000f8e02ff */
[----:B--2---:R-:W-:Y:S01]  /*0de0*/  LEA R14, P0, R13, UR16, 0x1 ;  /* 0x000000100d0e7c11 */ /* 0x004fe2000f8008ff */
[----:B------:R-:W-:Y:S01]  /*0df0*/  IMAD.MOV.U32 R4, RZ, RZ, R2 ;  /* 0x000000ffff047224 */ /* 0x000fe200078e0002 */
[----:B------:R-:W-:Y:S01]  /*0e00*/  LEA.HI.X R11, R0, UR23, R17, 0x1, P1 ;  /* 0x00000017000b7c11 */ /* 0x000fe200088f0c11 */
[----:B------:R-:W-:Y:S01]  /*0e10*/  IMAD.IADD R0, R7, 0x1, R15 ;  /* 0x0000000107007824 */ /* 0x000fe200078e020f */
[----:B------:R-:W-:Y:S01]  /*0e20*/  LEA R246, P1, R6, UR24, 0x1 ;  /* 0x0000001806f67c11 */ /* 0x000fe2000f8208ff */
[----:B------:R-:W-:Y:S01]  /*0e30*/  IMAD.MOV.U32 R2, RZ, RZ, R12 ;  /* 0x000000ffff027224 */ /* 0x000fe200078e000c */
[----:B------:R-:W-:Y:S01]  /*0e40*/  LEA.HI.X R15, R13, UR17, R16, 0x1, P0 ;  /* 0x000000110d0f7c11 */ /* 0x000fe200080f0c10 */
[----:B------:R-:W-:Y:S01]  /*0e50*/  IMAD R7, R250, UR5, RZ ;  /* 0x00000005fa077c24 */ /* 0x000fe2000f8e02ff */
[----:B------:R-:W-:Y:S01]  /*0e60*/  LEA.HI.X R247, R6, UR25, R0, 0x1, P1 ;  /* 0x0000001906f77c11 */ /* 0x000fe200088f0c00 */
[----:B------:R-:W-:Y:S01]  /*0e70*/  IMAD.WIDE.U32 R12, R250, UR4, R8 ;  /* 0x00000004fa0c7c25 */ /* 0x000fe2000f8e0008 */
[----:B------:R-:W-:Y:S01]  /*0e80*/  LOP3.LUT R0, R167, 0xd8, RZ, 0xc0, !PT ;  /* 0x000000d8a7007812 */ /* 0x000fe200078ec0ff */
[----:B------:R-:W-:-:S02]  /*0e90*/  ULOP3.LUT UR5, UR47, 0x80000001, URZ, 0xc0, !UPT ;  /* 0x800000012f057892 */ /* 0x000fc4000f8ec0ff */
[----:B------:R-:W-:Y:S01]  /*0ea0*/  IMAD.WIDE.U32 R8, R250, UR18, R4 ;  /* 0x00000012fa087c25 */ /* 0x000fe2000f8e0004 */
[----:B------:R-:W-:Y:S01]  /*0eb0*/  LOP3.LUT R0, R0, 0x18, R225, 0x78, !PT ;  /* 0x0000001800007812 */ /* 0x000fe200078e78e1 */
[----:B------:R-:W-:Y:S01]  /*0ec0*/  UMOV UR4, UR32 ;  /* 0x0000002000047c82 */ /* 0x000fe20008000000 */
[----:B---3--:R-:W-:Y:S01]  /*0ed0*/  LEA R244, P2, R12, UR6, 0x1 ;  /* 0x000000060cf47c11 */ /* 0x008fe2000f8408ff */
[----:B------:R-:W-:Y:S01]  /*0ee0*/  IMAD.IADD R5, R13, 0x1, R7 ;  /* 0x000000010d057824 */ /* 0x000fe200078e0207 */
[----:B------:R-:W-:Y:S01]  /*0ef0*/  LEA R4, P1, R8, UR22, 0x1 ;  /* 0x0000001608047c11 */ /* 0x000fe2000f8208ff */
[----:B------:R-:W-:Y:S01]  /*0f00*/  IMAD.IADD R7, R9, 0x1, R19 ;  /* 0x0000000109077824 */ /* 0x000fe200078e0213 */
[----:B------:R-:W-:Y:S01]  /*0f10*/  LOP3.LUT R0, R0, 0x1f20, R167, 0xf8, !PT ;  /* 0x00001f2000007812 */ /* 0x000fe200078ef8a7 */
[----:B------:R-:W-:Y:S01]  /*0f20*/  UISETP.NE.AND UP0, UPT, UR5, 0x1, UPT ;  /* 0x000000010500788c */ /* 0x000fe2000bf05270 */
[----:B------:R-:W-:Y:S01]  /*0f30*/  LEA.HI.X R245, R12, UR7, R5, 0x1, P2 ;  /* 0x000000070cf57c11 */ /* 0x000fe200090f0c05 */
[----:B------:R-:W-:Y:S01]  /*0f40*/  IMAD.WIDE.U32 R2, R250, UR14, R2 ;  /* 0x0000000efa027c25 */ /* 0x000fe2000f8e0002 */
[----:B------:R-:W-:Y:S01]  /*0f50*/  LEA.HI.X R5, R8, UR23, R7, 0x1, P1 ;  /* 0x0000001708057c11 */ /* 0x000fe200088f0c07 */
[----:B------:R-:W-:Y:S01]  /*0f60*/  USEL UR5, URZ, 0x3000, UP0 ;  /* 0x00003000ff057887 */ /* 0x000fe20008000000 */
[----:B------:R-:W-:Y:S01]  /*0f70*/  LEA R0, R0, UR4, 0x1 ;  /* 0x0000000400007c11 */ /* 0x000fe2000f8e08ff */
[----:B------:R-:W-:Y:S01]  /*0f80*/  @P3 BAR.SYNC.DEFER_BLOCKING 0x0 ;  /* 0x0000000000003b1d */ /* 0x000fe20000010000 */
[----:B------:R-:W-:Y:S01]  /*0f90*/  IMAD.IADD R3, R3, 0x1, R20 ;  /* 0x0000000103037824 */ /* 0x000fe200078e0214 */
[----:B------:R-:W-:-:S02]  /*0fa0*/  LEA R6, P0, R2, UR16, 0x1 ;  /* 0x0000001002067c11 */ /* 0x000fc4000f8008ff */
[----:B------:R-:W-:Y:S01]  /*0fb0*/  VIADD R243, R0, UR5 ;  /* 0x0000000500f37c36 */ /* 0x000fe20008000000 */
[----:B------:R-:W-:Y:S01]  /*0fc0*/  UIMAD.WIDE.U32 UR24, UR35, UR42, URZ ;  /* 0x0000002a231872a5 */ /* 0x000fe2000f8e00ff */
[----:B------:R-:W-:Y:S01]  /*0fd0*/  LEA.HI.X R7, R2, UR17, R3, 0x1, P0 ;  /* 0x0000001102077c11 */ /* 0x000fe200080f0c03 */
[----:B------:R-:W2:Y:S01]  /*0fe0*/  LDCU UR14, c[0x0][0x3e0] ;  /* 0x00007c00ff0e77ac */ /* 0x000ea20008000800 */
[----:B------:R-:W-:Y:S01]  /*0ff0*/  SHF.R.U32.HI R12, RZ, 0x5, R225 ;  /* 0x00000005ff0c7819 */ /* 0x000fe200000116e1 */
[----:B------:R-:W-:Y:S01]  /*1000*/  IMAD.MOV.U32 R3, RZ, RZ, 0x4 ;  /* 0x00000004ff037424 */ /* 0x000fe200078e00ff */
[----:B------:R-:W3:Y:S03]  /*1010*/  LDCU.64 UR6, c[0x0][0x460] ;  /* 0x00008c00ff0677ac */ /* 0x000ee60008000a00 */
[----:B------:R-:W-:Y:S01]  /*1020*/  IMAD.SHL.U32 R2, R12, 0x10, RZ ;  /* 0x000000100c027824 */ /* 0x000fe200078e00ff */
[----:B------:R-:W-:Y:S01]  /*1030*/  @!PT LDS RZ, [RZ] ;  /* 0x00000000fffff984 */ /* 0x000fe20000000800 */
[----:B------:R-:W-:Y:S01]  /*1040*/  @!PT LDS RZ, [RZ] ;  /* 0x00000000fffff984 */ /* 0x000fe20000000800 */
[----:B------:R-:W-:Y:S01]  /*1050*/  @!PT LDS RZ, [RZ] ;  /* 0x00000000fffff984 */ /* 0x000fe20000000800 */
[----:B------:R-:W-:Y:S01]  /*1060*/  LDGSTS.E.BYPASS.LTC128B.128 [R0+0xf000], desc[UR38][R4.64] ;  /* 0x0f00000004007fae */ /* 0x000fe2000b981a26 */
[----:B------:R-:W-:-:S03]  /*1070*/  USHF.R.S32.HI UR17, URZ, 0x1f, UR42 ;  /* 0x0000001fff117899 */ /* 0x000fc6000801142a */
[----:B------:R-:W-:Y:S01]  /*1080*/  LOP3.LUT R2, R2, 0x10, RZ, 0xc0, !PT ;  /* 0x0000001002027812 */ /* 0x000fe200078ec0ff */
[----:B------:R-:W-:Y:S01]  /*1090*/  LDGSTS.E.BYPASS.LTC128B.128 [R0+0x11000], desc[UR38][R4.64+0x40] ;  /* 0x1100004004007fae */ /* 0x000fe2000b981a26 */
[----:B------:R-:W-:Y:S02]  /*10a0*/  UIMAD UR17, UR17, UR35, URZ ;  /* 0x00000023111172a4 */ /* 0x000fe4000f8e02ff */
[----:B------:R-:W-:Y:S01]  /*10b0*/  LOP3.LUT R2, R2, 0x7, R250, 0xf8, !PT ;  /* 0x0000000702027812 */ /* 0x000fe200078ef8fa */
[----:B------:R4:W-:Y:S01]  /*10c0*/  LDGSTS.E.BYPASS.LTC128B.128 [R0+0x13000], desc[UR38][R4.64+0x80] ;  /* 0x1300008004007fae */ /* 0x0009e2000b981a26 */
[----:B------:R-:W-:Y:S02]  /*10d0*/  UIADD3 UR17, UPT, UPT, UR25, UR17, URZ ;  /* 0x0000001119117290 */ /* 0x000fe4000fffe0ff */
[----:B--2---:R-:W-:Y:S01]  /*10e0*/  USHF.R.S32.HI UR19, URZ, 0x1f, UR14 ;  /* 0x0000001fff137899 */ /* 0x004fe2000801140e */
[----:B------:R-:W-:Y:S01]  /*10f0*/  LDGSTS.E.BYPASS.LTC128B.128 [R0+0x10000], desc[UR38][R10.64] ;  /* 0x100000000a007fae */ /* 0x000fe2000b981a26 */
[----:B------:R-:W-:Y:S01]  /*1100*/  UIMAD.WIDE.U32 UR22, UR24, UR14, URZ ;  /* 0x0000000e181672a5 */ /* 0x000fe2000f8e00ff */
[----:B------:R-:W-:-:S02]  /*1110*/  IMAD.WIDE.U32 R2, R2, R3, UR12 ;  /* 0x0000000c02027e25 */ /* 0x000fc4000f8e0003 */
[----:B------:R-:W-:Y:S04]  /*1120*/  LDGSTS.E.BYPASS.LTC128B.128 [R0+0x12000], desc[UR38][R10.64+0x40] ;  /* 0x120000400a007fae */ /* 0x000fe8000b981a26 */
[----:B------:R2:W-:Y:S04]  /*1130*/  LDGSTS.E.BYPASS.LTC128B.128 [R0+0x14000], desc[UR38][R10.64+0x80] ;  /* 0x140000800a007fae */ /* 0x0005e8000b981a26 */
[----:B------:R-:W0:Y:S04]  /*1140*/  LDGDEPBAR ;  /* 0x00000000000079af */ /* 0x000e280000000000 */
[----:B------:R-:W-:Y:S04]  /*1150*/  LDGSTS.E.BYPASS.LTC128B.128 [R0+0x6000], desc[UR38][R244.64] ;  /* 0x06000000f4007fae */ /* 0x000fe8000b981a26 */
[----:B------:R-:W-:Y:S01]  /*1160*/  LDGSTS.E.BYPASS.LTC128B.128 [R0+0x7000], desc[UR38][R244.64+0x40] ;  /* 0x07000040f4007fae */ /* 0x000fe2000b981a26 */
[----:B----4-:R-:W4:Y:S03]  /*1170*/  LDC.64 R4, c[0x0][0x5f8] ;  /* 0x00017e00ff047b82 */ /* 0x010f260000000a00 */
[----:B------:R-:W-:Y:S04]  /*1180*/  LDGSTS.E.BYPASS.LTC128B.128 [R0+0x8000], desc[UR38][R244.64+0x80] ;  /* 0x08000080f4007fae */ /* 0x000fe8000b981a26 */
[----:B------:R-:W-:Y:S04]  /*1190*/  LDGSTS.E.BYPASS.LTC128B.128 [R243], desc[UR38][R246.64] ;  /* 0x00000000f6f37fae */ /* 0x000fe8000b981a26 */
[----:B------:R-:W-:Y:S04]  /*11a0*/  LDGSTS.E.BYPASS.LTC128B.128 [R243+0x1000], desc[UR38][R246.64+0x40] ;  /* 0x01000040f6f37fae */ /* 0x000fe8000b981a26 */
[----:B------:R-:W-:Y:S04]  /*11b0*/  LDGSTS.E.BYPASS.LTC128B.128 [R243+0x2000], desc[UR38][R246.64+0x80] ;  /* 0x02000080f6f37fae */ /* 0x000fe8000b981a26 */
[----:B------:R-:W-:Y:S04]  /*11c0*/  LDGSTS.E.BYPASS.LTC128B.128 [R0+0x9000], desc[UR38][R6.64] ;  /* 0x0900000006007fae */ /* 0x000fe8000b981a26 */
[----:B------:R-:W-:Y:S04]  /*11d0*/  LDGSTS.E.BYPASS.LTC128B.128 [R0+0xb000], desc[UR38][R6.64+0x40] ;  /* 0x0b00004006007fae */ /* 0x000fe8000b981a26 */
[----:B------:R-:W-:Y:S04]  /*11e0*/  LDGSTS.E.BYPASS.LTC128B.128 [R0+0xd000], desc[UR38][R6.64+0x80] ;  /* 0x0d00008006007fae */ /* 0x000fe8000b981a26 */
[----:B------:R-:W-:Y:S04]  /*11f0*/  LDGSTS.E.BYPASS.LTC128B.128 [R0+0xa000], desc[UR38][R14.64] ;  /* 0x0a0000000e007fae */ /* 0x000fe8000b981a26 */
[----:B------:R-:W-:Y:S04]  /*1200*/  LDGSTS.E.BYPASS.LTC128B.128 [R0+0xc000], desc[UR38][R14.64+0x40] ;  /* 0x0c0000400e007fae */ /* 0x000fe8000b981a26 */
[----:B------:R1:W-:Y:S04]  /*1210*/  LDGSTS.E.BYPASS.LTC128B.128 [R0+0xe000], desc[UR38][R14.64+0x80] ;  /* 0x0e0000800e007fae */ /* 0x0003e8000b981a26 */
[----:B------:R-:W0:Y:S01]  /*1220*/  LDGDEPBAR ;  /* 0x00000000000079af */ /* 0x000e220000000000 */
[----:B------:R-:W-:-:S02]  /*1230*/  UIMAD UR17, UR17, UR14, URZ ;  /* 0x0000000e111172a4 */ /* 0x000fc4000f8e02ff */
[----:B---3--:R-:W-:Y:S01]  /*1240*/  UISETP.NE.U32.AND UP0, UPT, UR6, URZ, UPT ;  /* 0x000000ff0600728c */ /* 0x008fe2000bf05070 */
[C---:B------:R-:W-:Y:S01]  /*1250*/  IMAD.SHL.U32 R221, R225.reuse, 0x4, RZ ;  /* 0x00000004e1dd7824 */ /* 0x040fe200078e00ff */
[----:B------:R-:W-:Y:S01]  /*1260*/  UIMAD UR17, UR19, UR24, UR17 ;  /* 0x00000018131172a4 */ /* 0x000fe2000f8e0211 */
[----:B------:R-:W5:Y:S01]  /*1270*/  LDG.E R9, desc[UR38][R2.64] ;  /* 0x0000002602097981 */ /* 0x000f62000c1e1900 */
[----:B------:R-:W-:Y:S02]  /*1280*/  UIMAD UR20, UR34, UR15, URZ ;  /* 0x0000000f221472a4 */ /* 0x000fe4000f8e02ff */
[----:B------:R-:W-:Y:S01]  /*1290*/  USHF.R.S32.HI UR18, URZ, 0x1f, UR15 ;  /* 0x0000001fff127899 */ /* 0x000fe2000801140f */
[----:B------:R-:W5:Y:S01]  /*12a0*/  LDG.E R10, desc[UR38][R2.64+0x20] ;  /* 0x00002026020a7981 */ /* 0x000f62000c1e1900 */
[----:B------:R-:W-:Y:S01]  /*12b0*/  UIMAD UR16, UR14, UR15, URZ ;  /* 0x0000000f0e1072a4 */ /* 0x000fe2000f8e02ff */
[C---:B------:R-:W-:Y:S02]  /*12c0*/  LOP3.LUT R13, R225.reuse, 0x1f, RZ, 0xc0, !PT ;  /* 0x0000001fe10d7812 */ /* 0x040fe400078ec0ff */
[----:B------:R-:W5:Y:S01]  /*12d0*/  LDG.E R252, desc[UR38][R2.64+0x80] ;  /* 0x0000802602fc7981 */ /* 0x000f62000c1e1900 */
[----:B------:R-:W-:-:S03]  /*12e0*/  IMAD.SHL.U32 R220, R225, 0x10, RZ ;  /* 0x00000010e1dc7824 */ /* 0x000fc600078e00ff */
[----:B------:R4:W5:Y:S01]  /*12f0*/  LDG.E R251, desc[UR38][R2.64+0xa0] ;  /* 0x0000a02602fb7981 */ /* 0x000962000c1e1900 */
[----:B------:R-:W-:Y:S01]  /*1300*/  UIADD3 UR17, UPT, UPT, UR23, UR17, URZ ;  /* 0x0000001117117290 */ /* 0x000fe2000fffe0ff */
[----:B--2---:R-:W-:Y:S01]  /*1310*/  IMAD.SHL.U32 R11, R225, 0x20, RZ ;  /* 0x00000020e10b7824 */ /* 0x004fe200078e00ff */
[----:B------:R-:W-:Y:S01]  /*1320*/  UISETP.NE.AND.EX UP0, UPT, UR7, URZ, UPT, UP0 ;  /* 0x000000ff0700728c */ /* 0x000fe2000bf05300 */
[----:B------:R-:W-:Y:S01]  /*1330*/  LOP3.LUT R8, R221, 0x18, RZ, 0xc0, !PT ;  /* 0x00000018dd087812 */ /* 0x000fe200078ec0ff */
[----:B-1----:R-:W4:Y:S01]  /*1340*/  S2R R0, SR_CTAID.X ;  /* 0x0000000000007919 */ /* 0x002f220000002500 */
[----:B------:R-:W-:Y:S01]  /*1350*/  USHF.R.S32.HI UR21, URZ, 0x1f, UR20 ;  /* 0x0000001fff157899 */ /* 0x000fe20008011414 */
[----:B------:R-:W-:-:S04]  /*1360*/  DEPBAR.LE SB0, 0x1 ;  /* 0x000080400000791a */ /* 0x000fc80000000000 */
[----:B------:R-:W-:Y:S01]  /*1370*/  UIMAD UR17, UR17, UR15, URZ ;  /* 0x0000000f111172a4 */ /* 0x000fe2000f8e02ff */
[----:B------:R-:W-:Y:S01]  /*1380*/  LOP3.LUT R7, R8, 0xc0, R11, 0xf8, !PT ;  /* 0x000000c008077812 */ /* 0x000fe200078ef80b */
[----:B------:R-:W-:Y:S01]  /*1390*/  UIMAD.WIDE.U32 UR20, UR22, UR15, UR20 ;  /* 0x0000000f161472a5 */ /* 0x000fe2000f8e0014 */
[----:B------:R-:W-:Y:S01]  /*13a0*/  LOP3.LUT R204, R220, 0x100, RZ, 0xc0, !PT ;  /* 0x00000100dccc7812 */ /* 0x000fe200078ec0ff */
[----:B------:R-:W-:Y:S01]  /*13b0*/  UIMAD UR17, UR18, UR22, UR17 ;  /* 0x00000016121172a4 */ /* 0x000fe2000f8e0211 */
[----:B------:R-:W-:Y:S01]  /*13c0*/  CS2R R126, SRZ ;  /* 0x00000000007e7805 */ /* 0x000fe2000001ff00 */
[----:B------:R-:W-:Y:S01]  /*13d0*/  USEL UR48, UR48, URZ, UP0 ;  /* 0x000000ff30307287 */ /* 0x000fe20008000000 */
[----:B------:R-:W-:Y:S01]  /*13e0*/  CS2R R124, SRZ ;  /* 0x00000000007c7805 */ /* 0x000fe2000001ff00 */
[----:B------:R-:W-:Y:S01]  /*13f0*/  UIMAD.WIDE UR24, UR14, UR15, URZ ;  /* 0x0000000f0e1872a5 */ /* 0x000fe2000f8e02ff */
[----:B------:R-:W-:Y:S01]  /*1400*/  CS2R R130, SRZ ;  /* 0x0000000000827805 */ /* 0x000fe2000001ff00 */
[----:B------:R-:W-:Y:S01]  /*1410*/  UIADD3 UR21, UPT, UPT, UR21, UR17, URZ ;  /* 0x0000001115157290 */ /* 0x000fe2000fffe0ff */
[----:B------:R-:W-:Y:S01]  /*1420*/  CS2R R128, SRZ ;  /* 0x0000000000807805 */ /* 0x000fe2000001ff00 */
[----:B------:R-:W-:Y:S01]  /*1430*/  UIADD3 UR48, UP0, UPT, UR45, UR48, URZ ;  /* 0x000000302d307290 */ /* 0x000fe2000ff1e0ff */
[----:B------:R-:W-:Y:S01]  /*1440*/  CS2R R122, SRZ ;  /* 0x00000000007a7805 */ /* 0x000fe2000001ff00 */
[----:B------:R-:W-:Y:S01]  /*1450*/  USHF.L.U32 UR15, UR16, 0x6, URZ ;  /* 0x00000006100f7899 */ /* 0x000fe200080006ff */
[----:B------:R-:W-:Y:S01]  /*1460*/  CS2R R120, SRZ ;  /* 0x0000000000787805 */ /* 0x000fe2000001ff00 */
[----:B------:R-:W-:Y:S01]  /*1470*/  UIMAD.WIDE.U32 UR20, UR24, UR48, UR20 ;  /* 0x00000030181472a5 */ /* 0x000fe2000f8e0014 */
[----:B------:R-:W-:Y:S01]  /*1480*/  CS2R R118, SRZ ;  /* 0x0000000000767805 */ /* 0x000fe2000001ff00 */
[----:B------:R-:W-:Y:S01]  /*1490*/  UIADD3.X UR44, UPT, UPT, URZ, UR44, URZ, UP0, !UPT ;  /* 0x0000002cff2c7290 */ /* 0x000fe200087fe4ff */
[----:B------:R-:W-:Y:S01]  /*14a0*/  CS2R R116, SRZ ;  /* 0x0000000000747805 */ /* 0x000fe2000001ff00 */
[----:B------:R-:W-:Y:S01]  /*14b0*/  UIMAD UR48, UR25, UR48, URZ ;  /* 0x00000030193072a4 */ /* 0x000fe2000f8e02ff */
[----:B------:R-:W-:Y:S01]  /*14c0*/  CS2R R110, SRZ ;  /* 0x00000000006e7805 */ /* 0x000fe2000001ff00 */
[----:B------:R-:W1:Y:S01]  /*14d0*/  LDCU.64 UR6, c[0x0][0x570] ;  /* 0x0000ae00ff0677ac */ /* 0x000e620008000a00 */
[----:B------:R-:W-:-:S02]  /*14e0*/  CS2R R108, SRZ ;  /* 0x00000000006c7805 */ /* 0x000fc4000001ff00 */
[----:B------:R-:W-:Y:S02]  /*14f0*/  CS2R R114, SRZ ;  /* 0x0000000000727805 */ /* 0x000fe4000001ff00 */
[----:B------:R-:W-:Y:S01]  /*1500*/  CS2R R112, SRZ ;  /* 0x0000000000707805 */ /* 0x000fe2000001ff00 */
[C---:B----4-:R-:W-:Y:S01]  /*1510*/  IMAD.WIDE.U32 R2, R0.reuse, R4, RZ ;  /* 0x0000000400027225 */ /* 0x050fe200078e00ff */
[----:B------:R-:W-:Y:S01]  /*1520*/  UIMAD UR44, UR24, UR44, UR48 ;  /* 0x0000002c182c72a4 */ /* 0x000fe2000f8e0230 */
[----:B------:R-:W-:Y:S01]  /*1530*/  CS2R R106, SRZ ;  /* 0x00000000006a7805 */ /* 0x000fe2000001ff00 */
[----:B------:R-:W-:Y:S01]  /*1540*/  UISETP.GE.AND UP0, UPT, UR43, 0x1, UPT ;  /* 0x000000012b00788c */ /* 0x000fe2000bf06270 */
[----:B------:R-:W-:Y:S01]  /*1550*/  IMAD R5, R0, R5, R3 ;  /* 0x0000000500057224 */ /* 0x000fe200078e0203 */
[----:B------:R-:W-:Y:S01]  /*1560*/  SEL R2, R2, RZ, P3 ;  /* 0x000000ff02027207 */ /* 0x000fe20001800000 */
[----:B------:R-:W-:Y:S01]  /*1570*/  IMAD R0, R12, UR16, R13 ;  /* 0x000000100c007c24 */ /* 0x000fe2000f8e020d */
[----:B------:R-:W-:Y:S01]  /*1580*/  LOP3.LUT R3, R220, 0x3c00, RZ, 0xc0, !PT ;  /* 0x00003c00dc037812 */ /* 0x000fe200078ec0ff */
[----:B------:R-:W-:Y:S01]  /*1590*/  UIADD3 UR44, UPT, UPT, UR21, UR44, URZ ;  /* 0x0000002c152c7290 */ /* 0x000fe2000fffe0ff */
[----:B------:R-:W-:Y:S01]  /*15a0*/  CS2R R104, SRZ ;  /* 0x0000000000687805 */ /* 0x000fe2000001ff00 */
[----:B------:R-:W-:Y:S01]  /*15b0*/  ULEA UR46, UR47, UR46, 0x6 ;  /* 0x0000002e2f2e7291 */ /* 0x000fe2000f8e30ff */
[----:B------:R-:W-:-:S02]  /*15c0*/  IADD3 R6, P1, P0, R0, UR20, R2 ;  /* 0x0000001400067c10 */ /* 0x000fc4000f83e002 */
[----:B------:R-:W-:Y:S02]  /*15d0*/  CS2R R102, SRZ ;  /* 0x0000000000667805 */ /* 0x000fe4000001ff00 */
[----:B------:R-:W-:Y:S02]  /*15e0*/  SHF.R.S32.HI R4, RZ, 0x1f, R0 ;  /* 0x0000001fff047819 */ /* 0x000fe40000011400 */
[----:B------:R-:W-:Y:S02]  /*15f0*/  CS2R R100, SRZ ;  /* 0x0000000000647805 */ /* 0x000fe4000001ff00 */
[----:B------:R-:W-:Y:S02]  /*1600*/  LOP3.LUT R3, R3, 0x20, R11, 0xf8, !PT ;  /* 0x0000002003037812 */ /* 0x000fe400078ef80b */
[----:B------:R-:W-:Y:S02]  /*1610*/  CS2R R94, SRZ ;  /* 0x00000000005e7805 */ /* 0x000fe4000001ff00 */
        /* <DEDUP_REMOVED lines=16> */
[----:B-1----:R-:W-:Y:S01]  /*1720*/  LEA R240, P0, R0, UR6, 0x2 ;  /* 0x0000000600f07c11 */ /* 0x002fe2000f8010ff */
[C---:B------:R-:W-:Y:S01]  /*1730*/  VIADD R3, R204.reuse, 0xf000 ;  /* 0x0000f000cc037836 */ /* 0x040fe20000000000 */
[----:B------:R-:W-:Y:S01]  /*1740*/  CS2R R84, SRZ ;  /* 0x0000000000547805 */ /* 0x000fe2000001ff00 */
[----:B------:R-:W-:Y:S01]  /*1750*/  VIADD R212, R204, 0xf020 ;  /* 0x0000f020ccd47836 */ /* 0x000fe20000000000 */
[----:B------:R-:W-:Y:S01]  /*1760*/  LEA.HI.X R241, R0, UR7, R2, 0x2, P0 ;  /* 0x0000000700f17c11 */ /* 0x000fe200080f1402 */
[----:B------:R-:W-:Y:S01]  /*1770*/  @P1 VIADD R212, R3, 0xffffffe0 ;  /* 0xffffffe003d41836 */ /* 0x000fe20000000000 */
        /* <DEDUP_REMOVED lines=15> */
[----:B------:R1:W2:Y:S01]  /*1870*/  LDSM.16.M88.4 R168, [R204+0xf000] ;  /* 0x00f00000cca8783b */ /* 0x0002a20000000200 */
[----:B------:R-:W-:Y:S02]  /*1880*/  CS2R R52, SRZ ;  /* 0x0000000000347805 */ /* 0x000fe4000001ff00 */
[----:B------:R-:W-:Y:S02]  /*1890*/  CS2R R46, SRZ ;  /* 0x00000000002e7805 */ /* 0x000fe4000001ff00 */
[----:B------:R-:W-:Y:S01]  /*18a0*/  CS2R R44, SRZ ;  /* 0x00000000002c7805 */ /* 0x000fe2000001ff00 */
[----:B------:R1:W3:Y:S01]  /*18b0*/  LDSM.16.M88.4 R172, [R204+0xf400] ;  /* 0x00f40000ccac783b */ /* 0x0002e20000000200 */
[----:B------:R-:W-:Y:S02]  /*18c0*/  CS2R R50, SRZ ;  /* 0x0000000000327805 */ /* 0x000fe4000001ff00 */
[----:B------:R-:W-:-:S02]  /*18d0*/  CS2R R48, SRZ ;  /* 0x0000000000307805 */ /* 0x000fc4000001ff00 */
[----:B------:R-:W-:Y:S01]  /*18e0*/  CS2R R42, SRZ ;  /* 0x00000000002a7805 */ /* 0x000fe2000001ff00 */
[----:B------:R1:W4:Y:S01]  /*18f0*/  LDSM.16.M88.4 R184, [R204+0x11000] ;  /* 0x01100000ccb8783b */ /* 0x0003220000000200 */
[----:B------:R-:W-:Y:S02]  /*1900*/  CS2R R40, SRZ ;  /* 0x0000000000287805 */ /* 0x000fe4000001ff00 */
[----:B------:R-:W-:Y:S02]  /*1910*/  CS2R R38, SRZ ;  /* 0x0000000000267805 */ /* 0x000fe4000001ff00 */
[----:B------:R-:W-:Y:S01]  /*1920*/  CS2R R36, SRZ ;  /* 0x0000000000247805 */ /* 0x000fe2000001ff00 */
[----:B------:R1:W1:Y:S01]  /*1930*/  LDSM.16.M88.4 R188, [R204+0x11400] ;  /* 0x01140000ccbc783b */ /* 0x0002620000000200 */
[----:B------:R-:W-:-:S03]  /*1940*/  UIMAD.WIDE UR52, UR46, 0x4, UR52 ;  /* 0x000000042e3478a5 */ /* 0x000fc6000f8e0234 */
[----:B------:R1:W1:Y:S04]  /*1950*/  LDSM.16.M88.4 R200, [R204+0x13000] ;  /* 0x01300000ccc8783b */ /* 0x0002680000000200 */
[----:B------:R1:W1:Y:S04]  /*1960*/  LDSM.16.M88.4 R176, [R212] ;  /* 0x00000000d4b0783b */ /* 0x0002680000000200 */
[----:B------:R1:W1:Y:S04]  /*1970*/  LDSM.16.M88.4 R180, [R212+0x400] ;  /* 0x00040000d4b4783b */ /* 0x0002680000000200 */
[----:B------:R1:W1:Y:S04]  /*1980*/  LDSM.16.M88.4 R192, [R212+0x2000] ;  /* 0x00200000d4c0783b */ /* 0x0002680000000200 */
[----:B------:R1:W1:Y:S04]  /*1990*/  LDSM.16.M88.4 R196, [R212+0x2400] ;  /* 0x00240000d4c4783b */ /* 0x0002680000000200 */
[----:B------:R1:W1:Y:S04]  /*19a0*/  LDSM.16.M88.4 R208, [R212+0x4000] ;  /* 0x00400000d4d0783b */ /* 0x0002680000000200 */
[----:B------:R-:W1:Y:S04]  /*19b0*/  LDSM.16.M88.4 R204, [R204+0x13400] ;  /* 0x01340000cccc783b */ /* 0x000e680000000200 */
[----:B------:R-:W1:Y:S01]  /*19c0*/  LDSM.16.M88.4 R212, [R212+0x4400] ;  /* 0x00440000d4d4783b */ /* 0x000e620000000200 */
[----:B--23--:R-:W-:Y:S05]  /*19d0*/  BRA.U !UP0, `(.L_x_666) ;  /* 0x0000004108d87547 */ /* 0x00cfea000b800000 */
[----:B------:R-:W2:Y:S01]  /*19e0*/  LDC.64 R4, c[0x0][0x528] ;  /* 0x00014a00ff047b82 */ /* 0x000ea20000000a00 */
[----:B------:R-:W-:Y:S02]  /*19f0*/  SHF.R.U32.HI R6, RZ, 0x4, R225 ;  /* 0x00000004ff067819 */ /* 0x000fe400000116e1 */
[----:B------:R-:W-:Y:S01]  /*1a00*/  LOP3.LUT R0, R11, 0x120, RZ, 0xc0, !PT ;  /* 0x000001200b007812 */ /* 0x000fe200078ec0ff */
[----:B------:R-:W-:Y:S02]  /*1a10*/  UIMAD UR14, UR35, UR14, UR34 ;  /* 0x0000000e230e72a4 */ /* 0x000fe4000f8e0222 */
[----:B------:R-:W-:Y:S02]  /*1a20*/  USHF.L.U32 UR6, UR16, 0x3, URZ ;  /* 0x0000000310067899 */ /* 0x000fe400080006ff */
[----:B------:R-:W3:Y:S01]  /*1a30*/  LDC R249, c[0x0][0x44c] ;  /* 0x00011300fff97b82 */ /* 0x000ee20000000800 */
[----:B------:R-:W4:Y:S01]  /*1a40*/  LDCU UR17, c[0x0][0x590] ;  /* 0x0000b200ff1177ac */ /* 0x000f220008000800 */
[----:B------:R-:W-:Y:S01]  /*1a50*/  LOP3.LUT R12, R12, 0x1, RZ, 0xc0, !PT ;  /* 0x000000010c0c7812 */ /* 0x000fe200078ec0ff */
[----:B------:R-:W-:Y:S01]  /*1a60*/  IMAD.U32 R248, RZ, RZ, UR49 ;  /* 0x00000031fff87e24 */ /* 0x000fe2000f8e00ff */
[----:B------:R-:W1:Y:S01]  /*1a70*/  LDCU UR15, c[0x0][0x45c] ;  /* 0x00008b80ff0f77ac */ /* 0x000e620008000800 */
[----:B--2---:R-:W2:Y:S01]  /*1a80*/  LDG.E.64 R2, desc[UR38][R4.64+0x8] ;  /* 0x0000082604027981 */ /* 0x004ea2000c1e1b00 */
[----:B------:R-:W-:-:S02]  /*1a90*/  LOP3.LUT R6, R6, 0x8, RZ, 0xc0, !PT ;  /* 0x0000000806067812 */ /* 0x000fc400078ec0ff */
[----:B------:R-:W-:Y:S01]  /*1aa0*/  LOP3.LUT R220, R0, 0x200, R220, 0xf8, !PT ;  /* 0x0000020000dc7812 */ /* 0x000fe200078ef8dc */
[----:B------:R-:W-:Y:S01]  /*1ab0*/  USHF.L.U32 UR7, UR14, 0x5, URZ ;  /* 0x000000050e077899 */ /* 0x000fe200080006ff */
[----:B------:R-:W4:Y:S01]  /*1ac0*/  LDCU UR16, c[0x0][0x3b0] ;  /* 0x00007600ff1077ac */ /* 0x000f220008000800 */
[----:B------:R-:W3:Y:S01]  /*1ad0*/  LDG.E.64 R4, desc[UR38][R4.64] ;  /* 0x0000002604047981 */ /* 0x000ee2000c1e1b00 */
[--C-:B------:R-:W-:Y:S01]  /*1ae0*/  LOP3.LUT R0, R6, 0x10, R225.reuse, 0xf8, !PT ;  /* 0x0000001006007812 */ /* 0x100fe200078ef8e1 */
[----:B------:R-:W-:Y:S01]  /*1af0*/  USHF.R.S32.HI UR14, URZ, 0x1f, UR7 ;  /* 0x0000001fff0e7899 */ /* 0x000fe20008011407 */
[----:B------:R-:W-:Y:S01]  /*1b00*/  SHF.R.U32.HI R225, RZ, 0x1, R225 ;  /* 0x00000001ffe17819 */ /* 0x000fe200000116e1 */
[----:B------:R-:W-:Y:S01]  /*1b10*/  IMAD R248, R248, 0x4, R12 ;  /* 0x00000004f8f87824 */ /* 0x000fe200078e020c */
[----:B------:R-:W-:Y:S01]  /*1b20*/  LOP3.LUT R0, R0, 0xc0, R11, 0xf8, !PT ;  /* 0x000000c000007812 */ /* 0x000fe200078ef80b */
[----:B------:R-:W-:Y:S01]  /*1b30*/  IMAD.MOV.U32 R228, RZ, RZ, 0x20 ;  /* 0x00000020ffe47424 */ /* 0x000fe200078e00ff */
[----:B------:R-:W-:Y:S01]  /*1b40*/  LOP3.LUT R7, R7, 0x8, R225, 0x78, !PT ;  /* 0x0000000807077812 */ /* 0x000fe200078e78e1 */
[----:B------:R-:W-:Y:S01]  /*1b50*/  IMAD.MOV.U32 R222, RZ, RZ, 0x20 ;  /* 0x00000020ffde7424 */ /* 0x000fe200078e00ff */
[----:B------:R-:W-:Y:S01]  /*1b60*/  LOP3.LUT R8, R0, R8, RZ, 0x3c, !PT ;  /* 0x0000000800087212 */ /* 0x000fe200078e3cff */
[----:B------:R-:W1:Y:S01]  /*1b70*/  S2R R225, SR_TID.X ;  /* 0x0000000000e17919 */ /* 0x000e620000002100 */
[----:B------:R-:W-:Y:S01]  /*1b80*/  LOP3.LUT R7, R220, R7, RZ, 0xfc, !PT ;  /* 0x00000007dc077212 */ /* 0x000fe200078efcff */
[----:B------:R-:W-:Y:S01]  /*1b90*/  IMAD.MOV.U32 R127, RZ, RZ, RZ ;  /* 0x000000ffff7f7224 */ /* 0x000fe200078e00ff */
[----:B------:R-:W-:Y:S01]  /*1ba0*/  LOP3.LUT R8, R8, 0x120, R11, 0xf8, !PT ;  /* 0x0000012008087812 */ /* 0x000fe200078ef80b */
[----:B----4-:R-:W-:-:S02]  /*1bb0*/  USHF.L.U32 UR16, UR16, 0x6, URZ ;  /* 0x0000000610107899 */ /* 0x010fc400080006ff */
[----:B------:R-:W-:Y:S01]  /*1bc0*/  USHF.L.U32 UR17, UR17, 0x6, URZ ;  /* 0x0000000611117899 */ /* 0x000fe200080006ff */
[----:B--2---:R-:W-:Y:S01]  /*1bd0*/  IADD3 R0, P1, P0, R2, UR7, R13 ;  /* 0x0000000702007c10 */ /* 0x004fe2000f83e00d */
[----:B------:R-:W2:Y:S03]  /*1be0*/  LDCU UR7, c[0x0][0x3e0] ;  /* 0x00007c00ff0777ac */ /* 0x000ea60008000800 */
[----:B------:R-:W-:Y:S01]  /*1bf0*/  IADD3.X R2, PT, PT, R3, UR14, RZ, P1, P0 ;  /* 0x0000000e03027c10 */ /* 0x000fe20008fe04ff */
[----:B------:R-:W4:Y:S04]  /*1c00*/  LDCU.U8 UR14, c[0x0][0x4f8] ;  /* 0x00009f00ff0e77ac */ /* 0x000f280008000000 */
[----:B------:R1:W-:Y:S04]  /*1c10*/  STL [R1+0x10], R2 ;  /* 0x0000100201007387 */ /* 0x0003e80000100800 */
[----:B-----5:R2:W-:Y:S04]  /*1c20*/  STL [R1+0xc], R9 ;  /* 0x00000c0901007387 */ /* 0x0205e80000100800 */
[----:B------:R2:W-:Y:S01]  /*1c30*/  STL [R1+0x8], R10 ;  /* 0x0000080a01007387 */ /* 0x0005e20000100800 */
[----:B---3--:R-:W-:-:S02]  /*1c40*/  R2UR UR44, R4 ;  /* 0x00000000042c72ca */ /* 0x008fc400000e0000 */
[----:B------:R-:W-:Y:S01]  /*1c50*/  R2UR UR43, R5 ;  /* 0x00000000052b72ca */ /* 0x000fe200000e0000 */
[----:B-1----:R-:W-:-:S10]  /*1c60*/  IMAD.MOV.U32 R2, RZ, RZ, 0x10 ;  /* 0x00000010ff027424 */ /* 0x002fd400078e00ff */
[----:B------:R-:W-:Y:S02]  /*1c70*/  UIADD3 UR42, UPT, UPT, UR44, -0x61c88647, URZ ;  /* 0x9e3779b92c2a7890 */ /* 0x000fe4000fffe0ff */
[----:B------:R-:W-:Y:S02]  /*1c80*/  UIADD3 UR35, UPT, UPT, UR43, -0x4498517b, URZ ;  /* 0xbb67ae852b237890 */ /* 0x000fe4000fffe0ff */
[----:B------:R-:W-:Y:S02]  /*1c90*/  UIADD3 UR27, UPT, UPT, UR44, 0x3c6ef372, URZ ;  /* 0x3c6ef3722c1b7890 */ /* 0x000fe4000fffe0ff */
[----:B------:R-:W-:Y:S02]  /*1ca0*/  UIADD3 UR26, UPT, UPT, UR43, 0x76cf5d0a, URZ ;  /* 0x76cf5d0a2b1a7890 */ /* 0x000fe4000fffe0ff */
[----:B------:R-:W-:Y:S02]  /*1cb0*/  UIADD3 UR25, UPT, UPT, UR44, -0x255992d5, URZ ;  /* 0xdaa66d2b2c197890 */ /* 0x000fe4000fffe0ff */
[----:B------:R-:W-:-:S02]  /*1cc0*/  UIADD3 UR24, UPT, UPT, UR43, 0x32370b8f, URZ ;  /* 0x32370b8f2b187890 */ /* 0x000fc4000fffe0ff */
[----:B------:R-:W-:Y:S02]  /*1cd0*/  UIADD3 UR23, UPT, UPT, UR44, 0x78dde6e4, URZ ;  /* 0x78dde6e42c177890 */ /* 0x000fe4000fffe0ff */
[----:B------:R-:W-:Y:S01]  /*1ce0*/  UIADD3 UR22, UPT, UPT, UR43, -0x126145ec, URZ ;  /* 0xed9eba142b167890 */ /* 0x000fe2000fffe0ff */
[----:B------:R-:W-:Y:S01]  /*1cf0*/  IMAD.WIDE.U32 R4, R0, -0x2daee0ad, RZ ;  /* 0xd2511f5300047825 */ /* 0x000fe200078e00ff */
[C---:B------:R-:W-:Y:S01]  /*1d00*/  LOP3.LUT P0, RZ, R225.reuse, 0x4, RZ, 0xc0, !PT ;  /* 0x00000004e1ff7812 */ /* 0x040fe2000780c0ff */
[----:B------:R-:W-:Y:S01]  /*1d10*/  UIADD3 UR21, UPT, UPT, UR44, 0x1715609d, URZ ;  /* 0x1715609d2c157890 */ /* 0x000fe2000fffe0ff */
[C---:B------:R-:W-:Y:S01]  /*1d20*/  LOP3.LUT P1, RZ, R225.reuse, 0x2, RZ, 0xc0, !PT ;  /* 0x00000002e1ff7812 */ /* 0x040fe2000782c0ff */
[C---:B------:R-:W-:Y:S01]  /*1d30*/  IMAD.SHL.U32 R224, R225.reuse, 0x20, RZ ;  /* 0x00000020e1e07824 */ /* 0x040fe200078e00ff */
[----:B------:R1:W-:Y:S01]  /*1d40*/  STL.64 [R1], R4 ;  /* 0x0000000401007387 */ /* 0x0003e20000100a00 */
[----:B------:R-:W-:Y:S01]  /*1d50*/  IMAD.SHL.U32 R3, R225, 0x2, RZ ;  /* 0x00000002e1037824 */ /* 0x000fe200078e00ff */
[----:B------:R-:W-:Y:S01]  /*1d60*/  LEA R218, R7, UR4, 0x1 ;  /* 0x0000000407da7c11 */ /* 0x000fe2000f8e08ff */
[----:B------:R-:W-:Y:S01]  /*1d70*/  VIADD R248, R248, 0xfffffffc ;  /* 0xfffffffcf8f87836 */ /* 0x000fe20000000000 */
[----:B------:R-:W-:Y:S01]  /*1d80*/  LOP3.LUT R0, R224, 0x7400, RZ, 0xc0, !PT ;  /* 0x00007400e0007812 */ /* 0x000fe200078ec0ff */
[----:B------:R-:W-:Y:S01]  /*1d90*/  UIADD3 UR20, UPT, UPT, UR43, -0x56f99767, URZ ;  /* 0xa90668992b147890 */ /* 0x000fe2000fffe0ff */
[----:B------:R-:W-:Y:S01]  /*1da0*/  LEA R216, R8, UR4, 0x1 ;  /* 0x0000000408d87c11 */ /* 0x000fe2000f8e08ff */
[----:B------:R-:W-:Y:S01]  /*1db0*/  VIADD R218, R218, UR5 ;  /* 0x00000005dada7c36 */ /* 0x000fe20008000000 */
[----:B------:R-:W-:Y:S01]  /*1dc0*/  SEL R227, R228, 0xffffffe0, !P0 ;  /* 0xffffffe0e4e37807 */ /* 0x000fe20004000000 */
[----:B------:R-:W-:Y:S01]  /*1dd0*/  UIADD3 UR19, UPT, UPT, UR44, -0x4ab325aa, URZ ;  /* 0xb54cda562c137890 */ /* 0x000fe2000fffe0ff */
[C---:B------:R-:W-:Y:S01]  /*1de0*/  LOP3.LUT P2, RZ, R225.reuse, 0x8, RZ, 0xc0, !PT ;  /* 0x00000008e1ff7812 */ /* 0x040fe2000784c0ff */
[----:B------:R-:W-:Y:S01]  /*1df0*/  VIADD R216, R216, UR5 ;  /* 0x00000005d8d87c36 */ /* 0x000fe20008000000 */
[----:B------:R-:W-:Y:S01]  /*1e00*/  SHF.R.U32.HI R223, RZ, 0x1, R225 ;  /* 0x00000001ffdf7819 */ /* 0x000fe200000116e1 */
[----:B------:R-:W-:Y:S01]  /*1e10*/  UIADD3 UR18, UPT, UPT, UR43, 0x646e171e, URZ ;  /* 0x646e171e2b127890 */ /* 0x000fe2000fffe0ff */
[----:B------:R-:W-:Y:S01]  /*1e20*/  LOP3.LUT R226, R225, 0x8, RZ, 0xc0, !PT ;  /* 0x00000008e1e27812 */ /* 0x000fe200078ec0ff */
[----:B------:R-:W-:Y:S01]  /*1e30*/  UMOV UR46, UR52 ;  /* 0x00000034002e7c82 */ /* 0x000fe20008000000 */
[----:B------:R-:W-:Y:S01]  /*1e40*/  SEL R228, R228, 0xffffffe0, !P0 ;  /* 0xffffffe0e4e47807 */ /* 0x000fe20004000000 */
[----:B------:R-:W-:Y:S01]  /*1e50*/  UMOV UR5, UR53 ;  /* 0x0000003500057c82 */ /* 0x000fe20008000000 */
[----:B------:R-:W-:-:S02]  /*1e60*/  SEL R2, R2, 0xfffffff0, !P0 ;  /* 0xfffffff002027807 */ /* 0x000fc40004000000 */
[----:B------:R-:W-:Y:S02]  /*1e70*/  SEL R222, R222, 0xffffffe0, !P1 ;  /* 0xffffffe0dede7807 */ /* 0x000fe40004800000 */
[----:B--2-4-:R-:W-:-:S07]  /*1e80*/  LOP3.LUT R0, R0, 0x6, R3, 0xf8, !PT ;  /* 0x0000000600007812 */ /* 0x014fce00078ef803 */
.L_x_669:
[----:B------:R-:W0:Y:S01]  /*1e90*/  LDGDEPBAR ;  /* 0x00000000000079af */ /* 0x000e220000000000 */
[C---:B------:R-:W-:Y:S01]  /*1ea0*/  IMAD.SHL.U32 R220, R225.reuse, 0x10, RZ ;  /* 0x00000010e1dc7824 */ /* 0x040fe200078e00ff */
[----:B------:R-:W-:Y:S01]  /*1eb0*/  UMOV UR4, UR31 ;  /* 0x0000001f00047c82 */ /* 0x000fe20008000000 */
[----:B------:R-:W-:Y:S05]  /*1ec0*/  IMAD.SHL.U32 R221, R225, 0x4, RZ ;  /* 0x00000004e1dd7824 */ /* 0x000fea00078e00ff */
[----:B------:R-:W2:Y:S01]  /*1ed0*/  LDL R229, [R1+0x10] ;  /* 0x0000100001e57983 */ /* 0x000ea20000100800 */
[----:B------:R-:W-:Y:S01]  /*1ee0*/  IMAD.IADD R3, R218, 0x1, R227 ;  /* 0x00000001da037824 */ /* 0x000fe200078e02e3 */
[C---:B------:R-:W-:Y:S01]  /*1ef0*/  LOP3.LUT R0, R220.reuse, 0x3c00, RZ, 0xc0, !PT ;  /* 0x00003c00dc007812 */ /* 0x040fe200078ec0ff */
[----:B------:R-:W-:Y:S01]  /*1f00*/  UISETP.NE.AND UP0, UPT, UR47, URZ, UPT ;  /* 0x000000ff2f00728c */ /* 0x000fe2000bf05270 */
[----:B------:R-:W-:Y:S01]  /*1f10*/  LOP3.LUT R219, R221, 0x18, RZ, 0xc0, !PT ;  /* 0x00000018dddb7812 */ /* 0x000fe200078ec0ff */
[----:B------:R-:W3:Y:S01]  /*1f20*/  LDL.64 R230, [R1] ;  /* 0x0000000001e67983 */ /* 0x000ee20000100a00 */
[----:B------:R-:W-:Y:S02]  /*1f30*/  LOP3.LUT R2, R220, 0x100, RZ, 0xc0, !PT ;  /* 0x00000100dc027812 */ /* 0x000fe400078ec0ff */
[--C-:B------:R-:W-:Y:S02]  /*1f40*/  LOP3.LUT R0, R0, 0x20, R224.reuse, 0xf8, !PT ;  /* 0x0000002000007812 */ /* 0x100fe400078ef8e0 */
[----:B------:R-:W-:Y:S02]  /*1f50*/  LOP3.LUT R217, R219, 0xc0, R224, 0xf8, !PT ;  /* 0x000000c0dbd97812 */ /* 0x000fe400078ef8e0 */
[----:B------:R-:W-:Y:S02]  /*1f60*/  LOP3.LUT R0, R0, R2, RZ, 0xfc, !PT ;  /* 0x0000000200007212 */ /* 0x000fe400078efcff */
[--C-:B------:R-:W-:Y:S02]  /*1f70*/  SHF.R.U32.HI R232, RZ, 0x6, R225.reuse ;  /* 0x00000006ffe87819 */ /* 0x100fe400000116e1 */
[----:B------:R-:W-:Y:S02]  /*1f80*/  LOP3.LUT R0, R0, R217, R226, 0xf6, !PT ;  /* 0x000000d900007212 */ /* 0x000fe400078ef6e2 */
[----:B-----5:R-:W-:Y:S02]  /*1f90*/  FSETP.NEU.FTZ.AND P4, PT, R252, -INF , PT ;  /* 0xff800000fc00780b */ /* 0x020fe40003f9d000 */
[----:B------:R-:W-:Y:S02]  /*1fa0*/  LEA R0, R0, UR4, 0x1 ;  /* 0x0000000400007c11 */ /* 0x000fe4000f8e08ff */
[----:B------:R-:W-:Y:S03]  /*1fb0*/  SHF.R.U32.HI R250, RZ, 0x2, R225 ;  /* 0x00000002fffa7819 */ /* 0x000fe600000116e1 */
[----:B------:R-:W-:Y:S01]  /*1fc0*/  IMAD.IADD R2, R0, 0x1, R227 ;  /* 0x0000000100027824 */ /* 0x000fe200078e02e3 */
[----:B------:R-:W-:Y:S04]  /*1fd0*/  DEPBAR.LE SB0, 0x0 ;  /* 0x000080000000791a */ /* 0x000fe80000000000 */
[----:B------:R-:W-:Y:S06]  /*1fe0*/  BAR.SYNC.DEFER_BLOCKING 0x0 ;  /* 0x0000000000007b1d */ /* 0x000fec0000010000 */
[----:B------:R-:W-:Y:S08]  /*1ff0*/  LDSM.16.M88.4 R32, [R218] ;  /* 0x00000000da20783b */ /* 0x000ff00000000200 */
[----:B------:R-:W1:Y:S08]  /*2000*/  LDSM.16.M88.4 R16, [R0+0x9000] ;  /* 0x009000000010783b */ /* 0x000e700000000200 */
[----:B------:R-:W4:Y:S08]  /*2010*/  LDSM.16.M88.4 R28, [R218+0x800] ;  /* 0x00080000da1c783b */ /* 0x000f300000000200 */
[----:B------:R-:W4:Y:S08]  /*2020*/  LDSM.16.M88.4 R132, [R0+0x9400] ;  /* 0x009400000084783b */ /* 0x000f300000000200 */
[----:B------:R-:W-:Y:S08]  /*2030*/  LDSM.16.M88.4 R136, [R3] ;  /* 0x000000000388783b */ /* 0x000ff00000000200 */
[----:B------:R-:W4:Y:S01]  /*2040*/  LDSM.16.M88.4 R140, [R2+0x9000] ;  /* 0x00900000028c783b */ /* 0x000f220000000200 */
[-C--:B-1----:R-:W-:Y:S07]  /*2050*/  HMMA.16816.F32 R4, R32, R16.reuse, RZ ;  /* 0x000000102004723c */ /* 0x082fee00000018ff */
[----:B------:R-:W1:Y:S01]  /*2060*/  LDSM.16.M88.4 R144, [R3+0x800] ;  /* 0x000800000390783b */ /* 0x000e620000000200 */
[C---:B----4-:R-:W-:Y:S07]  /*2070*/  HMMA.16816.F32 R8, R28.reuse, R16, RZ ;  /* 0x000000101c08723c */ /* 0x050fee00000018ff */
[----:B------:R-:W4:Y:S01]  /*2080*/  LDSM.16.M88.4 R148, [R2+0x9400] ;  /* 0x009400000294783b */ /* 0x000f220000000200 */
[-C--:B------:R-:W-:Y:S07]  /*2090*/  HMMA.16816.F32 R12, R28, R18.reuse, RZ ;  /* 0x000000121c0c723c */ /* 0x080fee00000018ff */
[----:B------:R-:W-:Y:S01]  /*20a0*/  LDSM.16.M88.4 R152, [R218+0x1000] ;  /* 0x00100000da98783b */ /* 0x000fe20000000200 */
[C---:B------:R-:W-:Y:S07]  /*20b0*/  HMMA.16816.F32 R16, R32.reuse, R18, RZ ;  /* 0x000000122010723c */ /* 0x040fee00000018ff */
[----:B------:R-:W4:Y:S01]  /*20c0*/  LDSM.16.M88.4 R156, [R0+0xb000] ;  /* 0x00b00000009c783b */ /* 0x000f220000000200 */
[-C--:B------:R-:W-:Y:S07]  /*20d0*/  HMMA.16816.F32 R20, R32, R132.reuse, RZ ;  /* 0x000000842014723c */ /* 0x080fee00000018ff */
[----:B------:R-:W4:Y:S01]  /*20e0*/  LDSM.16.M88.4 R160, [R218+0x1800] ;  /* 0x00180000daa0783b */ /* 0x000f220000000200 */
[C---:B------:R-:W-:Y:S07]  /*20f0*/  HMMA.16816.F32 R24, R28.reuse, R132, RZ ;  /* 0x000000841c18723c */ /* 0x040fee00000018ff */
[----:B------:R-:W4:Y:S01]  /*2100*/  LDSM.16.M88.4 R164, [R0+0xb400] ;  /* 0x00b4000000a4783b */ /* 0x000f220000000200 */
[-C--:B------:R-:W-:Y:S08]  /*2110*/  HMMA.16816.F32 R28, R28, R134.reuse, RZ ;  /* 0x000000861c1c723c */ /* 0x080ff000000018ff */
[----:B------:R-:W-:Y:S01]  /*2120*/  HMMA.16816.F32 R32, R32, R134, RZ ;  /* 0x000000862020723c */ /* 0x000fe200000018ff */
[----:B------:R-:W-:Y:S07]  /*2130*/  LDSM.16.M88.4 R132, [R3+0x1000] ;  /* 0x001000000384783b */ /* 0x000fee0000000200 */
[-C--:B------:R-:W-:Y:S08]  /*2140*/  HMMA.16816.F32 R4, R136, R140.reuse, R4 ;  /* 0x0000008c8804723c */ /* 0x080ff00000001804 */
[C---:B-1----:R-:W-:Y:S08]  /*2150*/  HMMA.16816.F32 R8, R144.reuse, R140, R8 ;  /* 0x0000008c9008723c */ /* 0x042ff00000001808 */
[-C--:B------:R-:W-:Y:S08]  /*2160*/  HMMA.16816.F32 R12, R144, R142.reuse, R12 ;  /* 0x0000008e900c723c */ /* 0x080ff0000000180c */
[C---:B------:R-:W-:Y:S01]  /*2170*/  HMMA.16816.F32 R16, R136.reuse, R142, R16 ;  /* 0x0000008e8810723c */ /* 0x040fe20000001810 */
[----:B------:R-:W1:Y:S07]  /*2180*/  LDSM.16.M88.4 R140, [R2+0xb000] ;  /* 0x00b00000028c783b */ /* 0x000e6e0000000200 */
[-C--:B----4-:R-:W-:Y:S08]  /*2190*/  HMMA.16816.F32 R20, R136, R148.reuse, R20 ;  /* 0x000000948814723c */ /* 0x090ff00000001814 */
[C---:B------:R-:W-:Y:S08]  /*21a0*/  HMMA.16816.F32 R24, R144.reuse, R148, R24 ;  /* 0x000000949018723c */ /* 0x040ff00000001818 */
[-C--:B------:R-:W-:Y:S01]  /*21b0*/  HMMA.16816.F32 R28, R144, R150.reuse, R28 ;  /* 0x00000096901c723c */ /* 0x080fe2000000181c */
[----:B------:R-:W4:Y:S07]  /*21c0*/  LDSM.16.M88.4 R144, [R3+0x1800] ;  /* 0x001800000390783b */ /* 0x000f2e0000000200 */
[----:B------:R-:W-:Y:S01]  /*21d0*/  HMMA.16816.F32 R32, R136, R150, R32 ;  /* 0x000000968820723c */ /* 0x000fe20000001820 */
[----:B------:R-:W4:Y:S07]  /*21e0*/  LDSM.16.M88.4 R136, [R2+0xb400] ;  /* 0x00b400000288783b */ /* 0x000f2e0000000200 */
[-C--:B------:R-:W-:Y:S01]  /*21f0*/  HMMA.16816.F32 R4, R152, R156.reuse, R4 ;  /* 0x0000009c9804723c */ /* 0x080fe20000001804 */
[----:B------:R-:W-:Y:S07]  /*2200*/  LDSM.16.M88.4 R148, [R218+0x2000] ;  /* 0x00200000da94783b */ /* 0x000fee0000000200 */
[C---:B------:R-:W-:Y:S08]  /*2210*/  HMMA.16816.F32 R8, R160.reuse, R156, R8 ;  /* 0x0000009ca008723c */ /* 0x040ff00000001808 */
[-C--:B------:R-:W-:Y:S08]  /*2220*/  HMMA.16816.F32 R12, R160, R158.reuse, R12 ;  /* 0x0000009ea00c723c */ /* 0x080ff0000000180c */
[C---:B------:R-:W-:Y:S01]  /*2230*/  HMMA.16816.F32 R16, R152.reuse, R158, R16 ;  /* 0x0000009e9810723c */ /* 0x040fe20000001810 */
[----:B------:R-:W2:Y:S07]  /*2240*/  LDSM.16.M88.4 R156, [R0+0xd000] ;  /* 0x00d00000009c783b */ /* 0x000eae0000000200 */
[-C--:B------:R-:W-:Y:S08]  /*2250*/  HMMA.16816.F32 R20, R152, R164.reuse, R20 ;  /* 0x000000a49814723c */ /* 0x080ff00000001814 */
[C---:B------:R-:W-:Y:S04]  /*2260*/  HMMA.16816.F32 R24, R160.reuse, R164, R24 ;  /* 0x000000a4a018723c */ /* 0x040fe80000001818 */
[----:B------:R-:W-:Y:S04]  /*2270*/  IMAD.SHL.U32 R165, R225, 0x2, RZ ;  /* 0x00000002e1a57824 */ /* 0x000fe800078e00ff */
[-C--:B------:R-:W-:Y:S01]  /*2280*/  HMMA.16816.F32 R28, R160, R166.reuse, R28 ;  /* 0x000000a6a01c723c */ /* 0x080fe2000000181c */
[----:B------:R-:W3:Y:S07]  /*2290*/  LDSM.16.M88.4 R160, [R218+0x2800] ;  /* 0x00280000daa0783b */ /* 0x000eee0000000200 */
[----:B------:R-:W-:Y:S08]  /*22a0*/  HMMA.16816.F32 R32, R152, R166, R32 ;  /* 0x000000a69820723c */ /* 0x000ff00000001820 */
[-C--:B-1----:R-:W-:Y:S08]  /*22b0*/  HMMA.16816.F32 R4, R132, R140.reuse, R4 ;  /* 0x0000008c8404723c */ /* 0x082ff00000001804 */
[C---:B----4-:R-:W-:Y:S04]  /*22c0*/  HMMA.16816.F32 R8, R144.reuse, R140, R8 ;  /* 0x0000008c9008723c */ /* 0x050fe80000001808 */
[C---:B------:R-:W-:Y:S04]  /*22d0*/  IMAD.WIDE.U32 R140, R248.reuse, -0x326172a9, RZ ;  /* 0xcd9e8d57f88c7825 */ /* 0x040fe800078e00ff */
[-C--:B------:R-:W-:Y:S08]  /*22e0*/  HMMA.16816.F32 R12, R144, R142.reuse, R12 ;  /* 0x0000008e900c723c */ /* 0x080ff0000000180c */
[C---:B------:R-:W-:Y:S08]  /*22f0*/  HMMA.16816.F32 R16, R132.reuse, R142, R16 ;  /* 0x0000008e8410723c */ /* 0x040ff00000001810 */
[-C--:B------:R-:W-:Y:S08]  /*2300*/  HMMA.16816.F32 R20, R132, R136.reuse, R20 ;  /* 0x000000888414723c */ /* 0x080ff00000001814 */
[C---:B------:R-:W-:Y:S01]  /*2310*/  HMMA.16816.F32 R24, R144.reuse, R136, R24 ;  /* 0x000000889018723c */ /* 0x040fe20000001818 */
[----:B------:R-:W-:Y:S03]  /*2320*/  IMAD.U32 R137, RZ, RZ, UR41 ;  /* 0x00000029ff897e24 */ /* 0x000fe6000f8e00ff */
[----:B------:R-:W-:Y:S04]  /*2330*/  VIADD R136, R248, 0x2 ;  /* 0x00000002f8887836 */ /* 0x000fe80000000000 */
[-C--:B------:R-:W-:Y:S03]  /*2340*/  HMMA.16816.F32 R28, R144, R138.reuse, R28 ;  /* 0x0000008a901c723c */ /* 0x080fe6000000181c */
[----:B--2---:R-:W-:Y:S05]  /*2350*/  LOP3.LUT R144, R229, UR44, R141, 0x96, !PT ;  /* 0x0000002ce5907c12 */ /* 0x004fea000f8e968d */
[----:B------:R-:W-:Y:S01]  /*2360*/  HMMA.16816.F32 R32, R132, R138, R32 ;  /* 0x0000008a8420723c */ /* 0x000fe20000001820 */
[----:B------:R-:W1:Y:S03]  /*2370*/  LDSM.16.M88.4 R132, [R0+0xd400] ;  /* 0x00d400000084783b */ /* 0x000e660000000200 */
[----:B------:R-:W-:Y:S02]  /*2380*/  IMAD R138, R137, 0x4, R232 ;  /* 0x00000004898a7824 */ /* 0x000fe400078e02e8 */
[----:B------:R-:W-:Y:S02]  /*2390*/  IMAD.WIDE.U32 R136, R136, -0x326172a9, RZ ;  /* 0xcd9e8d5788887825 */ /* 0x000fe400078e00ff */
[-C--:B------:R-:W-:Y:S05]  /*23a0*/  HMMA.16816.F32 R4, R148, R156.reuse, R4 ;  /* 0x0000009c9404723c */ /* 0x080fea0000001804 */
[----:B------:R-:W-:Y:S01]  /*23b0*/  LOP3.LUT R142, R229, UR44, R137, 0x96, !PT ;  /* 0x0000002ce58e7c12 */ /* 0x000fe2000f8e9689 */
[----:B------:R-:W-:Y:S01]  /*23c0*/  IMAD.WIDE.U32 R144, R144, -0x2daee0ad, RZ ;  /* 0xd2511f5390907825 */ /* 0x000fe200078e00ff */
[----:B---3--:R-:W-:Y:S01]  /*23d0*/  LOP3.LUT R138, R138, UR43, R231, 0x96, !PT ;  /* 0x0000002b8a8a7c12 */ /* 0x008fe2000f8e96e7 */
[C---:B------:R-:W-:Y:S04]  /*23e0*/  HMMA.16816.F32 R8, R160.reuse, R156, R8 ;  /* 0x0000009ca008723c */ /* 0x040fe80000001808 */
[----:B------:R-:W-:Y:S01]  /*23f0*/  IMAD.WIDE.U32 R142, R142, -0x2daee0ad, RZ ;  /* 0xd2511f538e8e7825 */ /* 0x000fe200078e00ff */
[----:B------:R-:W-:Y:S02]  /*2400*/  LOP3.LUT R137, R230, UR35, R145, 0x96, !PT ;  /* 0x00000023e6897c12 */ /* 0x000fe4000f8e9691 */
[----:B------:R-:W-:Y:S01]  /*2410*/  LOP3.LUT R229, R224, 0x7400, RZ, 0xc0, !PT ;  /* 0x00007400e0e57812 */ /* 0x000fe200078ec0ff */
[-C--:B------:R-:W-:Y:S03]  /*2420*/  HMMA.16816.F32 R12, R160, R158.reuse, R12 ;  /* 0x0000009ea00c723c */ /* 0x080fe6000000180c */
[----:B------:R-:W-:Y:S01]  /*2430*/  IMAD.WIDE.U32 R138, R138, -0x326172a9, RZ ;  /* 0xcd9e8d578a8a7825 */ /* 0x000fe200078e00ff */
[----:B------:R-:W-:Y:S02]  /*2440*/  LOP3.LUT R154, R230, UR35, R143, 0x96, !PT ;  /* 0x00000023e69a7c12 */ /* 0x000fe4000f8e968f */
[----:B------:R-:W-:Y:S01]  /*2450*/  LOP3.LUT R229, R229, 0x6, R165, 0xf8, !PT ;  /* 0x00000006e5e57812 */ /* 0x000fe200078ef8a5 */
[----:B------:R-:W-:Y:S01]  /*2460*/  IMAD.WIDE.U32 R156, R137, -0x326172a9, RZ ;  /* 0xcd9e8d57899c7825 */ /* 0x000fe200078e00ff */
[C---:B------:R-:W-:Y:S04]  /*2470*/  HMMA.16816.F32 R16, R148.reuse, R158, R16 ;  /* 0x0000009e9410723c */ /* 0x040fe80000001810 */
[--C-:B------:R-:W-:Y:S01]  /*2480*/  LOP3.LUT R140, R140, UR42, R139.reuse, 0x96, !PT ;  /* 0x0000002a8c8c7c12 */ /* 0x100fe2000f8e968b */
[----:B------:R-:W-:Y:S01]  /*2490*/  IMAD.WIDE.U32 R154, R154, -0x326172a9, RZ ;  /* 0xcd9e8d579a9a7825 */ /* 0x000fe200078e00ff */
[----:B------:R-:W-:Y:S02]  /*24a0*/  LOP3.LUT R146, R136, UR42, R139, 0x96, !PT ;  /* 0x0000002a88927c12 */ /* 0x000fe4000f8e968b */
[----:B------:R-:W-:Y:S01]  /*24b0*/  LOP3.LUT R230, R138, UR27, R157, 0x96, !PT ;  /* 0x0000001b8ae67c12 */ /* 0x000fe2000f8e969d */
[-C--:B-1----:R-:W-:Y:S03]  /*24c0*/  HMMA.16816.F32 R20, R148, R132.reuse, R20 ;  /* 0x000000849414723c */ /* 0x082fe60000001814 */
[----:B------:R-:W-:Y:S01]  /*24d0*/  IMAD.WIDE.U32 R140, R140, -0x2daee0ad, RZ ;  /* 0xd2511f538c8c7825 */ /* 0x000fe200078e00ff */
[----:B------:R-:W-:Y:S02]  /*24e0*/  LOP3.LUT R143, R138, UR27, R155, 0x96, !PT ;  /* 0x0000001b8a8f7c12 */ /* 0x000fe4000f8e969b */
[----:B------:R-:W-:Y:S01]  /*24f0*/  LOP3.LUT R0, R220, 0x200, RZ, 0xc0, !PT ;  /* 0x00000200dc007812 */ /* 0x000fe200078ec0ff */
[----:B------:R-:W-:Y:S01]  /*2500*/  IMAD.WIDE.U32 R146, R146, -0x2daee0ad, RZ ;  /* 0xd2511f5392927825 */ /* 0x000fe200078e00ff */
[C---:B------:R-:W-:Y:S04]  /*2510*/  HMMA.16816.F32 R24, R160.reuse, R132, R24 ;  /* 0x00000084a018723c */ /* 0x040fe80000001818 */
[----:B------:R-:W-:Y:S01]  /*2520*/  LOP3.LUT R144, R144, UR26, R141, 0x96, !PT ;  /* 0x0000001a90907c12 */ /* 0x000fe2000f8e968d */
[----:B------:R-:W-:Y:S01]  /*2530*/  IMAD.WIDE.U32 R158, R143, -0x2daee0ad, RZ ;  /* 0xd2511f538f9e7825 */ /* 0x000fe200078e00ff */
[----:B------:R-:W-:Y:S02]  /*2540*/  LOP3.LUT R152, R142, UR26, R147, 0x96, !PT ;  /* 0x0000001a8e987c12 */ /* 0x000fe4000f8e9693 */
[-C--:B------:R-:W-:Y:S03]  /*2550*/  HMMA.16816.F32 R28, R160, R134.reuse, R28 ;  /* 0x00000086a01c723c */ /* 0x080fe6000000181c */
[----:B------:R-:W-:Y:S01]  /*2560*/  LOP3.LUT R147, R220, 0x1c0, RZ, 0xc0, !PT ;  /* 0x000001c0dc937812 */ /* 0x000fe200078ec0ff */
[----:B------:R-:W-:Y:S01]  /*2570*/  IMAD.WIDE.U32 R144, R144, -0x326172a9, RZ ;  /* 0xcd9e8d5790907825 */ /* 0x000fe200078e00ff */
[----:B------:R-:W-:Y:S02]  /*2580*/  LOP3.LUT R164, R146, UR24, R159, 0x96, !PT ;  /* 0x0000001892a47c12 */ /* 0x000fe4000f8e969f */
[----:B------:R-:W-:Y:S01]  /*2590*/  LOP3.LUT R146, R147, 0x38, R165, 0xf8, !PT ;  /* 0x0000003893927812 */ /* 0x000fe200078ef8a5 */
[----:B------:R-:W-:Y:S04]  /*25a0*/  HMMA.16816.F32 R32, R148, R134, R32 ;  /* 0x000000869420723c */ /* 0x000fe80000001820 */
[----:B------:R-:W-:Y:S01]  /*25b0*/  IMAD.WIDE.U32 R152, R152, -0x326172a9, RZ ;  /* 0xcd9e8d5798987825 */ /* 0x000fe200078e00ff */
[----:B------:R-:W-:Y:S02]  /*25c0*/  LOP3.LUT R157, R156, UR25, R145, 0x96, !PT ;  /* 0x000000199c9d7c12 */ /* 0x000fe4000f8e9691 */
[----:B------:R-:W-:Y:S01]  /*25d0*/  LOP3.LUT R136, R0, 0x120, R224, 0xf8, !PT ;  /* 0x0000012000887812 */ /* 0x000fe200078ef8e0 */
[----:B------:R-:W-:Y:S01]  /*25e0*/  IMAD.WIDE.U32 R230, R230, -0x2daee0ad, RZ ;  /* 0xd2511f53e6e67825 */ /* 0x000fe200078e00ff */
[----:B------:R-:W-:Y:S02]  /*25f0*/  LOP3.LUT R156, R154, UR25, R153, 0x96, !PT ;  /* 0x000000199a9c7c12 */ /* 0x000fe4000f8e9699 */
[--C-:B------:R-:W-:Y:S01]  /*2600*/  LOP3.LUT R154, R146, 0x20, R223.reuse, 0x78, !PT ;  /* 0x00000020929a7812 */ /* 0x100fe200078e78df */
[----:B------:R-:W-:Y:S01]  /*2610*/  IMAD.WIDE.U32 R164, R164, -0x326172a9, RZ ;  /* 0xcd9e8d57a4a47825 */ /* 0x000fe200078e00ff */
[----:B------:R-:W-:Y:S02]  /*2620*/  LOP3.LUT R0, R217, 0x8, R223, 0x78, !PT ;  /* 0x00000008d9007812 */ /* 0x000fe400078e78df */
[----:B------:R-:W-:Y:S01]  /*2630*/  LOP3.LUT R154, R229, R154, RZ, 0xfc, !PT ;  /* 0x0000009ae59a7212 */ /* 0x000fe200078efcff */
[----:B------:R-:W2:Y:S01]  /*2640*/  LDL R217, [R1+0x8] ;  /* 0x0000080001d97983 */ /* 0x000ea20000100800 */
[----:B------:R-:W-:Y:S01]  /*2650*/  LOP3.LUT R0, R136, R0, RZ, 0xfc, !PT ;  /* 0x0000000088007212 */ /* 0x000fe200078efcff */
[----:B------:R-:W-:Y:S01]  /*2660*/  IMAD.WIDE.U32 R132, R157, -0x2daee0ad, RZ ;  /* 0xd2511f539d847825 */ /* 0x000fe200078e00ff */
[----:B------:R-:W-:Y:S01]  /*2670*/  LOP3.LUT R166, R140, UR24, R231, 0x96, !PT ;  /* 0x000000188ca67c12 */ /* 0x000fe2000f8e96e7 */
[----:B------:R-:W3:Y:S01]  /*2680*/  LDL R229, [R1+0xc] ;  /* 0x00000c0001e57983 */ /* 0x000ee20000100800 */
[----:B------:R-:W-:Y:S01]  /*2690*/  LOP3.LUT R153, R152, UR23, R165, 0x96, !PT ;  /* 0x0000001798997c12 */ /* 0x000fe2000f8e96a5 */
[----:B------:R-:W-:Y:S01]  /*26a0*/  IMAD.WIDE.U32 R156, R156, -0x2daee0ad, RZ ;  /* 0xd2511f539c9c7825 */ /* 0x000fe200078e00ff */
[----:B------:R-:W-:Y:S01]  /*26b0*/  LEA R154, R154, UR4, 0x1 ;  /* 0x000000049a9a7c11 */ /* 0x000fe2000f8e08ff */
[----:B------:R-:W-:Y:S01]  /*26c0*/  LDSM.16.M88.4 R136, [R3+0x2000] ;  /* 0x002000000388783b */ /* 0x000fe20000000200 */
[----:B------:R-:W-:Y:S01]  /*26d0*/  LOP3.LUT R133, R230, UR22, R133, 0x96, !PT ;  /* 0x00000016e6857c12 */ /* 0x000fe2000f8e9685 */
[----:B------:R-:W-:Y:S01]  /*26e0*/  IMAD.WIDE.U32 R166, R166, -0x326172a9, RZ ;  /* 0xcd9e8d57a6a67825 */ /* 0x000fe200078e00ff */
[----:B------:R-:W-:Y:S02]  /*26f0*/  LOP3.LUT R158, R158, UR22, R157, 0x96, !PT ;  /* 0x000000169e9e7c12 */ /* 0x000fe4000f8e969d */
[----:B------:R-:W-:Y:S01]  /*2700*/  LEA R0, R0, UR4, 0x1 ;  /* 0x0000000400007c11 */ /* 0x000fe2000f8e08ff */
[----:B------:R-:W-:Y:S01]  /*2710*/  IMAD.WIDE.U32 R160, R153, -0x2daee0ad, RZ ;  /* 0xd2511f5399a07825 */ /* 0x000fe200078e00ff */
[----:B------:R-:W-:Y:S01]  /*2720*/  LOP3.LUT R232, R144, UR23, R167, 0x96, !PT ;  /* 0x0000001790e87c12 */ /* 0x000fe2000f8e96a7 */
[----:B------:R-:W1:Y:S02]  /*2730*/  LDSM.16.M88.4 R140, [R2+0xd000] ;  /* 0x00d00000028c783b */ /* 0x000e640000000200 */
[----:B------:R-:W-:Y:S01]  /*2740*/  VIADD R155, R154, 0x13020 ;  /* 0x000130209a9b7836 */ /* 0x000fe20000000000 */
[----:B------:R-:W-:Y:S01]  /*2750*/  LOP3.LUT R156, R156, UR20, R161, 0x96, !PT ;  /* 0x000000149c9c7c12 */ /* 0x000fe2000f8e96a1 */
[----:B------:R-:W-:Y:S04]  /*2760*/  IMAD.WIDE.U32 R232, R232, -0x2daee0ad, RZ ;  /* 0xd2511f53e8e87825 */ /* 0x000fe800078e00ff */
[----:B------:R4:W1:Y:S01]  /*2770*/  LDSM.16.M88.4 R144, [R3+0x2800] ;  /* 0x002800000390783b */ /* 0x0008620000000200 */
[----:B------:R-:W-:Y:S01]  /*2780*/  IMAD.WIDE.U32 R158, R158, -0x326172a9, RZ ;  /* 0xcd9e8d579e9e7825 */ /* 0x000fe200078e00ff */
[----:B------:R-:W-:Y:S03]  /*2790*/  LOP3.LUT R152, R132, UR20, R233, 0x96, !PT ;  /* 0x0000001484987c12 */ /* 0x000fe6000f8e96e9 */
[----:B------:R-:W-:Y:S01]  /*27a0*/  IMAD.MOV.U32 R167, RZ, RZ, 0x10 ;  /* 0x00000010ffa77424 */ /* 0x000fe200078e00ff */
[----:B------:R-:W-:Y:S01]  /*27b0*/  LOP3.LUT R164, R164, UR21, R159, 0x96, !PT ;  /* 0x00000015a4a47c12 */ /* 0x000fe2000f8e969f */
[----:B------:R-:W-:Y:S03]  /*27c0*/  IMAD.WIDE.U32 R152, R152, -0x326172a9, RZ ;  /* 0xcd9e8d5798987825 */ /* 0x000fe600078e00ff */
[----:B------:R-:W-:Y:S01]  /*27d0*/  SEL R167, R167, 0xfffffff0, !P0 ;  /* 0xfffffff0a7a77807 */ /* 0x000fe20004000000 */
[----:B------:R-:W-:Y:S01]  /*27e0*/  IMAD.WIDE.U32 R132, R133, -0x326172a9, RZ ;  /* 0xcd9e8d5785847825 */ /* 0x000fe200078e00ff */
[C---:B------:R-:W-:Y:S02]  /*27f0*/  PRMT R157, R152.reuse, 0x7771, RZ ;  /* 0x00007771989d7816 */ /* 0x040fe400000000ff */
[----:B------:R-:W-:Y:S02]  /*2800*/  PRMT R159, R152, 0x7773, RZ ;  /* 0x00007773989f7816 */ /* 0x000fe400000000ff */
[----:B------:R-:W-:Y:S01]  /*2810*/  LOP3.LUT R166, R166, UR21, R133, 0x96, !PT ;  /* 0x00000015a6a67c12 */ /* 0x000fe2000f8e9685 */
[----:B----4-:R-:W-:Y:S04]  /*2820*/  VIADD R3, R154, 0x13000 ;  /* 0x000130009a037836 */ /* 0x010fe80000000000 */
[----:B------:R-:W-:Y:S01]  /*2830*/  @P2 VIADD R155, R3, 0xffffffe0 ;  /* 0xffffffe0039b2836 */ /* 0x000fe20000000000 */
[----:B------:R-:W-:Y:S01]  /*2840*/  LOP3.LUT R3, R132, UR19, R153, 0x96, !PT ;  /* 0x0000001384037c12 */ /* 0x000fe2000f8e9699 */
[----:B------:R-:W-:Y:S01]  /*2850*/  IMAD.WIDE.U32 R132, R156, -0x326172a9, RZ ;  /* 0xcd9e8d579c847825 */ /* 0x000fe200078e00ff */
[----:B------:R-:W-:Y:S01]  /*2860*/  PRMT R153, R152, 0x7770, RZ ;  /* 0x0000777098997816 */ /* 0x000fe200000000ff */
[-C--:B-1----:R-:W-:Y:S05]  /*2870*/  HMMA.16816.F32 R4, R136, R140.reuse, R4 ;  /* 0x0000008c8804723c */ /* 0x082fea0000001804 */
[----:B------:R-:W-:Y:S02]  /*2880*/  LOP3.LUT R135, R158, UR19, R133, 0x96, !PT ;  /* 0x000000139e877c12 */ /* 0x000fe4000f8e9685 */
[----:B------:R-:W-:Y:S01]  /*2890*/  LOP3.LUT R133, R3, 0xff, RZ, 0xc0, !PT ;  /* 0x000000ff03857812 */ /* 0x000fe200078ec0ff */
[C---:B------:R-:W-:Y:S04]  /*28a0*/  HMMA.16816.F32 R8, R144.reuse, R140, R8 ;  /* 0x0000008c9008723c */ /* 0x040fe80000001808 */
[----:B------:R-:W-:Y:S01]  /*28b0*/  ISETP.LE.U32.AND P5, PT, R133, UR14, PT ;  /* 0x0000000e85007c0c */ /* 0x000fe2000bfa3070 */
[----:B------:R-:W-:Y:S01]  /*28c0*/  FMUL.FTZ R140, R252, 1.4426950216293334961 ;  /* 0x3fb8aa3bfc8c7820 */ /* 0x000fe20000410000 */
[----:B------:R-:W-:Y:S01]  /*28d0*/  PRMT R156, R152, 0x7772, RZ ;  /* 0x00007772989c7816 */ /* 0x000fe200000000ff */
[----:B------:R-:W-:Y:S01]  /*28e0*/  FMUL.FTZ R141, R251, 1.4426950216293334961 ;  /* 0x3fb8aa3bfb8d7820 */ /* 0x000fe20000410000 */
[-C--:B------:R-:W-:Y:S03]  /*28f0*/  HMMA.16816.F32 R12, R144, R142.reuse, R12 ;  /* 0x0000008e900c723c */ /* 0x080fe6000000180c */
[C---:B------:R-:W-:Y:S02]  /*2900*/  PRMT R148, R132.reuse, 0x7770, RZ ;  /* 0x0000777084947816 */ /* 0x040fe400000000ff */
[C---:B------:R-:W-:Y:S02]  /*2910*/  PRMT R151, R132.reuse, 0x7772, RZ ;  /* 0x0000777284977816 */ /* 0x040fe400000000ff */
[C---:B------:R-:W-:Y:S01]  /*2920*/  PRMT R152, R132.reuse, 0x7773, RZ ;  /* 0x0000777384987816 */ /* 0x040fe200000000ff */
[C---:B------:R-:W-:Y:S04]  /*2930*/  HMMA.16816.F32 R16, R136.reuse, R142, R16 ;  /* 0x0000008e8810723c */ /* 0x040fe80000001810 */
[----:B------:R-:W-:Y:S02]  /*2940*/  PRMT R150, R132, 0x7771, RZ ;  /* 0x0000777184967816 */ /* 0x000fe400000000ff */
[----:B------:R-:W-:Y:S04]  /*2950*/  SHF.R.U32.HI R132, RZ, 0x18, R3 ;  /* 0x00000018ff847819 */ /* 0x000fe80000011603 */
[----:B------:R-:W-:Y:S02]  /*2960*/  ISETP.LE.U32.AND P3, PT, R132, UR14, PT ;  /* 0x0000000e84007c0c */ /* 0x000fe4000bf63070 */
[C---:B------:R-:W-:Y:S02]  /*2970*/  PRMT R132, R3.reuse, 0x7632, R132 ;  /* 0x0000763203847816 */ /* 0x040fe40000000084 */
[----:B------:R-:W-:Y:S01]  /*2980*/  LOP3.LUT R3, R3, 0xffff, RZ, 0xc0, !PT ;  /* 0x0000ffff03037812 */ /* 0x000fe200078ec0ff */
[C---:B--2---:R-:W-:Y:S01]  /*2990*/  FMUL.FTZ R133, R217.reuse, 1.4426950216293334961 ;  /* 0x3fb8aa3bd9857820 */ /* 0x044fe20000410000 */
[----:B------:R-:W-:Y:S01]  /*29a0*/  FSETP.NEU.FTZ.AND P6, PT, R217, -INF , PT ;  /* 0xff800000d900780b */ /* 0x000fe20003fdd000 */
[C---:B---3--:R-:W-:Y:S01]  /*29b0*/  FMUL.FTZ R134, R229.reuse, 1.4426950216293334961 ;  /* 0x3fb8aa3be5867820 */ /* 0x048fe20000410000 */
[----:B------:R-:W-:Y:S02]  /*29c0*/  FSETP.NEU.FTZ.AND P1, PT, R229, -INF , PT ;  /* 0xff800000e500780b */ /* 0x000fe40003f3d000 */
[----:B------:R-:W-:Y:S02]  /*29d0*/  FSEL R133, R133, RZ, P6 ;  /* 0x000000ff85857208 */ /* 0x000fe40003000000 */
[----:B------:R-:W-:Y:S02]  /*29e0*/  FSEL R134, R134, RZ, P1 ;  /* 0x000000ff86867208 */ /* 0x000fe40000800000 */
[----:B------:R-:W-:Y:S01]  /*29f0*/  ISETP.LE.U32.AND P1, PT, R148, UR14, PT ;  /* 0x0000000e94007c0c */ /* 0x000fe2000bf23070 */
[--C-:B------:R-:W-:Y:S01]  /*2a00*/  FFMA.FTZ R6, R6, UR15, -R133.reuse ;  /* 0x0000000f06067c23 */ /* 0x100fe20008010885 */
[--C-:B------:R-:W-:Y:S01]  /*2a10*/  FFMA.FTZ R235, R7, UR15, -R133.reuse ;  /* 0x0000000f07eb7c23 */ /* 0x100fe20008010885 */
[--C-:B------:R-:W-:Y:S01]  /*2a20*/  FFMA.FTZ R4, R4, UR15, -R134.reuse ;  /* 0x0000000f04047c23 */ /* 0x100fe20008010886 */
[--C-:B------:R-:W-:Y:S01]  /*2a30*/  FFMA.FTZ R5, R5, UR15, -R134.reuse ;  /* 0x0000000f05057c23 */ /* 0x100fe20008010886 */
[----:B------:R-:W-:Y:S01]  /*2a40*/  MUFU.EX2 R148, R6 ;  /* 0x0000000600947308 */ /* 0x000fe20000000800 */
[----:B------:R-:W-:Y:S01]  /*2a50*/  FSETP.NEU.FTZ.AND P6, PT, R251, -INF , PT ;  /* 0xff800000fb00780b */ /* 0x000fe20003fdd000 */
[--C-:B------:R-:W-:Y:S01]  /*2a60*/  FFMA.FTZ R17, R17, UR15, -R134.reuse ;  /* 0x0000000f11117c23 */ /* 0x100fe20008010886 */
[--C-:B------:R-:W-:Y:S07]  /*2a70*/  FFMA.FTZ R19, R19, UR15, -R133.reuse ;  /* 0x0000000f13137c23 */ /* 0x100fee0008010885 */
[----:B------:R1:W2:Y:S01]  /*2a80*/  MUFU.EX2 R163, R4 ;  /* 0x0000000400a37308 */ /* 0x0002a20000000800 */
[----:B------:R-:W-:Y:S01]  /*2a90*/  FFMA.FTZ R18, R18, UR15, -R133 ;  /* 0x0000000f12127c23 */ /* 0x000fe20008010885 */
[----:B------:R-:W-:Y:S08]  /*2aa0*/  FFMA.FTZ R16, R16, UR15, -R134 ;  /* 0x0000000f10107c23 */ /* 0x000ff00008010886 */
[----:B------:R-:W-:Y:S10]  /*2ab0*/  MUFU.EX2 R149, R5 ;  /* 0x0000000500957308 */ /* 0x000ff40000000800 */
[----:B------:R-:W3:Y:S10]  /*2ac0*/  MUFU.EX2 R235, R235 ;  /* 0x000000eb00eb7308 */ /* 0x000ef40000000800 */
[----:B------:R-:W-:Y:S01]  /*2ad0*/  MUFU.EX2 R165, R19 ;  /* 0x0000001300a57308 */ /* 0x000fe20000000800 */
[----:B-1----:R-:W-:Y:S01]  /*2ae0*/  LOP3.LUT R4, R132, 0xff, RZ, 0xc0, !PT ;  /* 0x000000ff84047812 */ /* 0x002fe200078ec0ff */
[----:B--2---:R-:W-:Y:S01]  /*2af0*/  @!P5 FADD.FTZ R163, -R163, -RZ ;  /* 0x800000ffa3a3d221 */ /* 0x004fe20000010100 */
[----:B------:R-:W-:Y:S07]  /*2b00*/  FSEL R132, R140, RZ, P4 ;  /* 0x000000ff8c847208 */ /* 0x000fee0002000000 */
[----:B------:R-:W-:Y:S01]  /*2b10*/  MUFU.EX2 R217, R18 ;  /* 0x0000001200d97308 */ /* 0x000fe20000000800 */
[----:B------:R-:W-:Y:S02]  /*2b20*/  ISETP.LE.U32.AND P4, PT, R4, UR14, PT ;  /* 0x0000000e04007c0c */ /* 0x000fe4000bf83070 */
[----:B------:R-:W-:Y:S01]  /*2b30*/  SHF.R.U32.HI R4, RZ, 0x8, R3 ;  /* 0x00000008ff047819 */ /* 0x000fe20000011603 */
[--C-:B------:R-:W-:Y:S01]  /*2b40*/  FFMA.FTZ R8, R8, UR15, -R132.reuse ;  /* 0x0000000f08087c23 */ /* 0x100fe20008010884 */
[----:B------:R-:W-:Y:S01]  /*2b50*/  LOP3.LUT R140, R135, 0xff, RZ, 0xc0, !PT ;  /* 0x000000ff878c7812 */ /* 0x000fe200078ec0ff */
[--C-:B------:R-:W-:Y:S01]  /*2b60*/  FFMA.FTZ R9, R9, UR15, -R132.reuse ;  /* 0x0000000f09097c23 */ /* 0x100fe20008010884 */
[----:B------:R-:W-:Y:S03]  /*2b70*/  LOP3.LUT R4, R4, 0xffff, RZ, 0xc0, !PT ;  /* 0x0000ffff04047812 */ /* 0x000fe600078ec0ff */
[----:B------:R1:W2:Y:S01]  /*2b80*/  MUFU.EX2 R238, R8 ;  /* 0x0000000800ee7308 */ /* 0x0002a20000000800 */
[----:B------:R-:W-:Y:S01]  /*2b90*/  FSEL R3, R141, RZ, P6 ;  /* 0x000000ff8d037208 */ /* 0x000fe20003000000 */
[----:B---3--:R-:W-:Y:S01]  /*2ba0*/  @!P3 FADD.FTZ R235, -R235, -RZ ;  /* 0x800000ffebebb221 */ /* 0x008fe20000010100 */
[----:B------:R-:W-:Y:S07]  /*2bb0*/  ISETP.LE.U32.AND P5, PT, R4, UR14, PT ;  /* 0x0000000e04007c0c */ /* 0x000fee000bfa3070 */
[----:B------:R-:W-:Y:S01]  /*2bc0*/  MUFU.EX2 R236, R9 ;  /* 0x0000000900ec7308 */ /* 0x000fe20000000800 */
[----:B------:R3:W4:Y:S01]  /*2bd0*/  LDSM.16.M88.4 R4, [R2+0xd400] ;  /* 0x00d400000204783b */ /* 0x0007220000000200 */
[----:B------:R-:W-:Y:S01]  /*2be0*/  ISETP.LE.U32.AND P6, PT, R140, UR14, PT ;  /* 0x0000000e8c007c0c */ /* 0x000fe2000bfc3070 */
[--C-:B------:R-:W-:Y:S01]  /*2bf0*/  FFMA.FTZ R11, R11, UR15, -R3.reuse ;  /* 0x0000000f0b0b7c23 */ /* 0x100fe20008010803 */
[----:B------:R-:W-:Y:S01]  /*2c00*/  LOP3.LUT R140, R135, 0xffff, RZ, 0xc0, !PT ;  /* 0x0000ffff878c7812 */ /* 0x000fe200078ec0ff */
[----:B------:R-:W-:Y:S01]  /*2c10*/  @!P4 FADD.FTZ R148, -R148, -RZ ;  /* 0x800000ff9494c221 */ /* 0x000fe20000010100 */
[--C-:B------:R-:W-:Y:S04]  /*2c20*/  FFMA.FTZ R14, R14, UR15, -R3.reuse ;  /* 0x0000000f0e0e7c23 */ /* 0x100fe80008010803 */
[----:B------:R-:W-:Y:S01]  /*2c30*/  MUFU.EX2 R237, R11 ;  /* 0x0000000b00ed7308 */ /* 0x000fe20000000800 */
[--C-:B------:R-:W-:Y:S01]  /*2c40*/  FFMA.FTZ R10, R10, UR15, -R3.reuse ;  /* 0x0000000f0a0a7c23 */ /* 0x100fe20008010803 */
[----:B------:R-:W-:Y:S01]  /*2c50*/  FFMA.FTZ R12, R12, UR15, -R132 ;  /* 0x0000000f0c0c7c23 */ /* 0x000fe20008010884 */
[----:B-1----:R-:W-:Y:S01]  /*2c60*/  SHF.R.U32.HI R8, RZ, 0x8, R140 ;  /* 0x00000008ff087819 */ /* 0x002fe2000001168c */
[----:B------:R-:W-:Y:S01]  /*2c70*/  FFMA.FTZ R13, R13, UR15, -R132 ;  /* 0x0000000f0d0d7c23 */ /* 0x000fe20008010884 */
[----:B------:R-:W-:Y:S01]  /*2c80*/  @!P5 FADD.FTZ R149, -R149, -RZ ;  /* 0x800000ff9595d221 */ /* 0x000fe20000010100 */
[----:B------:R-:W-:Y:S04]  /*2c90*/  FFMA.FTZ R15, R15, UR15, -R3 ;  /* 0x0000000f0f0f7c23 */ /* 0x000fe80008010803 */
[----:B------:R-:W-:Y:S01]  /*2ca0*/  MUFU.EX2 R233, R14 ;  /* 0x0000000e00e97308 */ /* 0x000fe20000000800 */
[----:B--2---:R-:W-:Y:S01]  /*2cb0*/  @!P6 FADD.FTZ R238, -R238, -RZ ;  /* 0x800000ffeeeee221 */ /* 0x004fe20000010100 */
[----:B------:R-:W-:Y:S08]  /*2cc0*/  ISETP.GT.U32.AND P6, PT, R150, UR14, PT ;  /* 0x0000000e96007c0c */ /* 0x000ff0000bfc4070 */
[----:B------:R1:W-:Y:S10]  /*2cd0*/  MUFU.EX2 R239, R10 ;  /* 0x0000000a00ef7308 */ /* 0x0003f40000000800 */
[----:B------:R-:W2:Y:S01]  /*2ce0*/  MUFU.EX2 R234, R12 ;  /* 0x0000000c00ea7308 */ /* 0x000ea20000000800 */
[----:B---3--:R-:W-:Y:S02]  /*2cf0*/  PRMT R2, R135, 0x7632, R2 ;  /* 0x0000763287027816 */ /* 0x008fe40000000002 */
[----:B------:R-:W-:Y:S07]  /*2d00*/  SHF.R.U32.HI R135, RZ, 0x18, R135 ;  /* 0x00000018ff877819 */ /* 0x000fee0000011687 */
[----:B------:R-:W3:Y:S01]  /*2d10*/  MUFU.EX2 R231, R13 ;  /* 0x0000000d00e77308 */ /* 0x000ee20000000800 */
[----:B------:R-:W-:Y:S02]  /*2d20*/  LOP3.LUT R2, R2, 0xff, RZ, 0xc0, !PT ;  /* 0x000000ff02027812 */ /* 0x000fe400078ec0ff */
[----:B------:R-:W-:Y:S07]  /*2d30*/  ISETP.LE.U32.AND P3, PT, R135, UR14, PT ;  /* 0x0000000e87007c0c */ /* 0x000fee000bf63070 */
[----:B------:R-:W-:Y:S01]  /*2d40*/  MUFU.EX2 R230, R15 ;  /* 0x0000000f00e67308 */ /* 0x000fe20000000800 */
[----:B------:R-:W-:Y:S01]  /*2d50*/  ISETP.LE.U32.AND P5, PT, R2, UR14, PT ;  /* 0x0000000e02007c0c */ /* 0x000fe2000bfa3070 */
[----:B-1----:R-:W-:Y:S01]  /*2d60*/  IMAD.WIDE.U32 R10, R164, -0x2daee0ad, RZ ;  /* 0xd2511f53a40a7825 */ /* 0x002fe200078e00ff */
[----:B------:R-:W-:Y:S07]  /*2d70*/  LOP3.LUT R2, R8, 0xffff, RZ, 0xc0, !PT ;  /* 0x0000ffff08027812 */ /* 0x000fee00078ec0ff */
[----:B------:R-:W-:Y:S01]  /*2d80*/  MUFU.EX2 R229, R16 ;  /* 0x0000001000e57308 */ /* 0x000fe20000000800 */
[----:B--2---:R-:W-:Y:S01]  /*2d90*/  @!P1 FADD.FTZ R234, -R234, -RZ ;  /* 0x800000ffeaea9221 */ /* 0x004fe20000010100 */
[----:B------:R-:W-:Y:S01]  /*2da0*/  ISETP.GT.U32.AND P1, PT, R156, UR14, PT ;  /* 0x0000000e9c007c0c */ /* 0x000fe2000bf24070 */
[----:B------:R-:W-:Y:S01]  /*2db0*/  IMAD.WIDE.U32 R8, R166, -0x2daee0ad, RZ ;  /* 0xd2511f53a6087825 */ /* 0x000fe200078e00ff */
[----:B------:R-:W-:Y:S06]  /*2dc0*/  ISETP.LE.U32.AND P4, PT, R2, UR14, PT ;  /* 0x0000000e02007c0c */ /* 0x000fec000bf83070 */
[----:B------:R-:W1:Y:S01]  /*2dd0*/  MUFU.EX2 R166, R17 ;  /* 0x0000001100a67308 */ /* 0x000e620000000800 */
[-C--:B----4-:R-:W-:Y:S03]  /*2de0*/  HMMA.16816.F32 R20, R136, R4.reuse, R20 ;  /* 0x000000048814723c */ /* 0x090fe60000001814 */
[----:B------:R-:W-:Y:S01]  /*2df0*/  @!P3 FADD.FTZ R237, -R237, -RZ ;  /* 0x800000ffededb221 */ /* 0x000fe20000010100 */
[----:B---3--:R-:W-:Y:S01]  /*2e00*/  @P6 FADD.FTZ R231, -R231, -RZ ;  /* 0x800000ffe7e76221 */ /* 0x008fe20000010100 */
[----:B------:R-:W-:Y:S01]  /*2e10*/  @!P5 FADD.FTZ R239, -R239, -RZ ;  /* 0x800000ffefefd221 */ /* 0x000fe20000010100 */
[----:B------:R-:W-:Y:S02]  /*2e20*/  ISETP.GT.U32.AND P6, PT, R152, UR14, PT ;  /* 0x0000000e98007c0c */ /* 0x000fe4000bfc4070 */
[C---:B------:R-:W-:Y:S04]  /*2e30*/  HMMA.16816.F32 R24, R144.reuse, R4, R24 ;  /* 0x000000049018723c */ /* 0x040fe80000001818 */
[----:B------:R-:W-:Y:S01]  /*2e40*/  @!P4 FADD.FTZ R236, -R236, -RZ ;  /* 0x800000ffececc221 */ /* 0x000fe20000010100 */
[----:B------:R-:W-:Y:S01]  /*2e50*/  ISETP.GT.U32.AND P4, PT, R151, UR14, PT ;  /* 0x0000000e97007c0c */ /* 0x000fe2000bf84070 */
[----:B------:R-:W-:Y:S01]  /*2e60*/  @P1 FADD.FTZ R217, -R217, -RZ ;  /* 0x800000ffd9d91221 */ /* 0x000fe20000010100 */
[----:B------:R-:W-:Y:S01]  /*2e70*/  ISETP.GT.U32.AND P3, PT, R157, UR14, PT ;  /* 0x0000000e9d007c0c */ /* 0x000fe2000bf64070 */
[-C--:B------:R-:W-:Y:S03]  /*2e80*/  HMMA.16816.F32 R28, R144, R6.reuse, R28 ;  /* 0x00000006901c723c */ /* 0x080fe6000000181c */
[----:B------:R-:W-:Y:S01]  /*2e90*/  LOP3.LUT R9, R232, UR18, R9, 0x96, !PT ;  /* 0x00000012e8097c12 */ /* 0x000fe2000f8e9609 */
[--C-:B------:R-:W-:Y:S01]  /*2ea0*/  FFMA.FTZ R20, R20, UR15, -R134.reuse ;  /* 0x0000000f14147c23 */ /* 0x100fe20008010886 */
[----:B------:R-:W-:Y:S01]  /*2eb0*/  FFMA.FTZ R21, R21, UR15, -R134 ;  /* 0x0000000f15157c23 */ /* 0x000fe20008010886 */
[--C-:B------:R-:W-:Y:S01]  /*2ec0*/  FFMA.FTZ R22, R22, UR15, -R133.reuse ;  /* 0x0000000f16167c23 */ /* 0x100fe20008010885 */
[----:B------:R-:W-:Y:S01]  /*2ed0*/  LOP3.LUT R5, R9, 0xff, RZ, 0xc0, !PT ;  /* 0x000000ff09057812 */ /* 0x000fe200078ec0ff */
[----:B------:R-:W-:Y:S01]  /*2ee0*/  HMMA.16816.F32 R32, R136, R6, R32 ;  /* 0x000000068820723c */ /* 0x000fe20000001820 */
[----:B------:R-:W2:Y:S03]  /*2ef0*/  MUFU.EX2 R164, R20 ;  /* 0x0000001400a47308 */ /* 0x000ea60000000800 */
[----:B------:R-:W-:Y:S01]  /*2f00*/  @P4 FADD.FTZ R233, -R233, -RZ ;  /* 0x800000ffe9e94221 */ /* 0x000fe20000010100 */
[----:B------:R-:W-:Y:S01]  /*2f10*/  ISETP.GT.U32.AND P4, PT, R159, UR14, PT ;  /* 0x0000000e9f007c0c */ /* 0x000fe2000bf84070 */
[----:B-1----:R-:W-:Y:S01]  /*2f20*/  @P3 FADD.FTZ R166, -R166, -RZ ;  /* 0x800000ffa6a63221 */ /* 0x002fe20000010100 */
[----:B------:R-:W-:Y:S04]  /*2f30*/  LOP3.LUT R4, R9, 0xffff, RZ, 0xc0, !PT ;  /* 0x0000ffff09047812 */ /* 0x000fe800078ec0ff */
[----:B------:R-:W1:Y:S01]  /*2f40*/  MUFU.EX2 R162, R21 ;  /* 0x0000001500a27308 */ /* 0x000e620000000800 */
[----:B------:R-:W-:Y:S01]  /*2f50*/  ISETP.LE.U32.AND P3, PT, R5, UR14, PT ;  /* 0x0000000e05007c0c */ /* 0x000fe2000bf63070 */
[----:B------:R-:W-:Y:S01]  /*2f60*/  FFMA.FTZ R23, R23, UR15, -R133 ;  /* 0x0000000f17177c23 */ /* 0x000fe20008010885 */
[----:B------:R-:W-:Y:S07]  /*2f70*/  SHF.R.U32.HI R4, RZ, 0x8, R4 ;  /* 0x00000008ff047819 */ /* 0x000fee0000011604 */
[----:B------:R-:W3:Y:S01]  /*2f80*/  MUFU.EX2 R158, R22 ;  /* 0x00000016009e7308 */ /* 0x000ee20000000800 */
[--C-:B------:R-:W-:Y:S01]  /*2f90*/  SHF.R.U32.HI R5, RZ, 0x18, R9.reuse ;  /* 0x00000018ff057819 */ /* 0x100fe20000011609 */
[----:B------:R-:W-:Y:S01]  /*2fa0*/  @P6 FADD.FTZ R230, -R230, -RZ ;  /* 0x800000ffe6e66221 */ /* 0x000fe20000010100 */
[----:B------:R-:W-:Y:S07]  /*2fb0*/  LOP3.LUT R4, R4, 0xffff, RZ, 0xc0, !PT ;  /* 0x0000ffff04047812 */ /* 0x000fee00078ec0ff */
[----:B------:R-:W4:Y:S01]  /*2fc0*/  MUFU.EX2 R157, R23 ;  /* 0x00000017009d7308 */ /* 0x000f220000000800 */
[----:B------:R-:W-:Y:S01]  /*2fd0*/  PRMT R9, R9, 0x7632, R9 ;  /* 0x0000763209097816 */ /* 0x000fe20000000009 */
[----:B------:R-:W-:Y:S01]  /*2fe0*/  @P4 FADD.FTZ R165, -R165, -RZ ;  /* 0x800000ffa5a54221 */ /* 0x000fe20000010100 */
[----:B------:R-:W-:Y:S01]  /*2ff0*/  ISETP.LE.U32.AND P5, PT, R153, UR14, PT ;  /* 0x0000000e99007c0c */ /* 0x000fe2000bfa3070 */
[--C-:B------:R-:W-:Y:S01]  /*3000*/  FFMA.FTZ R32, R32, UR15, -R134.reuse ;  /* 0x0000000f20207c23 */ /* 0x100fe20008010886 */
[----:B------:R-:W-:Y:S01]  /*3010*/  ISETP.LE.U32.AND P4, PT, R4, UR14, PT ;  /* 0x0000000e04007c0c */ /* 0x000fe2000bf83070 */
[----:B--2---:R-:W-:Y:S01]  /*3020*/  @!P3 FADD.FTZ R164, -R164, -RZ ;  /* 0x800000ffa4a4b221 */ /* 0x004fe20000010100 */
[----:B------:R-:W-:Y:S01]  /*3030*/  LOP3.LUT R9, R9, 0xff, RZ, 0xc0, !PT ;  /* 0x000000ff09097812 */ /* 0x000fe200078ec0ff */
[----:B------:R-:W-:Y:S01]  /*3040*/  FFMA.FTZ R134, R33, UR15, -R134 ;  /* 0x0000000f21867c23 */ /* 0x000fe20008010886 */
[----:B------:R-:W-:Y:S01]  /*3050*/  LOP3.LUT R2, R160, UR18, R11, 0x96, !PT ;  /* 0x00000012a0027c12 */ /* 0x000fe2000f8e960b */
[----:B------:R-:W2:Y:S01]  /*3060*/  MUFU.EX2 R152, R32 ;  /* 0x0000002000987308 */ /* 0x000ea20000000800 */
[----:B------:R-:W-:Y:S01]  /*3070*/  ISETP.LE.U32.AND P3, PT, R9, UR14, PT ;  /* 0x0000000e09007c0c */ /* 0x000fe2000bf63070 */
[----:B------:R-:W-:Y:S01]  /*3080*/  FFMA.FTZ R25, R25, UR15, -R132 ;  /* 0x0000000f19197c23 */ /* 0x000fe20008010884 */
[----:B------:R-:W-:Y:S07]  /*3090*/  LOP3.LUT R4, R2, 0xffff, RZ, 0xc0, !PT ;  /* 0x0000ffff02047812 */ /* 0x000fee00078ec0ff */
[----:B------:R-:W2:Y:S01]  /*30a0*/  MUFU.EX2 R151, R134 ;  /* 0x0000008600977308 */ /* 0x000ea20000000800 */
[----:B------:R-:W-:Y:S01]  /*30b0*/  ISETP.LE.U32.AND P1, PT, R5, UR14, PT ;  /* 0x0000000e05007c0c */ /* 0x000fe2000bf23070 */
[----:B------:R-:W-:Y:S01]  /*30c0*/  @!P5 FADD.FTZ R229, -R229, -RZ ;  /* 0x800000ffe5e5d221 */ /* 0x000fe20000010100 */
[----:B------:R-:W-:Y:S01]  /*30d0*/  PRMT R11, R8, 0x7770, RZ ;  /* 0x00007770080b7816 */ /* 0x000fe200000000ff */
[----:B-1----:R-:W-:Y:S01]  /*30e0*/  @!P4 FADD.FTZ R162, -R162, -RZ ;  /* 0x800000ffa2a2c221 */ /* 0x002fe20000010100 */
[----:B------:R-:W-:Y:S05]  /*30f0*/  LOP3.LUT R5, R2, 0xff, RZ, 0xc0, !PT ;  /* 0x000000ff02057812 */ /* 0x000fea00078ec0ff */
[----:B------:R-:W1:Y:S01]  /*3100*/  MUFU.EX2 R159, R25 ;  /* 0x00000019009f7308 */ /* 0x000e620000000800 */
[----:B------:R-:W-:Y:S01]  /*3110*/  PRMT R12, R8, 0x7771, RZ ;  /* 0x00007771080c7816 */ /* 0x000fe200000000ff */
[--C-:B------:R-:W-:Y:S01]  /*3120*/  FFMA.FTZ R34, R34, UR15, -R133.reuse ;  /* 0x0000000f22227c23 */ /* 0x100fe20008010885 */
[----:B------:R-:W-:Y:S01]  /*3130*/  SHF.R.U32.HI R4, RZ, 0x8, R4 ;  /* 0x00000008ff047819 */ /* 0x000fe20000011604 */
[----:B---3--:R-:W-:Y:S01]  /*3140*/  @!P3 FADD.FTZ R158, -R158, -RZ ;  /* 0x800000ff9e9eb221 */ /* 0x008fe20000010100 */
[----:B------:R-:W-:Y:S01]  /*3150*/  ISETP.LE.U32.AND P6, PT, R11, UR14, PT ;  /* 0x0000000e0b007c0c */ /* 0x000fe2000bfc3070 */
[----:B------:R-:W-:Y:S01]  /*3160*/  FFMA.FTZ R133, R35, UR15, -R133 ;  /* 0x0000000f23857c23 */ /* 0x000fe20008010885 */
[----:B------:R-:W-:Y:S01]  /*3170*/  ISETP.GT.U32.AND P5, PT, R12, UR14, PT ;  /* 0x0000000e0c007c0c */ /* 0x000fe2000bfa4070 */
[----:B----4-:R-:W-:Y:S01]  /*3180*/  @!P1 FADD.FTZ R157, -R157, -RZ ;  /* 0x800000ff9d9d9221 */ /* 0x010fe20000010100 */
[----:B------:R-:W-:Y:S01]  /*3190*/  ISETP.LE.U32.AND P4, PT, R5, UR14, PT ;  /* 0x0000000e05007c0c */ /* 0x000fe2000bf83070 */
[----:B------:R-:W-:Y:S01]  /*31a0*/  MUFU.EX2 R153, R133 ;  /* 0x0000008500997308 */ /* 0x000fe20000000800 */
[----:B------:R-:W-:Y:S01]  /*31b0*/  LOP3.LUT R4, R4, 0xffff, RZ, 0xc0, !PT ;  /* 0x0000ffff04047812 */ /* 0x000fe200078ec0ff */
[----:B------:R-:W-:Y:S01]  /*31c0*/  FFMA.FTZ R26, R26, UR15, -R3 ;  /* 0x0000000f1a1a7c23 */ /* 0x000fe20008010803 */
[----:B------:R-:W-:Y:S01]  /*31d0*/  PRMT R5, R2, 0x7632, R5 ;  /* 0x0000763202057816 */ /* 0x000fe20000000005 */
[----:B------:R-:W-:Y:S01]  /*31e0*/  FFMA.FTZ R24, R24, UR15, -R132 ;  /* 0x0000000f18187c23 */ /* 0x000fe20008010884 */
[----:B------:R-:W-:Y:S05]  /*31f0*/  ISETP.LE.U32.AND P3, PT, R4, UR14, PT ;  /* 0x0000000e04007c0c */ /* 0x000fea000bf63070 */
[----:B------:R-:W3:Y:S01]  /*3200*/  MUFU.EX2 R161, R26 ;  /* 0x0000001a00a17308 */ /* 0x000ee20000000800 */
[----:B------:R-:W-:Y:S01]  /*3210*/  LOP3.LUT R4, R5, 0xff, RZ, 0xc0, !PT ;  /* 0x000000ff05047812 */ /* 0x000fe200078ec0ff */
[----:B--2---:R-:W-:Y:S01]  /*3220*/  @!P6 FADD.FTZ R152, -R152, -RZ ;  /* 0x800000ff9898e221 */ /* 0x004fe20000010100 */
[----:B------:R-:W-:Y:S01]  /*3230*/  PRMT R5, R10, 0x7771, RZ ;  /* 0x000077710a057816 */ /* 0x000fe200000000ff */
[----:B------:R-:W-:Y:S01]  /*3240*/  @P5 FADD.FTZ R151, -R151, -RZ ;  /* 0x800000ff97975221 */ /* 0x000fe20000010100 */
[----:B------:R-:W-:Y:S05]  /*3250*/  ISETP.LE.U32.AND P1, PT, R4, UR14, PT ;  /* 0x0000000e04007c0c */ /* 0x000fea000bf23070 */
[----:B------:R-:W2:Y:S01]  /*3260*/  MUFU.EX2 R160, R24 ;  /* 0x0000001800a07308 */ /* 0x000ea20000000800 */
[----:B------:R-:W-:Y:S01]  /*3270*/  PRMT R4, R10, 0x7772, RZ ;  /* 0x000077720a047816 */ /* 0x000fe200000000ff */
[--C-:B------:R-:W-:Y:S01]  /*3280*/  FFMA.FTZ R30, R30, UR15, -R3.reuse ;  /* 0x0000000f1e1e7c23 */ /* 0x100fe20008010803 */
[----:B------:R-:W-:Y:S07]  /*3290*/  ISETP.GT.U32.AND P6, PT, R5, UR14, PT ;  /* 0x0000000e05007c0c */ /* 0x000fee000bfc4070 */
[----:B------:R-:W4:Y:S01]  /*32a0*/  MUFU.EX2 R156, R34 ;  /* 0x00000022009c7308 */ /* 0x000f220000000800 */
[----:B------:R-:W-:Y:S01]  /*32b0*/  SHF.R.U32.HI R5, RZ, 0x18, R2 ;  /* 0x00000018ff057819 */ /* 0x000fe20000011602 */
[----:B-1----:R-:W-:Y:S01]  /*32c0*/  @!P3 FADD.FTZ R159, -R159, -RZ ;  /* 0x800000ff9f9fb221 */ /* 0x002fe20000010100 */
[----:B------:R-:W-:Y:S01]  /*32d0*/  ISETP.GT.U32.AND P5, PT, R4, UR14, PT ;  /* 0x0000000e04007c0c */ /* 0x000fe2000bfa4070 */
[--C-:B------:R-:W-:Y:S01]  /*32e0*/  FFMA.FTZ R27, R27, UR15, -R3.reuse ;  /* 0x0000000f1b1b7c23 */ /* 0x100fe20008010803 */
[----:B------:R-:W-:Y:S01]  /*32f0*/  F2FP.RELU.F16.F32.PACK_AB R2, R235, R148 ;  /* 0x00000094eb02723e */ /* 0x000fe200000008ff */
[----:B------:R-:W-:Y:S01]  /*3300*/  FFMA.FTZ R3, R31, UR15, -R3 ;  /* 0x0000000f1f037c23 */ /* 0x000fe20008010803 */
[----:B------:R-:W-:Y:S01]  /*3310*/  F2FP.RELU.F16.F32.PACK_AB R4, R149, R163 ;  /* 0x000000a39504723e */ /* 0x000fe200000008ff */
[----:B---3--:R-:W-:Y:S01]  /*3320*/  @!P1 FADD.FTZ R161, -R161, -RZ ;  /* 0x800000ffa1a19221 */ /* 0x008fe20000010100 */
[C---:B------:R-:W-:Y:S01]  /*3330*/  PRMT R13, R8.reuse, 0x7772, RZ ;  /* 0x00007772080d7816 */ /* 0x040fe200000000ff */
[----:B------:R1:W-:Y:S01]  /*3340*/  STS [R154+0x13400], R2 ;  /* 0x013400029a007388 */ /* 0x0003e20000000800 */
[----:B------:R-:W-:Y:S01]  /*3350*/  PRMT R8, R8, 0x7773, RZ ;  /* 0x0000777308087816 */ /* 0x000fe200000000ff */
[----:B--2---:R-:W-:Y:S01]  /*3360*/  @!P4 FADD.FTZ R160, -R160, -RZ ;  /* 0x800000ffa0a0c221 */ /* 0x004fe20000010100 */
[----:B------:R-:W-:Y:S01]  /*3370*/  F2FP.RELU.F16.F32.PACK_AB R7, R236, R238 ;  /* 0x000000eeec07723e */ /* 0x000fe200000008ff */
[----:B------:R2:W-:Y:S01]  /*3380*/  STS [R154+0x13000], R4 ;  /* 0x013000049a007388 */ /* 0x0005e20000000800 */
[----:B------:R-:W-:Y:S01]  /*3390*/  ISETP.GT.U32.AND P3, PT, R8, UR14, PT ;  /* 0x0000000e08007c0c */ /* 0x000fe2000bf64070 */
[----:B------:R3:W-:Y:S01]  /*33a0*/  MUFU.EX2 R144, R3 ;  /* 0x0000000300907308 */ /* 0x0007e20000000800 */
[----:B------:R-:W-:Y:S01]  /*33b0*/  PRMT R6, R10, 0x7770, RZ ;  /* 0x000077700a067816 */ /* 0x000fe200000000ff */
[--C-:B------:R-:W-:Y:S01]  /*33c0*/  FFMA.FTZ R28, R28, UR15, -R132.reuse ;  /* 0x0000000f1c1c7c23 */ /* 0x100fe20008010884 */
[----:B------:R-:W-:Y:S01]  /*33d0*/  F2FP.RELU.F16.F32.PACK_AB R8, R231, R234 ;  /* 0x000000eae708723e */ /* 0x000fe200000008ff */
[----:B------:R-:W-:Y:S01]  /*33e0*/  FFMA.FTZ R132, R29, UR15, -R132 ;  /* 0x0000000f1d847c23 */ /* 0x000fe20008010884 */
[----:B------:R-:W-:Y:S05]  /*33f0*/  ISETP.LE.U32.AND P1, PT, R6, UR14, PT ;  /* 0x0000000e06007c0c */ /* 0x000fea000bf23070 */
[----:B------:R-:W2:Y:S01]  /*3400*/  MUFU.EX2 R150, R27 ;  /* 0x0000001b00967308 */ /* 0x000ea20000000800 */
[----:B------:R-:W-:Y:S02]  /*3410*/  F2FP.RELU.F16.F32.PACK_AB R6, R237, R239 ;  /* 0x000000efed06723e */ /* 0x000fe400000008ff */
[----:B------:R-:W-:Y:S07]  /*3420*/  ISETP.GT.U32.AND P4, PT, R13, UR14, PT ;  /* 0x0000000e0d007c0c */ /* 0x000fee000bf84070 */
[----:B------:R-:W2:Y:S01]  /*3430*/  MUFU.EX2 R147, R28 ;  /* 0x0000001c00937308 */ /* 0x000ea20000000800 */
[----:B------:R-:W-:Y:S01]  /*3440*/  PRMT R10, R10, 0x7773, RZ ;  /* 0x000077730a0a7816 */ /* 0x000fe200000000ff */
[----:B------:R-:W-:Y:S01]  /*3450*/  @P3 FADD.FTZ R153, -R153, -RZ ;  /* 0x800000ff99993221 */ /* 0x000fe20000010100 */
[----:B------:R-:W-:Y:S07]  /*3460*/  ISETP.LE.U32.AND P3, PT, R5, UR14, PT ;  /* 0x0000000e05007c0c */ /* 0x000fee000bf63070 */
[----:B------:R-:W2:Y:S01]  /*3470*/  MUFU.EX2 R146, R132 ;  /* 0x0000008400927308 */ /* 0x000ea20000000800 */
[----:B------:R-:W-:Y:S02]  /*3480*/  F2FP.RELU.F16.F32.PACK_AB R5, R166, R229 ;  /* 0x000000e5a605723e */ /* 0x000fe400000008ff */
[----:B---3--:R-:W-:Y:S07]  /*3490*/  F2FP.RELU.F16.F32.PACK_AB R3, R151, R152 ;  /* 0x000000989703723e */ /* 0x008fee00000008ff */
[----:B------:R-:W3:Y:S01]  /*34a0*/  MUFU.EX2 R145, R30 ;  /* 0x0000001e00917308 */ /* 0x000ee20000000800 */
[----:B-1----:R-:W-:Y:S02]  /*34b0*/  IMAD.IADD R2, R167, 0x1, R154 ;  /* 0x00000001a7027824 */ /* 0x002fe400078e029a */
[----:B----4-:R-:W-:Y:S01]  /*34c0*/  @P4 FADD.FTZ R156, -R156, -RZ ;  /* 0x800000ff9c9c4221 */ /* 0x010fe20000010100 */
[----:B--2---:R-:W-:Y:S02]  /*34d0*/  F2FP.RELU.F16.F32.PACK_AB R4, R165, R217 ;  /* 0x000000d9a504723e */ /* 0x004fe400000008ff */
[----:B------:R1:W-:Y:S01]  /*34e0*/  STS [R2+0x13000], R5 ;  /* 0x0130000502007388 */ /* 0x0003e20000000800 */
[----:B------:R-:W-:Y:S01]  /*34f0*/  ISETP.GT.U32.AND P4, PT, R10, UR14, PT ;  /* 0x0000000e0a007c0c */ /* 0x000fe2000bf84070 */
[----:B------:R-:W-:Y:S01]  /*3500*/  @!P3 FADD.FTZ R150, -R150, -RZ ;  /* 0x800000ff9696b221 */ /* 0x000fe20000010100 */
[----:B------:R-:W-:Y:S01]  /*3510*/  @!P1 FADD.FTZ R147, -R147, -RZ ;  /* 0x800000ff93939221 */ /* 0x000fe20000010100 */
[----:B------:R2:W-:Y:S01]  /*3520*/  STS [R2+0x13400], R4 ;  /* 0x0134000402007388 */ /* 0x0005e20000000800 */
[----:B------:R-:W-:Y:S01]  /*3530*/  @P6 FADD.FTZ R146, -R146, -RZ ;  /* 0x800000ff92926221 */ /* 0x000fe20000010100 */
[----:B------:R-:W-:Y:S02]  /*3540*/  FSETP.GE.FTZ.AND P3, PT, R149, RZ, PT ;  /* 0x000000ff9500720b */ /* 0x000fe40003f76000 */
[----:B------:R4:W-:Y:S01]  /*3550*/  STS [R154+0x14000], R7 ;  /* 0x014000079a007388 */ /* 0x0009e20000000800 */
[----:B---3--:R-:W-:Y:S01]  /*3560*/  @P5 FADD.FTZ R145, -R145, -RZ ;  /* 0x800000ff91915221 */ /* 0x008fe20000010100 */
[----:B------:R-:W-:Y:S02]  /*3570*/  FSETP.GE.FTZ.AND P6, PT, R229, RZ, PT ;  /* 0x000000ffe500720b */ /* 0x000fe40003fd6000 */
[----:B------:R3:W-:Y:S01]  /*3580*/  STS [R154+0x14400], R6 ;  /* 0x014400069a007388 */ /* 0x0007e20000000800 */
[----:B------:R-:W-:Y:S01]  /*3590*/  FSETP.GE.FTZ.AND P5, PT, R166, RZ, PT ;  /* 0x000000ffa600720b */ /* 0x000fe20003fb6000 */
[----:B------:R-:W-:Y:S01]  /*35a0*/  @P4 FADD.FTZ R144, -R144, -RZ ;  /* 0x800000ff90904221 */ /* 0x000fe20000010100 */
[----:B------:R-:W-:Y:S01]  /*35b0*/  FSETP.GE.FTZ.AND P4, PT, R163, RZ, PT ;  /* 0x000000ffa300720b */ /* 0x000fe20003f96000 */
[----:B------:R-:W-:Y:S01]  /*35c0*/  STS [R2+0x14000], R8 ;  /* 0x0140000802007388 */ /* 0x000fe20000000800 */
[----:B-1----:R-:W-:Y:S01]  /*35d0*/  F2FP.RELU.F16.F32.PACK_AB R5, R157, R158 ;  /* 0x0000009e9d05723e */ /* 0x002fe200000008ff */
[----:B--2---:R-:W-:Y:S02]  /*35e0*/  IMAD.IADD R4, R167, 0x1, R155 ;  /* 0x00000001a7047824 */ /* 0x004fe400078e029b */
[----:B------:R-:W-:Y:S01]  /*35f0*/  IMAD.SHL.U32 R167, R225, 0x8, RZ ;  /* 0x00000008e1a77824 */ /* 0x000fe200078e00ff */
[----:B----4-:R-:W-:Y:S02]  /*3600*/  F2FP.RELU.F16.F32.PACK_AB R7, R230, R233 ;  /* 0x000000e9e607723e */ /* 0x010fe400000008ff */
[----:B---3--:R-:W-:Y:S03]  /*3610*/  F2FP.RELU.F16.F32.PACK_AB R6, R162, R164 ;  /* 0x000000a4a206723e */ /* 0x008fe600000008ff */
[----:B------:R1:W-:Y:S04]  /*3620*/  STS [R2+0x14400], R7 ;  /* 0x0144000702007388 */ /* 0x0003e80000000800 */
[----:B------:R2:W-:Y:S04]  /*3630*/  STS [R155], R6 ;  /* 0x000000069b007388 */ /* 0x0005e80000000800 */
[----:B------:R3:W-:Y:S04]  /*3640*/  STS [R155+0x400], R5 ;  /* 0x000400059b007388 */ /* 0x0007e80000000800 */
[----:B------:R4:W-:Y:S01]  /*3650*/  STS [R4], R3 ;  /* 0x0000000304007388 */ /* 0x0009e20000000800 */
[----:B-1----:R-:W-:Y:S02]  /*3660*/  F2FP.RELU.F16.F32.PACK_AB R2, R153, R156 ;  /* 0x0000009c9902723e */ /* 0x002fe400000008ff */
[----:B--2---:R-:W-:Y:S03]  /*3670*/  F2FP.RELU.F16.F32.PACK_AB R6, R159, R160 ;  /* 0x000000a09f06723e */ /* 0x004fe600000008ff */
[----:B------:R1:W-:Y:S01]  /*3680*/  STS [R4+0x400], R2 ;  /* 0x0004000204007388 */ /* 0x0003e20000000800 */
[----:B---3--:R-:W-:Y:S03]  /*3690*/  F2FP.RELU.F16.F32.PACK_AB R5, R150, R161 ;  /* 0x000000a19605723e */ /* 0x008fe600000008ff */
[----:B------:R-:W-:Y:S01]  /*36a0*/  STS [R155+0x1000], R6 ;  /* 0x001000069b007388 */ /* 0x000fe20000000800 */
[----:B----4-:R-:W-:Y:S03]  /*36b0*/  F2FP.RELU.F16.F32.PACK_AB R3, R146, R147 ;  /* 0x000000939203723e */ /* 0x010fe600000008ff */
[----:B------:R-:W-:Y:S04]  /*36c0*/  STS [R155+0x1400], R5 ;  /* 0x001400059b007388 */ /* 0x000fe80000000800 */
[----:B------:R-:W-:Y:S01]  /*36d0*/  STS [R4+0x1000], R3 ;  /* 0x0010000304007388 */ /* 0x000fe20000000800 */
[----:B-1----:R-:W-:Y:S05]  /*36e0*/  F2FP.RELU.F16.F32.PACK_AB R2, R144, R145 ;  /* 0x000000919002723e */ /* 0x002fea00000008ff */
[----:B------:R1:W-:Y:S04]  /*36f0*/  STS [R4+0x1400], R2 ;  /* 0x0014000204007388 */ /* 0x0003e80000000800 */
[----:B------:R-:W2:Y:S08]  /*3700*/  LDSM.16.M88.4 R32, [R0+0x6000] ;  /* 0x006000000020783b */ /* 0x000eb00000000200 */
[----:B------:R-:W3:Y:S01]  /*3710*/  LDSM.16.M88.4 R28, [R0+0x6800] ;  /* 0x00680000001c783b */ /* 0x000ee20000000200 */
[----:B-1----:R-:W-:Y:S07]  /*3720*/  IMAD.IADD R2, R0, 0x1, R228 ;  /* 0x0000000100027824 */ /* 0x002fee00078e02e4 */
        /* <DEDUP_REMOVED lines=41> */
[--C-:B------:R-:W-:Y:S01]  /*39c0*/  LOP3.LUT R242, R0, 0x10, R223.reuse, 0xf8, !PT ;  /* 0x0000001000f27812 */ /* 0x100fe200078ef8df */
[-C--:B-1----:R-:W-:Y:S08]  /*39d0*/  HMMA.16816.F32 R4, R136, R200.reuse, R4 ;  /* 0x000000c88804723c */ /* 0x082ff00000001804 */
[C---:B---3--:R-:W-:Y:S08]  /*39e0*/  HMMA.16816.F32 R8, R132.reuse, R200, R8 ;  /* 0x000000c88408723c */ /* 0x048ff00000001808 */
        /* <DEDUP_REMOVED lines=9> */
[----:B------:R-:W-:Y:S03]  /*3a80*/  LDSM.16.M88.4 R136, [R2+0x8800] ;  /* 0x008800000288783b */ /* 0x000fe60000000200 */
[----:B------:R-:W-:Y:S02]  /*3a90*/  LEA.HI.X R143, R242, R133, RZ, 0x2, P1 ;  /* 0x00000085f28f7211 */ /* 0x000fe400008f14ff */
[----:B------:R-:W-:Y:S03]  /*3aa0*/  FSETP.GE.FTZ.AND P1, PT, R148, RZ, PT ;  /* 0x000000ff9400720b */ /* 0x000fe60003f36000 */
[----:B------:R-:W2:Y:S04]  /*3ab0*/  LDG.E R141, desc[UR38][R142.64] ;  /* 0x000000268e8d7981 */ /* 0x000ea8000c1e1900 */
[----:B------:R1:W3:Y:S08]  /*3ac0*/  LDSM.16.M88.4 R132, [R2+0x8000] ;  /* 0x008000000284783b */ /* 0x0002f00000000200 */
[----:B------:R-:W4:Y:S01]  /*3ad0*/  LDG.E R140, desc[UR38][R142.64+0x20] ;  /* 0x000020268e8c7981 */ /* 0x000f22000c1e1900 */
[----:B-1----:R-:W-:Y:S01]  /*3ae0*/  LOP3.LUT R2, R226, 0x30, R223, 0xf8, !PT ;  /* 0x00000030e2027812 */ /* 0x002fe200078ef8df */
        /* <DEDUP_REMOVED lines=11> */
[----:B------:R1:W5:Y:S01]  /*3ba0*/  LDG.E R5, desc[UR38][R142.64+0x80] ;  /* 0x000080268e057981 */ /* 0x000362000c1e1900 */
[C---:B------:R-:W-:Y:S01]  /*3bb0*/  FADD.FTZ R16, -R141.reuse, R16 ;  /* 0x000000108d107221 */ /* 0x040fe20000010100 */
[-C--:B------:R-:W-:Y:S01]  /*3bc0*/  FSEL R4, R4, R141.reuse, P4 ;  /* 0x0000008d04047208 */ /* 0x080fe20002000000 */
[----:B------:R-:W-:Y:S01]  /*3bd0*/  FADD.FTZ R17, -R141, R17 ;  /* 0x000000118d117221 */ /* 0x000fe20000010100 */
[-C--:B------:R-:W-:Y:S01]  /*3be0*/  FSEL R3, R3, R141.reuse, P3 ;  /* 0x0000008d03037208 */ /* 0x080fe20001800000 */
[----:B------:R-:W-:Y:S01]  /*3bf0*/  FADD.FTZ R20, -R141, R20 ;  /* 0x000000148d147221 */ /* 0x000fe20000010100 */
[----:B------:R-:W-:Y:S01]  /*3c00*/  FSETP.GE.FTZ.AND P3, PT, R162, RZ, PT ;  /* 0x000000ffa200720b */ /* 0x000fe20003f76000 */
[----:B------:R-:W-:Y:S01]  /*3c10*/  FMUL.FTZ R163, R163, R4 ;  /* 0x00000004a3a37220 */ /* 0x000fe20000410000 */
[----:B------:R-:W-:Y:S01]  /*3c20*/  FSETP.GE.FTZ.AND P4, PT, R164, RZ, PT ;  /* 0x000000ffa400720b */ /* 0x000fe20003f96000 */
[----:B------:R1:W5:Y:S01]  /*3c30*/  LDG.E R4, desc[UR38][R142.64+0xa0] ;  /* 0x0000a0268e047981 */ /* 0x000362000c1e1900 */
[-C--:B------:R-:W-:Y:S01]  /*3c40*/  FSEL R21, R21, R141.reuse, P3 ;  /* 0x0000008d15157208 */ /* 0x080fe20001800000 */
[----:B----4-:R-:W-:Y:S01]  /*3c50*/  FADD.FTZ R0, -R140, R6 ;  /* 0x000000068c007221 */ /* 0x010fe20000010100 */
[----:B------:R-:W-:Y:S01]  /*3c60*/  FSEL R16, R16, R141, P6 ;  /* 0x0000008d10107208 */ /* 0x000fe20003000000 */
[----:B------:R-:W-:Y:S01]  /*3c70*/  FMUL.FTZ R6, R149, R3 ;  /* 0x0000000395067220 */ /* 0x000fe20000410000 */
[----:B------:R-:W-:Y:S01]  /*3c80*/  FSEL R17, R17, R141, P5 ;  /* 0x0000008d11117208 */ /* 0x000fe20002800000 */
[----:B------:R-:W-:Y:S01]  /*3c90*/  IMAD.SHL.U32 R149, R225, 0x40, RZ ;  /* 0x00000040e1957824 */ /* 0x000fe200078e00ff */
[----:B------:R-:W-:Y:S01]  /*3ca0*/  FSEL R0, R0, R140, P1 ;  /* 0x0000008c00007208 */ /* 0x000fe20000800000 */
[----:B------:R-:W-:Y:S01]  /*3cb0*/  FMUL.FTZ R229, R229, R16 ;  /* 0x00000010e5e57220 */ /* 0x000fe20000410000 */
[----:B------:R-:W-:Y:S01]  /*3cc0*/  FSETP.GE.FTZ.AND P1, PT, R151, RZ, PT ;  /* 0x000000ff9700720b */ /* 0x000fe20003f36000 */
[----:B------:R-:W-:Y:S01]  /*3cd0*/  FMUL.FTZ R17, R166, R17 ;  /* 0x00000011a6117220 */ /* 0x000fe20000410000 */
[----:B------:R-:W-:Y:S01]  /*3ce0*/  LOP3.LUT R2, R2, 0x1c0, R149, 0xf8, !PT ;  /* 0x000001c002027812 */ /* 0x000fe200078ef895 */
[----:B------:R-:W-:Y:S01]  /*3cf0*/  FMUL.FTZ R232, R148, R0 ;  /* 0x0000000094e87220 */ /* 0x000fe20000410000 */
[----:B------:R-:W-:Y:S01]  /*3d00*/  LOP3.LUT R148, R167, 0x38, RZ, 0xc0, !PT ;  /* 0x00000038a7947812 */ /* 0x000fe200078ec0ff */
[----:B------:R-:W-:Y:S01]  /*3d10*/  FMUL.FTZ R21, R162, R21 ;  /* 0x00000015a2157220 */ /* 0x000fe20000410000 */
[----:B------:R-:W-:Y:S01]  /*3d20*/  LOP3.LUT R3, R149, 0x400, RZ, 0xc0, !PT ;  /* 0x0000040095037812 */ /* 0x000fe200078ec0ff */
[----:B------:R-:W-:Y:S01]  /*3d30*/  FADD.FTZ R7, -R140, R7 ;  /* 0x000000078c077221 */ /* 0x000fe20000010100 */
[----:B------:R-:W-:Y:S02]  /*3d40*/  LOP3.LUT R2, R2, R148, RZ, 0x3c, !PT ;  /* 0x0000009402027212 */ /* 0x000fe400078e3cff */
[----:B------:R-:W-:Y:S02]  /*3d50*/  SHF.R.U32.HI R0, RZ, 0x4, R225 ;  /* 0x00000004ff007819 */ /* 0x000fe400000116e1 */
[-C--:B------:R-:W-:Y:S01]  /*3d60*/  FSEL R20, R20, R141.reuse, P4 ;  /* 0x0000008d14147208 */ /* 0x080fe20002000000 */
[----:B------:R-:W-:Y:S01]  /*3d70*/  IMAD R2, R2, 0x2, R3 ;  /* 0x0000000202027824 */ /* 0x000fe200078e0203 */
[----:B------:R-:W-:Y:S01]  /*3d80*/  LOP3.LUT R0, R0, 0x8, RZ, 0xc0, !PT ;  /* 0x0000000800007812 */ /* 0x000fe200078ec0ff */
[----:B------:R-:W-:Y:S01]  /*3d90*/  FADD.FTZ R3, -R141, R32 ;  /* 0x000000208d037221 */ /* 0x000fe20000010100 */
[----:B------:R-:W-:Y:S01]  /*3da0*/  FSETP.GE.FTZ.AND P3, PT, R152, RZ, PT ;  /* 0x000000ff9800720b */ /* 0x000fe20003f76000 */
[----:B------:R-:W-:Y:S01]  /*3db0*/  FMUL.FTZ R164, R164, R20 ;  /* 0x00000014a4a47220 */ /* 0x000fe20000410000 */
[----:B------:R-:W-:Y:S02]  /*3dc0*/  LOP3.LUT R0, R0, 0x10, R225, 0xf8, !PT ;  /* 0x0000001000007812 */ /* 0x000fe400078ef8e1 */
[----:B------:R-:W-:Y:S01]  /*3dd0*/  FSEL R3, R3, R141, P3 ;  /* 0x0000008d03037208 */ /* 0x000fe20001800000 */
[----:B------:R-:W-:Y:S01]  /*3de0*/  @P1 FADD.FTZ R141, -R141, R33 ;  /* 0x000000218d8d1221 */ /* 0x000fe20000010100 */
[----:B------:R-:W-:Y:S02]  /*3df0*/  LOP3.LUT R0, R0, 0xc0, R224, 0xf8, !PT ;  /* 0x000000c000007812 */ /* 0x000fe400078ef8e0 */
[----:B------:R-:W-:Y:S01]  /*3e00*/  FSETP.GE.FTZ.AND P1, PT, R235, RZ, PT ;  /* 0x000000ffeb00720b */ /* 0x000fe20003f36000 */
[----:B------:R-:W-:Y:S01]  /*3e10*/  FMUL.FTZ R152, R152, R3 ;  /* 0x0000000398987220 */ /* 0x000fe20000410000 */
[----:B------:R-:W-:Y:S01]  /*3e20*/  LOP3.LUT R0, R0, R219, RZ, 0x3c, !PT ;  /* 0x000000db00007212 */ /* 0x000fe200078e3cff */
[----:B------:R-:W-:Y:S01]  /*3e30*/  FMUL.FTZ R20, R151, R141 ;  /* 0x0000008d97147220 */ /* 0x000fe20000410000 */
[----:B------:R-:W-:Y:S02]  /*3e40*/  F2FP.F16.F32.PACK_AB R6, R6, R163 ;  /* 0x000000a30606723e */ /* 0x000fe400000000ff */
[----:B------:R-:W-:Y:S02]  /*3e50*/  F2FP.F16.F32.PACK_AB R17, R17, R229 ;  /* 0x000000e51111723e */ /* 0x000fe400000000ff */
[----:B------:R-:W-:Y:S02]  /*3e60*/  F2FP.F16.F32.PACK_AB R21, R21, R164 ;  /* 0x000000a41515723e */ /* 0x000fe400000000ff */
[----:B------:R-:W-:Y:S01]  /*3e70*/  FSEL R16, R7, R140, P1 ;  /* 0x0000008c07107208 */ /* 0x000fe20000800000 */
[----:B-1----:R-:W-:Y:S06]  /*3e80*/  BRA.U !UP0, `(.L_x_667) ;  /* 0x00000001084c7547 */ /* 0x002fec000b800000 */
        /* <DEDUP_REMOVED lines=19> */
.L_x_667:
[----:B------:R2:W-:Y:S01]  /*3fc0*/  STS [R154+0xf000], R6 ;  /* 0x00f000069a007388 */ /* 0x0005e20000000800 */
[C---:B------:R-:W-:Y:S01]  /*3fd0*/  FADD.FTZ R3, -R140.reuse, R18 ;  /* 0x000000128c037221 */ /* 0x040fe20000010100 */
[----:B------:R-:W-:Y:S01]  /*3fe0*/  FSETP.GE.FTZ.AND P1, PT, R217, RZ, PT ;  /* 0x000000ffd900720b */ /* 0x000fe20003f36000 */
[----:B------:R-:W-:Y:S01]  /*3ff0*/  FADD.FTZ R22, -R140, R22 ;  /* 0x000000168c167221 */ /* 0x000fe20000010100 */
[----:B------:R-:W-:Y:S01]  /*4000*/  FSETP.GE.FTZ.AND P4, PT, R158, RZ, PT ;  /* 0x000000ff9e00720b */ /* 0x000fe20003f96000 */
[----:B------:R-:W-:Y:S01]  /*4010*/  FMUL.FTZ R235, R235, R16 ;  /* 0x00000010ebeb7220 */ /* 0x000fe20000410000 */
[-C--:B------:R-:W-:Y:S01]  /*4020*/  FSEL R3, R3, R140.reuse, P1 ;  /* 0x0000008c03037208 */ /* 0x080fe20000800000 */
[C---:B------:R-:W-:Y:S01]  /*4030*/  FADD.FTZ R16, -R140.reuse, R23 ;  /* 0x000000178c107221 */ /* 0x040fe20000010100 */
[----:B------:R-:W-:Y:S01]  /*4040*/  FADD.FTZ R7, -R140, R19 ;  /* 0x000000138c077221 */ /* 0x000fe20000010100 */
[----:B------:R-:W-:Y:S01]  /*4050*/  FSETP.GE.FTZ.AND P3, PT, R157, RZ, PT ;  /* 0x000000ff9d00720b */ /* 0x000fe20003f76000 */
[----:B------:R-:W-:Y:S02]  /*4060*/  IMAD.MOV.U32 R32, RZ, RZ, 0x10 ;  /* 0x00000010ff207424 */ /* 0x000fe400078e00ff */
[----:B------:R-:W-:Y:S01]  /*4070*/  FMUL.FTZ R217, R217, R3 ;  /* 0x00000003d9d97220 */ /* 0x000fe20000410000 */
[-C--:B------:R-:W-:Y:S01]  /*4080*/  FSEL R3, R22, R140.reuse, P4 ;  /* 0x0000008c16037208 */ /* 0x080fe20002000000 */
[----:B-----5:R-:W-:Y:S01]  /*4090*/  FADD.FTZ R18, -R5, R8 ;  /* 0x0000000805127221 */ /* 0x020fe20000010100 */
[----:B------:R-:W-:Y:S01]  /*40a0*/  FSETP.GE.FTZ.AND P5, PT, R165, RZ, PT ;  /* 0x000000ffa500720b */ /* 0x000fe20003fb6000 */
[----:B------:R-:W-:Y:S01]  /*40b0*/  FADD.FTZ R8, -R5, R9 ;  /* 0x0000000905087221 */ /* 0x000fe20000010100 */
[----:B------:R-:W-:Y:S01]  /*40c0*/  FSEL R16, R16, R140, P3 ;  /* 0x0000008c10107208 */ /* 0x000fe20001800000 */
[----:B------:R-:W-:Y:S01]  /*40d0*/  FMUL.FTZ R158, R158, R3 ;  /* 0x000000039e9e7220 */ /* 0x000fe20000410000 */
[----:B------:R-:W-:Y:S01]  /*40e0*/  F2FP.F16.F32.PACK_AB R3, R235, R232 ;  /* 0x000000e8eb03723e */ /* 0x000fe200000000ff */
[----:B------:R-:W-:Y:S01]  /*40f0*/  FADD.FTZ R13, -R5, R13 ;  /* 0x0000000d050d7221 */ /* 0x000fe20000010100 */
[-C--:B------:R-:W-:Y:S01]  /*4100*/  FSEL R7, R7, R140.reuse, P5 ;  /* 0x0000008c07077208 */ /* 0x080fe20002800000 */
[----:B------:R-:W-:Y:S01]  /*4110*/  FADD.FTZ R10, -R4, R10 ;  /* 0x0000000a040a7221 */ /* 0x000fe20000010100 */
[----:B------:R-:W-:Y:S01]  /*4120*/  FSETP.GE.FTZ.AND P3, PT, R156, RZ, PT ;  /* 0x000000ff9c00720b */ /* 0x000fe20003f76000 */
[----:B------:R3:W-:Y:S01]  /*4130*/  STS [R154+0xf400], R3 ;  /* 0x00f400039a007388 */ /* 0x0007e20000000800 */
[----:B------:R-:W-:Y:S01]  /*4140*/  SEL R32, R32, 0xfffffff0, !P0 ;  /* 0xfffffff020207807 */ /* 0x000fe20004000000 */
[----:B--2---:R-:W-:Y:S01]  /*4150*/  FADD.FTZ R6, -R140, R34 ;  /* 0x000000228c067221 */ /* 0x004fe20000010100 */
[----:B------:R-:W-:Y:S01]  /*4160*/  FMUL.FTZ R7, R165, R7 ;  /* 0x00000007a5077220 */ /* 0x000fe20000410000 */
[----:B------:R-:W-:Y:S01]  /*4170*/  FSETP.GE.FTZ.AND P1, PT, R153, RZ, PT ;  /* 0x000000ff9900720b */ /* 0x000fe20003f36000 */
[----:B------:R-:W-:Y:S01]  /*4180*/  FADD.FTZ R11, -R4, R11 ;  /* 0x0000000b040b7221 */ /* 0x000fe20000010100 */
[----:B------:R-:W-:Y:S01]  /*4190*/  FSETP.GE.FTZ.AND P4, PT, R238, RZ, PT ;  /* 0x000000ffee00720b */ /* 0x000fe20003f96000 */
[----:B------:R-:W-:Y:S01]  /*41a0*/  FADD.FTZ R26, -R4, R26 ;  /* 0x0000001a041a7221 */ /* 0x000fe20000010100 */
[----:B------:R-:W-:Y:S01]  /*41b0*/  FSEL R6, R6, R140, P3 ;  /* 0x0000008c06067208 */ /* 0x000fe20001800000 */
[C---:B------:R-:W-:Y:S01]  /*41c0*/  FADD.FTZ R15, -R4.reuse, R15 ;  /* 0x0000000f040f7221 */ /* 0x040fe20000010100 */
[----:B------:R-:W-:Y:S01]  /*41d0*/  F2FP.F16.F32.PACK_AB R7, R7, R217 ;  /* 0x000000d90707723e */ /* 0x000fe200000000ff */
[----:B------:R-:W-:Y:S01]  /*41e0*/  FADD.FTZ R30, -R4, R30 ;  /* 0x0000001e041e7221 */ /* 0x000fe20000010100 */
[----:B------:R-:W-:Y:S01]  /*41f0*/  FSETP.GE.FTZ.AND P3, PT, R236, RZ, PT ;  /* 0x000000ffec00720b */ /* 0x000fe20003f76000 */
[----:B------:R-:W-:Y:S01]  /*4200*/  FMUL.FTZ R156, R156, R6 ;  /* 0x000000069c9c7220 */ /* 0x000fe20000410000 */
[----:B------:R-:W-:Y:S01]  /*4210*/  IMAD.IADD R6, R32, 0x1, R154 ;  /* 0x0000000120067824 */ /* 0x000fe200078e029a */
[-C--:B------:R-:W-:Y:S01]  /*4220*/  FSEL R9, R18, R5.reuse, P4 ;  /* 0x0000000512097208 */ /* 0x080fe20002000000 */
[----:B------:R-:W-:Y:S01]  /*4230*/  FMUL.FTZ R16, R157, R16 ;  /* 0x000000109d107220 */ /* 0x000fe20000410000 */
[----:B------:R-:W-:Y:S01]  /*4240*/  @P1 FADD.FTZ R140, -R140, R35 ;  /* 0x000000238c8c1221 */ /* 0x000fe20000010100 */
[----:B------:R-:W-:Y:S01]  /*4250*/  FSETP.GE.FTZ.AND P1, PT, R234, RZ, PT ;  /* 0x000000ffea00720b */ /* 0x000fe20003f36000 */
[----:B------:R2:W-:Y:S01]  /*4260*/  STS [R6+0xf400], R7 ;  /* 0x00f4000706007388 */ /* 0x0005e20000000800 */
[----:B------:R-:W-:Y:S01]  /*4270*/  FSEL R8, R8, R5, P3 ;  /* 0x0000000508087208 */ /* 0x000fe20001800000 */
[----:B------:R-:W-:Y:S01]  /*4280*/  FMUL.FTZ R238, R238, R9 ;  /* 0x00000009eeee7220 */ /* 0x000fe20000410000 */
[----:B------:R-:W-:Y:S01]  /*4290*/  FSETP.GE.FTZ.AND P3, PT, R231, RZ, PT ;  /* 0x000000ffe700720b */ /* 0x000fe20003f76000 */
[C---:B------:R-:W-:Y:S01]  /*42a0*/  FADD.FTZ R9, -R5.reuse, R25 ;  /* 0x0000001905097221 */ /* 0x040fe20000010100 */
[----:B------:R-:W-:Y:S01]  /*42b0*/  FSETP.GE.FTZ.AND P5, PT, R160, RZ, PT ;  /* 0x000000ffa000720b */ /* 0x000fe20003fb6000 */
[----:B---3--:R-:W-:Y:S01]  /*42c0*/  FADD.FTZ R3, -R5, R12 ;  /* 0x0000000c05037221 */ /* 0x008fe20000010100 */
[-C--:B------:R-:W-:Y:S01]  /*42d0*/  FSEL R13, R13, R5.reuse, P3 ;  /* 0x000000050d0d7208 */ /* 0x080fe20001800000 */
[----:B------:R-:W-:Y:S01]  /*42e0*/  STS [R6+0xf000], R17 ;  /* 0x00f0001106007388 */ /* 0x000fe20000000800 */
[----:B------:R-:W-:Y:S01]  /*42f0*/  FSETP.GE.FTZ.AND P3, PT, R147, RZ, PT ;  /* 0x000000ff9300720b */ /* 0x000fe20003f76000 */
[----:B------:R-:W-:Y:S01]  /*4300*/  FMUL.FTZ R140, R153, R140 ;  /* 0x0000008c998c7220 */ /* 0x000fe20000410000 */
[----:B------:R-:W-:Y:S01]  /*4310*/  FSEL R3, R3, R5, P1 ;  /* 0x0000000503037208 */ /* 0x000fe20000800000 */
[----:B------:R-:W-:Y:S01]  /*4320*/  FMUL.FTZ R13, R231, R13 ;  /* 0x0000000de70d7220 */ /* 0x000fe20000410000 */
[----:B------:R-:W-:Y:S01]  /*4330*/  FSETP.GE.FTZ.AND P1, PT, R146, RZ, PT ;  /* 0x000000ff9200720b */ /* 0x000fe20003f36000 */
[----:B------:R-:W-:Y:S01]  /*4340*/  IMAD R217, R249, UR7, RZ ;  /* 0x00000007f9d97c24 */ /* 0x000fe2000f8e02ff */
[----:B------:R-:W-:Y:S01]  /*4350*/  FSETP.GE.FTZ.AND P4, PT, R159, RZ, PT ;  /* 0x000000ff9f00720b */ /* 0x000fe20003f96000 */
[----:B------:R-:W-:Y:S01]  /*4360*/  FMUL.FTZ R234, R234, R3 ;  /* 0x00000003eaea7220 */ /* 0x000fe20000410000 */
[----:B------:R-:W-:Y:S01]  /*4370*/  FADD.FTZ R3, -R5, R28 ;  /* 0x0000001c05037221 */ /* 0x000fe20000010100 */
[----:B------:R-:W-:Y:S02]  /*4380*/  FSETP.GE.FTZ.AND P6, PT, R230, RZ, PT ;  /* 0x000000ffe600720b */ /* 0x000fe40003fd6000 */
[-C--:B------:R-:W-:Y:S02]  /*4390*/  FSEL R9, R9, R5.reuse, P4 ;  /* 0x0000000509097208 */ /* 0x080fe40002000000 */
[----:B------:R-:W-:Y:S02]  /*43a0*/  FSEL R3, R3, R5, P3 ;  /* 0x0000000503037208 */ /* 0x000fe40001800000 */
[----:B------:R-:W-:Y:S01]  /*43b0*/  FSETP.GE.FTZ.AND P3, PT, R239, RZ, PT ;  /* 0x000000ffef00720b */ /* 0x000fe20003f76000 */
[----:B--2---:R-:W-:Y:S01]  /*43c0*/  FMUL.FTZ R7, R236, R8 ;  /* 0x00000008ec077220 */ /* 0x004fe20000410000 */
[----:B------:R-:W-:Y:S01]  /*43d0*/  FADD.FTZ R8, -R5, R24 ;  /* 0x0000001805087221 */ /* 0x000fe20000010100 */
[----:B------:R-:W-:Y:S01]  /*43e0*/  FMUL.FTZ R3, R147, R3 ;  /* 0x0000000393037220 */ /* 0x000fe20000410000 */
[----:B------:R-:W-:Y:S01]  /*43f0*/  FSETP.GE.FTZ.AND P4, PT, R150, RZ, PT ;  /* 0x000000ff9600720b */ /* 0x000fe20003f96000 */
[----:B------:R-:W-:Y:S01]  /*4400*/  FMUL.FTZ R9, R159, R9 ;  /* 0x000000099f097220 */ /* 0x000fe20000410000 */
[----:B------:R-:W-:Y:S02]  /*4410*/  F2FP.F16.F32.PACK_AB R7, R7, R238 ;  /* 0x000000ee0707723e */ /* 0x000fe400000000ff */
[----:B------:R-:W-:Y:S01]  /*4420*/  FSEL R8, R8, R5, P5 ;  /* 0x0000000508087208 */ /* 0x000fe20002800000 */
[----:B------:R-:W-:Y:S01]  /*4430*/  @P1 FADD.FTZ R5, -R5, R29 ;  /* 0x0000001d05051221 */ /* 0x000fe20000010100 */
[----:B------:R-:W-:Y:S01]  /*4440*/  FSETP.GE.FTZ.AND P1, PT, R237, RZ, PT ;  /* 0x000000ffed00720b */ /* 0x000fe20003f36000 */
[----:B------:R2:W-:Y:S01]  /*4450*/  STS [R154+0x10000], R7 ;  /* 0x010000079a007388 */ /* 0x0005e20000000800 */
[----:B------:R-:W-:Y:S01]  /*4460*/  FSETP.GE.FTZ.AND P5, PT, R161, RZ, PT ;  /* 0x000000ffa100720b */ /* 0x000fe20003fb6000 */
[----:B------:R-:W-:Y:S01]  /*4470*/  FMUL.FTZ R5, R146, R5 ;  /* 0x0000000592057220 */ /* 0x000fe20000410000 */
[----:B------:R-:W-:Y:S01]  /*4480*/  FMUL.FTZ R160, R160, R8 ;  /* 0x00000008a0a07220 */ /* 0x000fe20000410000 */
[----:B------:R-:W-:Y:S02]  /*4490*/  F2FP.F16.F32.PACK_AB R8, R13, R234 ;  /* 0x000000ea0d08723e */ /* 0x000fe400000000ff */
[-C--:B------:R-:W-:Y:S02]  /*44a0*/  FSEL R13, R10, R4.reuse, P3 ;  /* 0x000000040a0d7208 */ /* 0x080fe40001800000 */
[----:B------:R-:W-:Y:S01]  /*44b0*/  F2FP.F16.F32.PACK_AB R10, R5, R3 ;  /* 0x00000003050a723e */ /* 0x000fe200000000ff */
[C---:B------:R-:W-:Y:S01]  /*44c0*/  FADD.FTZ R3, -R4.reuse, R14 ;  /* 0x0000000e04037221 */ /* 0x040fe20000010100 */
[----:B------:R-:W-:Y:S01]  /*44d0*/  FSETP.GE.FTZ.AND P3, PT, R233, RZ, PT ;  /* 0x000000ffe900720b */ /* 0x000fe20003f76000 */
[----:B------:R-:W-:Y:S01]  /*44e0*/  FMUL.FTZ R13, R239, R13 ;  /* 0x0000000def0d7220 */ /* 0x000fe20000410000 */
[-C--:B------:R-:W-:Y:S01]  /*44f0*/  FSEL R11, R11, R4.reuse, P1 ;  /* 0x000000040b0b7208 */ /* 0x080fe20000800000 */
[----:B------:R-:W-:Y:S01]  /*4500*/  FADD.FTZ R5, -R4, R27 ;  /* 0x0000001b04057221 */ /* 0x000fe20000010100 */
[-C--:B------:R-:W-:Y:S02]  /*4510*/  FSEL R3, R3, R4.reuse, P3 ;  /* 0x0000000403037208 */ /* 0x080fe40001800000 */
[----:B------:R-:W-:Y:S01]  /*4520*/  FSETP.GE.FTZ.AND P1, PT, R144, RZ, PT ;  /* 0x000000ff9000720b */ /* 0x000fe20003f36000 */
[----:B------:R-:W-:Y:S01]  /*4530*/  FMUL.FTZ R237, R237, R11 ;  /* 0x0000000beded7220 */ /* 0x000fe20000410000 */
[-C--:B------:R-:W-:Y:S01]  /*4540*/  FSEL R11, R15, R4.reuse, P6 ;  /* 0x000000040f0b7208 */ /* 0x080fe20003000000 */
[----:B------:R-:W-:Y:S01]  /*4550*/  FMUL.FTZ R233, R233, R3 ;  /* 0x00000003e9e97220 */ /* 0x000fe20000410000 */
[-C--:B------:R-:W-:Y:S02]  /*4560*/  FSEL R3, R26, R4.reuse, P5 ;  /* 0x000000041a037208 */ /* 0x080fe40002800000 */
[----:B------:R-:W-:Y:S01]  /*4570*/  FSETP.GE.FTZ.AND P3, PT, R145, RZ, PT ;  /* 0x000000ff9100720b */ /* 0x000fe20003f76000 */
[----:B------:R-:W-:Y:S01]  /*4580*/  FMUL.FTZ R230, R230, R11 ;  /* 0x0000000be6e67220 */ /* 0x000fe20000410000 */
[-C--:B------:R-:W-:Y:S01]  /*4590*/  FSEL R5, R5, R4.reuse, P4 ;  /* 0x0000000405057208 */ /* 0x080fe20002000000 */
[----:B------:R-:W-:Y:S01]  /*45a0*/  FMUL.FTZ R161, R161, R3 ;  /* 0x00000003a1a17220 */ /* 0x000fe20000410000 */
[----:B------:R-:W-:Y:S02]  /*45b0*/  F2FP.F16.F32.PACK_AB R3, R237, R13 ;  /* 0x0000000ded03723e */ /* 0x000fe400000000ff */
[----:B------:R-:W-:Y:S01]  /*45c0*/  FSEL R30, R30, R4, P3 ;  /* 0x000000041e1e7208 */ /* 0x000fe20001800000 */
[----:B------:R-:W-:Y:S01]  /*45d0*/  @P1 FADD.FTZ R4, -R4, R31 ;  /* 0x0000001f04041221 */ /* 0x000fe20000010100 */
[----:B------:R-:W-:Y:S01]  /*45e0*/  F2FP.F16.F32.PACK_AB R16, R16, R158 ;  /* 0x0000009e1010723e */ /* 0x000fe200000000ff */
[----:B------:R3:W-:Y:S01]  /*45f0*/  STS [R154+0x10400], R3 ;  /* 0x010400039a007388 */ /* 0x0007e20000000800 */
[----:B------:R-:W-:Y:S01]  /*4600*/  FMUL.FTZ R5, R150, R5 ;  /* 0x0000000596057220 */ /* 0x000fe20000410000 */
[----:B------:R-:W-:Y:S01]  /*4610*/  FMUL.FTZ R144, R144, R4 ;  /* 0x0000000490907220 */ /* 0x000fe20000410000 */
[----:B------:R-:W-:Y:S01]  /*4620*/  F2FP.F16.F32.PACK_AB R4, R230, R233 ;  /* 0x000000e9e604723e */ /* 0x000fe200000000ff */
[----:B------:R-:W-:Y:S01]  /*4630*/  STS [R6+0x10000], R8 ;  /* 0x0100000806007388 */ /* 0x000fe20000000800 */
[----:B------:R-:W-:Y:S01]  /*4640*/  F2FP.F16.F32.PACK_AB R20, R20, R152 ;  /* 0x000000981414723e */ /* 0x000fe200000000ff */
[----:B------:R-:W-:Y:S01]  /*4650*/  FMUL.FTZ R145, R145, R30 ;  /* 0x0000001e91917220 */ /* 0x000fe20000410000 */
[----:B------:R-:W-:Y:S01]  /*4660*/  F2FP.F16.F32.PACK_AB R12, R140, R156 ;  /* 0x0000009c8c0c723e */ /* 0x000fe200000000ff */
[----:B------:R-:W-:Y:S01]  /*4670*/  STS [R6+0x10400], R4 ;  /* 0x0104000406007388 */ /* 0x000fe20000000800 */
[----:B------:R-:W-:Y:S02]  /*4680*/  F2FP.F16.F32.PACK_AB R9, R9, R160 ;  /* 0x000000a00909723e */ /* 0x000fe400000000ff */
[----:B------:R-:W-:Y:S01]  /*4690*/  F2FP.F16.F32.PACK_AB R5, R5, R161 ;  /* 0x000000a10505723e */ /* 0x000fe200000000ff */
[----:B------:R-:W-:Y:S01]  /*46a0*/  STS [R155+-0x4000], R21 ;  /* 0xffc000159b007388 */ /* 0x000fe20000000800 */
[----:B--2---:R-:W-:Y:S02]  /*46b0*/  F2FP.F16.F32.PACK_AB R7, R144, R145 ;  /* 0x000000919007723e */ /* 0x004fe400000000ff */
[----:B------:R-:W-:Y:S01]  /*46c0*/  LOP3.LUT R0, R0, 0x120, R224, 0xf8, !PT ;  /* 0x0000012000007812 */ /* 0x000fe200078ef8e0 */
[----:B------:R-:W-:Y:S03]  /*46d0*/  STS [R155+-0x3c00], R16 ;  /* 0xffc400109b007388 */ /* 0x000fe60000000800 */
[----:B------:R-:W-:Y:S01]  /*46e0*/  LEA R0, R0, UR4, 0x1 ;  /* 0x0000000400007c11 */ /* 0x000fe2000f8e08ff */
[----:B---3--:R-:W-:Y:S05]  /*46f0*/  IMAD.IADD R3, R32, 0x1, R155 ;  /* 0x0000000120037824 */ /* 0x008fea00078e029b */
        /* <DEDUP_REMOVED lines=68> */
[----:B------:R-:W-:Y:S02]  /*4b40*/  VIADD R3, R2, UR4 ;  /* 0x0000000402037c36 */ /* 0x000fe40008000000 */
[C---:B------:R-:W-:Y:S04]  /*4b50*/  HMMA.16816.F32 R40, R140.reuse, R136, R40 ;  /* 0x000000888c28723c */ /* 0x040fe80000001828 */
[----:B------:R-:W-:Y:S02]  /*4b60*/  IMAD.MOV.U32 R240, RZ, RZ, R5 ;  /* 0x000000fffff07224 */ /* 0x000fe400078e0005 */
[----:B------:R-:W-:Y:S02]  /*4b70*/  IMAD.MOV.U32 R241, RZ, RZ, R4 ;  /* 0x000000fffff17224 */ /* 0x000fe400078e0004 */
        /* <DEDUP_REMOVED lines=30> */
.L_x_668:
[----:B------:R-:W-:Y:S01]  /*4d60*/  LOP3.LUT R4, R149, 0x200, RZ, 0xc0, !PT ;  /* 0x0000020095047812 */ /* 0x000fe200078ec0ff */
[----:B------:R-:W-:Y:S01]  /*4d70*/  LDSM.16.MT88.4 R8, [R0+0x9000] ;  /* 0x009000000008783b */ /* 0x000fe20000004200 */
[----:B-1----:R-:W-:Y:S01]  /*4d80*/  LOP3.LUT R2, R148, 0x1c0, R149, 0xf8, !PT ;  /* 0x000001c094027812 */ /* 0x002fe200078ef895 */
[----:B------:R-:W-:Y:S01]  /*4d90*/  IMAD.U32 R232, RZ, RZ, UR6 ;  /* 0x00000006ffe87e24 */ /* 0x000fe2000f8e00ff */
[----:B------:R-:W-:Y:S01]  /*4da0*/  LOP3.LUT R4, R4, 0xc00, R224, 0xf8, !PT ;  /* 0x00000c0004047812 */ /* 0x000fe200078ef8e0 */
[----:B------:R-:W-:Y:S01]  /*4db0*/  LDSM.16.MT88.4 R16, [R0+0xb000] ;  /* 0x00b000000010783b */ /* 0x000fe20000004200 */
[----:B------:R-:W-:Y:S01]  /*4dc0*/  LOP3.LUT R2, R2, 0x8, R223, 0x78, !PT ;  /* 0x0000000802027812 */ /* 0x000fe200078e78df */
[----:B------:R-:W-:Y:S01]  /*4dd0*/  IMAD.MOV.U32 R238, RZ, RZ, 0x4 ;  /* 0x00000004ffee7424 */ /* 0x000fe200078e00ff */
[----:B------:R-:W-:Y:S01]  /*4de0*/  PLOP3.LUT P3, PT, PT, PT, UP0, 0x80, 0x8 ;  /* 0x000000000008781c */ /* 0x000fe20003f6f008 */
[----:B------:R-:W-:Y:S01]  /*4df0*/  LDSM.16.MT88.4 R28, [R0+0xd000] ;  /* 0x00d00000001c783b */ /* 0x000fe20000004200 */
[----:B------:R-:W-:Y:S01]  /*4e00*/  LOP3.LUT R2, R4, R2, RZ, 0xfc, !PT ;  /* 0x0000000204027212 */ /* 0x000fe200078efcff */
[----:B------:R-:W-:Y:S01]  /*4e10*/  ULOP3.LUT UR45, UR47, 0x1, URZ, 0xc0, !UPT ;  /* 0x000000012f2d7892 */ /* 0x000fe2000f8ec0ff */
[----:B------:R-:W-:Y:S01]  /*4e20*/  LEA R232, P1, R232, R240, 0x2 ;  /* 0x000000f0e8e87211 */ /* 0x000fe200078210ff */
[----:B------:R-:W-:Y:S01]  /*4e30*/  LDSM.16.MT88.4 R132, [R0+0x9400] ;  /* 0x009400000084783b */ /* 0x000fe20000004200 */
[----:B------:R-:W-:Y:S01]  /*4e40*/  LEA R2, R2, UR4, 0x1 ;  /* 0x0000000402027c11 */ /* 0x000fe2000f8e08ff */
[----:B------:R-:W-:Y:S01]  /*4e50*/  UISETP.NE.U32.AND UP1, UPT, UR45, 0x1, UPT ;  /* 0x000000012d00788c */ /* 0x000fe2000bf25070 */
[----:B------:R-:W-:Y:S01]  /*4e60*/  VIADD R248, R248, 0xfffffffc ;  /* 0xfffffffcf8f87836 */ /* 0x000fe20000000000 */
[----:B------:R-:W-:Y:S01]  /*4e70*/  LDSM.16.MT88.4 R136, [R0+0xb400] ;  /* 0x00b400000088783b */ /* 0x000fe20000004200 */
[----:B------:R-:W-:Y:S01]  /*4e80*/  @UP0 UIADD3 UR48, UP2, UPT, UR12, -0x100, URZ ;  /* 0xffffff000c300890 */ /* 0x000fe2000ff5e0ff */
[C---:B------:R-:W-:Y:S01]  /*4e90*/  IMAD.IADD R165, R2.reuse, 0x1, R222 ;  /* 0x0000000102a57824 */ /* 0x040fe200078e02de */
[----:B------:R-:W-:Y:S01]  /*4ea0*/  UIADD3 UR49, UPT, UPT, UR47, -0x1, URZ ;  /* 0xffffffff2f317890 */ /* 0x000fe2000fffe0ff */
[----:B------:R-:W1:Y:S01]  /*4eb0*/  LDSM.16.M88.4 R24, [R2+0xf000] ;  /* 0x00f000000218783b */ /* 0x000e620000000200 */
[C---:B------:R-:W-:Y:S01]  /*4ec0*/  VIADD R144, R2.reuse, 0xf000 ;  /* 0x0000f00002907836 */ /* 0x040fe20000000000 */
[----:B------:R-:W-:Y:S01]  /*4ed0*/  @UP0 UIADD3.X UR45, UPT, UPT, UR13, -0x1, URZ, UP2, !UPT ;  /* 0xffffffff0d2d0890 */ /* 0x000fe200097fe4ff */
[----:B------:R-:W-:Y:S01]  /*4ee0*/  VIADD R164, R2, 0xf040 ;  /* 0x0000f04002a47836 */ /* 0x000fe20000000000 */
[----:B------:R-:W2:Y:S01]  /*4ef0*/  LDL R229, [R1+0xc] ;  /* 0x00000c0001e57983 */ /* 0x000ea20000100800 */
[----:B------:R-:W-:Y:S03]  /*4f00*/  @P0 VIADD R164, R144, 0xffffffc0 ;  /* 0xffffffc090a40836 */ /* 0x000fe60000000000 */
[----:B------:R-:W3:Y:S01]  /*4f10*/  LDSM.16.M88.4 R32, [R165+0xf000] ;  /* 0x00f00000a520783b */ /* 0x000ee20000000200 */
[----:B------:R-:W-:Y:S03]  /*4f20*/  IMAD.IADD R166, R222, 0x1, R164 ;  /* 0x00000001dea67824 */ /* 0x000fe600078e02a4 */
[----:B------:R-:W4:Y:S04]  /*4f30*/  LDL R219, [R1+0x8] ;  /* 0x0000080001db7983 */ /* 0x000f280000100800 */
[----:B------:R-:W3:Y:S04]  /*4f40*/  LDSM.16.MT88.4 R140, [R0+0xd400] ;  /* 0x00d40000008c783b */ /* 0x000ee80000004200 */
[----:B------:R-:W-:Y:S04]  /*4f50*/  LDSM.16.MT88.4 R144, [R0+0x9800] ;  /* 0x009800000090783b */ /* 0x000fe80000004200 */
        /* <DEDUP_REMOVED lines=10> */
[----:B------:R-:W1:Y:S07]  /*5000*/  LDSM.16.M88.4 R28, [R164] ;  /* 0x00000000a41c783b */ /* 0x000e6e0000000200 */
[C---:B---3--:R-:W-:Y:S08]  /*5010*/  HMMA.16816.F32 R4, R32.reuse, R132, R4 ;  /* 0x000000842004723c */ /* 0x048ff00000001804 */
[C---:B------:R-:W-:Y:S01]  /*5020*/  HMMA.16816.F32 R8, R32.reuse, R134, R8 ;  /* 0x000000862008723c */ /* 0x040fe20000001808 */
[----:B------:R-:W-:Y:S07]  /*5030*/  LDSM.16.M88.4 R132, [R166] ;  /* 0x00000000a684783b */ /* 0x000fee0000000200 */
[C---:B------:R-:W-:Y:S08]  /*5040*/  HMMA.16816.F32 R12, R32.reuse, R136, R12 ;  /* 0x00000088200c723c */ /* 0x040ff0000000180c */
[C---:B------:R-:W-:Y:S01]  /*5050*/  HMMA.16816.F32 R16, R32.reuse, R138, R16 ;  /* 0x0000008a2010723c */ /* 0x040fe20000001810 */
[----:B------:R-:W3:Y:S07]  /*5060*/  LDSM.16.MT88.4 R136, [R0+0x9c00] ;  /* 0x009c00000088783b */ /* 0x000eee0000004200 */
[C---:B------:R-:W-:Y:S08]  /*5070*/  HMMA.16816.F32 R20, R32.reuse, R140, R20 ;  /* 0x0000008c2014723c */ /* 0x040ff00000001814 */
[----:B------:R-:W-:Y:S01]  /*5080*/  HMMA.16816.F32 R24, R32, R142, R24 ;  /* 0x0000008e2018723c */ /* 0x000fe20000001818 */
[----:B------:R-:W-:Y:S04]  /*5090*/  LDSM.16.MT88.4 R140, [R0+0xa000] ;  /* 0x00a00000008c783b */ /* 0x000fe80000004200 */
[----:B------:R3:W3:Y:S03]  /*50a0*/  LDSM.16.M88.4 R32, [R2+0x11000] ;  /* 0x011000000220783b */ /* 0x0006e60000000200 */
[C---:B-1----:R-:W-:Y:S08]  /*50b0*/  HMMA.16816.F32 R4, R28.reuse, R144, R4 ;  /* 0x000000901c04723c */ /* 0x042ff00000001804 */
[C---:B------:R-:W-:Y:S01]  /*50c0*/  HMMA.16816.F32 R8, R28.reuse, R146, R8 ;  /* 0x000000921c08723c */ /* 0x040fe20000001808 */
[----:B------:R-:W1:Y:S07]  /*50d0*/  LDSM.16.MT88.4 R144, [R0+0xc000] ;  /* 0x00c000000090783b */ /* 0x000e6e0000004200 */
[C---:B------:R-:W-:Y:S01]  /*50e0*/  HMMA.16816.F32 R12, R28.reuse, R148, R12 ;  /* 0x000000941c0c723c */ /* 0x040fe2000000180c */
[----:B---3--:R-:W-:Y:S07]  /*50f0*/  IMAD.U32 R2, RZ, RZ, UR6 ;  /* 0x00000006ff027e24 */ /* 0x008fee000f8e00ff */
[C---:B------:R-:W-:Y:S01]  /*5100*/  HMMA.16816.F32 R16, R28.reuse, R150, R16 ;  /* 0x000000961c10723c */ /* 0x040fe20000001810 */
[----:B------:R-:W3:Y:S02]  /*5110*/  LDSM.16.MT88.4 R148, [R0+0xe000] ;  /* 0x00e000000094783b */ /* 0x000ee40000004200 */
[----:B------:R-:W-:Y:S02]  /*5120*/  LEA.HI.X.SX32 R233, R2, R241, 0x2, P1 ;  /* 0x000000f102e97211 */ /* 0x000fe400008f16ff */
[C---:B------:R-:W-:Y:S03]  /*5130*/  LEA R230, P1, R217.reuse, R232, 0x5 ;  /* 0x000000e8d9e67211 */ /* 0x040fe600078228ff */
[C---:B------:R-:W-:Y:S03]  /*5140*/  HMMA.16816.F32 R20, R28.reuse, R152, R20 ;  /* 0x000000981c14723c */ /* 0x040fe60000001814 */
[C---:B------:R-:W-:Y:S05]  /*5150*/  LEA.HI.X.SX32 R231, R217.reuse, R233, 0x5, P1 ;  /* 0x000000e9d9e77211 */ /* 0x040fea00008f2eff */
[----:B------:R-:W-:Y:S01]  /*5160*/  HMMA.16816.F32 R24, R28, R154, R24 ;  /* 0x0000009a1c18723c */ /* 0x000fe20000001818 */
[----:B------:R-:W-:Y:S07]  /*5170*/  LDSM.16.M88.4 R28, [R165+0x11000] ;  /* 0x01100000a51c783b */ /* 0x000fee0000000200 */
[C---:B------:R-:W-:Y:S08]  /*5180*/  HMMA.16816.F32 R4, R132.reuse, R136, R4 ;  /* 0x000000888404723c */ /* 0x040ff00000001804 */
[C---:B------:R-:W-:Y:S01]  /*5190*/  HMMA.16816.F32 R8, R132.reuse, R138, R8 ;  /* 0x0000008a8408723c */ /* 0x040fe20000001808 */
[----:B------:R-:W3:Y:S07]  /*51a0*/  LDSM.16.MT88.4 R136, [R0+0xa400] ;  /* 0x00a400000088783b */ /* 0x000eee0000004200 */
[C---:B------:R-:W-:Y:S08]  /*51b0*/  HMMA.16816.F32 R12, R132.reuse, R156, R12 ;  /* 0x0000009c840c723c */ /* 0x040ff0000000180c */
[C---:B------:R-:W-:Y:S08]  /*51c0*/  HMMA.16816.F32 R16, R132.reuse, R158, R16 ;  /* 0x0000009e8410723c */ /* 0x040ff00000001810 */
[C---:B------:R-:W-:Y:S08]  /*51d0*/  HMMA.16816.F32 R20, R132.reuse, R160, R20 ;  /* 0x000000a08414723c */ /* 0x040ff00000001814 */
[----:B------:R-:W-:Y:S01]  /*51e0*/  HMMA.16816.F32 R24, R132, R162, R24 ;  /* 0x000000a28418723c */ /* 0x000fe20000001818 */
[----:B------:R-:W3:Y:S02]  /*51f0*/  LDSM.16.MT88.4 R132, [R0+0xc400] ;  /* 0x00c400000084783b */ /* 0x000ee40000004200 */
[C---:B------:R-:W-:Y:S04]  /*5200*/  LEA R162, P1, R217.reuse, R230, 0x5 ;  /* 0x000000e6d9a27211 */ /* 0x040fe800078228ff */
[C---:B------:R-:W-:Y:S01]  /*5210*/  LEA.HI.X.SX32 R163, R217.reuse, R231, 0x5, P1 ;  /* 0x000000e7d9a37211 */ /* 0x040fe200008f2eff */
[C---:B------:R-:W-:Y:S05]  /*5220*/  HMMA.16816.F32 R4, R32.reuse, R140, R4 ;  /* 0x0000008c2004723c */ /* 0x040fea0000001804 */
[C---:B------:R-:W-:Y:S03]  /*5230*/  LEA R160, P1, R217.reuse, R162, 0x5 ;  /* 0x000000a2d9a07211 */ /* 0x040fe600078228ff */
[C---:B------:R-:W-:Y:S01]  /*5240*/  HMMA.16816.F32 R8, R32.reuse, R142, R8 ;  /* 0x0000008e2008723c */ /* 0x040fe20000001808 */
[----:B------:R-:W-:Y:S02]  /*5250*/  LDSM.16.MT88.4 R140, [R0+0xa800] ;  /* 0x00a80000008c783b */ /* 0x000fe40000004200 */
[C---:B------:R-:W-:Y:S02]  /*5260*/  LEA.HI.X.SX32 R161, R217.reuse, R163, 0x5, P1 ;  /* 0x000000a3d9a17211 */ /* 0x040fe400008f2eff */
[C---:B------:R-:W-:Y:S03]  /*5270*/  LEA R158, P1, R217.reuse, R160, 0x5 ;  /* 0x000000a0d99e7211 */ /* 0x040fe600078228ff */
[C---:B-1----:R-:W-:Y:S03]  /*5280*/  HMMA.16816.F32 R12, R32.reuse, R144, R12 ;  /* 0x00000090200c723c */ /* 0x042fe6000000180c */
[C---:B------:R-:W-:Y:S02]  /*5290*/  LEA.HI.X.SX32 R159, R217.reuse, R161, 0x5, P1 ;  /* 0x000000a1d99f7211 */ /* 0x040fe400008f2eff */
[C---:B------:R-:W-:Y:S03]  /*52a0*/  LEA R154, P1, R217.reuse, R158, 0x5 ;  /* 0x0000009ed99a7211 */ /* 0x040fe600078228ff */
[C---:B------:R-:W-:Y:S03]  /*52b0*/  HMMA.16816.F32 R16, R32.reuse, R146, R16 ;  /* 0x000000922010723c */ /* 0x040fe60000001810 */
[C---:B------:R-:W-:Y:S02]  /*52c0*/  LEA.HI.X.SX32 R155, R217.reuse, R159, 0x5, P1 ;  /* 0x0000009fd99b7211 */ /* 0x040fe400008f2eff */
[C---:B------:R-:W-:Y:S03]  /*52d0*/  LEA R234, P1, R217.reuse, R154, 0x5 ;  /* 0x0000009ad9ea7211 */ /* 0x040fe600078228ff */
[C---:B---3--:R-:W-:Y:S03]  /*52e0*/  HMMA.16816.F32 R20, R32.reuse, R148, R20 ;  /* 0x000000942014723c */ /* 0x048fe60000001814 */
[C---:B------:R-:W-:Y:S05]  /*52f0*/  LEA.HI.X.SX32 R235, R217.reuse, R155, 0x5, P1 ;  /* 0x0000009bd9eb7211 */ /* 0x040fea00008f2eff */
[----:B------:R-:W-:Y:S01]  /*5300*/  HMMA.16816.F32 R24, R32, R150, R24 ;  /* 0x000000962018723c */ /* 0x000fe20000001818 */
[----:B------:R-:W1:Y:S02]  /*5310*/  LDSM.16.MT88.4 R32, [R0+0xe400] ;  /* 0x00e400000020783b */ /* 0x000e640000004200 */
[C---:B------:R-:W-:Y:S05]  /*5320*/  IMAD.WIDE R236, R217.reuse, -0xc0, R234 ;  /* 0xffffff40d9ec7825 */ /* 0x040fea00078e02ea */
[C---:B------:R-:W-:Y:S05]  /*5330*/  HMMA.16816.F32 R4, R28.reuse, R136, R4 ;  /* 0x000000881c04723c */ /* 0x040fea0000001804 */
[C---:B------:R-:W-:Y:S03]  /*5340*/  LEA R152, P1, R217.reuse, R236, 0x5 ;  /* 0x000000ecd9987211 */ /* 0x040fe600078228ff */
[C---:B------:R-:W-:Y:S01]  /*5350*/  HMMA.16816.F32 R8, R28.reuse, R138, R8 ;  /* 0x0000008a1c08723c */ /* 0x040fe20000001808 */
[----:B------:R-:W3:Y:S02]  /*5360*/  LDSM.16.M88.4 R136, [R164+0x2000] ;  /* 0x00200000a488783b */ /* 0x000ee40000000200 */
[C---:B------:R-:W-:Y:S02]  /*5370*/  LEA.HI.X.SX32 R153, R217.reuse, R237, 0x5, P1 ;  /* 0x000000edd9997211 */ /* 0x040fe400008f2eff */
[C---:B------:R-:W-:Y:S03]  /*5380*/  LEA R150, P1, R217.reuse, R152, 0x5 ;  /* 0x00000098d9967211 */ /* 0x040fe600078228ff */
[C---:B------:R-:W-:Y:S03]  /*5390*/  HMMA.16816.F32 R12, R28.reuse, R132, R12 ;  /* 0x000000841c0c723c */ /* 0x040fe6000000180c */
[C---:B------:R-:W-:Y:S02]  /*53a0*/  LEA.HI.X.SX32 R151, R217.reuse, R153, 0x5, P1 ;  /* 0x00000099d9977211 */ /* 0x040fe400008f2eff */
[C---:B------:R-:W-:Y:S03]  /*53b0*/  LEA R148, P1, R217.reuse, R150, 0x5 ;  /* 0x00000096d9947211 */ /* 0x040fe600078228ff */
[C---:B------:R-:W-:Y:S01]  /*53c0*/  HMMA.16816.F32 R16, R28.reuse, R134, R16 ;  /* 0x000000861c10723c */ /* 0x040fe20000001810 */
[----:B------:R-:W2:Y:S02]  /*53d0*/  LDSM.16.MT88.4 R132, [R0+0xc800] ;  /* 0x00c800000084783b */ /* 0x000ea40000004200 */
[C---:B------:R-:W-:Y:S02]  /*53e0*/  LEA.HI.X.SX32 R149, R217.reuse, R151, 0x5, P1 ;  /* 0x00000097d9957211 */ /* 0x040fe400008f2eff */
[C---:B------:R-:W-:Y:S03]  /*53f0*/  LEA R146, P1, R217.reuse, R148, 0x5 ;  /* 0x00000094d9927211 */ /* 0x040fe600078228ff */
        /* <DEDUP_REMOVED lines=8> */
[C---:B---3--:R-:W-:Y:S05]  /*5480*/  HMMA.16816.F32 R4, R136.reuse, R140, R4 ;  /* 0x0000008c8804723c */ /* 0x048fea0000001804 */
[C---:B------:R-:W-:Y:S03]  /*5490*/  LEA.HI.X.SX32 R157, R217.reuse, R145, 0x5, P1 ;  /* 0x00000091d99d7211 */ /* 0x040fe600008f2eff */
[C---:B------:R-:W-:Y:S01]  /*54a0*/  HMMA.16816.F32 R8, R136.reuse, R142, R8 ;  /* 0x0000008e8808723c */ /* 0x040fe20000001808 */
[----:B------:R-:W3:Y:S02]  /*54b0*/  LDSM.16.MT88.4 R140, [R0+0xac00] ;  /* 0x00ac0000008c783b */ /* 0x000ee40000004200 */
[C---:B------:R-:W-:Y:S05]  /*54c0*/  IMAD.WIDE R164, R217.reuse, -0xc0, R156 ;  /* 0xffffff40d9a47825 */ /* 0x040fea00078e029c */
[C---:B--2---:R-:W-:Y:S08]  /*54d0*/  HMMA.16816.F32 R12, R136.reuse, R132, R12 ;  /* 0x00000084880c723c */ /* 0x044ff0000000180c */
[C---:B------:R-:W-:Y:S01]  /*54e0*/  HMMA.16816.F32 R16, R136.reuse, R134, R16 ;  /* 0x000000868810723c */ /* 0x040fe20000001810 */
[----:B------:R-:W2:Y:S07]  /*54f0*/  LDSM.16.MT88.4 R132, [R0+0xcc00] ;  /* 0x00cc00000084783b */ /* 0x000eae0000004200 */
[C---:B-1----:R-:W-:Y:S03]  /*5500*/  HMMA.16816.F32 R20, R136.reuse, R28, R20 ;  /* 0x0000001c8814723c */ /* 0x042fe60000001814 */
[----:B------:R-:W-:Y:S01]  /*5510*/  @P3 IMAD.WIDE.U32 R28, R242, R238, UR12 ;  /* 0x0000000cf21c3e25 */ /* 0x000fe2000f8e00ee */
[----:B------:R-:W-:Y:S01]  /*5520*/  @UP0 UMOV UR12, UR48 ;  /* 0x00000030000c0c82 */ /* 0x000fe20008000000 */
[----:B------:R-:W-:Y:S03]  /*5530*/  @UP0 UMOV UR13, UR45 ;  /* 0x0000002d000d0c82 */ /* 0x000fe60008000000 */
[----:B------:R-:W-:Y:S01]  /*5540*/  HMMA.16816.F32 R24, R136, R30, R24 ;  /* 0x0000001e8818723c */ /* 0x000fe20000001818 */
[----:B------:R-:W2:Y:S04]  /*5550*/  @P3 LDG.E R229, desc[UR38][R28.64+-0x100] ;  /* 0xffff00261ce53981 */ /* 0x000ea8000c1e1900 */
[----:B----4-:R-:W4:Y:S03]  /*5560*/  @P3 LDG.E R219, desc[UR38][R28.64+-0xe0] ;  /* 0xffff20261cdb3981 */ /* 0x010f26000c1e1900 */
[C---:B---3--:R-:W-:Y:S01]  /*5570*/  HMMA.16816.F32 R4, R32.reuse, R140, R4 ;  /* 0x0000008c2004723c */ /* 0x048fe20000001804 */
[----:B------:R-:W5:Y:S04]  /*5580*/  @P3 LDG.E R252, desc[UR38][R28.64+-0x80] ;  /* 0xffff80261cfc3981 */ /* 0x000f68000c1e1900 */
[----:B------:R1:W5:Y:S01]  /*5590*/  @P3 LDG.E R251, desc[UR38][R28.64+-0x60] ;  /* 0xffffa0261cfb3981 */ /* 0x000362000c1e1900 */
[C---:B------:R-:W-:Y:S02]  /*55a0*/  LEA R140, P1, R217.reuse, R164, 0x5 ;  /* 0x000000a4d98c7211 */ /* 0x040fe400078228ff */
[C---:B------:R-:W-:Y:S03]  /*55b0*/  HMMA.16816.F32 R8, R32.reuse, R142, R8 ;  /* 0x0000008e2008723c */ /* 0x040fe60000001808 */
[C---:B------:R-:W-:Y:S02]  /*55c0*/  LEA.HI.X.SX32 R141, R217.reuse, R165, 0x5, P1 ;  /* 0x000000a5d98d7211 */ /* 0x040fe400008f2eff */
[C---:B------:R-:W-:Y:S03]  /*55d0*/  LEA R138, P1, R217.reuse, R140, 0x5 ;  /* 0x0000008cd98a7211 */ /* 0x040fe600078228ff */
[C---:B--2---:R-:W-:Y:S03]  /*55e0*/  HMMA.16816.F32 R12, R32.reuse, R132, R12 ;  /* 0x00000084200c723c */ /* 0x044fe6000000180c */
[----:B------:R-:W-:Y:S01]  /*55f0*/  REDG.E.ADD.F32.FTZ.RN.STRONG.GPU desc[UR38][R240.64], R4 ;  /* 0x00000004f00079a6 */ /* 0x000fe2000c12f326 */
[C---:B------:R-:W-:Y:S02]  /*5600*/  LEA.HI.X.SX32 R139, R217.reuse, R141, 0x5, P1 ;  /* 0x0000008dd98b7211 */ /* 0x040fe400008f2eff */
[C---:B------:R-:W-:Y:S01]  /*5610*/  LEA R136, P1, R217.reuse, R138, 0x5 ;  /* 0x0000008ad9887211 */ /* 0x040fe200078228ff */
[----:B------:R-:W-:Y:S01]  /*5620*/  REDG.E.ADD.F32.FTZ.RN.STRONG.GPU desc[UR38][R232.64], R5 ;  /* 0x00000005e80079a6 */ /* 0x000fe2000c12f326 */
[C---:B------:R-:W-:Y:S03]  /*5630*/  HMMA.16816.F32 R16, R32.reuse, R134, R16 ;  /* 0x000000862010723c */ /* 0x040fe60000001810 */
[----:B------:R-:W-:Y:S01]  /*5640*/  REDG.E.ADD.F32.FTZ.RN.STRONG.GPU desc[UR38][R230.64], R6 ;  /* 0x00000006e60079a6 */ /* 0x000fe2000c12f326 */
[C---:B------:R-:W-:Y:S02]  /*5650*/  LEA.HI.X.SX32 R137, R217.reuse, R139, 0x5, P1 ;  /* 0x0000008bd9897211 */ /* 0x040fe400008f2eff */
[C---:B------:R-:W-:Y:S01]  /*5660*/  LEA R132, P1, R217.reuse, R136, 0x5 ;  /* 0x00000088d9847211 */ /* 0x040fe200078228ff */
[----:B-1----:R1:W2:Y:S03]  /*5670*/  LDSM.16.MT88.4 R28, [R0+0xec00] ;  /* 0x00ec0000001c783b */ /* 0x0022a60000004200 */
[C---:B------:R-:W-:Y:S01]  /*5680*/  LEA.HI.X.SX32 R133, R217.reuse, R137, 0x5, P1 ;  /* 0x00000089d9857211 */ /* 0x040fe200008f2eff */
[----:B------:R-:W-:Y:S04]  /*5690*/  REDG.E.ADD.F32.FTZ.RN.STRONG.GPU desc[UR38][R162.64], R7 ;  /* 0x00000007a20079a6 */ /* 0x000fe8000c12f326 */
[----:B------:R-:W-:Y:S04]  /*56a0*/  REDG.E.ADD.F32.FTZ.RN.STRONG.GPU desc[UR38][R160.64], R8 ;  /* 0x00000008a00079a6 */ /* 0x000fe8000c12f326 */
[----:B------:R-:W-:Y:S04]  /*56b0*/  REDG.E.ADD.F32.FTZ.RN.STRONG.GPU desc[UR38][R158.64], R9 ;  /* 0x000000099e0079a6 */ /* 0x000fe8000c12f326 */
[----:B------:R-:W-:Y:S04]  /*56c0*/  REDG.E.ADD.F32.FTZ.RN.STRONG.GPU desc[UR38][R154.64], R10 ;  /* 0x0000000a9a0079a6 */ /* 0x000fe8000c12f326 */
[----:B------:R-:W-:Y:S01]  /*56d0*/  REDG.E.ADD.F32.FTZ.RN.STRONG.GPU desc[UR38][R234.64], R11 ;  /* 0x0000000bea0079a6 */ /* 0x000fe2000c12f326 */
[C---:B-1----:R-:W-:Y:S03]  /*56e0*/  VIADD R0, R216.reuse, 0xffffd000 ;  /* 0xffffd000d8007836 */ /* 0x042fe60000000000 */
[----:B------:R-:W-:Y:S04]  /*56f0*/  REDG.E.ADD.F32.FTZ.RN.STRONG.GPU desc[UR38][R240.64+0x80], R12 ;  /* 0x0000800cf00079a6 */ /* 0x000fe8000c12f326 */
[----:B------:R-:W-:Y:S04]  /*5700*/  REDG.E.ADD.F32.FTZ.RN.STRONG.GPU desc[UR38][R236.64+0x80], R13 ;  /* 0x0000800dec0079a6 */ /* 0x000fe8000c12f326 */
[----:B------:R-:W-:Y:S04]  /*5710*/  REDG.E.ADD.F32.FTZ.RN.STRONG.GPU desc[UR38][R152.64+0x80], R14 ;  /* 0x0000800e980079a6 */ /* 0x000fe8000c12f326 */
[----:B------:R-:W-:Y:S01]  /*5720*/  REDG.E.ADD.F32.FTZ.RN.STRONG.GPU desc[UR38][R150.64+0x80], R15 ;  /* 0x0000800f960079a6 */ /* 0x000fe2000c12f326 */
[C---:B--2---:R-:W-:Y:S03]  /*5730*/  HMMA.16816.F32 R20, R32.reuse, R28, R20 ;  /* 0x0000001c2014723c */ /* 0x044fe60000001814 */
        /* <DEDUP_REMOVED lines=8> */
[----:B------:R-:W-:Y:S03]  /*57c0*/  LEA.HI.X.SX32 R5, R217, R29, 0x5, P1 ;  /* 0x0000001dd9057211 */ /* 0x000fe600008f2eff */
[----:B------:R-:W-:Y:S01]  /*57d0*/  LDSM.16.MT88.4 R8, [R216] ;  /* 0x00000000d808783b */ /* 0x000fe20000004200 */
        /* <DEDUP_REMOVED lines=14> */
[----:B------:R-:W1:Y:S04]  /*58c0*/  LDSM.16.MT88.4 R4, [R3+0xf000] ;  /* 0x00f000000304783b */ /* 0x000e680000004200 */
[----:B------:R-:W2:Y:S04]  /*58d0*/  LDSM.16.MT88.4 R12, [R3+0x11000] ;  /* 0x01100000030c783b */ /* 0x000ea80000004200 */
[----:B------:R-:W3:Y:S04]  /*58e0*/  LDSM.16.MT88.4 R16, [R216+0x1000] ;  /* 0x00100000d810783b */ /* 0x000ee80000004200 */
[----:B------:R-:W3:Y:S04]  /*58f0*/  LDSM.16.MT88.4 R28, [R216+0x2000] ;  /* 0x00200000d81c783b */ /* 0x000ee80000004200 */
[----:B------:R-:W-:Y:S04]  /*5900*/  LDSM.16.MT88.4 R32, [R3+0xf800] ;  /* 0x00f800000320783b */ /* 0x000fe80000004200 */
[----:B------:R-:W3:Y:S04]  /*5910*/  LDSM.16.MT88.4 R20, [R216+0x400] ;  /* 0x00040000d814783b */ /* 0x000ee80000004200 */
[----:B------:R-:W3:Y:S04]  /*5920*/  LDSM.16.MT88.4 R132, [R3+0x11800] ;  /* 0x011800000384783b */ /* 0x000ee80000004200 */
[----:B------:R-:W-:Y:S04]  /*5930*/  LDSM.16.MT88.4 R24, [R3+0x12000] ;  /* 0x012000000318783b */ /* 0x000fe80000004200 */
[----:B------:R-:W-:Y:S04]  /*5940*/  LDSM.16.MT88.4 R136, [R216+0xc00] ;  /* 0x000c0000d888783b */ /* 0x000fe80000004200 */
[----:B------:R-:W-:Y:S01]  /*5950*/  LDSM.16.MT88.4 R140, [R3+0x12800] ;  /* 0x01280000038c783b */ /* 0x000fe20000004200 */
[-C--:B-1----:R-:W-:Y:S03]  /*5960*/  HMMA.16816.F32 R84, R4, R8.reuse, R84 ;  /* 0x000000080454723c */ /* 0x082fe60000001854 */
[----:B------:R-:W-:Y:S04]  /*5970*/  LDSM.16.MT88.4 R144, [R216+0x1c00] ;  /* 0x001c0000d890783b */ /* 0x000fe80000004200 */
[----:B------:R-:W-:Y:S01]  /*5980*/  LDSM.16.MT88.4 R148, [R216+0x2c00] ;  /* 0x002c0000d894783b */ /* 0x000fe20000004200 */
        /* <DEDUP_REMOVED lines=8> */
[----:B------:R-:W-:Y:S07]  /*5a10*/  LDSM.16.MT88.4 R16, [R216+0x800] ;  /* 0x00080000d810783b */ /* 0x000fee0000004200 */
[-C--:B------:R-:W-:Y:S08]  /*5a20*/  HMMA.16816.F32 R116, R4, R28.reuse, R116 ;  /* 0x0000001c0474723c */ /* 0x080ff00000001874 */
[C---:B------:R-:W-:Y:S08]  /*5a30*/  HMMA.16816.F32 R120, R12.reuse, R28, R120 ;  /* 0x0000001c0c78723c */ /* 0x040ff00000001878 */
[-C--:B------:R-:W-:Y:S01]  /*5a40*/  HMMA.16816.F32 R124, R12, R30.reuse, R124 ;  /* 0x0000001e0c7c723c */ /* 0x080fe2000000187c */
[----:B------:R-:W2:Y:S07]  /*5a50*/  LDSM.16.MT88.4 R12, [R216+0x2400] ;  /* 0x00240000d80c783b */ /* 0x000eae0000004200 */
[----:B------:R-:W-:Y:S01]  /*5a60*/  HMMA.16816.F32 R128, R4, R30, R128 ;  /* 0x0000001e0480723c */ /* 0x000fe20000001880 */
[----:B------:R-:W3:Y:S04]  /*5a70*/  LDSM.16.MT88.4 R4, [R3+0x10000] ;  /* 0x010000000304783b */ /* 0x000ee80000004200 */
[----:B------:R-:W3:Y:S03]  /*5a80*/  LDSM.16.MT88.4 R28, [R216+0x1800] ;  /* 0x00180000d81c783b */ /* 0x000ee60000004200 */
[-C--:B------:R-:W-:Y:S08]  /*5a90*/  HMMA.16816.F32 R84, R32, R20.reuse, R84 ;  /* 0x000000142054723c */ /* 0x080ff00000001854 */
[C---:B------:R-:W-:Y:S08]  /*5aa0*/  HMMA.16816.F32 R88, R132.reuse, R20, R88 ;  /* 0x000000148458723c */ /* 0x040ff00000001858 */
[-C--:B------:R-:W-:Y:S08]  /*5ab0*/  HMMA.16816.F32 R92, R132, R22.reuse, R92 ;  /* 0x00000016845c723c */ /* 0x080ff0000000185c */
[C---:B------:R-:W-:Y:S01]  /*5ac0*/  HMMA.16816.F32 R96, R32.reuse, R22, R96 ;  /* 0x000000162060723c */ /* 0x040fe20000001860 */
[----:B------:R2:W3:Y:S07]  /*5ad0*/  LDSM.16.MT88.4 R20, [R216+0x2800] ;  /* 0x00280000d814783b */ /* 0x0004ee0000004200 */
[-C--:B-1----:R-:W-:Y:S01]  /*5ae0*/  HMMA.16816.F32 R100, R32, R8.reuse, R100 ;  /* 0x000000082064723c */ /* 0x082fe20000001864 */
[----:B------:R-:W-:Y:S04]  /*5af0*/  @P3 STL [R1+0xc], R229 ;  /* 0x00000ce501003387 */ /* 0x000fe80000100800 */
[----:B----4-:R-:W-:Y:S03]  /*5b00*/  @P3 STL [R1+0x8], R219 ;  /* 0x000008db01003387 */ /* 0x010fe60000100800 */
[C---:B------:R-:W-:Y:S08]  /*5b10*/  HMMA.16816.F32 R104, R132.reuse, R8, R104 ;  /* 0x000000088468723c */ /* 0x040ff00000001868 */
[-C--:B------:R-:W-:Y:S03]  /*5b20*/  HMMA.16816.F32 R108, R132, R10.reuse, R108 ;  /* 0x0000000a846c723c */ /* 0x080fe6000000186c */
[----:B--2---:R-:W-:Y:S05]  /*5b30*/  IMAD.MOV.U32 R216, RZ, RZ, R0 ;  /* 0x000000ffffd87224 */ /* 0x004fea00078e0000 */
[C---:B------:R-:W-:Y:S01]  /*5b40*/  HMMA.16816.F32 R112, R32.reuse, R10, R112 ;  /* 0x0000000a2070723c */ /* 0x040fe20000001870 */
[----:B------:R-:W1:Y:S07]  /*5b50*/  LDSM.16.MT88.4 R8, [R3+0x10800] ;  /* 0x010800000308783b */ /* 0x000e6e0000004200 */
[-C--:B------:R-:W-:Y:S08]  /*5b60*/  HMMA.16816.F32 R116, R32, R12.reuse, R116 ;  /* 0x0000000c2074723c */ /* 0x080ff00000001874 */
[C---:B------:R-:W-:Y:S08]  /*5b70*/  HMMA.16816.F32 R120, R132.reuse, R12, R120 ;  /* 0x0000000c8478723c */ /* 0x040ff00000001878 */
[-C--:B------:R-:W-:Y:S08]  /*5b80*/  HMMA.16816.F32 R124, R132, R14.reuse, R124 ;  /* 0x0000000e847c723c */ /* 0x080ff0000000187c */
[----:B------:R-:W-:Y:S08]  /*5b90*/  HMMA.16816.F32 R128, R32, R14, R128 ;  /* 0x0000000e2080723c */ /* 0x000ff00000001880 */
[-C--:B---3--:R-:W-:Y:S08]  /*5ba0*/  HMMA.16816.F32 R84, R4, R16.reuse, R84 ;  /* 0x000000100454723c */ /* 0x088ff00000001854 */
        /* <DEDUP_REMOVED lines=25> */
.L_x_666:
[----:B------:R-:W2:Y:S01]  /*5d40*/  LDCU UR6, c[0x0][0x4fc] ;  /* 0x00009f80ff0677ac */ /* 0x000ea20008000800 */
[----:B------:R-:W-:Y:S02]  /*5d50*/  LOP3.LUT R220, R220, 0x600, RZ, 0xc0, !PT ;  /* 0x00000600dcdc7812 */ /* 0x000fe400078ec0ff */
[----:B------:R-:W-:Y:S01]  /*5d60*/  SHF.L.U32 R0, R225, 0x1, RZ ;  /* 0x00000001e1007819 */ /* 0x000fe200000006ff */
[----:B------:R-:W3:Y:S03]  /*5d70*/  LDCU UR5, c[0x0][0x500] ;  /* 0x0000a000ff0577ac */ /* 0x000ee60008000800 */
[----:B------:R-:W-:Y:S01]  /*5d80*/  LOP3.LUT R220, R220, 0x6, R0, 0xf8, !PT ;  /* 0x00000006dcdc7812 */ /* 0x000fe200078ef800 */
[----:B------:R-:W-:Y:S01]  /*5d90*/  UMOV UR35, UR30 ;  /* 0x0000001e00237c82 */ /* 0x000fe20008000000 */
[----:B--2---:R-:W-:Y:S01]  /*5da0*/  FMUL.FTZ R0, R40, UR6 ;  /* 0x0000000628007c20 */ /* 0x004fe20008410000 */
[----:B------:R-:W-:Y:S01]  /*5db0*/  FMUL.FTZ R11, R41, UR6 ;  /* 0x00000006290b7c20 */ /* 0x000fe20008410000 */
[----:B------:R-:W-:Y:S01]  /*5dc0*/  FMUL.FTZ R2, R38, UR6 ;  /* 0x0000000626027c20 */ /* 0x000fe20008410000 */
[----:B------:R-:W-:Y:S01]  /*5dd0*/  FMUL.FTZ R12, R39, UR6 ;  /* 0x00000006270c7c20 */ /* 0x000fe20008410000 */
[----:B------:R-:W-:Y:S01]  /*5de0*/  FMUL.FTZ R42, R42, UR6 ;  /* 0x000000062a2a7c20 */ /* 0x000fe20008410000 */
[----:B-----5:R-:W-:Y:S01]  /*5df0*/  FMUL.FTZ R10, R43, UR6 ;  /* 0x000000062b0a7c20 */ /* 0x020fe20008410000 */
[----:B------:R-:W-:Y:S01]  /*5e00*/  F2FP.F16.F32.PACK_AB R11, R11, R0 ;  /* 0x000000000b0b723e */ /* 0x000fe200000000ff */
[----:B------:R-:W-:Y:S01]  /*5e10*/  FMUL.FTZ R60, R60, UR6 ;  /* 0x000000063c3c7c20 */ /* 0x000fe20008410000 */
[----:B------:R-:W-:Y:S01]  /*5e20*/  F2FP.F16.F32.PACK_AB R12, R12, R2 ;  /* 0x000000020c0c723e */ /* 0x000fe200000000ff */
[----:B------:R-:W-:Y:S01]  /*5e30*/  FMUL.FTZ R17, R61, UR6 ;  /* 0x000000063d117c20 */ /* 0x000fe20008410000 */
[C---:B------:R-:W-:Y:S01]  /*5e40*/  LOP3.LUT R0, R167.reuse, 0xd8, RZ, 0xc0, !PT ;  /* 0x000000d8a7007812 */ /* 0x040fe200078ec0ff */
[----:B------:R-:W-:Y:S01]  /*5e50*/  FMUL.FTZ R132, R36, UR6 ;  /* 0x0000000624847c20 */ /* 0x000fe20008410000 */
[----:B------:R-:W-:Y:S01]  /*5e60*/  LOP3.LUT R2, R167, 0xc0, RZ, 0xc0, !PT ;  /* 0x000000c0a7027812 */ /* 0x000fe200078ec0ff */
[----:B------:R-:W-:Y:S01]  /*5e70*/  FMUL.FTZ R13, R37, UR6 ;  /* 0x00000006250d7c20 */ /* 0x000fe20008410000 */
[----:B------:R-:W-:Y:S01]  /*5e80*/  F2FP.F16.F32.PACK_AB R10, R10, R42 ;  /* 0x0000002a0a0a723e */ /* 0x000fe200000000ff */
[----:B---3--:R-:W-:Y:S01]  /*5e90*/  FMUL.FTZ R84, R84, UR5 ;  /* 0x0000000554547c20 */ /* 0x008fe20008410000 */
[--C-:B------:R-:W-:Y:S01]  /*5ea0*/  LOP3.LUT R42, R0, 0x18, R225.reuse, 0x78, !PT ;  /* 0x00000018002a7812 */ /* 0x100fe200078e78e1 */
[----:B------:R-:W-:Y:S01]  /*5eb0*/  FMUL.FTZ R41, R85, UR5 ;  /* 0x0000000555297c20 */ /* 0x000fe20008410000 */
[--C-:B------:R-:W-:Y:S01]  /*5ec0*/  LOP3.LUT R2, R2, 0x18, R225.reuse, 0xf8, !PT ;  /* 0x0000001802027812 */ /* 0x100fe200078ef8e1 */
[----:B------:R-:W-:Y:S01]  /*5ed0*/  FMUL.FTZ R86, R86, UR5 ;  /* 0x0000000556567c20 */ /* 0x000fe20008410000 */
[----:B------:R-:W-:Y:S01]  /*5ee0*/  SHF.R.U32.HI R0, RZ, 0x4, R225 ;  /* 0x00000004ff007819 */ /* 0x000fe200000116e1 */
[----:B------:R-:W-:Y:S01]  /*5ef0*/  FMUL.FTZ R40, R87, UR5 ;  /* 0x0000000557287c20 */ /* 0x000fe20008410000 */
[----:B------:R-:W-:Y:S01]  /*5f00*/  FMUL.FTZ R96, R96, UR5 ;  /* 0x0000000560607c20 */ /* 0x000fe20008410000 */
[----:B------:R-:W-:Y:S01]  /*5f10*/  FMUL.FTZ R37, R97, UR5 ;  /* 0x0000000561257c20 */ /* 0x000fe20008410000 */
[----:B------:R-:W-:Y:S01]  /*5f20*/  LOP3.LUT R0, R2, 0x8, R0, 0x78, !PT ;  /* 0x0000000802007812 */ /* 0x000fe200078e7800 */
[----:B------:R-:W-:Y:S01]  /*5f30*/  FMUL.FTZ R98, R98, UR5 ;  /* 0x0000000562627c20 */ /* 0x000fe20008410000 */
[----:B------:R-:W-:Y:S01]  /*5f40*/  LOP3.LUT R2, R220, 0x20, R167, 0xf8, !PT ;  /* 0x00000020dc027812 */ /* 0x000fe200078ef8a7 */
[----:B------:R-:W-:Y:S01]  /*5f50*/  FMUL.FTZ R36, R99, UR5 ;  /* 0x0000000563247c20 */ /* 0x000fe20008410000 */
[----:B------:R-:W-:Y:S01]  /*5f60*/  FMUL.FTZ R88, R88, UR5 ;  /* 0x0000000558587c20 */ /* 0x000fe20008410000 */
[----:B------:R-:W-:Y:S01]  /*5f70*/  FMUL.FTZ R39, R89, UR5 ;  /* 0x0000000559277c20 */ /* 0x000fe20008410000 */
[----:B------:R-:W-:Y:S01]  /*5f80*/  LOP3.LUT R0, R2, R0, RZ, 0xfc, !PT ;  /* 0x0000000002007212 */ /* 0x000fe200078efcff */
        /* <DEDUP_REMOVED lines=8> */
[----:B------:R-:W-:Y:S01]  /*6010*/  F2FP.F16.F32.PACK_AB R17, R17, R60 ;  /* 0x0000003c1111723e */ /* 0x000fe200000000ff */
[----:B------:R-:W-:Y:S01]  /*6020*/  FMUL.FTZ R100, R100, UR5 ;  /* 0x0000000564647c20 */ /* 0x000fe20008410000 */
[----:B------:R-:W-:Y:S01]  /*6030*/  FMUL.FTZ R33, R101, UR5 ;  /* 0x0000000565217c20 */ /* 0x000fe20008410000 */
[----:B------:R-:W-:Y:S01]  /*6040*/  FMUL.FTZ R102, R102, UR5 ;  /* 0x0000000566667c20 */ /* 0x000fe20008410000 */
[----:B------:R-:W-:Y:S01]  /*6050*/  FMUL.FTZ R32, R103, UR5 ;  /* 0x0000000567207c20 */ /* 0x000fe20008410000 */
[----:B------:R-:W2:Y:S01]  /*6060*/  LDC.64 R60, c[0x0][0x5c0] ;  /* 0x00017000ff3c7b82 */ /* 0x000ea20000000a00 */
[----:B------:R-:W-:Y:S01]  /*6070*/  FMUL.FTZ R112, R112, UR5 ;  /* 0x0000000570707c20 */ /* 0x000fe20008410000 */
[----:B------:R-:W-:Y:S01]  /*6080*/  FMUL.FTZ R29, R113, UR5 ;  /* 0x00000005711d7c20 */ /* 0x000fe20008410000 */
[----:B------:R-:W-:Y:S01]  /*6090*/  FMUL.FTZ R114, R114, UR5 ;  /* 0x0000000572727c20 */ /* 0x000fe20008410000 */
[----:B------:R-:W-:Y:S01]  /*60a0*/  FMUL.FTZ R28, R115, UR5 ;  /* 0x00000005731c7c20 */ /* 0x000fe20008410000 */
[----:B------:R-:W-:-:S03]  /*60b0*/  F2FP.F16.F32.PACK_AB R41, R41, R84 ;  /* 0x000000542929723e */ /* 0x000fc600000000ff */
        /* <DEDUP_REMOVED lines=50> */
[----:B------:R-:W-:Y:S01]  /*63e0*/  F2FP.F16.F32.PACK_AB R116, R117, R116 ;  /* 0x000000747574723e */ /* 0x000fe200000000ff */
[----:B------:R-:W-:Y:S01]  /*63f0*/  USHF.L.U32 UR5, UR41, 0x7, URZ ;  /* 0x0000000729057899 */ /* 0x000fe200080006ff */
        /* <DEDUP_REMOVED lines=11> */
[----:B------:R-:W-:Y:S01]  /*64b0*/  FMUL.FTZ R52, R52, UR6 ;  /* 0x0000000634347c20 */ /* 0x000fe20008410000 */
        /* <DEDUP_REMOVED lines=11> */
[----:B------:R-:W-:Y:S01]  /*6570*/  F2FP.F16.F32.PACK_AB R13, R13, R132 ;  /* 0x000000840d0d723e */ /* 0x000fe200000000ff */
[----:B------:R-:W-:Y:S01]  /*6580*/  STS [R2+0x2220], R28 ;  /* 0x0022201c02007388 */ /* 0x000fe20000000800 */
[----:B------:R-:W-:Y:S01]  /*6590*/  USHF.R.S32.HI UR12, URZ, 0x1f, UR5 ;  /* 0x0000001fff0c7899 */ /* 0x000fe20008011405 */
[----:B------:R-:W-:Y:S01]  /*65a0*/  F2FP.F16.F32.PACK_AB R9, R9, R48 ;  /* 0x000000300909723e */ /* 0x000fe200000000ff */
[----:B------:R-:W-:Y:S01]  /*65b0*/  UIADD3 UR5, UP0, UPT, UR50, UR5, URZ ;  /* 0x0000000532057290 */ /* 0x000fe2000ff1e0ff */
[----:B------:R-:W-:Y:S01]  /*65c0*/  STS [R0+0xc000], R31 ;  /* 0x00c0001f00007388 */ /* 0x000fe20000000800 */
[----:B------:R-:W-:Y:S01]  /*65d0*/  F2FP.F16.F32.PACK_AB R8, R8, R50 ;  /* 0x000000320808723e */ /* 0x000fe200000000ff */
[----:B------:R-:W-:Y:S01]  /*65e0*/  FMUL.FTZ R56, R56, UR6 ;  /* 0x0000000638387c20 */ /* 0x000fe20008410000 */
[----:B------:R-:W-:Y:S01]  /*65f0*/  FMUL.FTZ R24, R57, UR6 ;  /* 0x0000000639187c20 */ /* 0x000fe20008410000 */
[----:B------:R-:W-:Y:S01]  /*6600*/  STS [R0+0xc200], R30 ;  /* 0x00c2001e00007388 */ /* 0x000fe20000000800 */
[----:B------:R-:W-:Y:S01]  /*6610*/  FMUL.FTZ R58, R58, UR6 ;  /* 0x000000063a3a7c20 */ /* 0x000fe20008410000 */
        /* <DEDUP_REMOVED lines=25> */
[----:B------:R-:W-:Y:S01]  /*67b0*/  STS [R2+0x4020], R128 ;  /* 0x0040208002007388 */ /* 0x000fe20000000800 */
[----:B------:R-:W-:Y:S01]  /*67c0*/  F2FP.F16.F32.PACK_AB R7, R7, R44 ;  /* 0x0000002c0707723e */ /* 0x000fe200000000ff */
[----:B------:R-:W3:Y:S01]  /*67d0*/  LDCU.64 UR6, c[0x0][0x5a8] ;  /* 0x0000b500ff0677ac */ /* 0x000ee20008000a00 */
[----:B------:R-:W-:Y:S01]  /*67e0*/  F2FP.F16.F32.PACK_AB R6, R6, R46 ;  /* 0x0000002e0606723e */ /* 0x000fe200000000ff */
[----:B------:R-:W-:Y:S01]  /*67f0*/  STS [R2+0x4220], R130 ;  /* 0x0042208202007388 */ /* 0x000fe20000000800 */
[----:B------:R-:W-:Y:S01]  /*6800*/  F2FP.F16.F32.PACK_AB R5, R5, R52 ;  /* 0x000000340505723e */ /* 0x000fe200000000ff */
[----:B------:R-:W-:Y:S01]  /*6810*/  ULEA.HI.X.SX32 UR50, UR50, UR12, 0x1, UP0 ;  /* 0x0000000c32327291 */ /* 0x000fe200080f0eff */
[----:B------:R-:W-:Y:S01]  /*6820*/  F2FP.F16.F32.PACK_AB R4, R4, R54 ;  /* 0x000000360404723e */ /* 0x000fe200000000ff */
[----:B------:R-:W-:Y:S01]  /*6830*/  STS [R0+0xe000], R120 ;  /* 0x00e0007800007388 */ /* 0x000fe20000000800 */
[----:B------:R-:W-:Y:S01]  /*6840*/  F2FP.F16.F32.PACK_AB R3, R3, R64 ;  /* 0x000000400303723e */ /* 0x000fe200000000ff */
[----:B------:R-:W4:Y:S01]  /*6850*/  LDCU.64 UR12, c[0x0][0x5b0] ;  /* 0x0000b600ff0c77ac */ /* 0x000f220008000a00 */
        /* <DEDUP_REMOVED lines=8> */
[----:B------:R-:W-:Y:S01]  /*68e0*/  F2FP.F16.F32.PACK_AB R26, R26, R70 ;  /* 0x000000461a1a723e */ /* 0x000fe200000000ff */
[----:B---3--:R-:W-:Y:S01]  /*68f0*/  UIMAD UR7, UR35, UR7, URZ ;  /* 0x00000007230772a4 */ /* 0x008fe2000f8e02ff */
[----:B------:R-:W-:Y:S01]  /*6900*/  F2FP.F16.F32.PACK_AB R16, R16, R80 ;  /* 0x000000501010723e */ /* 0x000fe200000000ff */
[----:B------:R-:W-:Y:S01]  /*6910*/  STS [R0+0xf000], R13 ;  /* 0x00f0000d00007388 */ /* 0x000fe20000000800 */
[----:B------:R-:W-:Y:S01]  /*6920*/  F2FP.F16.F32.PACK_AB R15, R15, R82 ;  /* 0x000000520f0f723e */ /* 0x000fe200000000ff */
[----:B------:R-:W3:Y:S01]  /*6930*/  LDC.64 R62, c[0x0][0x5e0] ;  /* 0x00017800ff3e7b82 */ /* 0x000ee20000000a00 */
[----:B------:R-:W-:Y:S01]  /*6940*/  F2FP.F16.F32.PACK_AB R21, R21, R72 ;  /* 0x000000481515723e */ /* 0x000fe200000000ff */
[----:B------:R1:W-:Y:S01]  /*6950*/  STS [R0+0xf200], R12 ;  /* 0x00f2000c00007388 */ /* 0x0003e20000000800 */
[----:B------:R-:W-:Y:S01]  /*6960*/  F2FP.F16.F32.PACK_AB R25, R25, R74 ;  /* 0x0000004a1919723e */ /* 0x000fe200000000ff */
[----:B----4-:R-:W-:Y:S01]  /*6970*/  UIMAD UR13, UR35, UR13, URZ ;  /* 0x0000000d230d72a4 */ /* 0x010fe2000f8e02ff */
[----:B------:R-:W-:Y:S01]  /*6980*/  F2FP.F16.F32.PACK_AB R20, R20, R76 ;  /* 0x0000004c1414723e */ /* 0x000fe200000000ff */
[----:B------:R-:W-:Y:S01]  /*6990*/  STS [R2+0x6020], R9 ;  /* 0x0060200902007388 */ /* 0x000fe20000000800 */
[----:B------:R-:W-:-:S03]  /*69a0*/  F2FP.F16.F32.PACK_AB R18, R18, R78 ;  /* 0x0000004e1212723e */ /* 0x000fc600000000ff */
[----:B------:R4:W-:Y:S04]  /*69b0*/  STS [R2+0x6220], R8 ;  /* 0x0062200802007388 */ /* 0x0009e80000000800 */
[----:B------:R-:W-:Y:S04]  /*69c0*/  STS [R0+0x10000], R11 ;  /* 0x0100000b00007388 */ /* 0x000fe80000000800 */
[----:B------:R2:W-:Y:S04]  /*69d0*/  STS [R0+0x10200], R10 ;  /* 0x0102000a00007388 */ /* 0x0005e80000000800 */
[----:B------:R3:W-:Y:S04]  /*69e0*/  STS [R2+0x7020], R7 ;  /* 0x0070200702007388 */ /* 0x0007e80000000800 */
[----:B------:R3:W-:Y:S01]  /*69f0*/  STS [R2+0x7220], R6 ;  /* 0x0072200602007388 */ /* 0x0007e20000000800 */
[----:B-1----:R-:W1:Y:S03]  /*6a00*/  LDC.64 R12, c[0x0][0x5d8] ;  /* 0x00017600ff0c7b82 */ /* 0x002e660000000a00 */
[----:B------:R-:W-:Y:S04]  /*6a10*/  STS [R0+0x11000], R5 ;  /* 0x0110000500007388 */ /* 0x000fe80000000800 */
[----:B------:R3:W-:Y:S01]  /*6a20*/  STS [R0+0x11200], R4 ;  /* 0x0112000400007388 */ /* 0x0007e20000000800 */
[----:B----4-:R-:W-:-:S03]  /*6a30*/  LOP3.LUT R8, R42, 0x1f20, R167, 0xf8, !PT ;  /* 0x00001f202a087812 */ /* 0x010fc600078ef8a7 */
[----:B------:R4:W-:Y:S04]  /*6a40*/  STS [R2+0x8020], R3 ;  /* 0x0080200302007388 */ /* 0x0009e80000000800 */
[----:B------:R-:W-:Y:S01]  /*6a50*/  STS [R2+0x8220], R14 ;  /* 0x0082200e02007388 */ /* 0x000fe20000000800 */
[----:B--2---:R-:W2:Y:S03]  /*6a60*/  LDC.64 R10, c[0x0][0x5c8] ;  /* 0x00017200ff0a7b82 */ /* 0x004ea60000000a00 */
[----:B------:R-:W-:Y:S01]  /*6a70*/  STS [R0+0x12000], R24 ;  /* 0x0120001800007388 */ /* 0x000fe20000000800 */
[----:B---3--:R-:W-:-:S03]  /*6a80*/  MOV R7, RZ ;  /* 0x000000ff00077202 */ /* 0x008fc60000000f00 */
[----:B------:R-:W-:Y:S01]  /*6a90*/  STS [R0+0x12200], R23 ;  /* 0x0122001700007388 */ /* 0x000fe20000000800 */
[----:B------:R-:W-:-:S03]  /*6aa0*/  LOP3.LUT R6, R167, 0x18, RZ, 0xc0, !PT ;  /* 0x00000018a7067812 */ /* 0x000fc600078ec0ff */
[----:B------:R-:W-:Y:S04]  /*6ab0*/  STS [R2+0x9020], R17 ;  /* 0x0090201102007388 */ /* 0x000fe80000000800 */
[----:B------:R-:W-:Y:S01]  /*6ac0*/  STS [R2+0x9220], R19 ;  /* 0x0092201302007388 */ /* 0x000fe20000000800 */
[----:B------:R-:W-:-:S03]  /*6ad0*/  IMAD.WIDE.U32 R4, R60, UR5, R6 ;  /* 0x000000053c047c25 */ /* 0x000fc6000f8e0006 */
[----:B------:R-:W-:Y:S01]  /*6ae0*/  STS [R0+0x13000], R22 ;  /* 0x0130001600007388 */ /* 0x000fe20000000800 */
[----:B----4-:R-:W-:-:S03]  /*6af0*/  IMAD R3, R60, UR50, RZ ;  /* 0x000000323c037c24 */ /* 0x010fc6000f8e02ff */
[----:B------:R-:W-:Y:S01]  /*6b00*/  STS [R0+0x13200], R26 ;  /* 0x0132001a00007388 */ /* 0x000fe20000000800 */
[----:B------:R-:W-:-:S03]  /*6b10*/  IMAD R3, R61, UR5, R3 ;  /* 0x000000053d037c24 */ /* 0x000fc6000f8e0203 */
[----:B------:R-:W-:Y:S02]  /*6b20*/  STS [R2+0xa020], R16 ;  /* 0x00a0201002007388 */ /* 0x000fe40000000800 */
[----:B------:R-:W-:Y:S02]  /*6b30*/  IADD3 R5, PT, PT, R5, R3, RZ ;  /* 0x0000000305057210 */ /* 0x000fe40007ffe0ff */
[----:B------:R-:W-:Y:S01]  /*6b40*/  STS [R2+0xa220], R15 ;  /* 0x00a2200f02007388 */ /* 0x000fe20000000800 */
[----:B------:R-:W-:-:S03]  /*6b50*/  MOV R3, UR6 ;  /* 0x0000000600037c02 */ /* 0x000fc60008000f00 */
[----:B------:R-:W-:Y:S02]  /*6b60*/  STS [R0+0x14000], R21 ;  /* 0x0140001500007388 */ /* 0x000fe40000000800 */
[----:B------:R-:W-:Y:S02]  /*6b70*/  IMAD.WIDE.U32 R4, R3, UR35, R4 ;  /* 0x0000002303047c25 */ /* 0x000fe4000f8e0004 */
[----:B------:R2:W-:Y:S03]  /*6b80*/  STS [R0+0x14200], R25 ;  /* 0x0142001900007388 */ /* 0x0005e60000000800 */
[----:B------:R-:W-:Y:S01]  /*6b90*/  IADD3 R3, PT, PT, R5, UR7, RZ ;  /* 0x0000000705037c10 */ /* 0x000fe2000fffe0ff */
[----:B------:R-:W-:Y:S04]  /*6ba0*/  STS [R2+0xb020], R20 ;  /* 0x00b0201402007388 */ /* 0x000fe80000000800 */
[----:B------:R3:W-:Y:S01]  /*6bb0*/  STS [R2+0xb220], R18 ;  /* 0x00b2201202007388 */ /* 0x0007e20000000800 */
[----:B--2---:R-:W-:Y:S01]  /*6bc0*/  IMAD R0, R10, UR50, RZ ;  /* 0x000000320a007c24 */ /* 0x004fe2000f8e02ff */
[----:B---3--:R-:W-:-:S05]  /*6bd0*/  MOV R2, R4 ;  /* 0x0000000400027202 */ /* 0x008fca0000000f00 */
[----:B-1----:R-:W-:-:S04]  /*6be0*/  IMAD.WIDE.U32 R4, R12, UR33, R2 ;  /* 0x000000210c047c25 */ /* 0x002fc8000f8e0002 */
[----:B------:R-:W-:Y:S01]  /*6bf0*/  IMAD.WIDE.U32 R2, R10, UR5, R6 ;  /* 0x000000050a027c25 */ /* 0x000fe2000f8e0006 */
[----:B------:R-:W-:-:S03]  /*6c00*/  MOV R7, UR12 ;  /* 0x0000000c00077c02 */ /* 0x000fc60008000f00 */
[----:B------:R-:W-:Y:S01]  /*6c10*/  IMAD R6, R11, UR5, R0 ;  /* 0x000000050b067c24 */ /* 0x000fe2000f8e0200 */
[----:B------:R-:W-:Y:S01]  /*6c20*/  LEA R0, R8, UR4, 0x1 ;  /* 0x0000000408007c11 */ /* 0x000fe2000f8e08ff */
[----:B------:R-:W-:Y:S03]  /*6c30*/  BAR.SYNC.DEFER_BLOCKING 0x0 ;  /* 0x0000000000007b1d */ /* 0x000fe60000010000 */
[----:B------:R-:W-:Y:S02]  /*6c40*/  IADD3 R3, PT, PT, R3, R6, RZ ;  /* 0x0000000603037210 */ /* 0x000fe40007ffe0ff */
[----:B------:R-:W-:Y:S01]  /*6c50*/  MOV R6, R4 ;  /* 0x0000000400067202 */ /* 0x000fe20000000f00 */
[----:B------:R-:W1:Y:S01]  /*6c60*/  LDCU.128 UR4, c[0x0][0x560] ;  /* 0x0000ac00ff0477ac */ /* 0x000e620008000c00 */
[----:B------:R-:W-:-:S04]  /*6c70*/  IMAD.WIDE.U32 R2, R7, UR35, R2 ;  /* 0x0000002307027c25 */ /* 0x000fc8000f8e0002 */
[----:B------:R-:W-:Y:S01]  /*6c80*/  IMAD R7, R13, UR33, R5 ;  /* 0x000000210d077c24 */ /* 0x000fe2000f8e0205 */
[----:B------:R-:W-:Y:S01]  /*6c90*/  IADD3 R3, PT, PT, R3, UR13, RZ ;  /* 0x0000000d03037c10 */ /* 0x000fe2000fffe0ff */
[----:B------:R-:W-:-:S04]  /*6ca0*/  IMAD.WIDE.U32 R6, R250, R60, R6 ;  /* 0x0000003cfa067225 */ /* 0x000fc800078e0006 */
[----:B------:R-:W-:Y:S01]  /*6cb0*/  IMAD.WIDE.U32 R4, R62, UR33, R2 ;  /* 0x000000213e047c25 */ /* 0x000fe2000f8e0002 */
[----:B------:R-:W2:Y:S01]  /*6cc0*/  LDS.128 R56, [R0+0x9000] ;  /* 0x0090000000387984 */ /* 0x000ea20000000c00 */
[----:B-1----:R-:W-:Y:S02]  /*6cd0*/  LEA R2, P0, R6, UR4, 0x1 ;  /* 0x0000000406027c11 */ /* 0x002fe4000f8008ff */
[----:B------:R-:W-:Y:S01]  /*6ce0*/  IMAD R5, R63, UR33, R5 ;  /* 0x000000213f057c24 */ /* 0x000fe2000f8e0205 */
        /* <DEDUP_REMOVED lines=33> */
.L_x_663:
[----:B------:R-:W3:Y:S01]  /*6f00*/  LDCU UR5, c[0x0][0x438] ;  /* 0x00008700ff0577ac */ /* 0x000ee20008000800 */
[----:B------:R-:W4:Y:S01]  /*6f10*/  LDCU UR6, c[0x0][0x370] ;  /* 0x00006e00ff0677ac */ /* 0x000f220008000800 */
[----:B---3--:R-:W-:-:S04]  /*6f20*/  UIADD3 UR5, UPT, UPT, UR5, 0x7f, URZ ;  /* 0x0000007f05057890 */ /* 0x008fc8000fffe0ff */
[----:B------:R-:W-:Y:S02]  /*6f30*/  USHF.R.S32.HI UR4, URZ, 0x1f, UR5 ;  /* 0x0000001fff047899 */ /* 0x000fe40008011405 */
[----:B----4-:R-:W-:Y:S02]  /*6f40*/  UIADD3 UR41, UPT, UPT, UR6, UR41, URZ ;  /* 0x0000002906297290 */ /* 0x010fe4000fffe0ff */
[----:B------:R-:W-:-:S04]  /*6f50*/  ULEA.HI UR4, UR4, UR5, URZ, 0x7 ;  /* 0x0000000504047291 */ /* 0x000fc8000f8f38ff */
[----:B------:R-:W-:-:S04]  /*6f60*/  USHF.R.S32.HI UR4, URZ, 0x7, UR4 ;  /* 0x00000007ff047899 */ /* 0x000fc80008011404 */
[----:B------:R-:W-:-:S09]  /*6f70*/  UISETP.GE.AND UP0, UPT, UR41, UR4, UPT ;  /* 0x000000042900728c */ /* 0x000fd2000bf06270 */
[----:B------:R-:W-:Y:S05]  /*6f80*/  BRA.U !UP0, `(.L_x_670) ;  /* 0xffffff9108a87547 */ /* 0x000fea000b83ffff */
[----:B-1----:R-:W-:Y:S05]  /*6f90*/  EXIT ;  /* 0x000000000000794d */ /* 0x002fea0003800000 */
.L_x_671:
        /* <DEDUP_REMOVED lines=14> */
.L_x_1722:


//--------------------- .text._ZN5flash44flash_bwd_dq_dk_dv_loop_seqk_parallel_kernelI23Flash_bwd_kernel_traitsILi96ELi64ELi128ELi8ELi2ELi4ELi4ELb1ELb0EN7cutlass6half_tE19Flash_kernel_traitsILi96ELi64ELi128ELi8ES3_EELb0ELb0ELb0ELb0ELb1ELb1ELb1EEEvNS_16Flash_bwd_paramsE --------------------------
	.section	.text._ZN5flash44flash_bwd_dq_dk_dv_loop_seqk_parallel_kernelI23Flash_bwd_kernel_traitsILi96ELi64ELi128ELi8ELi2ELi4ELi4ELb1ELb0EN7cutlass6half_tE19Flash_kernel_traitsILi96ELi64ELi128ELi8ES3_EELb0ELb0ELb0ELb0ELb1ELb1ELb1EEEvNS_16Flash_bwd_paramsE,"ax",@progbits
	.align	128
        .global         _ZN5flash44flash_bwd_dq_dk_dv_loop_seqk_parallel_kernelI23Flash_bwd_kernel_traitsILi96ELi64ELi128ELi8ELi2ELi4ELi4ELb1ELb0EN7cutlass6half_tE19Flash_kernel_traitsILi96ELi64ELi128ELi8ES3_EELb0ELb0ELb0ELb0ELb1ELb1ELb1EEEvNS_16Flash_bwd_paramsE
        .type           _ZN5flash44flash_bwd_dq_dk_dv_loop_seqk_parallel_kernelI23Flash_bwd_kernel_traitsILi96ELi64ELi128ELi8ELi2ELi4ELi4ELb1ELb0EN7cutlass6half_tE19Flash_kernel_traitsILi96ELi64ELi128ELi8ES3_EELb0ELb0ELb0ELb0ELb1ELb1ELb1EEEvNS_16Flash_bwd_paramsE,@function
        .size           _ZN5flash44flash_bwd_dq_dk_dv_loop_seqk_parallel_kernelI23Flash_bwd_kernel_traitsILi96ELi64ELi128ELi8ELi2ELi4ELi4ELb1ELb0EN7cutlass6half_tE19Flash_kernel_traitsILi96ELi64ELi128ELi8ES3_EELb0ELb0ELb0ELb0ELb1ELb1ELb1EEEvNS_16Flash_bwd_paramsE,(.L_x_1723 - _ZN5flash44flash_bwd_dq_dk_dv_loop_seqk_parallel_kernelI23Flash_bwd_kernel_traitsILi96ELi64ELi128ELi8ELi2ELi4ELi4ELb1ELb0EN7cutlass6half_tE19Flash_kernel_traitsILi96ELi64ELi128ELi8ES3_EELb0ELb0ELb0ELb0ELb1ELb1ELb1EEEvNS_16Flash_bwd_paramsE)
        .other          _ZN5flash44flash_bwd_dq_dk_dv_loop_seqk_parallel_kernelI23Flash_bwd_kernel_traitsILi96ELi64ELi128ELi8ELi2ELi4ELi4ELb1ELb0EN7cutlass6half_tE19Flash_kernel_traitsILi96ELi64ELi128ELi8ES3_EELb0ELb0ELb0ELb0ELb1ELb1ELb1EEEvNS_16Flash_bwd_paramsE,@"STO_CUDA_ENTRY STV_DEFAULT"
_ZN5flash44flash_bwd_dq_dk_dv_loop_seqk_parallel_kernelI23Flash_bwd_kernel_traitsILi96ELi64ELi128ELi8ELi2ELi4ELi4ELb1ELb0EN7cutlass6half_tE19Flash_kernel_traitsILi96ELi64ELi128ELi8ES3_EELb0ELb0ELb0ELb0ELb1ELb1ELb1EEEvNS_16Flash_bwd_paramsE:
.text._ZN5flash44flash_bwd_dq_dk_dv_loop_seqk_parallel_kernelI23Flash_bwd_kernel_traitsILi96ELi64ELi128ELi8ELi2ELi4ELi4ELb1ELb0EN7cutlass6half_tE19Flash_kernel_traitsILi96ELi64ELi128ELi8ES3_EELb0ELb0ELb0ELb0ELb1ELb1ELb1EEEvNS_16Flash_bwd_paramsE:
        /* <DEDUP_REMOVED lines=35> */
.L_x_679:
        /* <DEDUP_REMOVED lines=72> */
.L_x_673:
[----:B------:R-:W1:Y:S01]  /*06b0*/  LDCU UR44, c[0x0][0x3e0] ;  /* 0x00007c00ff2c77ac */ /* 0x000e620008000800 */
[----:B------:R-:W2:Y:S01]  /*06c0*/  LDCU UR40, c[0x0][0x444] ;  /* 0x00008880ff2877ac */ /* 0x000ea20008000800 */
[----:B-1----:R-:W-:-:S04]  /*06d0*/  UIMAD UR44, UR33, UR44, UR32 ;  /* 0x0000002c212c72a4 */ /* 0x002fc8000f8e0220 */
[----:B--2---:R-:W-:-:S12]  /*06e0*/  UIMAD UR44, UR44, UR40, URZ ;  /* 0x000000282c2c72a4 */ /* 0x004fd8000f8e02ff */
.L_x_674:
[----:B------:R-:W1:Y:S01]  /*06f0*/  S2R R229, SR_TID.X ;  /* 0x0000000000e57919 */ /* 0x000e620000002100 */
[----:B------:R-:W2:Y:S01]  /*0700*/  LDCU.64 UR20, c[0x0][0x3b0] ;  /* 0x00007600ff1477ac */ /* 0x000ea20008000a00 */
[----:B------:R-:W-:Y:S01]  /*0710*/  IMAD.MOV.U32 R3, RZ, RZ, RZ ;  /* 0x000000ffff037224 */ /* 0x000fe200078e00ff */
[----:B------:R-:W3:Y:S01]  /*0720*/  LDC.64 R22, c[0x0][0x590] ;  /* 0x00016400ff167b82 */ /* 0x000ee20000000a00 */
[----:B------:R-:W4:Y:S01]  /*0730*/  LDCU.64 UR14, c[0x0][0x3c0] ;  /* 0x00007800ff0e77ac */ /* 0x000f220008000a00 */
[----:B------:R-:W2:Y:S06]  /*0740*/  LDCU.64 UR10, c[0x0][0x3b8] ;  /* 0x00007700ff0a77ac */ /* 0x000eac0008000a00 */
[----:B------:R-:W3:Y:S01]  /*0750*/  LDC.64 R24, c[0x0][0x598] ;  /* 0x00016600ff187b82 */ /* 0x000ee20000000a00 */
[----:B------:R-:W-:Y:S01]  /*0760*/  ULEA UR43, UR43, 0xffffffc0, 0x6 ;  /* 0xffffffc02b2b7891 */ /* 0x000fe2000f8e30ff */
[----:B------:R-:W1:Y:S03]  /*0770*/  LDCU.64 UR16, c[0x0][0x588] ;  /* 0x0000b100ff1077ac */ /* 0x000e660008000a00 */
[----:B------:R-:W-:Y:S01]  /*0780*/  USHF.R.S32.HI UR42, URZ, 0x1f, UR43 ;  /* 0x0000001fff2a7899 */ /* 0x000fe2000801142b */
[----:B------:R-:W1:Y:S01]  /*0790*/  LDCU.64 UR18, c[0x0][0x398] ;  /* 0x00007300ff1277ac */ /* 0x000e620008000a00 */
[----:B----4-:R-:W-:Y:S01]  /*07a0*/  IMAD.U32 R6, RZ, RZ, UR14 ;  /* 0x0000000eff067e24 */ /* 0x010fe2000f8e00ff */
[----:B------:R-:W-:-:S02]  /*07b0*/  USHF.R.S32.HI UR23, URZ, 0x1f, UR47 ;  /* 0x0000001fff177899 */ /* 0x000fc4000801142f */
[----:B------:R-:W-:Y:S01]  /*07c0*/  UIADD3 UR25, UP0, UPT, UR22, UR47, URZ ;  /* 0x0000002f16197290 */ /* 0x000fe2000ff1e0ff */
[----:B--2---:R-:W-:Y:S01]  /*07d0*/  IMAD.U32 R4, RZ, RZ, UR10 ;  /* 0x0000000aff047e24 */ /* 0x004fe2000f8e00ff */
        /* <DEDUP_REMOVED lines=13> */
[--C-:B------:R-:W-:Y:S01]  /*08b0*/  IMAD.WIDE.U32 R6, R6, UR25, R2.reuse ;  /* 0x0000001906067c25 */ /* 0x100fe2000f8e0002 */
[----:B------:R-:W-:Y:S01]  /*08c0*/  UIMAD UR23, UR22, UR14, URZ ;  /* 0x0000000e161772a4 */ /* 0x000fe2000f8e02ff */
[----:B------:R-:W-:Y:S01]  /*08d0*/  STL [R1+0x4c], R21 ;  /* 0x00004c1501007387 */ /* 0x000fe20000100800 */
[----:B------:R-:W-:Y:S01]  /*08e0*/  UIMAD UR22, UR22, UR10, URZ ;  /* 0x0000000a161672a4 */ /* 0x000fe2000f8e02ff */
[----:B------:R-:W-:Y:S01]  /*08f0*/  IMAD.WIDE.U32 R4, R4, UR25, R2 ;  /* 0x0000001904047c25 */ /* 0x000fe2000f8e0002 */
[----:B------:R-:W-:-:S02]  /*0900*/  UIADD3 UR24, UPT, UPT, UR51, UR24, URZ ;  /* 0x0000001833187290 */ /* 0x000fc4000fffe0ff */
[----:B------:R-:W-:Y:S01]  /*0910*/  UIMAD UR23, UR25, UR15, UR23 ;  /* 0x0000000f191772a4 */ /* 0x000fe2000f8e0217 */
[----:B------:R-:W-:Y:S01]  /*0920*/  IMAD.WIDE.U32 R10, R10, UR33, R2 ;  /* 0x000000210a0a7c25 */ /* 0x000fe2000f8e0002 */
[----:B------:R-:W-:Y:S01]  /*0930*/  UIMAD UR22, UR25, UR11, UR22 ;  /* 0x0000000b191672a4 */ /* 0x000fe2000f8e0216 */
[----:B------:R-:W-:Y:S01]  /*0940*/  LOP3.LUT R2, R2, UR50, RZ, 0xfc, !PT ;  /* 0x0000003202027c12 */ /* 0x000fe2000f8efcff */
[----:B------:R-:W-:Y:S01]  /*0950*/  USHF.L.U64.HI UR18, UR14, 0x6, UR15 ;  /* 0x000000060e127899 */ /* 0x000fe2000801020f */
[----:B------:R-:W-:Y:S01]  /*0960*/  IMAD.U32 R3, RZ, RZ, UR24 ;  /* 0x00000018ff037e24 */ /* 0x000fe2000f8e00ff */
[----:B------:R-:W4:Y:S01]  /*0970*/  LDCU.64 UR16, c[0x0][0x390] ;  /* 0x00007200ff1077ac */ /* 0x000f220008000a00 */
[----:B------:R-:W-:Y:S02]  /*0980*/  VIADD R7, R7, UR23 ;  /* 0x0000001707077c36 */ /* 0x000fe40008000000 */
[----:B--2---:R-:W-:Y:S01]  /*0990*/  IMAD.U32 R12, RZ, RZ, UR12 ;  /* 0x0000000cff0c7e24 */ /* 0x004fe2000f8e00ff */
[----:B------:R-:W2:Y:S01]  /*09a0*/  LDCU.64 UR24, c[0x0][0x3d8] ;  /* 0x00007b00ff1877ac */ /* 0x000ea20008000a00 */
[----:B------:R-:W-:-:S02]  /*09b0*/  VIADD R5, R5, UR22 ;  /* 0x0000001605057c36 */ /* 0x000fc40008000000 */
[----:B-1----:R-:W-:Y:S01]  /*09c0*/  IMAD.U32 R13, RZ, RZ, UR4 ;  /* 0x00000004ff0d7e24 */ /* 0x002fe2000f8e00ff */
[----:B------:R-:W1:Y:S01]  /*09d0*/  LDCU.64 UR22, c[0x0][0x3c8] ;  /* 0x00007900ff1677ac */ /* 0x000e620008000a00 */
[----:B------:R-:W-:Y:S01]  /*09e0*/  IMAD.WIDE.U32 R8, R8, UR33, R2 ;  /* 0x0000002108087c25 */ /* 0x000fe2000f8e0002 */
[----:B------:R-:W-:-:S03]  /*09f0*/  ULEA UR48, UR45, UR48, 0x6 ;  /* 0x000000302d307291 */ /* 0x000fc6000f8e30ff */
[----:B------:R-:W-:-:S04]  /*0a00*/  IMAD.WIDE.U32 R2, R12, UR33, R6 ;  /* 0x000000210c027c25 */ /* 0x000fc8000f8e0006 */
[----:B------:R-:W-:-:S04]  /*0a10*/  IMAD.WIDE.U32 R6, R13, UR33, R4 ;  /* 0x000000210d067c25 */ /* 0x000fc8000f8e0004 */
[----:B------:R-:W-:Y:S01]  /*0a20*/  IMAD.U32 R13, RZ, RZ, UR5 ;  /* 0x00000005ff0d7e24 */ /* 0x000fe2000f8e00ff */
[----:B------:R-:W3:Y:S01]  /*0a30*/  LDCU.64 UR4, c[0x0][0x3d0] ;  /* 0x00007a00ff0477ac */ /* 0x000ee20008000a00 */
        /* <DEDUP_REMOVED lines=11> */
[----:B---3--:R-:W-:Y:S02]  /*0af0*/  IMAD R8, R14, UR4, RZ ;  /* 0x000000040e087c24 */ /* 0x008fe4000f8e02ff */
        /* <DEDUP_REMOVED lines=29> */
[----:B----4-:R-:W-:Y:S01]  /*0cd0*/  LEA R14, P1, R0, UR16, 0x1 ;  /* 0x00000010000e7c11 */ /* 0x010fe2000f8208ff */
        /* <DEDUP_REMOVED lines=16> */
[----:B------:R-:W-:Y:S01]  /*0de0*/  LOP3.LUT R0, R163, 0xd8, RZ, 0xc0, !PT ;  /* 0x000000d8a3007812 */ /* 0x000fe200078ec0ff */
[----:B------:R-:W-:Y:S01]  /*0df0*/  IMAD R9, R23, UR43, R9 ;  /* 0x0000002b17097c24 */ /* 0x000fe2000f8e0209 */
[----:B--2---:R-:W-:Y:S01]  /*0e00*/  LEA R12, P0, R19, UR18, 0x1 ;  /* 0x00000012130c7c11 */ /* 0x004fe2000f8008ff */
[----:B------:R-:W-:Y:S01]  /*0e10*/  IMAD.IADD R7, R5, 0x1, R18 ;  /* 0x0000000105077824 */ /* 0x000fe200078e0212 */
[----:B------:R-:W-:Y:S01]  /*0e20*/  LOP3.LUT R0, R0, 0x18, R229, 0x78, !PT ;  /* 0x0000001800007812 */ /* 0x000fe200078e78e5 */
[----:B------:R-:W-:Y:S01]  /*0e30*/  IMAD.IADD R5, R11, 0x1, R9 ;  /* 0x000000010b057824 */ /* 0x000fe200078e0209 */
[----:B------:R-:W-:Y:S01]  /*0e40*/  LEA.HI.X R13, R19, UR19, R13, 0x1, P0 ;  /* 0x00000013130d7c11 */ /* 0x000fe200080f0c0d */
        /* <DEDUP_REMOVED lines=8> */
[----:B------:R-:W-:Y:S01]  /*0ed0*/  @P2 BAR.SYNC.DEFER_BLOCKING 0x0 ;  /* 0x0000000000002b1d */ /* 0x000fe20000010000 */
[----:B------:R-:W-:Y:S01]  /*0ee0*/  IMAD.WIDE.U32 R4, R24, UR32, R4 ;  /* 0x0000002018047c25 */ /* 0x000fe2000f8e0004 */
[----:B---3--:R-:W-:Y:S01]  /*0ef0*/  UIMAD.WIDE UR14, UR48, 0x4, UR14 ;  /* 0x00000004300e78a5 */ /* 0x008fe2000f8e020e */
[----:B------:R-:W-:-:S02]  /*0f00*/  LEA.HI.X R7, R2, UR19, R3, 0x1, P0 ;  /* 0x0000001302077c11 */ /* 0x000fc400080f0c03 */
[----:B------:R-:W-:Y:S02]  /*0f10*/  IMAD R3, R25, UR32, R5 ;  /* 0x0000002019037c24 */ /* 0x000fe4000f8e0205 */
[----:B------:R-:W-:Y:S01]  /*0f20*/  IMAD.MOV.U32 R2, RZ, RZ, R4 ;  /* 0x000000ffff027224 */ /* 0x000fe200078e0004 */
[----:B------:R-:W-:Y:S01]  /*0f30*/  UIMAD.WIDE.U32 UR24, UR33, UR40, URZ ;  /* 0x00000028211872a5 */ /* 0x000fe2000f8e00ff */
[C---:B------:R-:W-:Y:S01]  /*0f40*/  IMAD R4, R21.reuse, R23, RZ ;  /* 0x0000001715047224 */ /* 0x040fe200078e02ff */
[----:B------:R-:W-:Y:S01]  /*0f50*/  STL.64 [R1+0x40], R26 ;  /* 0x0000401a01007387 */ /* 0x000fe20000100a00 */
[----:B------:R-:W-:-:S04]  /*0f60*/  IMAD.WIDE.U32 R2, R21, R22, R2 ;  /* 0x0000001615027225 */ /* 0x000fc800078e0002 */
[----:B------:R-:W-:Y:S01]  /*0f70*/  IMAD.IADD R4, R3, 0x1, R4 ;  /* 0x0000000103047824 */ /* 0x000fe200078e0204 */
[----:B--2---:R-:W-:-:S04]  /*0f80*/  LEA R10, P0, R2, UR10, 0x1 ;  /* 0x0000000a020a7c11 */ /* 0x004fc8000f8008ff */
        /* <DEDUP_REMOVED lines=10> */
[----:B------:R4:W-:Y:S04]  /*1030*/  LDGSTS.E.BYPASS.LTC128B.128 [R0+0x14000], desc[UR36][R14.64+0x80] ;  /* 0x140000800e007fae */ /* 0x0009e8000b981a24 */
[----:B------:R-:W0:Y:S01]  /*1040*/  LDGDEPBAR ;  /* 0x00000000000079af */ /* 0x000e220000000000 */
[----:B--2---:R-:W-:-:S03]  /*1050*/  UISETP.NE.U32.AND UP0, UPT, UR10, URZ, UPT ;  /* 0x000000ff0a00728c */ /* 0x004fc6000bf05070 */
[----:B------:R-:W-:Y:S01]  /*1060*/  LDGSTS.E.BYPASS.LTC128B.128 [R0+0x6000], desc[UR36][R10.64] ;  /* 0x060000000a007fae */ /* 0x000fe2000b981a24 */
[----:B-1----:R-:W-:-:S03]  /*1070*/  USHF.R.S32.HI UR18, URZ, 0x1f, UR12 ;  /* 0x0000001fff127899 */ /* 0x002fc6000801140c */
[----:B------:R-:W-:Y:S01]  /*1080*/  LDGSTS.E.BYPASS.LTC128B.128 [R0+0x7000], desc[UR36][R10.64+0x40] ;  /* 0x070000400a007fae */ /* 0x000fe2000b981a24 */
[----:B---3--:R-:W-:Y:S01]  /*1090*/  SHF.R.U32.HI R9, RZ, 0x5, R229 ;  /* 0x00000005ff097819 */ /* 0x008fe200000116e5 */
[----:B------:R-:W-:Y:S02]  /*10a0*/  IMAD.MOV.U32 R8, RZ, RZ, 0x4 ;  /* 0x00000004ff087424 */ /* 0x000fe400078e00ff */
[----:B------:R-:W-:Y:S02]  /*10b0*/  LDGSTS.E.BYPASS.LTC128B.128 [R0+0x8000], desc[UR36][R10.64+0x80] ;  /* 0x080000800a007fae */ /* 0x000fe4000b981a24 */
[----:B------:R-:W-:Y:S01]  /*10c0*/  IMAD.SHL.U32 R5, R9, 0x10, RZ ;  /* 0x0000001009057824 */ /* 0x000fe200078e00ff */
[----:B------:R-:W-:Y:S01]  /*10d0*/  UIMAD.WIDE.U32 UR22, UR24, UR12, URZ ;  /* 0x0000000c181672a5 */ /* 0x000fe2000f8e00ff */
[----:B------:R-:W-:Y:S01]  /*10e0*/  IMAD.SHL.U32 R225, R229, 0x4, RZ ;  /* 0x00000004e5e17824 */ /* 0x000fe200078e00ff */
[----:B----4-:R-:W-:Y:S01]  /*10f0*/  UIMAD UR20, UR32, UR13, URZ ;  /* 0x0000000d201472a4 */ /* 0x010fe2000f8e02ff */
[----:B------:R1:W-:Y:S01]  /*1100*/  STL.64 [R1+0x38], R10 ;  /* 0x0000380a01007387 */ /* 0x0003e20000100a00 */
[----:B------:R-:W-:-:S04]  /*1110*/  LOP3.LUT R5, R5, 0x10, RZ, 0xc0, !PT ;  /* 0x0000001005057812 */ /* 0x000fc800078ec0ff */
[----:B------:R-:W-:-:S05]  /*1120*/  LOP3.LUT R5, R5, 0x7, R21, 0xf8, !PT ;  /* 0x0000000705057812 */ /* 0x000fca00078ef815 */
[----:B------:R-:W-:Y:S01]  /*1130*/  IMAD.WIDE.U32 R2, R5, R8, UR14 ;  /* 0x0000000e05027e25 */ /* 0x000fe2000f8e0008 */
[----:B------:R-:W-:Y:S01]  /*1140*/  USHF.R.S32.HI UR10, URZ, 0x1f, UR40 ;  /* 0x0000001fff0a7899 */ /* 0x000fe20008011428 */
[----:B------:R-:W2:Y:S02]  /*1150*/  LDC.64 R4, c[0x0][0x5f8] ;  /* 0x00017e00ff047b82 */ /* 0x000ea40000000a00 */
[----:B------:R-:W-:-:S05]  /*1160*/  VIADD R8, R0, UR5 ;  /* 0x0000000500087c36 */ /* 0x000fca0008000000 */
[----:B------:R-:W-:Y:S04]  /*1170*/  LDGSTS.E.BYPASS.LTC128B.128 [R8], desc[UR36][R26.64] ;  /* 0x000000001a087fae */ /* 0x000fe8000b981a24 */
[----:B------:R-:W-:Y:S01]  /*1180*/  LDGSTS.E.BYPASS.LTC128B.128 [R8+0x1000], desc[UR36][R26.64+0x40] ;  /* 0x010000401a087fae */ /* 0x000fe2000b981a24 */
[----:B------:R-:W-:-:S03]  /*1190*/  UIMAD UR16, UR10, UR33, URZ ;  /* 0x000000210a1072a4 */ /* 0x000fc6000f8e02ff */
[----:B------:R-:W-:Y:S04]  /*11a0*/  LDGSTS.E.BYPASS.LTC128B.128 [R8+0x2000], desc[UR36][R26.64+0x80] ;  /* 0x020000801a087fae */ /* 0x000fe8000b981a24 */
[----:B------:R-:W-:Y:S04]  /*11b0*/  LDGSTS.E.BYPASS.LTC128B.128 [R0+0x9000], desc[UR36][R6.64] ;  /* 0x0900000006007fae */ /* 0x000fe8000b981a24 */
[----:B------:R-:W-:Y:S04]  /*11c0*/  LDGSTS.E.BYPASS.LTC128B.128 [R0+0xb000], desc[UR36][R6.64+0x40] ;  /* 0x0b00004006007fae */ /* 0x000fe8000b981a24 */
[----:B------:R3:W-:Y:S01]  /*11d0*/  LDGSTS.E.BYPASS.LTC128B.128 [R0+0xd000], desc[UR36][R6.64+0x80] ;  /* 0x0d00008006007fae */ /* 0x0007e2000b981a24 */
[----:B------:R-:W-:-:S03]  /*11e0*/  UIADD3 UR16, UPT, UPT, UR25, UR16, URZ ;  /* 0x0000001019107290 */ /* 0x000fc6000fffe0ff */
[----:B------:R-:W-:Y:S01]  /*11f0*/  LDGSTS.E.BYPASS.LTC128B.128 [R0+0xa000], desc[UR36][R12.64] ;  /* 0x0a0000000c007fae */ /* 0x000fe2000b981a24 */
[----:B------:R-:W-:-:S03]  /*1200*/  UIMAD UR16, UR16, UR12, URZ ;  /* 0x0000000c101072a4 */ /* 0x000fc6000f8e02ff */
[----:B------:R-:W-:Y:S01]  /*1210*/  LDGSTS.E.BYPASS.LTC128B.128 [R0+0xc000], desc[UR36][R12.64+0x40] ;  /* 0x0c0000400c007fae */ /* 0x000fe2000b981a24 */
[----:B------:R-:W-:-:S03]  /*1220*/  UIMAD UR16, UR18, UR24, UR16 ;  /* 0x00000018121072a4 */ /* 0x000fc6000f8e0210 */
[----:B------:R4:W-:Y:S04]  /*1230*/  LDGSTS.E.BYPASS.LTC128B.128 [R0+0xe000], desc[UR36][R12.64+0x80] ;  /* 0x0e0000800c007fae */ /* 0x0009e8000b981a24 */
[----:B------:R-:W0:Y:S01]  /*1240*/  LDGDEPBAR ;  /* 0x00000000000079af */ /* 0x000e220000000000 */
[----:B------:R-:W-:Y:S02]  /*1250*/  USHF.R.S32.HI UR17, URZ, 0x1f, UR13 ;  /* 0x0000001fff117899 */ /* 0x000fe4000801140d */
[----:B------:R-:W-:Y:S01]  /*1260*/  USHF.R.S32.HI UR21, URZ, 0x1f, UR20 ;  /* 0x0000001fff157899 */ /* 0x000fe20008011414 */
[----:B-1----:R-:W5:Y:S01]  /*1270*/  LDG.E R10, desc[UR36][R2.64] ;  /* 0x00000024020a7981 */ /* 0x002f62000c1e1900 */
[----:B------:R-:W-:Y:S01]  /*1280*/  UISETP.NE.AND.EX UP0, UPT, UR11, URZ, UPT, UP0 ;  /* 0x000000ff0b00728c */ /* 0x000fe2000bf05300 */
[----:B------:R-:W-:-:S02]  /*1290*/  IMAD.SHL.U32 R14, R229, 0x20, RZ ;  /* 0x00000020e50e7824 */ /* 0x000fc400078e00ff */
[----:B------:R-:W5:Y:S01]  /*12a0*/  LDG.E R11, desc[UR36][R2.64+0xa0] ;  /* 0x0000a024020b7981 */ /* 0x000f62000c1e1900 */
[----:B---3--:R-:W2:Y:S01]  /*12b0*/  S2R R6, SR_CTAID.X ;  /* 0x0000000000067919 */ /* 0x008ea20000002500 */
[----:B------:R-:W-:Y:S02]  /*12c0*/  UIADD3 UR16, UPT, UPT, UR23, UR16, URZ ;  /* 0x0000001017107290 */ /* 0x000fe4000fffe0ff */
[----:B------:R-:W-:Y:S02]  /*12d0*/  UIMAD.WIDE.U32 UR20, UR22, UR13, UR20 ;  /* 0x0000000d161472a5 */ /* 0x000fe4000f8e0014 */
[----:B------:R-:W-:Y:S02]  /*12e0*/  UIMAD UR16, UR16, UR13, URZ ;  /* 0x0000000d101072a4 */ /* 0x000fe4000f8e02ff */
[----:B------:R-:W-:Y:S02]  /*12f0*/  USEL UR46, UR46, URZ, UP0 ;  /* 0x000000ff2e2e7287 */ /* 0x000fe40008000000 */
[----:B------:R-:W-:-:S02]  /*1300*/  UIMAD UR16, UR17, UR22, UR16 ;  /* 0x00000016111072a4 */ /* 0x000fc4000f8e0210 */
[----:B------:R-:W-:Y:S01]  /*1310*/  UIMAD UR18, UR12, UR13, URZ ;  /* 0x0000000d0c1272a4 */ /* 0x000fe2000f8e02ff */
[C---:B----4-:R-:W-:Y:S01]  /*1320*/  LOP3.LUT R0, R229.reuse, 0x1f, RZ, 0xc0, !PT ;  /* 0x0000001fe5007812 */ /* 0x050fe200078ec0ff */
[----:B------:R-:W-:Y:S01]  /*1330*/  UIMAD.WIDE UR24, UR12, UR13, URZ ;  /* 0x0000000d0c1872a5 */ /* 0x000fe2000f8e02ff */
[----:B------:R-:W5:Y:S01]  /*1340*/  LDG.E R12, desc[UR36][R2.64+0x20] ;  /* 0x00002024020c7981 */ /* 0x000f62000c1e1900 */
[----:B------:R-:W-:Y:S01]  /*1350*/  UIADD3 UR17, UPT, UPT, UR21, UR16, URZ ;  /* 0x0000001015117290 */ /* 0x000fe2000fffe0ff */
[----:B------:R-:W-:Y:S01]  /*1360*/  IMAD.SHL.U32 R224, R229, 0x10, RZ ;  /* 0x00000010e5e07824 */ /* 0x000fe200078e00ff */
[----:B------:R-:W-:Y:S01]  /*1370*/  UIADD3 UR46, UP0, UPT, UR43, UR46, URZ ;  /* 0x0000002e2b2e7290 */ /* 0x000fe2000ff1e0ff */
[----:B------:R2:W5:Y:S01]  /*1380*/  LDG.E R13, desc[UR36][R2.64+0x80] ;  /* 0x00008024020d7981 */ /* 0x000562000c1e1900 */
[----:B------:R-:W-:Y:S01]  /*1390*/  UMOV UR16, UR20 ;  /* 0x0000001400107c82 */ /* 0x000fe20008000000 */
[----:B------:R-:W-:Y:S01]  /*13a0*/  IMAD R0, R9, UR18, R0 ;  /* 0x0000001209007c24 */ /* 0x000fe2000f8e0200 */
[----:B------:R-:W-:Y:S01]  /*13b0*/  UIMAD.WIDE.U32 UR16, UR24, UR46, UR16 ;  /* 0x0000002e181072a5 */ /* 0x000fe2000f8e0010 */
[----:B------:R-:W-:Y:S01]  /*13c0*/  LOP3.LUT R9, R225, 0x18, RZ, 0xc0, !PT ;  /* 0x00000018e1097812 */ /* 0x000fe200078ec0ff */
[----:B------:R-:W-:Y:S01]  /*13d0*/  UIADD3.X UR42, UPT, UPT, URZ, UR42, URZ, UP0, !UPT ;  /* 0x0000002aff2a7290 */ /* 0x000fe200087fe4ff */
[----:B------:R-:W-:-:S04]  /*13e0*/  DEPBAR.LE SB0, 0x1 ;  /* 0x000080400000791a */ /* 0x000fc80000000000 */
[----:B------:R-:W-:Y:S01]  /*13f0*/  UIMAD UR46, UR25, UR46, URZ ;  /* 0x0000002e192e72a4 */ /* 0x000fe2000f8e02ff */
[----:B------:R-:W-:Y:S01]  /*1400*/  LOP3.LUT R7, R9, 0xc0, R14, 0xf8, !PT ;  /* 0x000000c009077812 */ /* 0x000fe200078ef80e */
[----:B------:R-:W1:Y:S02]  /*1410*/  LDCU.64 UR10, c[0x0][0x570] ;  /* 0x0000ae00ff0a77ac */ /* 0x000e640008000a00 */
[----:B------:R-:W-:Y:S01]  /*1420*/  UIMAD UR42, UR24, UR42, UR46 ;  /* 0x0000002a182a72a4 */ /* 0x000fe2000f8e022e */
[----:B--2---:R-:W-:-:S04]  /*1430*/  IMAD.WIDE.U32 R2, R6, R4, RZ ;  /* 0x0000000406027225 */ /* 0x004fc800078e00ff */
[----:B------:R-:W-:Y:S01]  /*1440*/  IMAD R5, R6, R5, R3 ;  /* 0x0000000506057224 */ /* 0x000fe200078e0203 */
[----:B------:R-:W-:Y:S02]  /*1450*/  SEL R2, R2, RZ, P2 ;  /* 0x000000ff02027207 */ /* 0x000fe40001000000 */
[----:B------:R-:W-:Y:S01]  /*1460*/  LOP3.LUT R3, R224, 0x3c00, RZ, 0xc0, !PT ;  /* 0x00003c00e0037812 */ /* 0x000fe200078ec0ff */
[----:B------:R-:W-:Y:S01]  /*1470*/  UIADD3 UR42, UPT, UPT, UR17, UR42, URZ ;  /* 0x0000002a112a7290 */ /* 0x000fe2000fffe0ff */
[----:B------:R-:W-:Y:S02]  /*1480*/  IADD3 R6, P1, P0, R0, UR16, R2 ;  /* 0x0000001000067c10 */ /* 0x000fe4000f83e002 */
[----:B------:R-:W-:Y:S02]  /*1490*/  LOP3.LUT R208, R224, 0x100, RZ, 0xc0, !PT ;  /* 0x00000100e0d07812 */ /* 0x000fe400078ec0ff */
[----:B------:R-:W-:Y:S02]  /*14a0*/  SHF.R.S32.HI R4, RZ, 0x1f, R0 ;  /* 0x0000001fff047819 */ /* 0x000fe40000011400 */
[----:B------:R-:W-:-:S02]  /*14b0*/  LOP3.LUT R3, R3, 0x20, R14, 0xf8, !PT ;  /* 0x0000002003037812 */ /* 0x000fc400078ef80e */
[----:B------:R-:W-:Y:S02]  /*14c0*/  LOP3.LUT R2, R7, 0x8, R229, 0x78, !PT ;  /* 0x0000000807027812 */ /* 0x000fe400078e78e5 */
[----:B------:R-:W-:Y:S01]  /*14d0*/  SEL R0, R5, RZ, P2 ;  /* 0x000000ff05007207 */ /* 0x000fe20001000000 */
[----:B------:R-:W-:Y:S01]  /*14e0*/  USHF.L.U32 UR12, UR18, 0x6, URZ ;  /* 0x00000006120c7899 */ /* 0x000fe200080006ff */
[----:B------:R-:W-:Y:S02]  /*14f0*/  LOP3.LUT R208, R2, R3, R208, 0xfe, !PT ;  /* 0x0000000302d07212 */ /* 0x000fe400078efed0 */
[----:B------:R-:W-:Y:S02]  /*1500*/  IADD3.X R3, PT, PT, R4, UR42, R0, P1, P0 ;  /* 0x0000002a04037c10 */ /* 0x000fe40008fe0400 */
[----:B------:R-:W-:Y:S01]  /*1510*/  LOP3.LUT P1, RZ, R229, 0x4, RZ, 0xc0, !PT ;  /* 0x00000004e5ff7812 */ /* 0x000fe2000782c0ff */
[----:B------:R-:W-:Y:S01]  /*1520*/  IMAD.U32 R2, RZ, RZ, UR12 ;  /* 0x0000000cff027e24 */ /* 0x000fe2000f8e00ff */
[----:B------:R-:W-:-:S02]  /*1530*/  IADD3 R0, P0, PT, R6, UR12, RZ ;  /* 0x0000000c06007c10 */ /* 0x000fc4000ff1e0ff */
[----:B------:R-:W-:Y:S01]  /*1540*/  LEA R208, R208, UR4, 0x1 ;  /* 0x00000004d0d07c11 */ /* 0x000fe2000f8e08ff */
[----:B------:R-:W-:Y:S01]  /*1550*/  BAR.SYNC.DEFER_BLOCKING 0x0 ;  /* 0x0000000000007b1d */ /* 0x000fe20000010000 */
[----:B------:R-:W-:-:S03]  /*1560*/  LEA.HI.X.SX32 R2, R2, R3, 0x1, P0 ;  /* 0x0000000302027211 */ /* 0x000fc600000f0eff */
[C---:B------:R-:W-:Y:S02]  /*1570*/  VIADD R3, R208.reuse, 0xf000 ;  /* 0x0000f000d0037836 */ /* 0x040fe40000000000 */
[----:B------:R-:W-:Y:S02]  /*1580*/  VIADD R216, R208, 0xf020 ;  /* 0x0000f020d0d87836 */ /* 0x000fe40000000000 */
[----:B------:R-:W-:Y:S01]  /*1590*/  @P1 VIADD R216, R3, 0xffffffe0 ;  /* 0xffffffe003d81836 */ /* 0x000fe20000000000 */
[----:B------:R2:W3:Y:S04]  /*15a0*/  LDSM.16.M88.4 R172, [R208+0xf000] ;  /* 0x00f00000d0ac783b */ /* 0x0004e80000000200 */
[----:B------:R2:W4:Y:S04]  /*15b0*/  LDSM.16.M88.4 R176, [R208+0xf400] ;  /* 0x00f40000d0b0783b */ /* 0x0005280000000200 */
[----:B------:R2:W2:Y:S04]  /*15c0*/  LDSM.16.M88.4 R188, [R208+0x11000] ;  /* 0x01100000d0bc783b */ /* 0x0004a80000000200 */
[----:B------:R1:W2:Y:S04]  /*15d0*/  LDSM.16.M88.4 R192, [R208+0x11400] ;  /* 0x01140000d0c0783b */ /* 0x0002a80000000200 */
[----:B------:R1:W2:Y:S04]  /*15e0*/  LDSM.16.M88.4 R204, [R208+0x13000] ;  /* 0x01300000d0cc783b */ /* 0x0002a80000000200 */
[----:B------:R1:W2:Y:S04]  /*15f0*/  LDSM.16.M88.4 R180, [R216] ;  /* 0x00000000d8b4783b */ /* 0x0002a80000000200 */
[----:B------:R2:W2:Y:S04]  /*1600*/  LDSM.16.M88.4 R184, [R216+0x400] ;  /* 0x00040000d8b8783b */ /* 0x0004a80000000200 */
[----:B------:R2:W2:Y:S04]  /*1610*/  LDSM.16.M88.4 R196, [R216+0x2000] ;  /* 0x00200000d8c4783b */ /* 0x0004a80000000200 */
[----:B------:R2:W2:Y:S04]  /*1620*/  LDSM.16.M88.4 R200, [R216+0x2400] ;  /* 0x00240000d8c8783b */ /* 0x0004a80000000200 */
[----:B------:R2:W2:Y:S04]  /*1630*/  LDSM.16.M88.4 R212, [R216+0x4000] ;  /* 0x00400000d8d4783b */ /* 0x0004a80000000200 */
[----:B------:R-:W2:Y:S04]  /*1640*/  LDSM.16.M88.4 R208, [R208+0x13400] ;  /* 0x01340000d0d0783b */ /* 0x000ea80000000200 */
[----:B------:R-:W2:Y:S01]  /*1650*/  LDSM.16.M88.4 R216, [R216+0x4400] ;  /* 0x00440000d8d8783b */ /* 0x000ea20000000200 */
[----:B-1----:R-:W-:-:S04]  /*1660*/  LEA R250, P0, R0, UR10, 0x2 ;  /* 0x0000000a00fa7c11 */ /* 0x002fc8000f8010ff */
[----:B------:R-:W-:Y:S01]  /*1670*/  LEA.HI.X R251, R0, UR11, R2, 0x2, P0 ;  /* 0x0000000b00fb7c11 */ /* 0x000fe200080f1402 */
[----:B------:R-:W1:Y:S01]  /*1680*/  LDCU.64 UR10, c[0x0][0x5e8] ;  /* 0x0000bd00ff0a77ac */ /* 0x000e620008000a00 */
[----:B------:R-:W-:Y:S01]  /*1690*/  UISETP.GE.AND UP0, UPT, UR41, 0x1, UPT ;  /* 0x000000012900788c */ /* 0x000fe2000bf06270 */
[----:B------:R-:W-:Y:S01]  /*16a0*/  CS2R R126, SRZ ;  /* 0x00000000007e7805 */ /* 0x000fe2000001ff00 */
[----:B------:R-:W-:Y:S01]  /*16b0*/  ULEA UR20, UR45, UR44, 0x6 ;  /* 0x0000002c2d147291 */ /* 0x000fe2000f8e30ff */
        /* <DEDUP_REMOVED lines=47> */
[----:B-1----:R-:W-:Y:S01]  /*19b0*/  UIMAD.WIDE UR20, UR20, 0x4, UR10 ;  /* 0x00000004141478a5 */ /* 0x002fe2000f8e020a */
[----:B--234-:R-:W-:Y:S11]  /*19c0*/  BRA.U !UP0, `(.L_x_675) ;  /* 0x0000004108487547 */ /* 0x01cff6000b800000 */
[--C-:B------:R-:W-:Y:S01]  /*19d0*/  SHF.R.U32.HI R0, RZ, 0x4, R229.reuse ;  /* 0x00000004ff007819 */ /* 0x100fe200000116e5 */
[----:B------:R1:W-:Y:S01]  /*19e0*/  STL [R1+0x48], R8 ;  /* 0x0000480801007387 */ /* 0x0003e20000100800 */
[--C-:B------:R-:W-:Y:S01]  /*19f0*/  SHF.R.U32.HI R3, RZ, 0x1, R229.reuse ;  /* 0x00000001ff037819 */ /* 0x100fe200000116e5 */
[----:B------:R-:W2:Y:S01]  /*1a00*/  LDCU UR13, c[0x0][0x3b0] ;  /* 0x00007600ff0d77ac */ /* 0x000ea20008000800 */
[----:B------:R-:W-:Y:S01]  /*1a10*/  LOP3.LUT R0, R0, 0x8, RZ, 0xc0, !PT ;  /* 0x0000000800007812 */ /* 0x000fe200078ec0ff */
[----:B-----5:R1:W-:Y:S01]  /*1a20*/  STL [R1+0x5c], R10 ;  /* 0x00005c0a01007387 */ /* 0x0203e20000100800 */
[----:B------:R-:W-:Y:S01]  /*1a30*/  LOP3.LUT R2, R14, 0x120, RZ, 0xc0, !PT ;  /* 0x000001200e027812 */ /* 0x000fe200078ec0ff */
[----:B------:R-:W3:Y:S01]  /*1a40*/  LDCU UR16, c[0x0][0x590] ;  /* 0x0000b200ff1077ac */ /* 0x000ee20008000800 */
[----:B------:R-:W-:Y:S01]  /*1a50*/  LOP3.LUT R0, R0, 0x10, R229, 0xf8, !PT ;  /* 0x0000001000007812 */ /* 0x000fe200078ef8e5 */
[----:B------:R1:W-:Y:S01]  /*1a60*/  STL [R1+0x58], R12 ;  /* 0x0000580c01007387 */ /* 0x0003e20000100800 */
[----:B------:R-:W-:Y:S01]  /*1a70*/  LOP3.LUT R224, R2, 0x200, R224, 0xf8, !PT ;  /* 0x0000020002e07812 */ /* 0x000fe200078ef8e0 */
[----:B------:R-:W-:Y:S01]  /*1a80*/  IMAD.MOV.U32 R231, RZ, RZ, 0x20 ;  /* 0x00000020ffe77424 */ /* 0x000fe200078e00ff */
[--C-:B------:R-:W-:Y:S01]  /*1a90*/  LOP3.LUT R0, R0, 0xc0, R14.reuse, 0xf8, !PT ;  /* 0x000000c000007812 */ /* 0x100fe200078ef80e */
[----:B------:R1:W-:Y:S01]  /*1aa0*/  STL [R1+0x54], R13 ;  /* 0x0000540d01007387 */ /* 0x0003e20000100800 */
[----:B------:R-:W-:Y:S01]  /*1ab0*/  LOP3.LUT R7, R7, 0x8, R3, 0x78, !PT ;  /* 0x0000000807077812 */ /* 0x000fe200078e7803 */
[----:B------:R-:W-:Y:S01]  /*1ac0*/  IMAD.MOV.U32 R232, RZ, RZ, 0x20 ;  /* 0x00000020ffe87424 */ /* 0x000fe200078e00ff */
[----:B------:R-:W-:Y:S01]  /*1ad0*/  LOP3.LUT R9, R0, R9, RZ, 0x3c, !PT ;  /* 0x0000000900097212 */ /* 0x000fe200078e3cff */
[----:B------:R-:W4:Y:S01]  /*1ae0*/  S2R R229, SR_TID.X ;  /* 0x0000000000e57919 */ /* 0x000f220000002100 */
[----:B------:R-:W-:Y:S01]  /*1af0*/  LOP3.LUT R7, R224, R7, RZ, 0xfc, !PT ;  /* 0x00000007e0077212 */ /* 0x000fe200078efcff */
[----:B------:R-:W-:Y:S01]  /*1b00*/  IMAD.MOV.U32 R0, RZ, RZ, 0x10 ;  /* 0x00000010ff007424 */ /* 0x000fe200078e00ff */
[----:B------:R-:W-:Y:S01]  /*1b10*/  LOP3.LUT R9, R9, 0x120, R14, 0xf8, !PT ;  /* 0x0000012009097812 */ /* 0x000fe200078ef80e */
[----:B------:R1:W-:Y:S01]  /*1b20*/  STL [R1+0x50], R11 ;  /* 0x0000500b01007387 */ /* 0x0003e20000100800 */
[----:B------:R-:W-:Y:S01]  /*1b30*/  IMAD.MOV.U32 R226, RZ, RZ, 0x20 ;  /* 0x00000020ffe27424 */ /* 0x000fe200078e00ff */
[----:B------:R-:W-:Y:S01]  /*1b40*/  LEA R222, R7, UR4, 0x1 ;  /* 0x0000000407de7c11 */ /* 0x000fe2000f8e08ff */
[----:B------:R-:W-:Y:S01]  /*1b50*/  IMAD.MOV.U32 R127, RZ, RZ, RZ ;  /* 0x000000ffff7f7224 */ /* 0x000fe200078e00ff */
[----:B------:R-:W-:Y:S01]  /*1b60*/  USHF.L.U32 UR18, UR18, 0x3, URZ ;  /* 0x0000000312127899 */ /* 0x000fe200080006ff */
[----:B------:R-:W1:Y:S01]  /*1b70*/  LDCU UR10, c[0x0][0x3e0] ;  /* 0x00007c00ff0a77ac */ /* 0x000e620008000800 */
[----:B------:R-:W1:Y:S01]  /*1b80*/  LDCU UR12, c[0x0][0x50c] ;  /* 0x0000a180ff0c77ac */ /* 0x000e620008000800 */
[----:B------:R-:W1:Y:S01]  /*1b90*/  LDCU UR11, c[0x0][0x45c] ;  /* 0x00008b80ff0b77ac */ /* 0x000e620008000800 */
[----:B--2---:R-:W-:-:S02]  /*1ba0*/  USHF.L.U32 UR13, UR13, 0x6, URZ ;  /* 0x000000060d0d7899 */ /* 0x004fc400080006ff */
[----:B---3--:R-:W-:Y:S01]  /*1bb0*/  USHF.L.U32 UR16, UR16, 0x6, URZ ;  /* 0x0000000610107899 */ /* 0x008fe200080006ff */
[C---:B----4-:R-:W-:Y:S01]  /*1bc0*/  LOP3.LUT P0, RZ, R229.reuse, 0x4, RZ, 0xc0, !PT ;  /* 0x00000004e5ff7812 */ /* 0x050fe2000780c0ff */
[C---:B------:R-:W-:Y:S01]  /*1bd0*/  IMAD.SHL.U32 R228, R229.reuse, 0x20, RZ ;  /* 0x00000020e5e47824 */ /* 0x040fe200078e00ff */
[C---:B------:R-:W-:Y:S01]  /*1be0*/  LOP3.LUT P1, RZ, R229.reuse, 0x2, RZ, 0xc0, !PT ;  /* 0x00000002e5ff7812 */ /* 0x040fe2000782c0ff */
[----:B------:R-:W-:Y:S01]  /*1bf0*/  IMAD.SHL.U32 R2, R229, 0x2, RZ ;  /* 0x00000002e5027824 */ /* 0x000fe200078e00ff */
[----:B------:R-:W-:Y:S01]  /*1c00*/  SEL R3, R0, 0xfffffff0, !P0 ;  /* 0xfffffff000037807 */ /* 0x000fe20004000000 */
[----:B------:R-:W-:Y:S01]  /*1c10*/  VIADD R222, R222, UR5 ;  /* 0x00000005dede7c36 */ /* 0x000fe20008000000 */
[----:B------:R-:W-:Y:S02]  /*1c20*/  LOP3.LUT R0, R228, 0x7400, RZ, 0xc0, !PT ;  /* 0x00007400e4007812 */ /* 0x000fe400078ec0ff */
[----:B------:R-:W-:Y:S02]  /*1c30*/  LEA R220, R9, UR4, 0x1 ;  /* 0x0000000409dc7c11 */ /* 0x000fe4000f8e08ff */
[----:B------:R-:W-:-:S02]  /*1c40*/  LOP3.LUT P2, RZ, R229, 0x8, RZ, 0xc0, !PT ;  /* 0x00000008e5ff7812 */ /* 0x000fc4000784c0ff */
[----:B------:R-:W-:Y:S01]  /*1c50*/  SHF.R.U32.HI R227, RZ, 0x1, R229 ;  /* 0x00000001ffe37819 */ /* 0x000fe200000116e5 */
[----:B------:R-:W-:Y:S01]  /*1c60*/  VIADD R220, R220, UR5 ;  /* 0x00000005dcdc7c36 */ /* 0x000fe20008000000 */
[----:B------:R-:W-:Y:S01]  /*1c70*/  LOP3.LUT R230, R229, 0x8, RZ, 0xc0, !PT ;  /* 0x00000008e5e67812 */ /* 0x000fe200078ec0ff */
[----:B------:R-:W-:Y:S01]  /*1c80*/  UMOV UR5, UR21 ;  /* 0x0000001500057c82 */ /* 0x000fe20008000000 */
[----:B------:R-:W-:Y:S02]  /*1c90*/  SEL R231, R231, 0xffffffe0, !P0 ;  /* 0xffffffe0e7e77807 */ /* 0x000fe40004000000 */
[----:B------:R-:W-:Y:S02]  /*1ca0*/  SEL R232, R232, 0xffffffe0, !P0 ;  /* 0xffffffe0e8e87807 */ /* 0x000fe40004000000 */
[----:B------:R-:W-:Y:S02]  /*1cb0*/  SEL R226, R226, 0xffffffe0, !P1 ;  /* 0xffffffe0e2e27807 */ /* 0x000fe40004800000 */
[----:B-1----:R-:W-:-:S07]  /*1cc0*/  LOP3.LUT R0, R0, 0x6, R2, 0xf8, !PT ;  /* 0x0000000600007812 */ /* 0x002fce00078ef802 */
.L_x_678:
[----:B------:R-:W0:Y:S01]  /*1cd0*/  LDGDEPBAR ;  /* 0x00000000000079af */ /* 0x000e220000000000 */
[C---:B------:R-:W-:Y:S01]  /*1ce0*/  SHF.L.U32 R224, R229.reuse, 0x4, RZ ;  /* 0x00000004e5e07819 */ /* 0x040fe200000006ff */
[----:B------:R-:W-:Y:S01]  /*1cf0*/  UMOV UR4, UR29 ;  /* 0x0000001d00047c82 */ /* 0x000fe20008000000 */
[----:B------:R-:W-:Y:S05]  /*1d00*/  SHF.L.U32 R225, R229, 0x2, RZ ;  /* 0x00000002e5e17819 */ /* 0x000fea00000006ff */
[----:B------:R-:W2:Y:S01]  /*1d10*/  LDL R236, [R1+0x5c] ;  /* 0x00005c0001ec7983 */ /* 0x000ea20000100800 */
[C---:B------:R-:W-:Y:S01]  /*1d20*/  LOP3.LUT R0, R224.reuse, 0x3c00, RZ, 0xc0, !PT ;  /* 0x00003c00e0007812 */ /* 0x040fe200078ec0ff */
[----:B------:R-:W-:Y:S01]  /*1d30*/  UISETP.NE.AND UP0, UPT, UR45, URZ, UPT ;  /* 0x000000ff2d00728c */ /* 0x000fe2000bf05270 */
[----:B------:R-:W-:Y:S01]  /*1d40*/  LOP3.LUT R2, R224, 0x100, RZ, 0xc0, !PT ;  /* 0x00000100e0027812 */ /* 0x000fe200078ec0ff */
[----:B------:R-:W3:Y:S01]  /*1d50*/  LDL R234, [R1+0x58] ;  /* 0x0000580001ea7983 */ /* 0x000ee20000100800 */
[--C-:B------:R-:W-:Y:S02]  /*1d60*/  LOP3.LUT R0, R0, 0x20, R228.reuse, 0xf8, !PT ;  /* 0x0000002000007812 */ /* 0x100fe400078ef8e4 */
[----:B------:R-:W-:Y:S01]  /*1d70*/  LOP3.LUT R223, R225, 0x18, RZ, 0xc0, !PT ;  /* 0x00000018e1df7812 */ /* 0x000fe200078ec0ff */
[----:B------:R-:W4:Y:S01]  /*1d80*/  LDL R233, [R1+0x54] ;  /* 0x0000540001e97983 */ /* 0x000f220000100800 */
[----:B------:R-:W-:Y:S02]  /*1d90*/  LOP3.LUT R0, R0, R2, RZ, 0xfc, !PT ;  /* 0x0000000200007212 */ /* 0x000fe400078efcff */
[----:B------:R-:W-:Y:S01]  /*1da0*/  LOP3.LUT R221, R223, 0xc0, R228, 0xf8, !PT ;  /* 0x000000c0dfdd7812 */ /* 0x000fe200078ef8e4 */
[----:B------:R-:W4:Y:S01]  /*1db0*/  LDL R242, [R1+0x50] ;  /* 0x0000500001f27983 */ /* 0x000f220000100800 */
[----:B------:R-:W-:Y:S02]  /*1dc0*/  IADD3 R3, PT, PT, R222, R231, RZ ;  /* 0x000000e7de037210 */ /* 0x000fe40007ffe0ff */
[----:B------:R-:W-:Y:S01]  /*1dd0*/  LOP3.LUT R0, R0, R221, R230, 0xf6, !PT ;  /* 0x000000dd00007212 */ /* 0x000fe200078ef6e6 */
[----:B------:R-:W-:Y:S03]  /*1de0*/  STL [R1+0x70], R40 ;  /* 0x0000702801007387 */ /* 0x000fe60000100800 */
[----:B------:R-:W-:Y:S01]  /*1df0*/  LEA R0, R0, UR4, 0x1 ;  /* 0x0000000400007c11 */ /* 0x000fe2000f8e08ff */
[----:B------:R-:W-:Y:S03]  /*1e00*/  STL [R1+0x6c], R39 ;  /* 0x00006c2701007387 */ /* 0x000fe60000100800 */
[----:B------:R-:W-:Y:S01]  /*1e10*/  IADD3 R2, PT, PT, R0, R231, RZ ;  /* 0x000000e700027210 */ /* 0x000fe20007ffe0ff */
[----:B------:R-:W-:Y:S04]  /*1e20*/  STL [R1+0x68], R38 ;  /* 0x0000682601007387 */ /* 0x000fe80000100800 */
[----:B------:R-:W-:Y:S04]  /*1e30*/  STL [R1+0x64], R37 ;  /* 0x0000642501007387 */ /* 0x000fe80000100800 */
[----:B------:R-:W-:Y:S01]  /*1e40*/  STL [R1+0x60], R36 ;  /* 0x0000602401007387 */ /* 0x000fe20000100800 */
[----:B------:R-:W-:Y:S04]  /*1e50*/  DEPBAR.LE SB0, 0x0 ;  /* 0x000080000000791a */ /* 0x000fe80000000000 */
[----:B------:R-:W-:Y:S06]  /*1e60*/  BAR.SYNC.DEFER_BLOCKING 0x0 ;  /* 0x0000000000007b1d */ /* 0x000fec0000010000 */
[----:B------:R-:W-:Y:S08]  /*1e70*/  LDSM.16.M88.4 R32, [R222] ;  /* 0x00000000de20783b */ /* 0x000ff00000000200 */
[----:B------:R-:W1:Y:S08]  /*1e80*/  LDSM.16.M88.4 R16, [R0+0x9000] ;  /* 0x009000000010783b */ /* 0x000e700000000200 */
[----:B------:R-:W1:Y:S08]  /*1e90*/  LDSM.16.M88.4 R28, [R222+0x800] ;  /* 0x00080000de1c783b */ /* 0x000e700000000200 */
[----:B------:R-:W1:Y:S08]  /*1ea0*/  LDSM.16.M88.4 R132, [R0+0x9400] ;  /* 0x009400000084783b */ /* 0x000e700000000200 */
[----:B------:R-:W-:Y:S08]  /*1eb0*/  LDSM.16.M88.4 R136, [R3] ;  /* 0x000000000388783b */ /* 0x000ff00000000200 */
[----:B------:R-:W1:Y:S02]  /*1ec0*/  LDSM.16.M88.4 R140, [R2+0x9000] ;  /* 0x00900000028c783b */ /* 0x000e640000000200 */
[-C--:B-1----:R-:W-:Y:S06]  /*1ed0*/  HMMA.16816.F32 R4, R32, R16.reuse, RZ ;  /* 0x000000102004723c */ /* 0x082fec00000018ff */
[----:B------:R-:W1:Y:S02]  /*1ee0*/  LDSM.16.M88.4 R144, [R3+0x800] ;  /* 0x000800000390783b */ /* 0x000e640000000200 */
[C---:B------:R-:W-:Y:S06]  /*1ef0*/  HMMA.16816.F32 R8, R28.reuse, R16, RZ ;  /* 0x000000101c08723c */ /* 0x040fec00000018ff */
[----:B------:R-:W1:Y:S02]  /*1f00*/  LDSM.16.M88.4 R148, [R2+0x9400] ;  /* 0x009400000294783b */ /* 0x000e640000000200 */
[-C--:B------:R-:W-:Y:S06]  /*1f10*/  HMMA.16816.F32 R12, R28, R18.reuse, RZ ;  /* 0x000000121c0c723c */ /* 0x080fec00000018ff */
[----:B------:R-:W-:Y:S02]  /*1f20*/  LDSM.16.M88.4 R152, [R222+0x1000] ;  /* 0x00100000de98783b */ /* 0x000fe40000000200 */
[C---:B------:R-:W-:Y:S06]  /*1f30*/  HMMA.16816.F32 R16, R32.reuse, R18, RZ ;  /* 0x000000122010723c */ /* 0x040fec00000018ff */
[----:B------:R-:W1:Y:S02]  /*1f40*/  LDSM.16.M88.4 R156, [R0+0xb000] ;  /* 0x00b00000009c783b */ /* 0x000e640000000200 */
[-C--:B------:R-:W-:Y:S06]  /*1f50*/  HMMA.16816.F32 R20, R32, R132.reuse, RZ ;  /* 0x000000842014723c */ /* 0x080fec00000018ff */
[----:B------:R-:W1:Y:S02]  /*1f60*/  LDSM.16.M88.4 R160, [R222+0x1800] ;  /* 0x00180000dea0783b */ /* 0x000e640000000200 */
[C---:B------:R-:W-:Y:S06]  /*1f70*/  HMMA.16816.F32 R24, R28.reuse, R132, RZ ;  /* 0x000000841c18723c */ /* 0x040fec00000018ff */
[----:B------:R-:W-:Y:S02]  /*1f80*/  LDSM.16.M88.4 R164, [R2+0xb000] ;  /* 0x00b0000002a4783b */ /* 0x000fe40000000200 */
[-C--:B------:R-:W-:Y:S06]  /*1f90*/  HMMA.16816.F32 R28, R28, R134.reuse, RZ ;  /* 0x000000861c1c723c */ /* 0x080fec00000018ff */
[----:B------:R-:W-:Y:S02]  /*1fa0*/  LDSM.16.M88.4 R168, [R0+0xd000] ;  /* 0x00d0000000a8783b */ /* 0x000fe40000000200 */
[----:B------:R-:W-:Y:S06]  /*1fb0*/  HMMA.16816.F32 R32, R32, R134, RZ ;  /* 0x000000862020723c */ /* 0x000fec00000018ff */
[----:B------:R-:W1:Y:S02]  /*1fc0*/  LDSM.16.M88.4 R132, [R0+0xb400] ;  /* 0x00b400000084783b */ /* 0x000e640000000200 */
[-C--:B------:R-:W-:Y:S08]  /*1fd0*/  HMMA.16816.F32 R4, R136, R140.reuse, R4 ;  /* 0x0000008c8804723c */ /* 0x080ff00000001804 */
[C---:B-1----:R-:W-:Y:S08]  /*1fe0*/  HMMA.16816.F32 R8, R144.reuse, R140, R8 ;  /* 0x0000008c9008723c */ /* 0x042ff00000001808 */
        /* <DEDUP_REMOVED lines=20> */
[----:B------:R-:W4:Y:S03]  /*2130*/  LDSM.16.M88.4 R132, [R222+0x2800] ;  /* 0x00280000de84783b */ /* 0x000f260000000200 */
[----:B--2---:R-:W-:Y:S04]  /*2140*/  FSETP.NEU.FTZ.AND P3, PT, R236, -INF , PT ;  /* 0xff800000ec00780b */ /* 0x004fe80003f7d000 */
[-C--:B-1----:R-:W-:Y:S01]  /*2150*/  HMMA.16816.F32 R4, R140, R164.reuse, R4 ;  /* 0x000000a48c04723c */ /* 0x082fe20000001804 */
[----:B------:R-:W1:Y:S04]  /*2160*/  LDSM.16.M88.4 R152, [R0+0xd400] ;  /* 0x00d400000098783b */ /* 0x000e680000000200 */
[----:B---3--:R-:W-:Y:S03]  /*2170*/  FSETP.NEU.FTZ.AND P1, PT, R234, -INF , PT ;  /* 0xff800000ea00780b */ /* 0x008fe60003f3d000 */
[C---:B------:R-:W-:Y:S08]  /*2180*/  HMMA.16816.F32 R8, R136.reuse, R164, R8 ;  /* 0x000000a48808723c */ /* 0x040ff00000001808 */
[-C--:B------:R-:W-:Y:S08]  /*2190*/  HMMA.16816.F32 R12, R136, R166.reuse, R12 ;  /* 0x000000a6880c723c */ /* 0x080ff0000000180c */
[C---:B------:R-:W-:Y:S08]  /*21a0*/  HMMA.16816.F32 R16, R140.reuse, R166, R16 ;  /* 0x000000a68c10723c */ /* 0x040ff00000001810 */
[-C--:B------:R-:W-:Y:S08]  /*21b0*/  HMMA.16816.F32 R20, R140, R144.reuse, R20 ;  /* 0x000000908c14723c */ /* 0x080ff00000001814 */
[C---:B------:R-:W-:Y:S04]  /*21c0*/  HMMA.16816.F32 R24, R136.reuse, R144, R24 ;  /* 0x000000908818723c */ /* 0x040fe80000001818 */
[----:B------:R-:W-:Y:S04]  /*21d0*/  SHF.R.U32.HI R144, RZ, 0x2, R229 ;  /* 0x00000002ff907819 */ /* 0x000fe800000116e5 */
[-C--:B------:R-:W-:Y:S01]  /*21e0*/  HMMA.16816.F32 R28, R136, R146.reuse, R28 ;  /* 0x00000092881c723c */ /* 0x080fe2000000181c */
[----:B------:R-:W2:Y:S07]  /*21f0*/  LDSM.16.M88.4 R136, [R3+0x2800] ;  /* 0x002800000388783b */ /* 0x000eae0000000200 */
[----:B------:R-:W-:Y:S08]  /*2200*/  HMMA.16816.F32 R32, R140, R146, R32 ;  /* 0x000000928c20723c */ /* 0x000ff00000001820 */
[-C--:B----4-:R-:W-:Y:S08]  /*2210*/  HMMA.16816.F32 R4, R148, R168.reuse, R4 ;  /* 0x000000a89404723c */ /* 0x090ff00000001804 */
[C---:B------:R-:W-:Y:S08]  /*2220*/  HMMA.16816.F32 R8, R132.reuse, R168, R8 ;  /* 0x000000a88408723c */ /* 0x040ff00000001808 */
[-C--:B------:R-:W-:Y:S08]  /*2230*/  HMMA.16816.F32 R12, R132, R170.reuse, R12 ;  /* 0x000000aa840c723c */ /* 0x080ff0000000180c */
[C---:B------:R-:W-:Y:S08]  /*2240*/  HMMA.16816.F32 R16, R148.reuse, R170, R16 ;  /* 0x000000aa9410723c */ /* 0x040ff00000001810 */
[-C--:B-1----:R-:W-:Y:S08]  /*2250*/  HMMA.16816.F32 R20, R148, R152.reuse, R20 ;  /* 0x000000989414723c */ /* 0x082ff00000001814 */
[C---:B------:R-:W-:Y:S08]  /*2260*/  HMMA.16816.F32 R24, R132.reuse, R152, R24 ;  /* 0x000000988418723c */ /* 0x040ff00000001818 */
[-C--:B------:R-:W-:Y:S08]  /*2270*/  HMMA.16816.F32 R28, R132, R154.reuse, R28 ;  /* 0x0000009a841c723c */ /* 0x080ff0000000181c */
[----:B------:R-:W-:Y:S08]  /*2280*/  HMMA.16816.F32 R32, R148, R154, R32 ;  /* 0x0000009a9420723c */ /* 0x000ff00000001820 */
[-C--:B------:R-:W-:Y:S08]  /*2290*/  HMMA.16816.F32 R4, R156, R160.reuse, R4 ;  /* 0x000000a09c04723c */ /* 0x080ff00000001804 */
        /* <DEDUP_REMOVED lines=18> */
[----:B------:R-:W-:Y:S01]  /*23c0*/  FMUL.FTZ R16, R16, UR12 ;  /* 0x0000000c10107c20 */ /* 0x000fe20008410000 */
[----:B------:R-:W-:Y:S01]  /*23d0*/  FMUL.FTZ R17, R17, UR12 ;  /* 0x0000000c11117c20 */ /* 0x000fe20008410000 */
[----:B------:R-:W-:Y:S01]  /*23e0*/  FMUL.FTZ R19, R19, UR12 ;  /* 0x0000000c13137c20 */ /* 0x000fe20008410000 */
[----:B------:R-:W-:Y:S06]  /*23f0*/  FMUL.FTZ R18, R18, UR12 ;  /* 0x0000000c12127c20 */ /* 0x000fec0008410000 */
[----:B------:R3:W-:Y:S10]  /*2400*/  MUFU.TANH R240, R9 ;  /* 0x0000000900f07308 */ /* 0x0007f40000002400 */
[----:B------:R-:W4:Y:S01]  /*2410*/  MUFU.TANH R141, R5 ;  /* 0x00000005008d7308 */ /* 0x000f220000002400 */
[----:B--2---:R-:W-:Y:S05]  /*2420*/  FMUL.FTZ R10, R236, 1.4426950216293334961 ;  /* 0x3fb8aa3bec0a7820 */ /* 0x004fea0000410000 */
[----:B------:R-:W-:Y:S04]  /*2430*/  FSEL R10, R10, RZ, P3 ;  /* 0x000000ff0a0a7208 */ /* 0x000fe80001800000 */
[----:B------:R2:W2:Y:S01]  /*2440*/  MUFU.TANH R241, R8 ;  /* 0x0000000800f17308 */ /* 0x0004a20000002400 */
[----:B------:R-:W-:Y:S01]  /*2450*/  FSETP.NEU.FTZ.AND P3, PT, R233, -INF , PT ;  /* 0xff800000e900780b */ /* 0x000fe20003f7d000 */
[----:B---3--:R-:W-:Y:S01]  /*2460*/  FMUL.FTZ R9, R234, 1.4426950216293334961 ;  /* 0x3fb8aa3bea097820 */ /* 0x008fe20000410000 */
[--C-:B-1----:R-:W-:Y:S04]  /*2470*/  FFMA.FTZ R0, R149, UR11, -R10.reuse ;  /* 0x0000000b95007c23 */ /* 0x102fe8000801080a */
[----:B------:R-:W-:Y:S03]  /*2480*/  FSEL R9, R9, RZ, P1 ;  /* 0x000000ff09097208 */ /* 0x000fe60000800000 */
[----:B------:R1:W-:Y:S01]  /*2490*/  MUFU.EX2 R140, R0 ;  /* 0x00000000008c7308 */ /* 0x0003e20000000800 */
[----:B------:R-:W-:Y:S01]  /*24a0*/  FSETP.NEU.FTZ.AND P1, PT, R242, -INF , PT ;  /* 0xff800000f200780b */ /* 0x000fe20003f3d000 */
[----:B----4-:R-:W-:Y:S08]  /*24b0*/  FFMA.FTZ R3, R141, UR11, -R10 ;  /* 0x0000000b8d037c23 */ /* 0x010ff0000801080a */
[----:B------:R3:W-:Y:S01]  /*24c0*/  MUFU.TANH R37, R6 ;  /* 0x0000000600257308 */ /* 0x0007e20000002400 */
[----:B--2---:R-:W-:Y:S01]  /*24d0*/  FMUL.FTZ R8, R233, 1.4426950216293334961 ;  /* 0x3fb8aa3be9087820 */ /* 0x004fe20000410000 */
[----:B------:R-:W-:Y:S08]  /*24e0*/  STL [R1+0x14], R241 ;  /* 0x000014f101007387 */ /* 0x000ff00000100800 */
[----:B------:R2:W-:Y:S01]  /*24f0*/  MUFU.EX2 R148, R3 ;  /* 0x0000000300947308 */ /* 0x0005e20000000800 */
[--C-:B-1----:R-:W-:Y:S01]  /*2500*/  FFMA.FTZ R0, R36, UR11, -R9.reuse ;  /* 0x0000000b24007c23 */ /* 0x102fe20008010809 */
[----:B------:R-:W-:Y:S08]  /*2510*/  FSEL R8, R8, RZ, P3 ;  /* 0x000000ff08087208 */ /* 0x000ff00001800000 */
[----:B------:R-:W1:Y:S01]  /*2520*/  MUFU.TANH R238, R11 ;  /* 0x0000000b00ee7308 */ /* 0x000e620000002400 */
[----:B------:R-:W-:Y:S04]  /*2530*/  STL [R1+0x10], R240 ;  /* 0x000010f001007387 */ /* 0x000fe80000100800 */
[----:B------:R-:W-:Y:S05]  /*2540*/  STL [R1+0x2c], R239 ;  /* 0x00002cef01007387 */ /* 0x000fea0000100800 */
[----:B------:R4:W-:Y:S01]  /*2550*/  MUFU.EX2 R236, R0 ;  /* 0x0000000000ec7308 */ /* 0x0009e20000000800 */
[----:B---3--:R3:W3:Y:S01]  /*2560*/  LDSM.16.M88.4 R4, [R2+0xd400] ;  /* 0x00d400000204783b */ /* 0x0086e20000000200 */
[----:B--2---:R-:W-:Y:S08]  /*2570*/  FMUL.FTZ R3, R242, 1.4426950216293334961 ;  /* 0x3fb8aa3bf2037820 */ /* 0x004ff00000410000 */
[----:B------:R-:W-:Y:S01]  /*2580*/  MUFU.TANH R142, R16 ;  /* 0x00000010008e7308 */ /* 0x000fe20000002400 */
[----:B------:R-:W-:Y:S01]  /*2590*/  FSEL R3, R3, RZ, P1 ;  /* 0x000000ff03037208 */ /* 0x000fe20000800000 */
[----:B-1----:R-:W-:Y:S01]  /*25a0*/  STL [R1+0x28], R238 ;  /* 0x000028ee01007387 */ /* 0x002fe20000100800 */
[--C-:B------:R-:W-:Y:S07]  /*25b0*/  FFMA.FTZ R11, R240, UR11, -R8.reuse ;  /* 0x0000000bf00b7c23 */ /* 0x100fee0008010808 */
[----:B------:R-:W1:Y:S01]  /*25c0*/  MUFU.TANH R237, R12 ;  /* 0x0000000c00ed7308 */ /* 0x000e620000002400 */
[--C-:B----4-:R-:W-:Y:S09]  /*25d0*/  FFMA.FTZ R0, R241, UR11, -R8.reuse ;  /* 0x0000000bf1007c23 */ /* 0x110ff20008010808 */
[----:B------:R2:W-:Y:S10]  /*25e0*/  MUFU.EX2 R246, R0 ;  /* 0x0000000000f67308 */ /* 0x0005f40000000800 */
[----:B------:R-:W4:Y:S01]  /*25f0*/  MUFU.TANH R235, R13 ;  /* 0x0000000d00eb7308 */ /* 0x000f220000002400 */
[----:B---3--:R-:W-:Y:S01]  /*2600*/  FFMA.FTZ R2, R37, UR11, -R9 ;  /* 0x0000000b25027c23 */ /* 0x008fe20008010809 */
[----:B-1----:R-:W-:Y:S08]  /*2610*/  STL [R1+0x4], R237 ;  /* 0x000004ed01007387 */ /* 0x002ff00000100800 */
[----:B------:R-:W1:Y:S01]  /*2620*/  MUFU.TANH R13, R14 ;  /* 0x0000000e000d7308 */ /* 0x000e620000002400 */
[--C-:B--2---:R-:W-:Y:S09]  /*2630*/  FFMA.FTZ R0, R238, UR11, -R3.reuse ;  /* 0x0000000bee007c23 */ /* 0x104ff20008010803 */
[----:B------:R2:W-:Y:S01]  /*2640*/  MUFU.EX2 R16, R0 ;  /* 0x0000000000107308 */ /* 0x0005e20000000800 */
[-C--:B------:R-:W-:Y:S01]  /*2650*/  HMMA.16816.F32 R20, R156, R4.reuse, R20 ;  /* 0x000000049c14723c */ /* 0x080fe20000001814 */
[----:B----4-:R-:W-:Y:S08]  /*2660*/  STL [R1], R235 ;  /* 0x000000eb01007387 */ /* 0x010ff00000100800 */
[----:B------:R-:W3:Y:S01]  /*2670*/  MUFU.TANH R12, R15 ;  /* 0x0000000f000c7308 */ /* 0x000ee20000002400 */
[C---:B------:R-:W-:Y:S01]  /*2680*/  HMMA.16816.F32 R24, R136.reuse, R4, R24 ;  /* 0x000000048818723c */ /* 0x040fe20000001818 */
[----:B-1----:R1:W-:Y:S08]  /*2690*/  STL [R1+0x24], R13 ;  /* 0x0000240d01007387 */ /* 0x0023f00000100800 */
[----:B------:R4:W-:Y:S01]  /*26a0*/  MUFU.EX2 R234, R2 ;  /* 0x0000000200ea7308 */ /* 0x0009e20000000800 */
[--C-:B------:R-:W-:Y:S01]  /*26b0*/  FFMA.FTZ R4, R235, UR11, -R8.reuse ;  /* 0x0000000beb047c23 */ /* 0x100fe20008010808 */
[----:B--2---:R-:W-:Y:S01]  /*26c0*/  FFMA.FTZ R0, R237, UR11, -R8 ;  /* 0x0000000bed007c23 */ /* 0x004fe20008010808 */
[----:B------:R-:W-:Y:S07]  /*26d0*/  SHF.L.U32 R5, R229, 0x1, RZ ;  /* 0x00000001e5057819 */ /* 0x000fee00000006ff */
[----:B------:R-:W2:Y:S01]  /*26e0*/  MUFU.TANH R163, R17 ;  /* 0x0000001100a37308 */ /* 0x000ea20000002400 */
[-C--:B------:R-:W-:Y:S03]  /*26f0*/  HMMA.16816.F32 R28, R136, R6.reuse, R28 ;  /* 0x00000006881c723c */ /* 0x080fe6000000181c */
[----:B------:R-:W-:Y:S01]  /*2700*/  FMUL.FTZ R21, R21, UR12 ;  /* 0x0000000c15157c20 */ /* 0x000fe20008410000 */
[----:B------:R-:W-:Y:S01]  /*2710*/  FMUL.FTZ R20, R20, UR12 ;  /* 0x0000000c14147c20 */ /* 0x000fe20008410000 */
[----:B---3--:R3:W-:Y:S01]  /*2720*/  STL [R1+0x20], R12 ;  /* 0x0000200c01007387 */ /* 0x0087e20000100800 */
[----:B------:R-:W-:Y:S03]  /*2730*/  FMUL.FTZ R23, R23, UR12 ;  /* 0x0000000c17177c20 */ /* 0x000fe60008410000 */
[----:B------:R1:W-:Y:S01]  /*2740*/  MUFU.EX2 R241, R0 ;  /* 0x0000000000f17308 */ /* 0x0003e20000000800 */
[----:B------:R-:W-:Y:S09]  /*2750*/  HMMA.16816.F32 R32, R156, R6, R32 ;  /* 0x000000069c20723c */ /* 0x000ff20000001820 */
[----:B------:R-:W-:Y:S01]  /*2760*/  MUFU.TANH R171, R19 ;  /* 0x0000001300ab7308 */ /* 0x000fe20000002400 */
[--C-:B----4-:R-:W-:Y:S01]  /*2770*/  FFMA.FTZ R2, R239, UR11, -R3.reuse ;  /* 0x0000000bef027c23 */ /* 0x110fe20008010803 */
[----:B------:R-:W-:Y:S01]  /*2780*/  FMUL.FTZ R24, R24, UR12 ;  /* 0x0000000c18187c20 */ /* 0x000fe20008410000 */
[----:B------:R-:W-:Y:S01]  /*2790*/  FMUL.FTZ R22, R22, UR12 ;  /* 0x0000000c16167c20 */ /* 0x000fe20008410000 */
[----:B------:R-:W-:Y:S01]  /*27a0*/  FMUL.FTZ R27, R27, UR12 ;  /* 0x0000000c1b1b7c20 */ /* 0x000fe20008410000 */
[----:B------:R-:W-:Y:S01]  /*27b0*/  FMUL.FTZ R25, R25, UR12 ;  /* 0x0000000c19197c20 */ /* 0x000fe20008410000 */
[----:B------:R-:W-:Y:S01]  /*27c0*/  LOP3.LUT R14, R228, 0x7400, RZ, 0xc0, !PT ;  /* 0x00007400e40e7812 */ /* 0x000fe200078ec0ff */
[----:B------:R-:W-:Y:S03]  /*27d0*/  FMUL.FTZ R26, R26, UR12 ;  /* 0x0000000c1a1a7c20 */ /* 0x000fe60008410000 */
[----:B------:R4:W2:Y:S01]  /*27e0*/  MUFU.EX2 R15, R2 ;  /* 0x00000002000f7308 */ /* 0x0008a20000000800 */
[----:B------:R-:W-:Y:S01]  /*27f0*/  FMUL.FTZ R28, R28, UR12 ;  /* 0x0000000c1c1c7c20 */ /* 0x000fe20008410000 */
[----:B-1----:R-:W-:Y:S01]  /*2800*/  FFMA.FTZ R0, R12, UR11, -R3 ;  /* 0x0000000b0c007c23 */ /* 0x002fe20008010803 */
[----:B------:R-:W-:Y:S07]  /*2810*/  LOP3.LUT R14, R14, 0x6, R5, 0xf8, !PT ;  /* 0x000000060e0e7812 */ /* 0x000fee00078ef805 */
[----:B------:R1:W-:Y:S01]  /*2820*/  MUFU.EX2 R240, R4 ;  /* 0x0000000400f07308 */ /* 0x0003e20000000800 */
[----:B------:R-:W-:Y:S01]  /*2830*/  FMUL.FTZ R30, R30, UR12 ;  /* 0x0000000c1e1e7c20 */ /* 0x000fe20008410000 */
[----:B------:R-:W-:Y:S01]  /*2840*/  FMUL.FTZ R31, R31, UR12 ;  /* 0x0000000c1f1f7c20 */ /* 0x000fe20008410000 */
[----:B------:R-:W-:Y:S07]  /*2850*/  FMUL.FTZ R29, R29, UR12 ;  /* 0x0000000c1d1d7c20 */ /* 0x000fee0008410000 */
[----:B------:R3:W-:Y:S01]  /*2860*/  MUFU.EX2 R245, R11 ;  /* 0x0000000b00f57308 */ /* 0x0007e20000000800 */
[----:B------:R-:W-:Y:S01]  /*2870*/  FMUL.FTZ R32, R32, UR12 ;  /* 0x0000000c20207c20 */ /* 0x000fe20008410000 */
[----:B------:R-:W-:Y:S01]  /*2880*/  FMUL.FTZ R34, R34, UR12 ;  /* 0x0000000c22227c20 */ /* 0x000fe20008410000 */
[----:B------:R-:W-:Y:S07]  /*2890*/  FMUL.FTZ R33, R33, UR12 ;  /* 0x0000000c21217c20 */ /* 0x000fee0008410000 */
[----:B------:R-:W3:Y:S01]  /*28a0*/  MUFU.TANH R40, R21 ;  /* 0x0000001500287308 */ /* 0x000ee20000002400 */
[----:B------:R-:W-:Y:S01]  /*28b0*/  FMUL.FTZ R35, R35, UR12 ;  /* 0x0000000c23237c20 */ /* 0x000fe20008410000 */
[----:B----4-:R-:W-:Y:S01]  /*28c0*/  FFMA.FTZ R2, R13, UR11, -R3 ;  /* 0x0000000b0d027c23 */ /* 0x010fe20008010803 */
[----:B--2---:R-:W-:Y:S01]  /*28d0*/  STL [R1+0x1c], R15 ;  /* 0x00001c0f01007387 */ /* 0x004fe20000100800 */
[--C-:B-1----:R-:W-:Y:S03]  /*28e0*/  FFMA.FTZ R4, R163, UR11, -R10.reuse ;  /* 0x0000000ba3047c23 */ /* 0x102fe6000801080a */
[----:B------:R-:W-:Y:S03]  /*28f0*/  STL [R1+0x18], R16 ;  /* 0x0000181001007387 */ /* 0x000fe60000100800 */
[----:B------:R1:W-:Y:S10]  /*2900*/  MUFU.EX2 R13, R0 ;  /* 0x00000000000d7308 */ /* 0x0003f40000000800 */
[----:B---3--:R-:W-:Y:S10]  /*2910*/  MUFU.TANH R11, R20 ;  /* 0x00000014000b7308 */ /* 0x008ff40000002400 */
[----:B------:R2:W-:Y:S01]  /*2920*/  MUFU.EX2 R154, R4 ;  /* 0x00000004009a7308 */ /* 0x0005e20000000800 */
[--C-:B-1----:R-:W-:Y:S09]  /*2930*/  FFMA.FTZ R0, R142, UR11, -R10.reuse ;  /* 0x0000000b8e007c23 */ /* 0x102ff2000801080a */
[----:B------:R-:W1:Y:S10]  /*2940*/  MUFU.TANH R233, R18 ;  /* 0x0000001200e97308 */ /* 0x000e740000002400 */
[----:B------:R3:W-:Y:S01]  /*2950*/  MUFU.EX2 R155, R0 ;  /* 0x00000000009b7308 */ /* 0x0007e20000000800 */
[--C-:B--2---:R-:W-:Y:S09]  /*2960*/  FFMA.FTZ R4, R40, UR11, -R10.reuse ;  /* 0x0000000b28047c23 */ /* 0x104ff2000801080a */
[----:B------:R1:W2:Y:S10]  /*2970*/  MUFU.EX2 R12, R2 ;  /* 0x00000002000c7308 */ /* 0x0002b40000000800 */
[----:B------:R-:W4:Y:S01]  /*2980*/  MUFU.TANH R244, R24 ;  /* 0x0000001800f47308 */ /* 0x000f220000002400 */
[--C-:B---3--:R-:W-:Y:S09]  /*2990*/  FFMA.FTZ R0, R171, UR11, -R9.reuse ;  /* 0x0000000bab007c23 */ /* 0x108ff20008010809 */
[----:B------:R-:W-:Y:S01]  /*29a0*/  MUFU.TANH R169, R23 ;  /* 0x0000001700a97308 */ /* 0x000fe20000002400 */
[--C-:B-1----:R-:W-:Y:S01]  /*29b0*/  FFMA.FTZ R2, R233, UR11, -R9.reuse ;  /* 0x0000000be9027c23 */ /* 0x102fe20008010809 */
[----:B--2---:R-:W-:Y:S01]  /*29c0*/  F2FP.F16.F32.PACK_AB R7, R13, R12 ;  /* 0x0000000c0d07723e */ /* 0x004fe200000000ff */
[----:B------:R-:W-:Y:S07]  /*29d0*/  STL [R1+0xc], R12 ;  /* 0x00000c0c01007387 */ /* 0x000fee0000100800 */
[----:B------:R1:W-:Y:S01]  /*29e0*/  MUFU.EX2 R162, R0 ;  /* 0x0000000000a27308 */ /* 0x0003e20000000800 */
[----:B------:R-:W-:Y:S09]  /*29f0*/  STL [R1+0x8], R13 ;  /* 0x0000080d01007387 */ /* 0x000ff20000100800 */
[----:B------:R4:W-:Y:S01]  /*2a00*/  MUFU.EX2 R153, R4 ;  /* 0x0000000400997308 */ /* 0x0009e20000000800 */
[----:B------:R-:W-:Y:S09]  /*2a10*/  STL [R1+0x4c], R144 ;  /* 0x00004c9001007387 */ /* 0x000ff20000100800 */
[----:B------:R-:W2:Y:S01]  /*2a20*/  MUFU.TANH R170, R22 ;  /* 0x0000001600aa7308 */ /* 0x000ea20000002400 */
[----:B-1----:R-:W-:Y:S09]  /*2a30*/  FFMA.FTZ R0, R11, UR11, -R10 ;  /* 0x0000000b0b007c23 */ /* 0x002ff2000801080a */
[----:B------:R2:W1:Y:S01]  /*2a40*/  MUFU.EX2 R164, R2 ;  /* 0x0000000200a47308 */ /* 0x0004620000000800 */
[--C-:B----4-:R-:W-:Y:S09]  /*2a50*/  FFMA.FTZ R4, R244, UR11, -R8.reuse ;  /* 0x0000000bf4047c23 */ /* 0x110ff20008010808 */
[----:B------:R3:W-:Y:S10]  /*2a60*/  MUFU.EX2 R152, R0 ;  /* 0x0000000000987308 */ /* 0x0007f40000000800 */
[----:B------:R-:W4:Y:S01]  /*2a70*/  MUFU.TANH R249, R27 ;  /* 0x0000001b00f97308 */ /* 0x000f220000002400 */
[--C-:B--2---:R-:W-:Y:S09]  /*2a80*/  FFMA.FTZ R2, R170, UR11, -R9.reuse ;  /* 0x0000000baa027c23 */ /* 0x104ff20008010809 */
[----:B------:R4:W-:Y:S01]  /*2a90*/  MUFU.EX2 R168, R4 ;  /* 0x0000000400a87308 */ /* 0x0009e20000000800 */
[----:B---3--:R-:W-:Y:S09]  /*2aa0*/  FFMA.FTZ R0, R169, UR11, -R9 ;  /* 0x0000000ba9007c23 */ /* 0x008ff20008010809 */
[----:B------:R-:W2:Y:S10]  /*2ab0*/  MUFU.TANH R243, R25 ;  /* 0x0000001900f37308 */ /* 0x000eb40000002400 */
[----:B------:R3:W-:Y:S01]  /*2ac0*/  MUFU.EX2 R158, R0 ;  /* 0x00000000009e7308 */ /* 0x0007e20000000800 */
[----:B----4-:R-:W-:Y:S09]  /*2ad0*/  FFMA.FTZ R4, R249, UR11, -R3 ;  /* 0x0000000bf9047c23 */ /* 0x010ff20008010803 */
[----:B------:R4:W1:Y:S10]  /*2ae0*/  MUFU.EX2 R159, R2 ;  /* 0x00000002009f7308 */ /* 0x0008740000000800 */
[----:B------:R1:W-:Y:S10]  /*2af0*/  MUFU.EX2 R239, R4 ;  /* 0x0000000400ef7308 */ /* 0x0003f40000000800 */
[----:B------:R-:W-:Y:S01]  /*2b00*/  MUFU.TANH R237, R28 ;  /* 0x0000001c00ed7308 */ /* 0x000fe20000002400 */
[----:B---3--:R-:W-:Y:S04]  /*2b10*/  LOP3.LUT R0, R224, 0x1c0, RZ, 0xc0, !PT ;  /* 0x000001c0e0007812 */ /* 0x008fe800078ec0ff */
[----:B------:R-:W-:Y:S01]  /*2b20*/  LOP3.LUT R0, R0, 0x38, R5, 0xf8, !PT ;  /* 0x0000003800007812 */ /* 0x000fe200078ef805 */
[----:B--2---:R-:W-:Y:S04]  /*2b30*/  FFMA.FTZ R5, R243, UR11, -R8 ;  /* 0x0000000bf3057c23 */ /* 0x004fe80008010808 */
[----:B------:R-:W2:Y:S01]  /*2b40*/  MUFU.TANH R39, R32 ;  /* 0x0000002000277308 */ /* 0x000ea20000002400 */
[--C-:B----4-:R-:W-:Y:S02]  /*2b50*/  LOP3.LUT R2, R0, 0x20, R227.reuse, 0x78, !PT ;  /* 0x0000002000027812 */ /* 0x110fe400078e78e3 */
[----:B-1----:R-:W-:Y:S02]  /*2b60*/  F2FP.F16.F32.PACK_AB R4, R148, R140 ;  /* 0x0000008c9404723e */ /* 0x002fe400000000ff */
[----:B------:R-:W-:Y:S05]  /*2b70*/  LOP3.LUT R146, R14, R2, RZ, 0xfc, !PT ;  /* 0x000000020e927212 */ /* 0x000fea00078efcff */
[----:B------:R1:W-:Y:S01]  /*2b80*/  MUFU.EX2 R167, R5 ;  /* 0x0000000500a77308 */ /* 0x0003e20000000800 */
[----:B------:R-:W-:Y:S02]  /*2b90*/  LOP3.LUT R0, R224, 0x200, RZ, 0xc0, !PT ;  /* 0x00000200e0007812 */ /* 0x000fe400078ec0ff */
[----:B------:R-:W-:Y:S07]  /*2ba0*/  LEA R146, R146, UR4, 0x1 ;  /* 0x0000000492927c11 */ /* 0x000fee000f8e08ff */
[----:B------:R-:W3:Y:S01]  /*2bb0*/  MUFU.TANH R252, R26 ;  /* 0x0000001a00fc7308 */ /* 0x000ee20000002400 */
[----:B------:R-:W-:Y:S02]  /*2bc0*/  LOP3.LUT R2, R0, 0x120, R228, 0xf8, !PT ;  /* 0x0000012000027812 */ /* 0x000fe400078ef8e4 */
[----:B------:R-:W-:Y:S01]  /*2bd0*/  LOP3.LUT R0, R221, 0x8, R227, 0x78, !PT ;  /* 0x00000008dd007812 */ /* 0x000fe200078e78e3 */
[----:B------:R4:W-:Y:S01]  /*2be0*/  STS [R146+0x13000], R4 ;  /* 0x0130000492007388 */ /* 0x0009e20000000800 */
[----:B------:R-:W-:Y:S02]  /*2bf0*/  MOV R14, 0x10 ;  /* 0x00000010000e7802 */ /* 0x000fe40000000f00 */
[----:B------:R-:W-:Y:S01]  /*2c00*/  LOP3.LUT R0, R2, R0, RZ, 0xfc, !PT ;  /* 0x0000000002007212 */ /* 0x000fe200078efcff */
[----:B--2---:R-:W-:Y:S01]  /*2c10*/  FFMA.FTZ R2, R39, UR11, -R10 ;  /* 0x0000000b27027c23 */ /* 0x004fe2000801080a */
[----:B------:R-:W-:Y:S01]  /*2c20*/  SEL R14, R14, 0xfffffff0, !P0 ;  /* 0xfffffff00e0e7807 */ /* 0x000fe20004000000 */
[----:B-1----:R-:W-:Y:S01]  /*2c30*/  FFMA.FTZ R5, R237, UR11, -R8 ;  /* 0x0000000bed057c23 */ /* 0x002fe20008010808 */
[----:B------:R-:W1:Y:S01]  /*2c40*/  MUFU.TANH R161, R34 ;  /* 0x0000002200a17308 */ /* 0x000e620000002400 */
[----:B------:R-:W-:Y:S02]  /*2c50*/  IADD3 R143, PT, PT, R146, 0x13020, RZ ;  /* 0x00013020928f7810 */ /* 0x000fe40007ffe0ff */
[----:B------:R-:W-:Y:S02]  /*2c60*/  IADD3 R147, PT, PT, R14, R146, RZ ;  /* 0x000000920e937210 */ /* 0x000fe40007ffe0ff */
[----:B------:R-:W-:Y:S01]  /*2c70*/  LEA R0, R0, UR4, 0x1 ;  /* 0x0000000400007c11 */ /* 0x000fe2000f8e08ff */
[----:B---3--:R-:W-:Y:S04]  /*2c80*/  FFMA.FTZ R6, R252, UR11, -R3 ;  /* 0x0000000bfc067c23 */ /* 0x008fe80008010803 */
[----:B------:R2:W-:Y:S10]  /*2c90*/  MUFU.EX2 R166, R5 ;  /* 0x0000000500a67308 */ /* 0x0005f40000000800 */
[----:B------:R3:W-:Y:S10]  /*2ca0*/  MUFU.EX2 R150, R2 ;  /* 0x0000000200967308 */ /* 0x0007f40000000800 */
[----:B------:R1:W-:Y:S01]  /*2cb0*/  MUFU.EX2 R242, R6 ;  /* 0x0000000600f27308 */ /* 0x0003e20000000800 */
[----:B----4-:R-:W-:Y:S09]  /*2cc0*/  F2FP.F16.F32.PACK_AB R4, R154, R155 ;  /* 0x0000009b9a04723e */ /* 0x010ff200000000ff */
[----:B------:R-:W-:Y:S01]  /*2cd0*/  MUFU.TANH R248, R30 ;  /* 0x0000001e00f87308 */ /* 0x000fe20000002400 */
[----:B--2---:R-:W-:Y:S02]  /*2ce0*/  F2FP.F16.F32.PACK_AB R5, R236, R234 ;  /* 0x000000eaec05723e */ /* 0x004fe400000000ff */
[----:B---3--:R-:W-:Y:S03]  /*2cf0*/  F2FP.F16.F32.PACK_AB R2, R162, R164 ;  /* 0x000000a4a202723e */ /* 0x008fe600000000ff */
[----:B------:R2:W-:Y:S04]  /*2d00*/  STS [R146+0x13400], R5 ;  /* 0x0134000592007388 */ /* 0x0005e80000000800 */
[----:B------:R-:W-:Y:S01]  /*2d10*/  MUFU.TANH R247, R31 ;  /* 0x0000001f00f77308 */ /* 0x000fe20000002400 */
[----:B-1----:R-:W-:Y:S01]  /*2d20*/  IADD3 R6, PT, PT, R146, 0x13000, RZ ;  /* 0x0001300092067810 */ /* 0x002fe20007ffe0ff */
[----:B------:R1:W-:Y:S03]  /*2d30*/  STS [R147+0x13000], R4 ;  /* 0x0130000493007388 */ /* 0x0003e60000000800 */
[----:B------:R-:W-:Y:S01]  /*2d40*/  @P2 IADD3 R143, PT, PT, R6, -0x20, RZ ;  /* 0xffffffe0068f2810 */ /* 0x000fe20007ffe0ff */
[----:B------:R3:W-:Y:S01]  /*2d50*/  STS [R147+0x13400], R2 ;  /* 0x0134000293007388 */ /* 0x0007e20000000800 */
[--C-:B------:R-:W-:Y:S03]  /*2d60*/  FFMA.FTZ R6, R161, UR11, -R9.reuse ;  /* 0x0000000ba1067c23 */ /* 0x100fe60008010809 */
[----:B------:R-:W4:Y:S10]  /*2d70*/  MUFU.TANH R38, R33 ;  /* 0x0000002100267308 */ /* 0x000f340000002400 */
[----:B------:R-:W3:Y:S01]  /*2d80*/  MUFU.TANH R160, R35 ;  /* 0x0000002300a07308 */ /* 0x000ee20000002400 */
[----:B--2---:R-:W-:Y:S09]  /*2d90*/  F2FP.F16.F32.PACK_AB R5, R245, R246 ;  /* 0x000000f6f505723e */ /* 0x004ff200000000ff */
[----:B------:R2:W-:Y:S01]  /*2da0*/  MUFU.EX2 R157, R6 ;  /* 0x00000006009d7308 */ /* 0x0005e20000000800 */
[----:B----4-:R-:W-:Y:S01]  /*2db0*/  FFMA.FTZ R10, R38, UR11, -R10 ;  /* 0x0000000b260a7c23 */ /* 0x010fe2000801080a */
[----:B-1----:R-:W-:Y:S01]  /*2dc0*/  F2FP.F16.F32.PACK_AB R4, R16, R15 ;  /* 0x0000000f1004723e */ /* 0x002fe200000000ff */
[----:B------:R1:W-:Y:S07]  /*2dd0*/  STS [R146+0x14000], R5 ;  /* 0x0140000592007388 */ /* 0x0003ee0000000800 */
[----:B------:R-:W4:Y:S01]  /*2de0*/  MUFU.TANH R238, R29 ;  /* 0x0000001d00ee7308 */ /* 0x000f220000002400 */
[----:B---3--:R-:W-:Y:S01]  /*2df0*/  F2FP.F16.F32.PACK_AB R2, R240, R241 ;  /* 0x000000f1f002723e */ /* 0x008fe200000000ff */
[----:B------:R3:W-:Y:S01]  /*2e00*/  STS [R146+0x14400], R4 ;  /* 0x0144000492007388 */ /* 0x0007e20000000800 */
[----:B------:R-:W-:Y:S03]  /*2e10*/  FFMA.FTZ R9, R160, UR11, -R9 ;  /* 0x0000000ba0097c23 */ /* 0x000fe60008010809 */
[----:B------:R3:W-:Y:S04]  /*2e20*/  STS [R147+0x14000], R2 ;  /* 0x0140000293007388 */ /* 0x0007e80000000800 */
[----:B------:R-:W3:Y:S01]  /*2e30*/  MUFU.EX2 R151, R10 ;  /* 0x0000000a00977308 */ /* 0x000ee20000000800 */
[--C-:B--2---:R-:W-:Y:S01]  /*2e40*/  FFMA.FTZ R6, R248, UR11, -R3.reuse ;  /* 0x0000000bf8067c23 */ /* 0x104fe20008010803 */
[----:B------:R-:W-:Y:S01]  /*2e50*/  FFMA.FTZ R3, R247, UR11, -R3 ;  /* 0x0000000bf7037c23 */ /* 0x000fe20008010803 */
[----:B------:R-:W-:Y:S07]  /*2e60*/  STS [R147+0x14400], R7 ;  /* 0x0144000793007388 */ /* 0x000fee0000000800 */
[----:B------:R-:W2:Y:S10]  /*2e70*/  MUFU.EX2 R156, R9 ;  /* 0x00000009009c7308 */ /* 0x000eb40000000800 */
[----:B------:R2:W-:Y:S01]  /*2e80*/  MUFU.EX2 R235, R6 ;  /* 0x0000000600eb7308 */ /* 0x0005e20000000800 */
[----:B----4-:R-:W-:Y:S09]  /*2e90*/  FFMA.FTZ R8, R238, UR11, -R8 ;  /* 0x0000000bee087c23 */ /* 0x010ff20008010808 */
[----:B------:R4:W-:Y:S01]  /*2ea0*/  MUFU.EX2 R221, R3 ;  /* 0x0000000300dd7308 */ /* 0x0009e20000000800 */
[----:B-1----:R-:W-:Y:S09]  /*2eb0*/  F2FP.F16.F32.PACK_AB R5, R158, R159 ;  /* 0x0000009f9e05723e */ /* 0x002ff200000000ff */
[----:B------:R-:W1:Y:S01]  /*2ec0*/  MUFU.EX2 R165, R8 ;  /* 0x0000000800a57308 */ /* 0x000e620000000800 */
[----:B---3--:R-:W-:Y:S01]  /*2ed0*/  F2FP.F16.F32.PACK_AB R4, R151, R150 ;  /* 0x000000969704723e */ /* 0x008fe200000000ff */
[----:B------:R3:W-:Y:S01]  /*2ee0*/  STS [R143+0x400], R5 ;  /* 0x000400058f007388 */ /* 0x0007e20000000800 */
[----:B--2---:R-:W-:Y:S02]  /*2ef0*/  F2FP.F16.F32.PACK_AB R6, R153, R152 ;  /* 0x000000989906723e */ /* 0x004fe400000000ff */
[----:B------:R-:W-:Y:S02]  /*2f00*/  IADD3 R2, PT, PT, R14, R143, RZ ;  /* 0x0000008f0e027210 */ /* 0x000fe40007ffe0ff */
[----:B----4-:R-:W-:Y:S01]  /*2f10*/  F2FP.F16.F32.PACK_AB R3, R156, R157 ;  /* 0x0000009d9c03723e */ /* 0x010fe200000000ff */
[----:B------:R2:W-:Y:S04]  /*2f20*/  STS [R143], R6 ;  /* 0x000000068f007388 */ /* 0x0005e80000000800 */
[----:B------:R1:W-:Y:S04]  /*2f30*/  STS [R2], R4 ;  /* 0x0000000402007388 */ /* 0x0003e80000000800 */
[----:B------:R4:W-:Y:S01]  /*2f40*/  STS [R2+0x400], R3 ;  /* 0x0004000302007388 */ /* 0x0009e20000000800 */
[----:B---3--:R-:W-:Y:S05]  /*2f50*/  F2FP.F16.F32.PACK_AB R5, R239, R242 ;  /* 0x000000f2ef05723e */ /* 0x008fea00000000ff */
[----:B------:R-:W-:Y:S01]  /*2f60*/  STS [R143+0x1400], R5 ;  /* 0x001400058f007388 */ /* 0x000fe20000000800 */
[----:B--2---:R-:W-:Y:S02]  /*2f70*/  F2FP.F16.F32.PACK_AB R6, R167, R168 ;  /* 0x000000a8a706723e */ /* 0x004fe400000000ff */
[----:B-1----:R-:W-:Y:S03]  /*2f80*/  F2FP.F16.F32.PACK_AB R4, R165, R166 ;  /* 0x000000a6a504723e */ /* 0x002fe600000000ff */
[----:B------:R-:W-:Y:S01]  /*2f90*/  STS [R143+0x1000], R6 ;  /* 0x001000068f007388 */ /* 0x000fe20000000800 */
[----:B----4-:R-:W-:Y:S03]  /*2fa0*/  F2FP.F16.F32.PACK_AB R3, R221, R235 ;  /* 0x000000ebdd03723e */ /* 0x010fe600000000ff */
[----:B------:R-:W-:Y:S04]  /*2fb0*/  STS [R2+0x1000], R4 ;  /* 0x0010000402007388 */ /* 0x000fe80000000800 */
[----:B------:R1:W-:Y:S04]  /*2fc0*/  STS [R2+0x1400], R3 ;  /* 0x0014000302007388 */ /* 0x0003e80000000800 */
[----:B------:R-:W2:Y:S08]  /*2fd0*/  LDSM.16.M88.4 R32, [R0+0x6000] ;  /* 0x006000000020783b */ /* 0x000eb00000000200 */
[----:B------:R-:W3:Y:S01]  /*2fe0*/  LDSM.16.M88.4 R28, [R0+0x6800] ;  /* 0x00680000001c783b */ /* 0x000ee20000000200 */
[----:B-1----:R-:W-:Y:S02]  /*2ff0*/  IADD3 R2, PT, PT, R0, R232, RZ ;  /* 0x000000e800027210 */ /* 0x002fe40007ffe0ff */
[----:B------:R-:W-:Y:S05]  /*3000*/  MOV R3, R11 ;  /* 0x0000000b00037202 */ /* 0x000fea0000000f00 */
        /* <DEDUP_REMOVED lines=41> */
[----:B------:R-:W-:Y:S01]  /*32a0*/  LOP3.LUT R0, R0, 0x10, R227, 0xf8, !PT ;  /* 0x0000001000007812 */ /* 0x000fe200078ef8e3 */
[-C--:B-1----:R-:W-:Y:S04]  /*32b0*/  HMMA.16816.F32 R4, R136, R204.reuse, R4 ;  /* 0x000000cc8804723c */ /* 0x082fe80000001804 */
[----:B------:R-:W-:Y:S04]  /*32c0*/  STL [R1+0x30], R0 ;  /* 0x0000300001007387 */ /* 0x000fe80000100800 */
[C---:B---3--:R-:W-:Y:S08]  /*32d0*/  HMMA.16816.F32 R8, R132.reuse, R204, R8 ;  /* 0x000000cc8408723c */ /* 0x048ff00000001808 */
[-C--:B------:R-:W-:Y:S08]  /*32e0*/  HMMA.16816.F32 R12, R132, R206.reuse, R12 ;  /* 0x000000ce840c723c */ /* 0x080ff0000000180c */
[C---:B------:R-:W-:Y:S08]  /*32f0*/  HMMA.16816.F32 R16, R136.reuse, R206, R16 ;  /* 0x000000ce8810723c */ /* 0x040ff00000001810 */
[-C--:B------:R-:W-:Y:S08]  /*3300*/  HMMA.16816.F32 R20, R136, R208.reuse, R20 ;  /* 0x000000d08814723c */ /* 0x080ff00000001814 */
[C---:B------:R-:W-:Y:S08]  /*3310*/  HMMA.16816.F32 R24, R132.reuse, R208, R24 ;  /* 0x000000d08418723c */ /* 0x040ff00000001818 */
[-C--:B------:R-:W-:Y:S01]  /*3320*/  HMMA.16816.F32 R28, R132, R210.reuse, R28 ;  /* 0x000000d2841c723c */ /* 0x080fe2000000181c */
[----:B------:R-:W-:Y:S02]  /*3330*/  MOV R132, UR20 ;  /* 0x0000001400847c02 */ /* 0x000fe40008000f00 */
[----:B------:R-:W-:Y:S02]  /*3340*/  MOV R133, UR5 ;  /* 0x0000000500857c02 */ /* 0x000fe40008000f00 */
[C---:B------:R-:W-:Y:S02]  /*3350*/  LEA R144, P1, R0.reuse, R132, 0x2 ;  /* 0x0000008400907211 */ /* 0x040fe400078210ff */
[----:B------:R-:W-:Y:S01]  /*3360*/  MOV R135, R142 ;  /* 0x0000008e00877202 */ /* 0x000fe20000000f00 */
[----:B------:R-:W-:Y:S04]  /*3370*/  HMMA.16816.F32 R32, R136, R210, R32 ;  /* 0x000000d28820723c */ /* 0x000fe80000001820 */
[----:B------:R-:W-:Y:S02]  /*3380*/  LEA.HI.X R145, R0, R133, RZ, 0x2, P1 ;  /* 0x0000008500917211 */ /* 0x000fe400008f14ff */
[----:B------:R-:W-:Y:S02]  /*3390*/  MOV R139, R141 ;  /* 0x0000008d008b7202 */ /* 0x000fe40000000f00 */
[----:B------:R-:W-:Y:S01]  /*33a0*/  MOV R138, R135 ;  /* 0x00000087008a7202 */ /* 0x000fe20000000f00 */
[----:B------:R-:W2:Y:S04]  /*33b0*/  LDG.E R142, desc[UR36][R144.64] ;  /* 0x00000024908e7981 */ /* 0x000ea8000c1e1900 */
[----:B------:R-:W3:Y:S04]  /*33c0*/  LDG.E R141, desc[UR36][R144.64+0x20] ;  /* 0x00002024908d7981 */ /* 0x000ee8000c1e1900 */
[----:B------:R-:W1:Y:S02]  /*33d0*/  LDSM.16.M88.4 R132, [R2+0x8000] ;  /* 0x008000000284783b */ /* 0x000e640000000200 */
[-C--:B-1----:R-:W-:Y:S11]  /*33e0*/  HMMA.16816.F32 R4, R132, R212.reuse, R4 ;  /* 0x000000d48404723c */ /* 0x082ff60000001804 */
[----:B------:R-:W-:Y:S08]  /*33f0*/  @!UPT UIADD3 URZ, UPT, UPT, URZ, URZ, URZ ;  /* 0x000000fffffff290 */ /* 0x000ff0000fffe0ff */
[C---:B--2---:R-:W-:Y:S01]  /*3400*/  FADD.FTZ R0, -R142.reuse, R4 ;  /* 0x000000048e007221 */ /* 0x044fe20000010100 */
[----:B------:R-:W-:Y:S01]  /*3410*/  FADD.FTZ R5, -R142, R5 ;  /* 0x000000058e057221 */ /* 0x000fe20000010100 */
[----:B------:R-:W5:Y:S02]  /*3420*/  LDG.E R4, desc[UR36][R144.64+0xa0] ;  /* 0x0000a02490047981 */ /* 0x000f64000c1e1900 */
[----:B------:R-:W-:Y:S01]  /*3430*/  FMUL.FTZ R0, R140, R0 ;  /* 0x000000008c007220 */ /* 0x000fe20000410000 */
[----:B------:R-:W-:Y:S01]  /*3440*/  FMUL.FTZ R5, R148, R5 ;  /* 0x0000000594057220 */ /* 0x000fe20000410000 */
[----:B------:R1:W5:Y:S01]  /*3450*/  LDG.E R140, desc[UR36][R144.64+0x80] ;  /* 0x00008024908c7981 */ /* 0x000362000c1e1900 */
[----:B------:R-:W-:Y:S01]  /*3460*/  MOV R148, R139 ;  /* 0x0000008b00947202 */ /* 0x000fe20000000f00 */
[----:B---3--:R-:W-:Y:S04]  /*3470*/  FADD.FTZ R6, -R141, R6 ;  /* 0x000000068d067221 */ /* 0x008fe80000010100 */
[----:B------:R-:W-:Y:S01]  /*3480*/  FMUL.FTZ R6, R234, R6 ;  /* 0x00000006ea067220 */ /* 0x000fe20000410000 */
[----:B-1----:R-:W-:Y:S01]  /*3490*/  MOV R145, R3 ;  /* 0x0000000300917202 */ /* 0x002fe20000000f00 */
[----:B------:R-:W-:Y:S01]  /*34a0*/  FFMA.FTZ R3, -R149, R149, 1 ;  /* 0x3f80000095037423 */ /* 0x000fe20000010195 */
[----:B------:R-:W-:Y:S02]  /*34b0*/  MOV R149, R138 ;  /* 0x0000008a00957202 */ /* 0x000fe40000000f00 */
[----:B------:R1:W2:Y:S01]  /*34c0*/  LDSM.16.M88.4 R136, [R2+0x8800] ;  /* 0x008800000288783b */ /* 0x0002a20000000200 */
[----:B------:R-:W-:Y:S04]  /*34d0*/  FMUL.FTZ R3, R3, UR12 ;  /* 0x0000000c03037c20 */ /* 0x000fe80008410000 */
[----:B------:R-:W-:Y:S01]  /*34e0*/  FMUL.FTZ R144, R3, R0 ;  /* 0x0000000003907220 */ /* 0x000fe20000410000 */
[----:B------:R-:W-:Y:S01]  /*34f0*/  FFMA.FTZ R3, -R148, R148, 1 ;  /* 0x3f80000094037423 */ /* 0x000fe20000010194 */
[--C-:B------:R-:W-:Y:S03]  /*3500*/  SHF.R.U32.HI R0, RZ, 0x4, R229.reuse ;  /* 0x00000004ff007819 */ /* 0x100fe600000116e5 */
[----:B------:R-:W-:Y:S01]  /*3510*/  FMUL.FTZ R3, R3, UR12 ;  /* 0x0000000c03037c20 */ /* 0x000fe20008410000 */
[----:B------:R-:W-:Y:S03]  /*3520*/  LOP3.LUT R0, R0, 0x8, RZ, 0xc0, !PT ;  /* 0x0000000800007812 */ /* 0x000fe600078ec0ff */
[----:B------:R-:W-:Y:S01]  /*3530*/  FMUL.FTZ R5, R3, R5 ;  /* 0x0000000503057220 */ /* 0x000fe20000410000 */
[----:B------:R-:W-:Y:S04]  /*3540*/  LOP3.LUT R0, R0, 0x10, R229, 0xf8, !PT ;  /* 0x0000001000007812 */ /* 0x000fe800078ef8e5 */
[----:B------:R-:W-:Y:S02]  /*3550*/  LOP3.LUT R0, R0, 0xc0, R228, 0xf8, !PT ;  /* 0x000000c000007812 */ /* 0x000fe400078ef8e4 */
[----:B------:R-:W-:Y:S02]  /*3560*/  F2FP.F16.F32.PACK_AB R5, R5, R144 ;  /* 0x000000900505723e */ /* 0x000fe400000000ff */
[----:B-1----:R-:W-:Y:S02]  /*3570*/  LOP3.LUT R2, R230, 0x30, R227, 0xf8, !PT ;  /* 0x00000030e6027812 */ /* 0x002fe400078ef8e3 */
[----:B------:R-:W-:Y:S01]  /*3580*/  LOP3.LUT R0, R0, R223, RZ, 0x3c, !PT ;  /* 0x000000df00007212 */ /* 0x000fe200078e3cff */
[C---:B--2---:R-:W-:Y:S08]  /*3590*/  HMMA.16816.F32 R8, R136.reuse, R212, R8 ;  /* 0x000000d48808723c */ /* 0x044ff00000001808 */
[-C--:B------:R-:W-:Y:S08]  /*35a0*/  HMMA.16816.F32 R12, R136, R214.reuse, R12 ;  /* 0x000000d6880c723c */ /* 0x080ff0000000180c */
[C---:B------:R-:W-:Y:S08]  /*35b0*/  HMMA.16816.F32 R16, R132.reuse, R214, R16 ;  /* 0x000000d68410723c */ /* 0x040ff00000001810 */
[-C--:B------:R-:W-:Y:S08]  /*35c0*/  HMMA.16816.F32 R20, R132, R216.reuse, R20 ;  /* 0x000000d88414723c */ /* 0x080ff00000001814 */
[C---:B------:R-:W-:Y:S04]  /*35d0*/  HMMA.16816.F32 R24, R136.reuse, R216, R24 ;  /* 0x000000d88818723c */ /* 0x040fe80000001818 */
[----:B------:R-:W-:Y:S04]  /*35e0*/  FADD.FTZ R18, -R141, R18 ;  /* 0x000000128d127221 */ /* 0x000fe80000010100 */
[-C--:B------:R-:W-:Y:S03]  /*35f0*/  HMMA.16816.F32 R28, R136, R218.reuse, R28 ;  /* 0x000000da881c723c */ /* 0x080fe6000000181c */
[----:B------:R-:W-:Y:S01]  /*3600*/  MOV R138, R149 ;  /* 0x00000095008a7202 */ /* 0x000fe20000000f00 */
[----:B------:R-:W-:Y:S01]  /*3610*/  FADD.FTZ R21, -R142, R21 ;  /* 0x000000158e157221 */ /* 0x000fe20000010100 */
[----:B------:R-:W-:Y:S02]  /*3620*/  MOV R139, R163 ;  /* 0x000000a3008b7202 */ /* 0x000fe40000000f00 */
[C---:B------:R-:W-:Y:S01]  /*3630*/  SHF.L.U32 R149, R229.reuse, 0x6, RZ ;  /* 0x00000006e5957819 */ /* 0x040fe200000006ff */
[----:B------:R-:W-:Y:S04]  /*3640*/  HMMA.16816.F32 R32, R132, R218, R32 ;  /* 0x000000da8420723c */ /* 0x000fe80000001820 */
[----:B------:R-:W-:Y:S01]  /*3650*/  SHF.L.U32 R163, R229, 0x3, RZ ;  /* 0x00000003e5a37819 */ /* 0x000fe200000006ff */
[----:B------:R-:W-:Y:S01]  /*3660*/  FFMA.FTZ R134, -R40, R40, 1 ;  /* 0x3f80000028867423 */ /* 0x000fe20000010128 */
[----:B------:R-:W-:Y:S01]  /*3670*/  LOP3.LUT R2, R2, 0x1c0, R149, 0xf8, !PT ;  /* 0x000001c002027812 */ /* 0x000fe200078ef895 */
[----:B------:R1:W5:Y:S01]  /*3680*/  LDL.LU R40, [R1+0x70] ;  /* 0x0000700001287983 */ /* 0x0003620000300800 */
[----:B------:R-:W-:Y:S01]  /*3690*/  LOP3.LUT R148, R163, 0x38, RZ, 0xc0, !PT ;  /* 0x00000038a3947812 */ /* 0x000fe200078ec0ff */
[C---:B------:R-:W-:Y:S01]  /*36a0*/  FADD.FTZ R132, -R142.reuse, R16 ;  /* 0x000000108e847221 */ /* 0x040fe20000010100 */
[----:B------:R-:W-:Y:S01]  /*36b0*/  LOP3.LUT R3, R149, 0x400, RZ, 0xc0, !PT ;  /* 0x0000040095037812 */ /* 0x000fe200078ec0ff */
[----:B------:R-:W-:Y:S01]  /*36c0*/  FADD.FTZ R16, -R142, R17 ;  /* 0x000000118e107221 */ /* 0x000fe20000010100 */
[----:B------:R-:W-:Y:S01]  /*36d0*/  LOP3.LUT R2, R2, R148, RZ, 0x3c, !PT ;  /* 0x0000009402027212 */ /* 0x000fe200078e3cff */
[----:B------:R-:W-:Y:S01]  /*36e0*/  FMUL.FTZ R17, R155, R132 ;  /* 0x000000849b117220 */ /* 0x000fe20000410000 */
[----:B------:R-:W-:Y:S01]  /*36f0*/  FFMA.FTZ R132, -R139, R139, 1 ;  /* 0x3f8000008b847423 */ /* 0x000fe2000001018b */
[----:B------:R-:W-:Y:S01]  /*3700*/  FMUL.FTZ R16, R154, R16 ;  /* 0x000000109a107220 */ /* 0x000fe20000410000 */
[----:B------:R-:W-:Y:S01]  /*3710*/  LEA R2, R2, R3, 0x1 ;  /* 0x0000000302027211 */ /* 0x000fe200078e08ff */
[----:B------:R-:W-:Y:S01]  /*3720*/  FADD.FTZ R3, -R142, R20 ;  /* 0x000000148e037221 */ /* 0x000fe20000010100 */
[----:B------:R-:W-:Y:S01]  /*3730*/  FFMA.FTZ R20, -R138, R138, 1 ;  /* 0x3f8000008a147423 */ /* 0x000fe2000001018a */
[----:B------:R-:W-:Y:S01]  /*3740*/  FMUL.FTZ R132, R132, UR12 ;  /* 0x0000000c84847c20 */ /* 0x000fe20008410000 */
[----:B------:R-:W-:Y:S01]  /*3750*/  FFMA.FTZ R133, -R145, R145, 1 ;  /* 0x3f80000091857423 */ /* 0x000fe20000010191 */
[----:B------:R-:W-:Y:S01]  /*3760*/  FMUL.FTZ R3, R152, R3 ;  /* 0x0000000398037220 */ /* 0x000fe20000410000 */
[----:B------:R-:W-:Y:S01]  /*3770*/  FMUL.FTZ R20, R20, UR12 ;  /* 0x0000000c14147c20 */ /* 0x000fe20008410000 */
[----:B------:R-:W-:Y:S01]  /*3780*/  FMUL.FTZ R21, R153, R21 ;  /* 0x0000001599157220 */ /* 0x000fe20000410000 */
[----:B------:R-:W-:Y:S02]  /*3790*/  FMUL.FTZ R133, R133, UR12 ;  /* 0x0000000c85857c20 */ /* 0x000fe40008410000 */
[----:B------:R-:W-:Y:S01]  /*37a0*/  FMUL.FTZ R17, R20, R17 ;  /* 0x0000001114117220 */ /* 0x000fe20000410000 */
[----:B------:R-:W-:Y:S01]  /*37b0*/  FMUL.FTZ R20, R132, R16 ;  /* 0x0000001084147220 */ /* 0x000fe20000410000 */
[----:B------:R-:W-:Y:S01]  /*37c0*/  FMUL.FTZ R16, R133, R3 ;  /* 0x0000000385107220 */ /* 0x000fe20000410000 */
[C---:B------:R-:W-:Y:S01]  /*37d0*/  FADD.FTZ R3, -R142.reuse, R32 ;  /* 0x000000208e037221 */ /* 0x040fe20000010100 */
[----:B------:R-:W-:Y:S01]  /*37e0*/  FFMA.FTZ R32, -R39, R39, 1 ;  /* 0x3f80000027207423 */ /* 0x000fe20000010127 */
[----:B------:R-:W-:Y:S01]  /*37f0*/  FADD.FTZ R142, -R142, R33 ;  /* 0x000000218e8e7221 */ /* 0x000fe20000010100 */
[----:B------:R1:W5:Y:S01]  /*3800*/  LDL.LU R39, [R1+0x6c] ;  /* 0x00006c0001277983 */ /* 0x0003620000300800 */
[----:B------:R-:W-:Y:S01]  /*3810*/  F2FP.F16.F32.PACK_AB R20, R20, R17 ;  /* 0x000000111414723e */ /* 0x000fe200000000ff */
[----:B------:R-:W-:Y:S01]  /*3820*/  FFMA.FTZ R17, -R37, R37, 1 ;  /* 0x3f80000025117423 */ /* 0x000fe20000010125 */
[----:B------:R-:W-:Y:S01]  /*3830*/  FMUL.FTZ R33, R32, UR12 ;  /* 0x0000000c20217c20 */ /* 0x000fe20008410000 */
[----:B------:R-:W-:Y:S01]  /*3840*/  FFMA.FTZ R32, -R38, R38, 1 ;  /* 0x3f80000026207423 */ /* 0x000fe20000010126 */
[----:B------:R-:W-:Y:S01]  /*3850*/  FMUL.FTZ R3, R150, R3 ;  /* 0x0000000396037220 */ /* 0x000fe20000410000 */
[----:B------:R1:W5:Y:S01]  /*3860*/  LDL.LU R38, [R1+0x68] ;  /* 0x0000680001267983 */ /* 0x0003620000300800 */
[----:B------:R-:W-:Y:S01]  /*3870*/  FMUL.FTZ R132, R134, UR12 ;  /* 0x0000000c86847c20 */ /* 0x000fe20008410000 */
[----:B------:R-:W-:Y:S01]  /*3880*/  FMUL.FTZ R32, R32, UR12 ;  /* 0x0000000c20207c20 */ /* 0x000fe20008410000 */
[----:B------:R-:W-:Y:S01]  /*3890*/  FMUL.FTZ R33, R33, R3 ;  /* 0x0000000321217220 */ /* 0x000fe20000410000 */
[----:B------:R1:W5:Y:S01]  /*38a0*/  LDL.LU R37, [R1+0x64] ;  /* 0x0000640001257983 */ /* 0x0003620000300800 */
[----:B------:R-:W-:Y:S01]  /*38b0*/  FADD.FTZ R3, -R141, R7 ;  /* 0x000000078d037221 */ /* 0x000fe20000010100 */
[----:B------:R-:W-:Y:S01]  /*38c0*/  FFMA.FTZ R7, -R36, R36, 1 ;  /* 0x3f80000024077423 */ /* 0x000fe20000010124 */
[----:B------:R-:W-:Y:S01]  /*38d0*/  FMUL.FTZ R21, R132, R21 ;  /* 0x0000001584157220 */ /* 0x000fe20000410000 */
[----:B------:R1:W5:Y:S01]  /*38e0*/  LDL.LU R36, [R1+0x60] ;  /* 0x0000600001247983 */ /* 0x0003620000300800 */
[----:B------:R-:W-:Y:S01]  /*38f0*/  FMUL.FTZ R3, R236, R3 ;  /* 0x00000003ec037220 */ /* 0x000fe20000410000 */
[----:B------:R-:W-:Y:S01]  /*3900*/  FMUL.FTZ R7, R7, UR12 ;  /* 0x0000000c07077c20 */ /* 0x000fe20008410000 */
[----:B------:R-:W-:Y:S01]  /*3910*/  FMUL.FTZ R17, R17, UR12 ;  /* 0x0000000c11117c20 */ /* 0x000fe20008410000 */
[----:B------:R-:W-:Y:S01]  /*3920*/  F2FP.F16.F32.PACK_AB R21, R21, R16 ;  /* 0x000000101515723e */ /* 0x000fe200000000ff */
[----:B------:R-:W-:Y:S02]  /*3930*/  FMUL.FTZ R16, R151, R142 ;  /* 0x0000008e97107220 */ /* 0x000fe40000410000 */
[----:B------:R-:W-:Y:S02]  /*3940*/  FMUL.FTZ R17, R17, R6 ;  /* 0x0000000611117220 */ /* 0x000fe40000410000 */
[----:B------:R-:W-:Y:S01]  /*3950*/  FMUL.FTZ R32, R32, R16 ;  /* 0x0000001020207220 */ /* 0x000fe20000410000 */
[----:B------:R-:W-:Y:S01]  /*3960*/  FMUL.FTZ R16, R7, R3 ;  /* 0x0000000307107220 */ /* 0x000fe20000410000 */
[----:B------:R-:W-:Y:S01]  /*3970*/  FADD.FTZ R7, -R141, R19 ;  /* 0x000000138d077221 */ /* 0x000fe20000010100 */
        /* <DEDUP_REMOVED lines=24> */
.L_x_676:
[----:B--2---:R-:W2:Y:S01]  /*3b00*/  LDL.LU R135, [R1+0x14] ;  /* 0x0000140001877983 */ /* 0x004ea20000300800 */
[----:B------:R-:W-:Y:S01]  /*3b10*/  FFMA.FTZ R6, -R233, R233, 1 ;  /* 0x3f800000e9067423 */ /* 0x000fe200000101e9 */
[----:B------:R-:W-:Y:S01]  /*3b20*/  FFMA.FTZ R3, -R171, R171, 1 ;  /* 0x3f800000ab037423 */ /* 0x000fe200000101ab */
[----:B------:R-:W-:Y:S01]  /*3b30*/  FADD.FTZ R23, -R141, R23 ;  /* 0x000000178d177221 */ /* 0x000fe20000010100 */
[----:B------:R-:W3:Y:S01]  /*3b40*/  LDL.LU R134, [R1+0x10] ;  /* 0x0000100001867983 */ /* 0x000ee20000300800 */
[----:B------:R-:W-:Y:S01]  /*3b50*/  FMUL.FTZ R6, R6, UR12 ;  /* 0x0000000c06067c20 */ /* 0x000fe20008410000 */
[----:B------:R-:W-:Y:S01]  /*3b60*/  FMUL.FTZ R19, R3, UR12 ;  /* 0x0000000c03137c20 */ /* 0x000fe20008410000 */
[----:B------:R-:W-:Y:S01]  /*3b70*/  FADD.FTZ R3, -R141, R35 ;  /* 0x000000238d037221 */ /* 0x000fe20000010100 */
[----:B------:R-:W4:Y:S01]  /*3b80*/  LDL.LU R133, [R1+0x4] ;  /* 0x0000040001857983 */ /* 0x000f220000300800 */
[----:B------:R-:W-:Y:S01]  /*3b90*/  FMUL.FTZ R7, R162, R7 ;  /* 0x00000007a2077220 */ /* 0x000fe20000410000 */
[----:B-----5:R-:W-:Y:S01]  /*3ba0*/  FADD.FTZ R9, -R140, R9 ;  /* 0x000000098c097221 */ /* 0x020fe20000010100 */
[----:B------:R-:W-:Y:S01]  /*3bb0*/  FMUL.FTZ R23, R158, R23 ;  /* 0x000000179e177220 */ /* 0x000fe20000410000 */
[----:B------:R-:W4:Y:S01]  /*3bc0*/  LDL.LU R132, [R1] ;  /* 0x0000000001847983 */ /* 0x000f220000300800 */
[----:B------:R-:W-:Y:S01]  /*3bd0*/  FMUL.FTZ R19, R19, R7 ;  /* 0x0000000713137220 */ /* 0x000fe20000410000 */
[----:B------:R-:W-:Y:S01]  /*3be0*/  FMUL.FTZ R3, R156, R3 ;  /* 0x000000039c037220 */ /* 0x000fe20000410000 */
[----:B------:R-:W-:Y:S01]  /*3bf0*/  FADD.FTZ R34, -R141, R34 ;  /* 0x000000228d227221 */ /* 0x000fe20000010100 */
[----:B------:R1:W-:Y:S01]  /*3c00*/  STS [R146+0xf000], R5 ;  /* 0x00f0000592007388 */ /* 0x0003e20000000800 */
[C---:B------:R-:W-:Y:S01]  /*3c10*/  FADD.FTZ R8, -R140.reuse, R8 ;  /* 0x000000088c087221 */ /* 0x040fe20000010100 */
[----:B------:R-:W-:Y:S01]  /*3c20*/  FFMA.FTZ R7, -R161, R161, 1 ;  /* 0x3f800000a1077423 */ /* 0x000fe200000101a1 */
[----:B------:R-:W-:Y:S01]  /*3c30*/  FMUL.FTZ R34, R157, R34 ;  /* 0x000000229d227220 */ /* 0x000fe20000410000 */
[----:B------:R-:W4:Y:S01]  /*3c40*/  LDL.LU R139, [R1+0x1c] ;  /* 0x00001c00018b7983 */ /* 0x000f220000300800 */
[C---:B------:R-:W-:Y:S01]  /*3c50*/  FADD.FTZ R12, -R140.reuse, R12 ;  /* 0x0000000c8c0c7221 */ /* 0x040fe20000010100 */
[----:B------:R-:W-:Y:S01]  /*3c60*/  FMUL.FTZ R7, R7, UR12 ;  /* 0x0000000c07077c20 */ /* 0x000fe20008410000 */
[C---:B------:R-:W-:Y:S01]  /*3c70*/  FADD.FTZ R28, -R140.reuse, R28 ;  /* 0x0000001c8c1c7221 */ /* 0x040fe20000010100 */
[----:B------:R-:W4:Y:S01]  /*3c80*/  LDL.LU R138, [R1+0x18] ;  /* 0x00001800018a7983 */ /* 0x000f220000300800 */
[----:B------:R-:W-:Y:S01]  /*3c90*/  FMUL.FTZ R12, R241, R12 ;  /* 0x0000000cf10c7220 */ /* 0x000fe20000410000 */
[----:B------:R-:W-:Y:S01]  /*3ca0*/  FMUL.FTZ R34, R7, R34 ;  /* 0x0000002207227220 */ /* 0x000fe20000410000 */
[----:B------:R-:W-:Y:S01]  /*3cb0*/  FADD.FTZ R24, -R140, R24 ;  /* 0x000000188c187221 */ /* 0x000fe20000010100 */
[----:B------:R-:W4:Y:S01]  /*3cc0*/  LDL.LU R137, [R1+0xc] ;  /* 0x00000c0001897983 */ /* 0x000f220000300800 */
[----:B------:R-:W-:Y:S01]  /*3cd0*/  FMUL.FTZ R28, R166, R28 ;  /* 0x0000001ca61c7220 */ /* 0x000fe20000410000 */
[----:B------:R-:W-:Y:S01]  /*3ce0*/  FADD.FTZ R10, -R4, R10 ;  /* 0x0000000a040a7221 */ /* 0x000fe20000010100 */
[----:B------:R-:W-:Y:S01]  /*3cf0*/  FMUL.FTZ R24, R168, R24 ;  /* 0x00000018a8187220 */ /* 0x000fe20000410000 */
[----:B------:R-:W2:Y:S01]  /*3d00*/  LDL.LU R136, [R1+0x8] ;  /* 0x0000080001887983 */ /* 0x000ea20000300800 */
[C---:B------:R-:W-:Y:S01]  /*3d10*/  FADD.FTZ R11, -R4.reuse, R11 ;  /* 0x0000000b040b7221 */ /* 0x040fe20000010100 */
[C---:B------:R-:W-:Y:S01]  /*3d20*/  FADD.FTZ R14, -R4.reuse, R14 ;  /* 0x0000000e040e7221 */ /* 0x040fe20000010100 */
[C---:B------:R-:W-:Y:S01]  /*3d30*/  FADD.FTZ R26, -R4.reuse, R26 ;  /* 0x0000001a041a7221 */ /* 0x040fe20000010100 */
[C---:B------:R-:W-:Y:S01]  /*3d40*/  FADD.FTZ R27, -R4.reuse, R27 ;  /* 0x0000001b041b7221 */ /* 0x040fe20000010100 */
[----:B------:R-:W-:Y:S01]  /*3d50*/  FADD.FTZ R30, -R4, R30 ;  /* 0x0000001e041e7221 */ /* 0x000fe20000010100 */
[----:B------:R-:W-:Y:S01]  /*3d60*/  FADD.FTZ R22, -R141, R22 ;  /* 0x000000168d167221 */ /* 0x000fe20000010100 */
[----:B------:R-:W-:Y:S01]  /*3d70*/  FADD.FTZ R25, -R140, R25 ;  /* 0x000000198c197221 */ /* 0x000fe20000010100 */
[----:B------:R-:W-:Y:S01]  /*3d80*/  FMUL.FTZ R26, R242, R26 ;  /* 0x0000001af21a7220 */ /* 0x000fe20000410000 */
[----:B-1----:R-:W-:Y:S01]  /*3d90*/  F2FP.F16.F32.PACK_AB R5, R16, R17 ;  /* 0x000000111005723e */ /* 0x002fe200000000ff */
[----:B------:R-:W-:Y:S01]  /*3da0*/  FMUL.FTZ R16, R164, R18 ;  /* 0x00000012a4107220 */ /* 0x000fe20000410000 */
[----:B------:R-:W-:Y:S01]  /*3db0*/  FMUL.FTZ R30, R235, R30 ;  /* 0x0000001eeb1e7220 */ /* 0x000fe20000410000 */
[----:B------:R-:W-:Y:S01]  /*3dc0*/  FFMA.FTZ R17, -R170, R170, 1 ;  /* 0x3f800000aa117423 */ /* 0x000fe200000101aa */
[----:B------:R-:W-:Y:S01]  /*3dd0*/  FMUL.FTZ R22, R159, R22 ;  /* 0x000000169f167220 */ /* 0x000fe20000410000 */
[----:B------:R1:W-:Y:S01]  /*3de0*/  STS [R146+0xf400], R5 ;  /* 0x00f4000592007388 */ /* 0x0003e20000000800 */
[----:B------:R-:W-:Y:S01]  /*3df0*/  FMUL.FTZ R35, R6, R16 ;  /* 0x0000001006237220 */ /* 0x000fe20000410000 */
[----:B------:R-:W-:Y:S01]  /*3e00*/  FFMA.FTZ R16, -R169, R169, 1 ;  /* 0x3f800000a9107423 */ /* 0x000fe200000101a9 */
[----:B------:R-:W-:Y:S01]  /*3e10*/  FFMA.FTZ R6, -R160, R160, 1 ;  /* 0x3f800000a0067423 */ /* 0x000fe200000101a0 */
[----:B------:R-:W-:Y:S01]  /*3e20*/  STS [R147+0xf000], R20 ;  /* 0x00f0001493007388 */ /* 0x000fe20000000800 */
[----:B------:R-:W-:Y:S01]  /*3e30*/  FMUL.FTZ R17, R17, UR12 ;  /* 0x0000000c11117c20 */ /* 0x000fe20008410000 */
[----:B------:R-:W-:Y:S01]  /*3e40*/  FMUL.FTZ R16, R16, UR12 ;  /* 0x0000000c10107c20 */ /* 0x000fe20008410000 */
[----:B------:R-:W-:Y:S01]  /*3e50*/  FMUL.FTZ R6, R6, UR12 ;  /* 0x0000000c06067c20 */ /* 0x000fe20008410000 */
[----:B------:R-:W-:Y:S01]  /*3e60*/  FMUL.FTZ R25, R167, R25 ;  /* 0x00000019a7197220 */ /* 0x000fe20000410000 */
[----:B------:R-:W-:Y:S01]  /*3e70*/  FMUL.FTZ R22, R17, R22 ;  /* 0x0000001611167220 */ /* 0x000fe20000410000 */
[----:B------:R-:W-:Y:S01]  /*3e80*/  FMUL.FTZ R18, R16, R23 ;  /* 0x0000001710127220 */ /* 0x000fe20000410000 */
[----:B------:R-:W-:Y:S01]  /*3e90*/  FMUL.FTZ R16, R6, R3 ;  /* 0x0000000306107220 */ /* 0x000fe20000410000 */
[----:B------:R-:W-:Y:S01]  /*3ea0*/  F2FP.F16.F32.PACK_AB R3, R19, R35 ;  /* 0x000000231303723e */ /* 0x000fe200000000ff */
[----:B------:R-:W-:Y:S01]  /*3eb0*/  FMUL.FTZ R19, R246, R8 ;  /* 0x00000008f6137220 */ /* 0x000fe20000410000 */
[----:B------:R-:W-:Y:S01]  /*3ec0*/  FMUL.FTZ R27, R239, R27 ;  /* 0x0000001bef1b7220 */ /* 0x000fe20000410000 */
[----:B------:R-:W-:Y:S01]  /*3ed0*/  F2FP.F16.F32.PACK_AB R18, R18, R22 ;  /* 0x000000161212723e */ /* 0x000fe200000000ff */
[----:B------:R-:W4:Y:S01]  /*3ee0*/  LDC R150, c[0x0][0x44c] ;  /* 0x00011300ff967b82 */ /* 0x000f220000000800 */
[----:B------:R1:W-:Y:S01]  /*3ef0*/  STS [R147+0xf400], R3 ;  /* 0x00f4000393007388 */ /* 0x0003e20000000800 */
[----:B------:R-:W-:Y:S02]  /*3f00*/  F2FP.F16.F32.PACK_AB R17, R32, R33 ;  /* 0x000000212011723e */ /* 0x000fe400000000ff */
[----:B------:R-:W-:Y:S02]  /*3f10*/  F2FP.F16.F32.PACK_AB R16, R16, R34 ;  /* 0x000000221010723e */ /* 0x000fe400000000ff */
[----:B------:R-:W-:Y:S01]  /*3f20*/  LOP3.LUT R0, R0, 0x120, R228, 0xf8, !PT ;  /* 0x0000012000007812 */ /* 0x000fe200078ef8e4 */
[----:B-1----:R-:W-:Y:S01]  /*3f30*/  FADD.FTZ R5, -R140, R13 ;  /* 0x0000000d8c057221 */ /* 0x002fe20000010100 */
[----:B------:R-:W-:Y:S02]  /*3f40*/  FMUL.FTZ R13, R245, R9 ;  /* 0x00000009f50d7220 */ /* 0x000fe40000410000 */
[----:B------:R-:W-:Y:S01]  /*3f50*/  LEA R0, R0, UR4, 0x1 ;  /* 0x0000000400007c11 */ /* 0x000fe2000f8e08ff */
[----:B------:R-:W-:Y:S01]  /*3f60*/  FMUL.FTZ R5, R240, R5 ;  /* 0x00000005f0057220 */ /* 0x000fe20000410000 */
[----:B------:R-:W-:Y:S04]  /*3f70*/  FADD.FTZ R3, -R4, R15 ;  /* 0x0000000f04037221 */ /* 0x000fe80000010100 */
[----:B--2---:R-:W-:Y:S01]  /*3f80*/  FMUL.FTZ R3, R136, R3 ;  /* 0x0000000388037220 */ /* 0x004fe20000410000 */
[----:B------:R-:W-:Y:S01]  /*3f90*/  FFMA.FTZ R9, -R135, R135, 1 ;  /* 0x3f80000087097423 */ /* 0x000fe20000010187 */
[----:B---3--:R-:W-:Y:S01]  /*3fa0*/  FFMA.FTZ R8, -R134, R134, 1 ;  /* 0x3f80000086087423 */ /* 0x008fe20000010186 */
[----:B------:R-:W2:Y:S01]  /*3fb0*/  LDL.LU R135, [R1+0x2c] ;  /* 0x00002c0001877983 */ /* 0x000ea20000300800 */
[----:B----4-:R-:W-:Y:S01]  /*3fc0*/  FFMA.FTZ R7, -R133, R133, 1 ;  /* 0x3f80000085077423 */ /* 0x010fe20000010185 */
[----:B------:R-:W-:Y:S01]  /*3fd0*/  FFMA.FTZ R6, -R132, R132, 1 ;  /* 0x3f80000084067423 */ /* 0x000fe20000010184 */
[----:B------:R-:W-:Y:S01]  /*3fe0*/  FMUL.FTZ R9, R9, UR12 ;  /* 0x0000000c09097c20 */ /* 0x000fe20008410000 */
[----:B------:R-:W3:Y:S01]  /*3ff0*/  LDL.LU R134, [R1+0x28] ;  /* 0x0000280001867983 */ /* 0x000ee20000300800 */
[----:B------:R-:W-:Y:S01]  /*4000*/  FMUL.FTZ R8, R8, UR12 ;  /* 0x0000000c08087c20 */ /* 0x000fe20008410000 */
[----:B------:R-:W-:Y:S01]  /*4010*/  FMUL.FTZ R7, R7, UR12 ;  /* 0x0000000c07077c20 */ /* 0x000fe20008410000 */
[----:B------:R-:W-:Y:S01]  /*4020*/  FMUL.FTZ R20, R9, R19 ;  /* 0x0000001309147220 */ /* 0x000fe20000410000 */
[----:B------:R-:W4:Y:S01]  /*4030*/  LDL.LU R133, [R1+0x24] ;  /* 0x0000240001857983 */ /* 0x000f220000300800 */
[----:B------:R-:W-:Y:S01]  /*4040*/  FMUL.FTZ R6, R6, UR12 ;  /* 0x0000000c06067c20 */ /* 0x000fe20008410000 */
[----:B------:R-:W-:Y:S01]  /*4050*/  FMUL.FTZ R19, R8, R13 ;  /* 0x0000000d08137220 */ /* 0x000fe20000410000 */
[----:B------:R-:W-:Y:S01]  /*4060*/  FMUL.FTZ R13, R7, R12 ;  /* 0x0000000c070d7220 */ /* 0x000fe20000410000 */
[----:B------:R-:W4:Y:S01]  /*4070*/  LDL.LU R132, [R1+0x20] ;  /* 0x0000200001847983 */ /* 0x000f220000300800 */
[----:B------:R-:W-:Y:S01]  /*4080*/  FFMA.FTZ R7, -R237, R237, 1 ;  /* 0x3f800000ed077423 */ /* 0x000fe200000101ed */
[----:B------:R-:W-:Y:S01]  /*4090*/  FMUL.FTZ R12, R6, R5 ;  /* 0x00000005060c7220 */ /* 0x000fe20000410000 */
[----:B------:R-:W-:Y:S01]  /*40a0*/  FFMA.FTZ R9, -R244, R244, 1 ;  /* 0x3f800000f4097423 */ /* 0x000fe200000101f4 */
[----:B------:R-:W-:Y:S01]  /*40b0*/  FADD.FTZ R5, -R140, R29 ;  /* 0x0000001d8c057221 */ /* 0x000fe20000010100 */
[----:B------:R-:W-:Y:S01]  /*40c0*/  FFMA.FTZ R6, -R238, R238, 1 ;  /* 0x3f800000ee067423 */ /* 0x000fe200000101ee */
[----:B------:R-:W-:Y:S01]  /*40d0*/  FMUL.FTZ R7, R7, UR12 ;  /* 0x0000000c07077c20 */ /* 0x000fe20008410000 */
[----:B------:R-:W-:Y:S01]  /*40e0*/  FMUL.FTZ R9, R9, UR12 ;  /* 0x0000000c09097c20 */ /* 0x000fe20008410000 */
[----:B------:R-:W-:Y:S01]  /*40f0*/  FMUL.FTZ R5, R165, R5 ;  /* 0x00000005a5057220 */ /* 0x000fe20000410000 */
[----:B------:R-:W-:Y:S01]  /*4100*/  FMUL.FTZ R6, R6, UR12 ;  /* 0x0000000c06067c20 */ /* 0x000fe20008410000 */
[----:B------:R-:W-:Y:S01]  /*4110*/  FMUL.FTZ R28, R7, R28 ;  /* 0x0000001c071c7220 */ /* 0x000fe20000410000 */
[----:B------:R-:W-:Y:S01]  /*4120*/  FMUL.FTZ R24, R9, R24 ;  /* 0x0000001809187220 */ /* 0x000fe20000410000 */
[----:B------:R-:W-:Y:S01]  /*4130*/  F2FP.F16.F32.PACK_AB R7, R12, R13 ;  /* 0x0000000d0c07723e */ /* 0x000fe200000000ff */
[----:B------:R-:W-:Y:S01]  /*4140*/  FMUL.FTZ R9, R6, R5 ;  /* 0x0000000506097220 */ /* 0x000fe20000410000 */
[----:B------:R-:W-:Y:S01]  /*4150*/  FMUL.FTZ R15, R139, R10 ;  /* 0x0000000a8b0f7220 */ /* 0x000fe20000410000 */
[----:B------:R-:W-:Y:S01]  /*4160*/  FMUL.FTZ R13, R138, R11 ;  /* 0x0000000b8a0d7220 */ /* 0x000fe20000410000 */
[----:B------:R-:W-:Y:S01]  /*4170*/  F2FP.F16.F32.PACK_AB R5, R19, R20 ;  /* 0x000000141305723e */ /* 0x000fe200000000ff */
[----:B------:R-:W-:Y:S01]  /*4180*/  FMUL.FTZ R14, R137, R14 ;  /* 0x0000000e890e7220 */ /* 0x000fe20000410000 */
[----:B------:R-:W-:Y:S01]  /*4190*/  FFMA.FTZ R8, -R243, R243, 1 ;  /* 0x3f800000f3087423 */ /* 0x000fe200000101f3 */
[----:B------:R-:W-:Y:S02]  /*41a0*/  F2FP.F16.F32.PACK_AB R9, R9, R28 ;  /* 0x0000001c0909723e */ /* 0x000fe400000000ff */
[----:B------:R1:W-:Y:S01]  /*41b0*/  STS [R146+0x10000], R5 ;  /* 0x0100000592007388 */ /* 0x0003e20000000800 */
[----:B------:R-:W-:Y:S04]  /*41c0*/  FMUL.FTZ R8, R8, UR12 ;  /* 0x0000000c08087c20 */ /* 0x000fe80008410000 */
[----:B------:R-:W-:Y:S05]  /*41d0*/  FMUL.FTZ R8, R8, R25 ;  /* 0x0000001908087220 */ /* 0x000fea0000410000 */
[----:B------:R-:W-:Y:S01]  /*41e0*/  F2FP.F16.F32.PACK_AB R8, R8, R24 ;  /* 0x000000180808723e */ /* 0x000fe200000000ff */
[----:B--2---:R-:W-:Y:S04]  /*41f0*/  FFMA.FTZ R12, -R135, R135, 1 ;  /* 0x3f800000870c7423 */ /* 0x004fe80000010187 */
[----:B------:R-:W-:Y:S01]  /*4200*/  FMUL.FTZ R12, R12, UR12 ;  /* 0x0000000c0c0c7c20 */ /* 0x000fe20008410000 */
[----:B---3--:R-:W-:Y:S03]  /*4210*/  FFMA.FTZ R11, -R134, R134, 1 ;  /* 0x3f800000860b7423 */ /* 0x008fe60000010186 */
[----:B------:R-:W-:Y:S01]  /*4220*/  FMUL.FTZ R15, R12, R15 ;  /* 0x0000000f0c0f7220 */ /* 0x000fe20000410000 */
[----:B------:R-:W-:Y:S01]  /*4230*/  FMUL.FTZ R11, R11, UR12 ;  /* 0x0000000c0b0b7c20 */ /* 0x000fe20008410000 */
[----:B----4-:R-:W-:Y:S01]  /*4240*/  FFMA.FTZ R10, -R133, R133, 1 ;  /* 0x3f800000850a7423 */ /* 0x010fe20000010185 */
[----:B------:R-:W-:Y:S02]  /*4250*/  FFMA.FTZ R6, -R132, R132, 1 ;  /* 0x3f80000084067423 */ /* 0x000fe40000010184 */
[----:B------:R-:W-:Y:S01]  /*4260*/  FMUL.FTZ R13, R11, R13 ;  /* 0x0000000d0b0d7220 */ /* 0x000fe20000410000 */
[----:B------:R-:W-:Y:S01]  /*4270*/  FMUL.FTZ R10, R10, UR12 ;  /* 0x0000000c0a0a7c20 */ /* 0x000fe20008410000 */
[----:B------:R-:W-:Y:S01]  /*4280*/  FFMA.FTZ R11, -R252, R252, 1 ;  /* 0x3f800000fc0b7423 */ /* 0x000fe200000101fc */
[----:B------:R-:W-:Y:S01]  /*4290*/  FMUL.FTZ R6, R6, UR12 ;  /* 0x0000000c06067c20 */ /* 0x000fe20008410000 */
[----:B------:R-:W-:Y:S01]  /*42a0*/  MOV R132, 0x10 ;  /* 0x0000001000847802 */ /* 0x000fe20000000f00 */
[----:B------:R-:W-:Y:S01]  /*42b0*/  FMUL.FTZ R14, R10, R14 ;  /* 0x0000000e0a0e7220 */ /* 0x000fe20000410000 */
[----:B------:R-:W-:Y:S01]  /*42c0*/  FFMA.FTZ R10, -R249, R249, 1 ;  /* 0x3f800000f90a7423 */ /* 0x000fe200000101f9 */
[----:B------:R-:W-:Y:S01]  /*42d0*/  FMUL.FTZ R12, R6, R3 ;  /* 0x00000003060c7220 */ /* 0x000fe20000410000 */
[----:B------:R-:W-:Y:S01]  /*42e0*/  FADD.FTZ R3, -R4, R31 ;  /* 0x0000001f04037221 */ /* 0x000fe20000010100 */
[----:B------:R-:W-:Y:S01]  /*42f0*/  FFMA.FTZ R6, -R248, R248, 1 ;  /* 0x3f800000f8067423 */ /* 0x000fe200000101f8 */
[----:B------:R-:W-:Y:S01]  /*4300*/  FFMA.FTZ R4, -R247, R247, 1 ;  /* 0x3f800000f7047423 */ /* 0x000fe200000101f7 */
[----:B------:R-:W-:Y:S01]  /*4310*/  FMUL.FTZ R11, R11, UR12 ;  /* 0x0000000c0b0b7c20 */ /* 0x000fe20008410000 */
[----:B------:R-:W-:Y:S01]  /*4320*/  FMUL.FTZ R3, R221, R3 ;  /* 0x00000003dd037220 */ /* 0x000fe20000410000 */
[----:B------:R-:W-:Y:S01]  /*4330*/  FMUL.FTZ R6, R6, UR12 ;  /* 0x0000000c06067c20 */ /* 0x000fe20008410000 */
[----:B------:R-:W-:Y:S01]  /*4340*/  FMUL.FTZ R4, R4, UR12 ;  /* 0x0000000c04047c20 */ /* 0x000fe20008410000 */
[----:B------:R-:W-:Y:S01]  /*4350*/  FMUL.FTZ R10, R10, UR12 ;  /* 0x0000000c0a0a7c20 */ /* 0x000fe20008410000 */
[----:B------:R-:W-:Y:S01]  /*4360*/  SEL R132, R132, 0xfffffff0, !P0 ;  /* 0xfffffff084847807 */ /* 0x000fe20004000000 */
[----:B------:R-:W-:Y:S01]  /*4370*/  FMUL.FTZ R30, R6, R30 ;  /* 0x0000001e061e7220 */ /* 0x000fe20000410000 */
[----:B------:R-:W-:Y:S01]  /*4380*/  FMUL.FTZ R6, R4, R3 ;  /* 0x0000000304067220 */ /* 0x000fe20000410000 */
[----:B------:R-:W-:Y:S01]  /*4390*/  F2FP.F16.F32.PACK_AB R3, R13, R15 ;  /* 0x0000000f0d03723e */ /* 0x000fe200000000ff */
[----:B------:R-:W-:Y:S01]  /*43a0*/  FMUL.FTZ R26, R11, R26 ;  /* 0x0000001a0b1a7220 */ /* 0x000fe20000410000 */
[----:B------:R-:W-:Y:S01]  /*43b0*/  F2FP.F16.F32.PACK_AB R4, R12, R14 ;  /* 0x0000000e0c04723e */ /* 0x000fe200000000ff */
[----:B------:R-:W-:Y:S01]  /*43c0*/  FMUL.FTZ R27, R10, R27 ;  /* 0x0000001b0a1b7220 */ /* 0x000fe20000410000 */
[----:B------:R-:W-:Y:S01]  /*43d0*/  F2FP.F16.F32.PACK_AB R6, R6, R30 ;  /* 0x0000001e0606723e */ /* 0x000fe200000000ff */
[----:B------:R2:W-:Y:S01]  /*43e0*/  STS [R146+0x10400], R3 ;  /* 0x0104000392007388 */ /* 0x0005e20000000800 */
[----:B------:R-:W-:Y:S02]  /*43f0*/  IMAD R221, R150, UR10, RZ ;  /* 0x0000000a96dd7c24 */ /* 0x000fe4000f8e02ff */
[----:B-1----:R-:W-:Y:S01]  /*4400*/  F2FP.F16.F32.PACK_AB R5, R27, R26 ;  /* 0x0000001a1b05723e */ /* 0x002fe200000000ff */
[----:B------:R-:W-:Y:S04]  /*4410*/  STS [R147+0x10000], R7 ;  /* 0x0100000793007388 */ /* 0x000fe80000000800 */
[----:B------:R-:W-:Y:S04]  /*4420*/  STS [R147+0x10400], R4 ;  /* 0x0104000493007388 */ /* 0x000fe80000000800 */
[----:B------:R-:W-:Y:S04]  /*4430*/  STS [R143+-0x4000], R21 ;  /* 0xffc000158f007388 */ /* 0x000fe80000000800 */
[----:B------:R-:W-:Y:S01]  /*4440*/  STS [R143+-0x3c00], R18 ;  /* 0xffc400128f007388 */ /* 0x000fe20000000800 */
[----:B--2---:R-:W-:Y:S05]  /*4450*/  IADD3 R3, PT, PT, R132, R143, RZ ;  /* 0x0000008f84037210 */ /* 0x004fea0007ffe0ff */
[----:B------:R-:W-:Y:S04]  /*4460*/  STS [R3+-0x4000], R17 ;  /* 0xffc0001103007388 */ /* 0x000fe80000000800 */
[----:B------:R-:W-:Y:S04]  /*4470*/  STS [R3+-0x3c00], R16 ;  /* 0xffc4001003007388 */ /* 0x000fe80000000800 */
[----:B------:R-:W-:Y:S04]  /*4480*/  STS [R143+-0x3000], R8 ;  /* 0xffd000088f007388 */ /* 0x000fe80000000800 */
[----:B------:R-:W-:Y:S04]  /*4490*/  STS [R143+-0x2c00], R5 ;  /* 0xffd400058f007388 */ /* 0x000fe80000000800 */
[----:B------:R-:W-:Y:S04]  /*44a0*/  STS [R3+-0x3000], R9 ;  /* 0xffd0000903007388 */ /* 0x000fe80000000800 */
[----:B------:R1:W-:Y:S01]  /*44b0*/  STS [R3+-0x2c00], R6 ;  /* 0xffd4000603007388 */ /* 0x0003e20000000800 */
[----:B------:R-:W-:Y:S01]  /*44c0*/  BAR.SYNC.DEFER_BLOCKING 0x0 ;  /* 0x0000000000007b1d */ /* 0x000fe20000010000 */
[----:B-1----:R-:W-:Y:S05]  /*44d0*/  LEA R3, -R221, RZ, 0x6 ;  /* 0x000000ffdd037211 */ /* 0x002fea00078e31ff */
        /* <DEDUP_REMOVED lines=76> */
[----:B------:R-:W2:Y:S01]  /*49a0*/  LDL.LU.64 R150, [R1+0x38] ;  /* 0x0000380001967983 */ /* 0x000ea20000300a00 */
[----:B------:R-:W-:Y:S02]  /*49b0*/  IADD3 R5, P1, PT, RZ, -UR35, RZ ;  /* 0x80000023ff057c10 */ /* 0x000fe4000ff3e0ff */
[----:B------:R-:W-:Y:S03]  /*49c0*/  LOP3.LUT R4, R163, 0xd8, RZ, 0xc0, !PT ;  /* 0x000000d8a3047812 */ /* 0x000fe600078ec0ff */
[----:B------:R-:W-:Y:S01]  /*49d0*/  IMAD.X R2, RZ, RZ, ~UR16, P1 ;  /* 0x80000010ff027e24 */ /* 0x000fe200088e06ff */
[----:B------:R-:W-:Y:S04]  /*49e0*/  LOP3.LUT R4, R4, 0x18, R229, 0x78, !PT ;  /* 0x0000001804047812 */ /* 0x000fe800078e78e5 */
[----:B------:R-:W-:Y:S02]  /*49f0*/  SHF.R.S64 R5, R5, 0x1f, R2 ;  /* 0x0000001f05057819 */ /* 0x000fe40000001002 */
[----:B------:R-:W-:Y:S02]  /*4a00*/  LOP3.LUT R4, R4, 0x1f20, R163, 0xf8, !PT ;  /* 0x00001f2004047812 */ /* 0x000fe400078ef8a3 */
[----:B--2---:R-:W-:Y:S04]  /*4a10*/  IADD3 R6, P1, PT, R150, R5, RZ ;  /* 0x0000000596067210 */ /* 0x004fe80007f3e0ff */
[----:B------:R-:W-:Y:S02]  /*4a20*/  LEA.HI.X.SX32 R5, R2, R151, 0x1, P1 ;  /* 0x0000009702057211 */ /* 0x000fe400008f0eff */
        /* <DEDUP_REMOVED lines=10> */
.L_x_677:
        /* <DEDUP_REMOVED lines=15> */
[----:B------:R-:W-:Y:S02]  /*4bc0*/  UISETP.NE.U32.AND UP1, UPT, UR17, 0x1, UPT ;  /* 0x000000011100788c */ /* 0x000fe4000bf25070 */
        /* <DEDUP_REMOVED lines=8> */
[----:B------:R-:W2:Y:S01]  /*4c50*/  LDL.LU R242, [R1+0x30] ;  /* 0x0000300001f27983 */ /* 0x000ea20000300800 */
[----:B------:R-:W-:Y:S03]  /*4c60*/  @P0 VIADD R160, R12, 0xffffffc0 ;  /* 0xffffffc00ca00836 */ /* 0x000fe60000000000 */
[----:B------:R-:W3:Y:S01]  /*4c70*/  LDSM.16.M88.4 R32, [R161+0xf000] ;  /* 0x00f00000a120783b */ /* 0x000ee20000000200 */
[----:B------:R-:W-:Y:S03]  /*4c80*/  IMAD.IADD R162, R226, 0x1, R160 ;  /* 0x00000001e2a27824 */ /* 0x000fe600078e02a0 */
[----:B------:R-:W4:Y:S04]  /*4c90*/  LDL R241, [R1+0x5c] ;  /* 0x00005c0001f17983 */ /* 0x000f280000100800 */
[----:B------:R-:W5:Y:S04]  /*4ca0*/  LDSM.16.MT88.4 R140, [R0+0xd400] ;  /* 0x00d40000008c783b */ /* 0x000f680000004200 */
[----:B------:R-:W4:Y:S04]  /*4cb0*/  LDL R240, [R1+0x58] ;  /* 0x0000580001f07983 */ /* 0x000f280000100800 */
[----:B------:R-:W-:Y:S04]  /*4cc0*/  LDSM.16.MT88.4 R148, [R0+0x9800] ;  /* 0x009800000094783b */ /* 0x000fe80000004200 */
[----:B------:R-:W4:Y:S04]  /*4cd0*/  LDL R233, [R1+0x54] ;  /* 0x0000540001e97983 */ /* 0x000f280000100800 */
[----:B------:R-:W5:Y:S04]  /*4ce0*/  LDSM.16.M88.4 R144, [R160] ;  /* 0x00000000a090783b */ /* 0x000f680000000200 */
[----:B------:R-:W4:Y:S01]  /*4cf0*/  LDL R223, [R1+0x50] ;  /* 0x0000500001df7983 */ /* 0x000f220000100800 */
[C---:B-1----:R-:W-:Y:S03]  /*4d00*/  HMMA.16816.F32 R4, R24.reuse, R8, RZ ;  /* 0x000000081804723c */ /* 0x042fe600000018ff */
[----:B------:R-:W-:Y:S04]  /*4d10*/  LDSM.16.MT88.4 R152, [R0+0x9c00] ;  /* 0x009c00000098783b */ /* 0x000fe80000004200 */
[----:B------:R-:W-:Y:S01]  /*4d20*/  LDSM.16.MT88.4 R156, [R0+0xa000] ;  /* 0x00a00000009c783b */ /* 0x000fe20000004200 */
        /* <DEDUP_REMOVED lines=12> */
[C---:B-----5:R-:W-:Y:S08]  /*4df0*/  HMMA.16816.F32 R20, R32.reuse, R140, R20 ;  /* 0x0000008c2014723c */ /* 0x060ff00000001814 */
[----:B------:R-:W-:Y:S01]  /*4e00*/  HMMA.16816.F32 R24, R32, R142, R24 ;  /* 0x0000008e2018723c */ /* 0x000fe20000001818 */
[----:B------:R-:W5:Y:S04]  /*4e10*/  LDSM.16.MT88.4 R32, [R0+0xbc00] ;  /* 0x00bc00000020783b */ /* 0x000f680000004200 */
[----:B------:R-:W5:Y:S03]  /*4e20*/  LDSM.16.MT88.4 R140, [R0+0xdc00] ;  /* 0x00dc0000008c783b */ /* 0x000f660000004200 */
[C---:B------:R-:W-:Y:S08]  /*4e30*/  HMMA.16816.F32 R4, R144.reuse, R148, R4 ;  /* 0x000000949004723c */ /* 0x040ff00000001804 */
[C---:B------:R-:W-:Y:S01]  /*4e40*/  HMMA.16816.F32 R8, R144.reuse, R150, R8 ;  /* 0x000000969008723c */ /* 0x040fe20000001808 */
[----:B------:R3:W5:Y:S07]  /*4e50*/  LDSM.16.M88.4 R148, [R2+0x11000] ;  /* 0x011000000294783b */ /* 0x00076e0000000200 */
[C---:B-1----:R-:W-:Y:S08]  /*4e60*/  HMMA.16816.F32 R12, R144.reuse, R28, R12 ;  /* 0x0000001c900c723c */ /* 0x042ff0000000180c */
[C---:B------:R-:W-:Y:S01]  /*4e70*/  HMMA.16816.F32 R16, R144.reuse, R30, R16 ;  /* 0x0000001e9010723c */ /* 0x040fe20000001810 */
[----:B------:R-:W1:Y:S07]  /*4e80*/  LDSM.16.MT88.4 R28, [R0+0xc000] ;  /* 0x00c00000001c783b */ /* 0x000e6e0000004200 */
[C---:B---3--:R-:W-:Y:S01]  /*4e90*/  HMMA.16816.F32 R20, R144.reuse, R132, R20 ;  /* 0x000000849014723c */ /* 0x048fe20000001814 */
[----:B------:R-:W-:Y:S05]  /*4ea0*/  IMAD.U32 R2, RZ, RZ, UR18 ;  /* 0x00000012ff027e24 */ /* 0x000fea000f8e00ff */
[----:B------:R-:W-:Y:S02]  /*4eb0*/  LEA.HI.X.SX32 R171, R2, R251, 0x2, P1 ;  /* 0x000000fb02ab7211 */ /* 0x000fe400008f16ff */
[----:B------:R-:W-:Y:S01]  /*4ec0*/  HMMA.16816.F32 R24, R144, R134, R24 ;  /* 0x000000869018723c */ /* 0x000fe20000001818 */
[----:B------:R-:W3:Y:S02]  /*4ed0*/  LDSM.16.MT88.4 R132, [R0+0xe000] ;  /* 0x00e000000084783b */ /* 0x000ee40000004200 */
[C---:B------:R-:W-:Y:S04]  /*4ee0*/  LEA R168, P1, R221.reuse, R170, 0x5 ;  /* 0x000000aadda87211 */ /* 0x040fe800078228ff */
[C---:B------:R-:W-:Y:S01]  /*4ef0*/  LEA.HI.X.SX32 R169, R221.reuse, R171, 0x5, P1 ;  /* 0x000000abdda97211 */ /* 0x040fe200008f2eff */
[C---:B------:R-:W-:Y:S05]  /*4f00*/  HMMA.16816.F32 R4, R136.reuse, R152, R4 ;  /* 0x000000988804723c */ /* 0x040fea0000001804 */
[C---:B------:R-:W-:Y:S03]  /*4f10*/  LEA R166, P1, R221.reuse, R168, 0x5 ;  /* 0x000000a8dda67211 */ /* 0x040fe600078228ff */
[C---:B------:R-:W-:Y:S03]  /*4f20*/  HMMA.16816.F32 R8, R136.reuse, R154, R8 ;  /* 0x0000009a8808723c */ /* 0x040fe60000001808 */
[C---:B------:R-:W-:Y:S02]  /*4f30*/  LEA.HI.X.SX32 R167, R221.reuse, R169, 0x5, P1 ;  /* 0x000000a9dda77211 */ /* 0x040fe400008f2eff */
[C---:B------:R-:W-:Y:S03]  /*4f40*/  LEA R164, P1, R221.reuse, R166, 0x5 ;  /* 0x000000a6dda47211 */ /* 0x040fe600078228ff */
[C---:B-----5:R-:W-:Y:S03]  /*4f50*/  HMMA.16816.F32 R12, R136.reuse, R32, R12 ;  /* 0x00000020880c723c */ /* 0x060fe6000000180c */
[C---:B------:R-:W-:Y:S05]  /*4f60*/  LEA.HI.X.SX32 R165, R221.reuse, R167, 0x5, P1 ;  /* 0x000000a7dda57211 */ /* 0x040fea00008f2eff */
[C---:B------:R-:W-:Y:S01]  /*4f70*/  HMMA.16816.F32 R16, R136.reuse, R34, R16 ;  /* 0x000000228810723c */ /* 0x040fe20000001810 */
[----:B------:R-:W-:Y:S07]  /*4f80*/  LDSM.16.M88.4 R32, [R161+0x11000] ;  /* 0x01100000a120783b */ /* 0x000fee0000000200 */
[C---:B------:R-:W-:Y:S08]  /*4f90*/  HMMA.16816.F32 R20, R136.reuse, R140, R20 ;  /* 0x0000008c8814723c */ /* 0x040ff00000001814 */
[----:B------:R-:W-:Y:S01]  /*4fa0*/  HMMA.16816.F32 R24, R136, R142, R24 ;  /* 0x0000008e8818723c */ /* 0x000fe20000001818 */
[----:B------:R-:W5:Y:S04]  /*4fb0*/  LDSM.16.MT88.4 R136, [R0+0xa400] ;  /* 0x00a400000088783b */ /* 0x000f680000004200 */
        /* <DEDUP_REMOVED lines=12> */
[C---:B---3--:R-:W-:Y:S03]  /*5080*/  HMMA.16816.F32 R20, R148.reuse, R132, R20 ;  /* 0x000000849414723c */ /* 0x048fe60000001814 */
[C---:B------:R-:W-:Y:S05]  /*5090*/  IMAD.WIDE R238, R221.reuse, -0xc0, R234 ;  /* 0xffffff40ddee7825 */ /* 0x040fea00078e02ea */
[----:B------:R-:W-:Y:S01]  /*50a0*/  HMMA.16816.F32 R24, R148, R134, R24 ;  /* 0x000000869418723c */ /* 0x000fe20000001818 */
[----:B------:R-:W3:Y:S02]  /*50b0*/  LDSM.16.MT88.4 R132, [R0+0xe400] ;  /* 0x00e400000084783b */ /* 0x000ee40000004200 */
[C---:B------:R-:W-:Y:S04]  /*50c0*/  LEA R154, P1, R221.reuse, R238, 0x5 ;  /* 0x000000eedd9a7211 */ /* 0x040fe800078228ff */
[C---:B------:R-:W-:Y:S01]  /*50d0*/  LEA.HI.X.SX32 R155, R221.reuse, R239, 0x5, P1 ;  /* 0x000000efdd9b7211 */ /* 0x040fe200008f2eff */
[C---:B-----5:R-:W-:Y:S05]  /*50e0*/  HMMA.16816.F32 R4, R32.reuse, R136, R4 ;  /* 0x000000882004723c */ /* 0x060fea0000001804 */
[C---:B------:R-:W-:Y:S03]  /*50f0*/  LEA R152, P1, R221.reuse, R154, 0x5 ;  /* 0x0000009add987211 */ /* 0x040fe600078228ff */
[C---:B------:R-:W-:Y:S01]  /*5100*/  HMMA.16816.F32 R8, R32.reuse, R138, R8 ;  /* 0x0000008a2008723c */ /* 0x040fe20000001808 */
[----:B------:R5:W2:Y:S02]  /*5110*/  LDSM.16.M88.4 R136, [R160+0x2000] ;  /* 0x00200000a088783b */ /* 0x000aa40000000200 */
        /* <DEDUP_REMOVED lines=9> */
[C---:B---3--:R-:W-:Y:S03]  /*51b0*/  HMMA.16816.F32 R20, R32.reuse, R132, R20 ;  /* 0x000000842014723c */ /* 0x048fe60000001814 */
[C---:B------:R-:W-:Y:S02]  /*51c0*/  LEA.HI.X.SX32 R147, R221.reuse, R149, 0x5, P1 ;  /* 0x00000095dd937211 */ /* 0x040fe400008f2eff */
[C---:B-----5:R-:W-:Y:S03]  /*51d0*/  LEA R160, P1, R221.reuse, R146, 0x5 ;  /* 0x00000092dda07211 */ /* 0x060fe600078228ff */
[----:B------:R-:W-:Y:S01]  /*51e0*/  HMMA.16816.F32 R24, R32, R134, R24 ;  /* 0x000000862018723c */ /* 0x000fe20000001818 */
[----:B------:R-:W3:Y:S02]  /*51f0*/  LDSM.16.MT88.4 R32, [R0+0xe800] ;  /* 0x00e800000020783b */ /* 0x000ee40000004200 */
[C---:B------:R-:W-:Y:S02]  /*5200*/  LEA.HI.X.SX32 R161, R221.reuse, R147, 0x5, P1 ;  /* 0x00000093dda17211 */ /* 0x040fe400008f2eff */
[----:B------:R-:W-:Y:S03]  /*5210*/  LDSM.16.M88.4 R132, [R162+0x2000] ;  /* 0x00200000a284783b */ /* 0x000fe60000000200 */
[C---:B--2---:R-:W-:Y:S05]  /*5220*/  HMMA.16816.F32 R4, R136.reuse, R140, R4 ;  /* 0x0000008c8804723c */ /* 0x044fea0000001804 */
[C---:B------:R-:W-:Y:S03]  /*5230*/  IMAD.WIDE R236, R221.reuse, -0xc0, R160 ;  /* 0xffffff40ddec7825 */ /* 0x040fe600078e02a0 */
[C---:B------:R-:W-:Y:S01]  /*5240*/  HMMA.16816.F32 R8, R136.reuse, R142, R8 ;  /* 0x0000008e8808723c */ /* 0x040fe20000001808 */
[----:B------:R-:W2:Y:S02]  /*5250*/  LDSM.16.MT88.4 R140, [R0+0xac00] ;  /* 0x00ac0000008c783b */ /* 0x000ea40000004200 */
[C---:B------:R-:W-:Y:S04]  /*5260*/  LEA R144, P1, R221.reuse, R236, 0x5 ;  /* 0x000000ecdd907211 */ /* 0x040fe800078228ff */
[C---:B------:R-:W-:Y:S01]  /*5270*/  LEA.HI.X.SX32 R145, R221.reuse, R237, 0x5, P1 ;  /* 0x000000eddd917211 */ /* 0x040fe200008f2eff */
[C---:B-1----:R-:W-:Y:S08]  /*5280*/  HMMA.16816.F32 R12, R136.reuse, R28, R12 ;  /* 0x0000001c880c723c */ /* 0x042ff0000000180c */
[C---:B------:R-:W-:Y:S01]  /*5290*/  HMMA.16816.F32 R16, R136.reuse, R30, R16 ;  /* 0x0000001e8810723c */ /* 0x040fe20000001810 */
[----:B------:R-:W1:Y:S07]  /*52a0*/  LDSM.16.MT88.4 R28, [R0+0xcc00] ;  /* 0x00cc0000001c783b */ /* 0x000e6e0000004200 */
[C---:B---3--:R-:W-:Y:S08]  /*52b0*/  HMMA.16816.F32 R20, R136.reuse, R32, R20 ;  /* 0x000000208814723c */ /* 0x048ff00000001814 */
[----:B------:R-:W-:Y:S01]  /*52c0*/  HMMA.16816.F32 R24, R136, R34, R24 ;  /* 0x000000228818723c */ /* 0x000fe20000001818 */
[----:B------:R3:W5:Y:S07]  /*52d0*/  LDSM.16.MT88.4 R32, [R0+0xec00] ;  /* 0x00ec00000020783b */ /* 0x00076e0000004200 */
[C---:B--2---:R-:W-:Y:S05]  /*52e0*/  HMMA.16816.F32 R4, R132.reuse, R140, R4 ;  /* 0x0000008c8404723c */ /* 0x044fea0000001804 */
[C---:B------:R-:W-:Y:S03]  /*52f0*/  LEA R140, P1, R221.reuse, R144, 0x5 ;  /* 0x00000090dd8c7211 */ /* 0x040fe600078228ff */
[C---:B------:R-:W-:Y:S03]  /*5300*/  HMMA.16816.F32 R8, R132.reuse, R142, R8 ;  /* 0x0000008e8408723c */ /* 0x040fe60000001808 */
[C---:B------:R-:W-:Y:S02]  /*5310*/  LEA.HI.X.SX32 R141, R221.reuse, R145, 0x5, P1 ;  /* 0x00000091dd8d7211 */ /* 0x040fe400008f2eff */
[C---:B------:R-:W-:Y:S01]  /*5320*/  LEA R138, P1, R221.reuse, R140, 0x5 ;  /* 0x0000008cdd8a7211 */ /* 0x040fe200078228ff */
[----:B---3--:R-:W-:Y:S02]  /*5330*/  VIADD R0, R220, 0xffffd000 ;  /* 0xffffd000dc007836 */ /* 0x008fe40000000000 */
[C---:B-1----:R-:W-:Y:S03]  /*5340*/  HMMA.16816.F32 R12, R132.reuse, R28, R12 ;  /* 0x0000001c840c723c */ /* 0x042fe6000000180c */
[C---:B------:R-:W-:Y:S02]  /*5350*/  LEA.HI.X.SX32 R139, R221.reuse, R141, 0x5, P1 ;  /* 0x0000008ddd8b7211 */ /* 0x040fe400008f2eff */
[C---:B------:R-:W-:Y:S03]  /*5360*/  LEA R136, P1, R221.reuse, R138, 0x5 ;  /* 0x0000008add887211 */ /* 0x040fe600078228ff */
[C---:B------:R-:W-:Y:S03]  /*5370*/  HMMA.16816.F32 R16, R132.reuse, R30, R16 ;  /* 0x0000001e8410723c */ /* 0x040fe60000001810 */
[----:B------:R-:W-:Y:S01]  /*5380*/  @P3 IMAD.WIDE.U32 R30, R242, R243, UR14 ;  /* 0x0000000ef21e3e25 */ /* 0x000fe2000f8e00f3 */
[C---:B------:R-:W-:Y:S01]  /*5390*/  LEA.HI.X.SX32 R137, R221.reuse, R139, 0x5, P1 ;  /* 0x0000008bdd897211 */ /* 0x040fe200008f2eff */
[----:B------:R-:W-:Y:S01]  /*53a0*/  @UP0 UMOV UR14, UR19 ;  /* 0x00000013000e0c82 */ /* 0x000fe20008000000 */
[C---:B------:R-:W-:Y:S01]  /*53b0*/  LEA R28, P1, R221.reuse, R136, 0x5 ;  /* 0x00000088dd1c7211 */ /* 0x040fe200078228ff */
[----:B------:R-:W-:Y:S01]  /*53c0*/  @UP0 UMOV UR15, UR17 ;  /* 0x00000011000f0c82 */ /* 0x000fe20008000000 */
[C---:B-----5:R-:W-:Y:S01]  /*53d0*/  HMMA.16816.F32 R20, R132.reuse, R32, R20 ;  /* 0x000000208414723c */ /* 0x060fe20000001814 */
[----:B----4-:R-:W2:Y:S02]  /*53e0*/  @P3 LDG.E R241, desc[UR36][R30.64+-0x100] ;  /* 0xffff00241ef13981 */ /* 0x010ea4000c1e1900 */
[C---:B------:R-:W-:Y:S02]  /*53f0*/  LEA.HI.X.SX32 R29, R221.reuse, R137, 0x5, P1 ;  /* 0x00000089dd1d7211 */ /* 0x040fe400008f2eff */
[----:B------:R-:W3:Y:S03]  /*5400*/  @P3 LDG.E R240, desc[UR36][R30.64+-0xe0] ;  /* 0xffff20241ef03981 */ /* 0x000ee6000c1e1900 */
[----:B------:R-:W-:Y:S01]  /*5410*/  HMMA.16816.F32 R24, R132, R34, R24 ;  /* 0x000000228418723c */ /* 0x000fe20000001818 */
[----:B------:R-:W4:Y:S04]  /*5420*/  @P3 LDG.E R233, desc[UR36][R30.64+-0x80] ;  /* 0xffff80241ee93981 */ /* 0x000f28000c1e1900 */
[----:B------:R1:W5:Y:S04]  /*5430*/  @P3 LDG.E R223, desc[UR36][R30.64+-0x60] ;  /* 0xffffa0241edf3981 */ /* 0x000368000c1e1900 */
        /* <DEDUP_REMOVED lines=37> */
[----:B------:R-:W-:Y:S04]  /*5690*/  LDSM.16.MT88.4 R32, [R3+0xf800] ;  /* 0x00f800000320783b */ /* 0x000fe80000004200 */
[----:B------:R-:W1:Y:S04]  /*56a0*/  LDSM.16.MT88.4 R20, [R220+0x400] ;  /* 0x00040000dc14783b */ /* 0x000e680000004200 */
[----:B------:R-:W1:Y:S04]  /*56b0*/  LDSM.16.MT88.4 R132, [R3+0x11800] ;  /* 0x011800000384783b */ /* 0x000e680000004200 */
[----:B------:R-:W-:Y:S04]  /*56c0*/  LDSM.16.MT88.4 R24, [R3+0x12000] ;  /* 0x012000000318783b */ /* 0x000fe80000004200 */
[----:B------:R-:W-:Y:S04]  /*56d0*/  LDSM.16.MT88.4 R136, [R220+0xc00] ;  /* 0x000c0000dc88783b */ /* 0x000fe80000004200 */
[----:B------:R-:W-:Y:S01]  /*56e0*/  LDSM.16.MT88.4 R140, [R3+0x12800] ;  /* 0x01280000038c783b */ /* 0x000fe20000004200 */
[-C--:B-1----:R-:W-:Y:S03]  /*56f0*/  HMMA.16816.F32 R84, R4, R8.reuse, R84 ;  /* 0x000000080454723c */ /* 0x082fe60000001854 */
[----:B------:R-:W-:Y:S04]  /*5700*/  LDSM.16.MT88.4 R144, [R220+0x1c00] ;  /* 0x001c0000dc90783b */ /* 0x000fe80000004200 */
[----:B------:R-:W-:Y:S01]  /*5710*/  LDSM.16.MT88.4 R148, [R220+0x2c00] ;  /* 0x002c0000dc94783b */ /* 0x000fe20000004200 */
        /* <DEDUP_REMOVED lines=14> */
[----:B------:R-:W5:Y:S04]  /*5800*/  LDSM.16.MT88.4 R4, [R3+0x10000] ;  /* 0x010000000304783b */ /* 0x000f680000004200 */
[----:B------:R-:W5:Y:S03]  /*5810*/  LDSM.16.MT88.4 R28, [R220+0x1800] ;  /* 0x00180000dc1c783b */ /* 0x000f660000004200 */
[-C--:B------:R-:W-:Y:S08]  /*5820*/  HMMA.16816.F32 R84, R32, R20.reuse, R84 ;  /* 0x000000142054723c */ /* 0x080ff00000001854 */
[C---:B------:R-:W-:Y:S08]  /*5830*/  HMMA.16816.F32 R88, R132.reuse, R20, R88 ;  /* 0x000000148458723c */ /* 0x040ff00000001858 */
[-C--:B------:R-:W-:Y:S08]  /*5840*/  HMMA.16816.F32 R92, R132, R22.reuse, R92 ;  /* 0x00000016845c723c */ /* 0x080ff0000000185c */
[C---:B------:R-:W-:Y:S01]  /*5850*/  HMMA.16816.F32 R96, R32.reuse, R22, R96 ;  /* 0x000000162060723c */ /* 0x040fe20000001860 */
[----:B------:R2:W5:Y:S07]  /*5860*/  LDSM.16.MT88.4 R20, [R220+0x2800] ;  /* 0x00280000dc14783b */ /* 0x00056e0000004200 */
[-C--:B-1----:R-:W-:Y:S08]  /*5870*/  HMMA.16816.F32 R100, R32, R8.reuse, R100 ;  /* 0x000000082064723c */ /* 0x082ff00000001864 */
[C---:B------:R-:W-:Y:S08]  /*5880*/  HMMA.16816.F32 R104, R132.reuse, R8, R104 ;  /* 0x000000088468723c */ /* 0x040ff00000001868 */
[-C--:B------:R-:W-:Y:S01]  /*5890*/  HMMA.16816.F32 R108, R132, R10.reuse, R108 ;  /* 0x0000000a846c723c */ /* 0x080fe2000000186c */
[----:B--2---:R-:W-:Y:S02]  /*58a0*/  @P3 STL [R1+0x5c], R241 ;  /* 0x00005cf101003387 */ /* 0x004fe40000100800 */
[----:B------:R-:W-:Y:S02]  /*58b0*/  IMAD.MOV.U32 R220, RZ, RZ, R0 ;  /* 0x000000ffffdc7224 */ /* 0x000fe400078e0000 */
[----:B---3--:R-:W-:Y:S03]  /*58c0*/  @P3 STL [R1+0x58], R240 ;  /* 0x000058f001003387 */ /* 0x008fe60000100800 */
[C---:B------:R-:W-:Y:S01]  /*58d0*/  HMMA.16816.F32 R112, R32.reuse, R10, R112 ;  /* 0x0000000a2070723c */ /* 0x040fe20000001870 */
[----:B------:R-:W1:Y:S04]  /*58e0*/  LDSM.16.MT88.4 R8, [R3+0x10800] ;  /* 0x010800000308783b */ /* 0x000e680000004200 */
[----:B----4-:R2:W-:Y:S03]  /*58f0*/  @P3 STL [R1+0x54], R233 ;  /* 0x000054e901003387 */ /* 0x0105e60000100800 */
[-C--:B------:R-:W-:Y:S01]  /*5900*/  HMMA.16816.F32 R116, R32, R12.reuse, R116 ;  /* 0x0000000c2074723c */ /* 0x080fe20000001874 */
[----:B-----5:R2:W-:Y:S07]  /*5910*/  @P3 STL [R1+0x50], R223 ;  /* 0x000050df01003387 */ /* 0x0205ee0000100800 */
        /* <DEDUP_REMOVED lines=28> */
[----:B--2---:R-:W-:Y:S11]  /*5ae0*/  BRA.U UP1, `(.L_x_678) ;  /* 0xffffffc101787547 */ /* 0x004ff6000b83ffff */
.L_x_675:
[----:B------:R-:W2:Y:S01]  /*5af0*/  LDL.LU R132, [R1+0x4c] ;  /* 0x00004c0001847983 */ /* 0x000ea20000300800 */
[----:B------:R-:W-:Y:S01]  /*5b00*/  IMAD.SHL.U32 R0, R229, 0x2, RZ ;  /* 0x00000002e5007824 */ /* 0x000fe200078e00ff */
[----:B------:R-:W-:Y:S01]  /*5b10*/  LOP3.LUT R224, R224, 0x600, RZ, 0xc0, !PT ;  /* 0x00000600e0e07812 */ /* 0x000fe200078ec0ff */
[----:B------:R-:W1:Y:S01]  /*5b20*/  LDCU UR5, c[0x0][0x500] ;  /* 0x0000a000ff0577ac */ /* 0x000e620008000800 */
[C---:B------:R-:W-:Y:S02]  /*5b30*/  LOP3.LUT R2, R163.reuse, 0xd8, RZ, 0xc0, !PT ;  /* 0x000000d8a3027812 */ /* 0x040fe400078ec0ff */
[----:B------:R-:W-:Y:S01]  /*5b40*/  LOP3.LUT R224, R224, 0x6, R0, 0xf8, !PT ;  /* 0x00000006e0e07812 */ /* 0x000fe200078ef800 */
[----:B------:R-:W3:Y:S01]  /*5b50*/  LDCU.64 UR10, c[0x0][0x5a8] ;  /* 0x0000b500ff0a77ac */ /* 0x000ee20008000a00 */
[----:B------:R-:W-:Y:S02]  /*5b60*/  LOP3.LUT R0, R163, 0xc0, RZ, 0xc0, !PT ;  /* 0x000000c0a3007812 */ /* 0x000fe400078ec0ff */
[--C-:B------:R-:W-:Y:S01]  /*5b70*/  LOP3.LUT R27, R2, 0x18, R229.reuse, 0x78, !PT ;  /* 0x00000018021b7812 */ /* 0x100fe200078e78e5 */
[----:B------:R-:W-:Y:S01]  /*5b80*/  UMOV UR33, UR28 ;  /* 0x0000001c00217c82 */ /* 0x000fe20008000000 */
[----:B------:R-:W-:-:S02]  /*5b90*/  LOP3.LUT R0, R0, 0x18, R229, 0xf8, !PT ;  /* 0x0000001800007812 */ /* 0x000fc400078ef8e5 */
[----:B------:R-:W-:Y:S02]  /*5ba0*/  SHF.R.U32.HI R229, RZ, 0x4, R229 ;  /* 0x00000004ffe57819 */ /* 0x000fe400000116e5 */
[----:B------:R-:W-:Y:S02]  /*5bb0*/  LOP3.LUT R2, R224, 0x20, R163, 0xf8, !PT ;  /* 0x00000020e0027812 */ /* 0x000fe400078ef8a3 */
[----:B------:R-:W-:Y:S02]  /*5bc0*/  LOP3.LUT R0, R0, 0x8, R229, 0x78, !PT ;  /* 0x0000000800007812 */ /* 0x000fe400078e78e5 */
[----:B------:R-:W-:Y:S01]  /*5bd0*/  F2FP.F16.F32.PACK_AB R28, R45, R44 ;  /* 0x0000002c2d1c723e */ /* 0x000fe200000000ff */
[----:B-1----:R-:W-:Y:S01]  /*5be0*/  FMUL.FTZ R84, R84, UR5 ;  /* 0x0000000554547c20 */ /* 0x002fe20008410000 */
        /* <DEDUP_REMOVED lines=25> */
[----:B-----5:R-:W-:Y:S01]  /*5d80*/  FMUL.FTZ R13, R115, UR5 ;  /* 0x00000005730d7c20 */ /* 0x020fe20008410000 */
[----:B------:R-:W-:Y:S01]  /*5d90*/  F2FP.F16.F32.PACK_AB R26, R26, R84 ;  /* 0x000000541a1a723e */ /* 0x000fe200000000ff */
[----:B------:R-:W-:Y:S01]  /*5da0*/  BAR.SYNC.DEFER_BLOCKING 0x0 ;  /* 0x0000000000007b1d */ /* 0x000fe20000010000 */
[----:B------:R-:W-:Y:S01]  /*5db0*/  F2FP.F16.F32.PACK_AB R25, R25, R86 ;  /* 0x000000561919723e */ /* 0x000fe200000000ff */
[----:B------:R-:W-:Y:S01]  /*5dc0*/  FMUL.FTZ R104, R104, UR5 ;  /* 0x0000000568687c20 */ /* 0x000fe20008410000 */
[----:B------:R-:W-:Y:S01]  /*5dd0*/  FMUL.FTZ R16, R105, UR5 ;  /* 0x0000000569107c20 */ /* 0x000fe20008410000 */
[----:B------:R-:W-:Y:S01]  /*5de0*/  FMUL.FTZ R106, R106, UR5 ;  /* 0x000000056a6a7c20 */ /* 0x000fe20008410000 */
[----:B------:R-:W-:-:S03]  /*5df0*/  FMUL.FTZ R15, R107, UR5 ;  /* 0x000000056b0f7c20 */ /* 0x000fc60008410000 */
[----:B------:R-:W1:Y:S01]  /*5e00*/  LDC.64 R44, c[0x0][0x5c0] ;  /* 0x00017000ff2c7b82 */ /* 0x000e620000000a00 */
        /* <DEDUP_REMOVED lines=51> */
[----:B------:R-:W-:Y:S01]  /*6140*/  F2FP.F16.F32.PACK_AB R7, R7, R122 ;  /* 0x0000007a0707723e */ /* 0x000fe200000000ff */
[----:B---3--:R-:W-:Y:S01]  /*6150*/  UIMAD UR11, UR33, UR11, URZ ;  /* 0x0000000b210b72a4 */ /* 0x008fe2000f8e02ff */
[----:B------:R-:W-:Y:S01]  /*6160*/  F2FP.F16.F32.PACK_AB R4, R4, R124 ;  /* 0x0000007c0404723e */ /* 0x000fe200000000ff */
[----:B------:R-:W-:Y:S01]  /*6170*/  STS [R2+0x1220], R19 ;  /* 0x0012201302007388 */ /* 0x000fe20000000800 */
[----:B------:R-:W-:Y:S01]  /*6180*/  F2FP.F16.F32.PACK_AB R3, R3, R126 ;  /* 0x0000007e0303723e */ /* 0x000fe200000000ff */
[----:B------:R-:W3:Y:S01]  /*6190*/  LDCU.64 UR12, c[0x0][0x5b0] ;  /* 0x0000b600ff0c77ac */ /* 0x000ee20008000a00 */
        /* <DEDUP_REMOVED lines=25> */
[----:B------:R4:W-:Y:S01]  /*6330*/  STS [R0+0xd000], R10 ;  /* 0x00d0000a00007388 */ /* 0x0009e20000000800 */
[----:B------:R-:W-:Y:S02]  /*6340*/  F2FP.F16.F32.PACK_AB R80, R81, R80 ;  /* 0x000000505150723e */ /* 0x000fe400000000ff */
[----:B------:R-:W-:Y:S01]  /*6350*/  F2FP.F16.F32.PACK_AB R82, R83, R82 ;  /* 0x000000525352723e */ /* 0x000fe200000000ff */
[----:B------:R-:W-:Y:S01]  /*6360*/  STS [R0+0xd200], R9 ;  /* 0x00d2000900007388 */ /* 0x000fe20000000800 */
[----:B------:R-:W-:-:S02]  /*6370*/  F2FP.F16.F32.PACK_AB R72, R73, R72 ;  /* 0x000000484948723e */ /* 0x000fc400000000ff */
[----:B------:R-:W-:Y:S01]  /*6380*/  F2FP.F16.F32.PACK_AB R74, R75, R74 ;  /* 0x0000004a4b4a723e */ /* 0x000fe200000000ff */
[----:B------:R1:W-:Y:S01]  /*6390*/  STS [R2+0x4020], R6 ;  /* 0x0040200602007388 */ /* 0x0003e20000000800 */
[----:B------:R-:W-:Y:S02]  /*63a0*/  F2FP.F16.F32.PACK_AB R76, R77, R76 ;  /* 0x0000004c4d4c723e */ /* 0x000fe400000000ff */
[----:B------:R-:W-:Y:S01]  /*63b0*/  F2FP.F16.F32.PACK_AB R78, R79, R78 ;  /* 0x0000004e4f4e723e */ /* 0x000fe200000000ff */
[----:B------:R-:W-:Y:S04]  /*63c0*/  STS [R2+0x4220], R5 ;  /* 0x0042200502007388 */ /* 0x000fe80000000800 */
[----:B------:R3:W-:Y:S04]  /*63d0*/  STS [R0+0xe000], R8 ;  /* 0x00e0000800007388 */ /* 0x0007e80000000800 */
[----:B------:R3:W-:Y:S04]  /*63e0*/  STS [R0+0xe200], R7 ;  /* 0x00e2000700007388 */ /* 0x0007e80000000800 */
[----:B------:R3:W-:Y:S01]  /*63f0*/  STS [R2+0x5020], R4 ;  /* 0x0050200402007388 */ /* 0x0007e20000000800 */
[----:B----4-:R-:W-:-:S03]  /*6400*/  LOP3.LUT R10, R27, 0x1f20, R163, 0xf8, !PT ;  /* 0x00001f201b0a7812 */ /* 0x010fc600078ef8a3 */
[----:B------:R4:W-:Y:S04]  /*6410*/  STS [R2+0x5220], R3 ;  /* 0x0052200302007388 */ /* 0x0009e80000000800 */
[----:B------:R-:W-:Y:S01]  /*6420*/  STS [R0+0xf000], R36 ;  /* 0x00f0002400007388 */ /* 0x000fe20000000800 */
[----:B-1----:R-:W-:-:S03]  /*6430*/  LOP3.LUT R6, R163, 0x18, RZ, 0xc0, !PT ;  /* 0x00000018a3067812 */ /* 0x002fc600078ec0ff */
[----:B------:R-:W-:Y:S04]  /*6440*/  STS [R0+0xf200], R38 ;  /* 0x00f2002600007388 */ /* 0x000fe80000000800 */
[----:B------:R-:W-:Y:S01]  /*6450*/  STS [R2+0x6020], R48 ;  /* 0x0060203002007388 */ /* 0x000fe20000000800 */
[----:B---3--:R-:W1:Y:S03]  /*6460*/  LDC.64 R8, c[0x0][0x5d8] ;  /* 0x00017600ff087b82 */ /* 0x008e660000000a00 */
[----:B------:R-:W-:Y:S01]  /*6470*/  STS [R2+0x6220], R50 ;  /* 0x0062203202007388 */ /* 0x000fe20000000800 */
[----:B------:R-:W-:-:S03]  /*6480*/  IMAD.MOV.U32 R7, RZ, RZ, RZ ;  /* 0x000000ffff077224 */ /* 0x000fc600078e00ff */
[----:B------:R-:W-:Y:S01]  /*6490*/  STS [R0+0x10000], R40 ;  /* 0x0100002800007388 */ /* 0x000fe20000000800 */
[----:B------:R-:W-:-:S03]  /*64a0*/  IMAD.WIDE.U32 R4, R44, UR5, R6 ;  /* 0x000000052c047c25 */ /* 0x000fc6000f8e0006 */
[----:B------:R-:W-:Y:S01]  /*64b0*/  STS [R0+0x10200], R42 ;  /* 0x0102002a00007388 */ /* 0x000fe20000000800 */
[----:B----4-:R-:W-:-:S03]  /*64c0*/  IMAD R3, R44, UR47, RZ ;  /* 0x0000002f2c037c24 */ /* 0x010fc6000f8e02ff */
[----:B------:R3:W-:Y:S01]  /*64d0*/  STS [R2+0x7220], R46 ;  /* 0x0072202e02007388 */ /* 0x0007e20000000800 */
[----:B------:R-:W-:-:S03]  /*64e0*/  IMAD R3, R45, UR5, R3 ;  /* 0x000000052d037c24 */ /* 0x000fc6000f8e0203 */
[----:B------:R-:W-:Y:S01]  /*64f0*/  STS [R2+0x7020], R28 ;  /* 0x0070201c02007388 */ /* 0x000fe20000000800 */
[----:B------:R-:W-:Y:S02]  /*6500*/  IMAD.IADD R5, R5, 0x1, R3 ;  /* 0x0000000105057824 */ /* 0x000fe400078e0203 */
[----:B------:R-:W-:Y:S01]  /*6510*/  IMAD.U32 R3, RZ, RZ, UR10 ;  /* 0x0000000aff037e24 */ /* 0x000fe2000f8e00ff */
[----:B------:R-:W-:Y:S03]  /*6520*/  STS [R0+0x11000], R52 ;  /* 0x0110003400007388 */ /* 0x000fe60000000800 */
[----:B------:R-:W-:Y:S01]  /*6530*/  IMAD.WIDE.U32 R4, R3, UR33, R4 ;  /* 0x0000002103047c25 */ /* 0x000fe2000f8e0004 */
[----:B------:R-:W-:Y:S03]  /*6540*/  STS [R0+0x11200], R54 ;  /* 0x0112003600007388 */ /* 0x000fe60000000800 */
[----:B------:R-:W-:Y:S01]  /*6550*/  VIADD R3, R5, UR11 ;  /* 0x0000000b05037c36 */ /* 0x000fe20008000000 */
[----:B------:R4:W-:Y:S04]  /*6560*/  STS [R2+0x8020], R64 ;  /* 0x0080204002007388 */ /* 0x0009e80000000800 */
[----:B------:R-:W-:Y:S04]  /*6570*/  STS [R2+0x8220], R66 ;  /* 0x0082204202007388 */ /* 0x000fe80000000800 */
[----:B------:R-:W-:Y:S01]  /*6580*/  STS [R0+0x12000], R56 ;  /* 0x0120003800007388 */ /* 0x000fe20000000800 */
[----:B---3--:R-:W3:Y:S03]  /*6590*/  LDC.64 R46, c[0x0][0x5c8] ;  /* 0x00017200ff2e7b82 */ /* 0x008ee60000000a00 */
[----:B------:R-:W-:Y:S04]  /*65a0*/  STS [R0+0x12200], R58 ;  /* 0x0122003a00007388 */ /* 0x000fe80000000800 */
[----:B------:R-:W-:Y:S04]  /*65b0*/  STS [R2+0x9020], R60 ;  /* 0x0090203c02007388 */ /* 0x000fe80000000800 */
[----:B------:R-:W-:Y:S04]  /*65c0*/  STS [R2+0x9220], R62 ;  /* 0x0092203e02007388 */ /* 0x000fe80000000800 */
[----:B------:R-:W-:Y:S01]  /*65d0*/  STS [R0+0x13000], R68 ;  /* 0x0130004400007388 */ /* 0x000fe20000000800 */
[----:B----4-:R-:W4:Y:S03]  /*65e0*/  LDC.64 R64, c[0x0][0x5e0] ;  /* 0x00017800ff407b82 */ /* 0x010f260000000a00 */
[----:B------:R-:W-:Y:S04]  /*65f0*/  STS [R0+0x13200], R70 ;  /* 0x0132004600007388 */ /* 0x000fe80000000800 */
[----:B------:R-:W-:Y:S04]  /*6600*/  STS [R2+0xa020], R80 ;  /* 0x00a0205002007388 */ /* 0x000fe80000000800 */
[----:B------:R-:W-:Y:S04]  /*6610*/  STS [R2+0xa220], R82 ;  /* 0x00a2205202007388 */ /* 0x000fe80000000800 */
[----:B------:R-:W-:Y:S04]  /*6620*/  STS [R0+0x14000], R72 ;  /* 0x0140004800007388 */ /* 0x000fe80000000800 */
[----:B------:R3:W-:Y:S04]  /*6630*/  STS [R0+0x14200], R74 ;  /* 0x0142004a00007388 */ /* 0x0007e80000000800 */
[----:B------:R-:W-:Y:S04]  /*6640*/  STS [R2+0xb020], R76 ;  /* 0x00b0204c02007388 */ /* 0x000fe80000000800 */
[----:B------:R1:W-:Y:S01]  /*6650*/  STS [R2+0xb220], R78 ;  /* 0x00b2204e02007388 */ /* 0x0003e20000000800 */
[----:B---3--:R-:W-:Y:S01]  /*6660*/  IMAD R0, R46, UR47, RZ ;  /* 0x0000002f2e007c24 */ /* 0x008fe2000f8e02ff */
[----:B-1----:R-:W-:-:S05]  /*6670*/  MOV R2, R4 ;  /* 0x0000000400027202 */ /* 0x002fca0000000f00 */
[----:B------:R-:W-:-:S04]  /*6680*/  IMAD.WIDE.U32 R4, R8, UR31, R2 ;  /* 0x0000001f08047c25 */ /* 0x000fc8000f8e0002 */
[----:B------:R-:W-:-:S04]  /*6690*/  IMAD.WIDE.U32 R2, R46, UR5, R6 ;  /* 0x000000052e027c25 */ /* 0x000fc8000f8e0006 */
[----:B------:R-:W-:Y:S01]  /*66a0*/  IMAD R6, R47, UR5, R0 ;  /* 0x000000052f067c24 */ /* 0x000fe2000f8e0200 */
[----:B------:R-:W-:Y:S01]  /*66b0*/  LEA R0, R10, UR4, 0x1 ;  /* 0x000000040a007c11 */ /* 0x000fe2000f8e08ff */
[----:B------:R-:W-:Y:S01]  /*66c0*/  BAR.SYNC.DEFER_BLOCKING 0x0 ;  /* 0x0000000000007b1d */ /* 0x000fe20000010000 */
[----:B------:R-:W-:Y:S01]  /*66d0*/  UIMAD UR4, UR33, UR13, URZ ;  /* 0x0000000d210472a4 */ /* 0x000fe2000f8e02ff */
[----:B------:R-:W-:Y:S02]  /*66e0*/  IMAD.U32 R7, RZ, RZ, UR12 ;  /* 0x0000000cff077e24 */ /* 0x000fe4000f8e00ff */
[----:B------:R-:W-:Y:S02]  /*66f0*/  IMAD.IADD R3, R3, 0x1, R6 ;  /* 0x0000000103037824 */ /* 0x000fe400078e0206 */
[----:B------:R-:W1:Y:S01]  /*6700*/  LDCU.128 UR12, c[0x0][0x560] ;  /* 0x0000ac00ff0c77ac */ /* 0x000e620008000c00 */
[----:B------:R-:W-:Y:S02]  /*6710*/  IMAD.MOV.U32 R6, RZ, RZ, R4 ;  /* 0x000000ffff067224 */ /* 0x000fe400078e0004 */
[----:B------:R-:W-:-:S04]  /*6720*/  IMAD.WIDE.U32 R2, R7, UR33, R2 ;  /* 0x0000002107027c25 */ /* 0x000fc8000f8e0002 */
[----:B------:R-:W-:Y:S01]  /*6730*/  IMAD R7, R9, UR31, R5 ;  /* 0x0000001f09077c24 */ /* 0x000fe2000f8e0205 */
[----:B------:R-:W-:Y:S01]  /*6740*/  IADD3 R3, PT, PT, R3, UR4, RZ ;  /* 0x0000000403037c10 */ /* 0x000fe2000fffe0ff */
[----:B--2---:R-:W-:-:S04]  /*6750*/  IMAD.WIDE.U32 R6, R132, R44, R6 ;  /* 0x0000002c84067225 */ /* 0x004fc800078e0006 */
[----:B----4-:R-:W-:Y:S01]  /*6760*/  IMAD.WIDE.U32 R4, R64, UR31, R2 ;  /* 0x0000001f40047c25 */ /* 0x010fe2000f8e0002 */
        /* <DEDUP_REMOVED lines=36> */
.L_x_672:
        /* <DEDUP_REMOVED lines=10> */
.L_x_680:
        /* <DEDUP_REMOVED lines=11> */
.L_x_1723:


//--------------------- .text._ZN5flash44flash_bwd_dq_dk_dv_loop_seqk_parallel_kernelI23Flash_bwd_kernel_traitsILi96ELi64ELi128ELi8ELi2ELi4ELi4ELb1ELb0EN7cutlass6half_tE19Flash_kernel_traitsILi96ELi64ELi128ELi8ES3_EELb1ELb0ELb0ELb1ELb0ELb0ELb0EEEvNS_16Flash_bwd_paramsE --------------------------
	.section	.text._ZN5flash44flash_bwd_dq_dk_dv_loop_seqk_parallel_kernelI23Flash_bwd_kernel_traitsILi96ELi64ELi128ELi8ELi2ELi4ELi4ELb1ELb0EN7cutlass6half_tE19Flash_kernel_traitsILi96ELi64ELi128ELi8ES3_EELb1ELb0ELb0ELb1ELb0ELb0ELb0EEEvNS_16Flash_bwd_paramsE,"ax",@progbits
	.align	128
        .global         _ZN5flash44flash_bwd_dq_dk_dv_loop_seqk_parallel_kernelI23Flash_bwd_kernel_traitsILi96ELi64ELi128ELi8ELi2ELi4ELi4ELb1ELb0EN7cutlass6half_tE19Flash_kernel_traitsILi96ELi64ELi128ELi8ES3_EELb1ELb0ELb0ELb1ELb0ELb0ELb0EEEvNS_16Flash_bwd_paramsE
        .type           _ZN5flash44flash_bwd_dq_dk_dv_loop_seqk_parallel_kernelI23Flash_bwd_kernel_traitsILi96ELi64ELi128ELi8ELi2ELi4ELi4ELb1ELb0EN7cutlass6half_tE19Flash_kernel_traitsILi96ELi64ELi128ELi8ES3_EELb1ELb0ELb0ELb1ELb0ELb0ELb0EEEvNS_16Flash_bwd_paramsE,@function
        .size           _ZN5flash44flash_bwd_dq_dk_dv_loop_seqk_parallel_kernelI23Flash_bwd_kernel_traitsILi96ELi64ELi128ELi8ELi2ELi4ELi4ELb1ELb0EN7cutlass6half_tE19Flash_kernel_traitsILi96ELi64ELi128ELi8ES3_EELb1ELb0ELb0ELb1ELb0ELb0ELb0EEEvNS_16Flash_bwd_paramsE,(.L_x_1724 - _ZN5flash44flash_bwd_dq_dk_dv_loop_seqk_parallel_kernelI23Flash_bwd_kernel_traitsILi96ELi64ELi128ELi8ELi2ELi4ELi4ELb1ELb0EN7cutlass6half_tE19Flash_kernel_traitsILi96ELi64ELi128ELi8ES3_EELb1ELb0ELb0ELb1ELb0ELb0ELb0EEEvNS_16Flash_bwd_paramsE)
        .other          _ZN5flash44flash_bwd_dq_dk_dv_loop_seqk_parallel_kernelI23Flash_bwd_kernel_traitsILi96ELi64ELi128ELi8ELi2ELi4ELi4ELb1ELb0EN7cutlass6half_tE19Flash_kernel_traitsILi96ELi64ELi128ELi8ES3_EELb1ELb0ELb0ELb1ELb0ELb0ELb0EEEvNS_16Flash_bwd_paramsE,@"STO_CUDA_ENTRY STV_DEFAULT"
_ZN5flash44flash_bwd_dq_dk_dv_loop_seqk_parallel_kernelI23Flash_bwd_kernel_traitsILi96ELi64ELi128ELi8ELi2ELi4ELi4ELb1ELb0EN7cutlass6half_tE19Flash_kernel_traitsILi96ELi64ELi128ELi8ES3_EELb1ELb0ELb0ELb1ELb0ELb0ELb0EEEvNS_16Flash_bwd_paramsE:
.text._ZN5flash44flash_bwd_dq_dk_dv_loop_seqk_parallel_kernelI23Flash_bwd_kernel_traitsILi96ELi64ELi128ELi8ELi2ELi4ELi4ELb1ELb0EN7cutlass6half_tE19Flash_kernel_traitsILi96ELi64ELi128ELi8ES3_EELb1ELb0ELb0ELb1ELb0ELb0ELb0EEEvNS_16Flash_bwd_paramsE:
        /* <DEDUP_REMOVED lines=16> */
[----:B------:R-:W-:Y:S01]  /*0100*/  UMOV UR9, 0x400 ;  /* 0x0000040000097882 */ /* 0x000fe20000000000 */
[----:B------:R-:W4:Y:S01]  /*0110*/  LDCU UR10, c[0x0][0x438] ;  /* 0x00008700ff0a77ac */ /* 0x000f220008000800 */
[----:B------:R-:W4:Y:S05]  /*0120*/  LDCU.64 UR40, c[0x0][0x358] ;  /* 0x00006b00ff2877ac */ /* 0x000f2a0008000a00 */
[----:B------:R-:W-:Y:S01]  /*0130*/  S2UR UR24, SR_CTAID.Y ;  /* 0x00000000001879c3 */ /* 0x000fe20000002600 */
[----:B-1----:R-:W-:-:S02]  /*0140*/  ULEA UR48, UP0, UR29, UR48, 0x2 ;  /* 0x000000301d307291 */ /* 0x002fc4000f8010ff */
[----:B--2---:R-:W-:Y:S02]  /*0150*/  UISETP.EQ.U32.AND UP2, UPT, UR4, URZ, UPT ;  /* 0x000000ff0400728c */ /* 0x004fe4000bf42070 */
[----:B------:R-:W-:Y:S02]  /*0160*/  UISETP.NE.U32.AND UP6, UPT, UR4, URZ, UPT ;  /* 0x000000ff0400728c */ /* 0x000fe4000bfc5070 */
[----:B------:R-:W-:Y:S01]  /*0170*/  ULEA.HI.X UR49, UR29, UR49, URZ, 0x2, UP0 ;  /* 0x000000311d317291 */ /* 0x000fe200080f14ff */
[----:B------:R-:W1:Y:S01]  /*0180*/  S2UR UR4, SR_CgaCtaId ;  /* 0x00000000000479c3 */ /* 0x000e620000008800 */
[----:B---3--:R-:W-:Y:S02]  /*0190*/  UISETP.NE.U32.AND UP1, UPT, UR6, URZ, UPT ;  /* 0x000000ff0600728c */ /* 0x008fe4000bf25070 */
[----:B------:R-:W-:Y:S02]  /*01a0*/  UISETP.NE.U32.AND UP0, UPT, UR6, URZ, UPT ;  /* 0x000000ff0600728c */ /* 0x000fe4000bf05070 */
[----:B----4-:R-:W-:-:S02]  /*01b0*/  UISETP.NE.AND UP3, UPT, UR8, URZ, UPT ;  /* 0x000000ff0800728c */ /* 0x010fc4000bf65270 */
[----:B------:R-:W-:Y:S01]  /*01c0*/  UISETP.NE.AND.EX UP5, UPT, UR7, URZ, UPT, UP1 ;  /* 0x000000ff0700728c */ /* 0x000fe2000bfa5310 */
[----:B------:R-:W2:Y:S01]  /*01d0*/  S2UR UR8, SR_CgaCtaId ;  /* 0x00000000000879c3 */ /* 0x000ea20000008800 */
[----:B------:R-:W-:Y:S01]  /*01e0*/  UISETP.NE.AND.EX UP4, UPT, UR7, URZ, UPT, UP0 ;  /* 0x000000ff0700728c */ /* 0x000fe2000bf85300 */
[----:B------:R-:W3:Y:S01]  /*01f0*/  LDCU.64 UR6, c[0x0][0x470] ;  /* 0x00008e00ff0677ac */ /* 0x000ee20008000a00 */
[----:B------:R-:W-:-:S05]  /*0200*/  UISETP.EQ.OR.EX UP0, UPT, UR5, URZ, !UP3, UP2 ;  /* 0x000000ff0500728c */ /* 0x000fca000df02720 */
[----:B------:R-:W4:Y:S01]  /*0210*/  S2UR UR26, SR_CTAID.Z ;  /* 0x00000000001a79c3 */ /* 0x000f220000002700 */
[----:B------:R-:W-:Y:S02]  /*0220*/  UISETP.NE.AND.EX UP6, UPT, UR5, URZ, UPT, UP6 ;  /* 0x000000ff0500728c */ /* 0x000fe4000bfc5360 */
[----:B------:R-:W-:Y:S01]  /*0230*/  UP2UR UR32, UPR, URZ, 0x1 ;  /* 0x00000001ff207883 */ /* 0x000fe20008000000 */
[----:B------:R-:W-:Y:S01]  /*0240*/  UMOV UR5, 0x400 ;  /* 0x0000040000057882 */ /* 0x000fe20000000000 */
[----:B------:R-:W-:Y:S02]  /*0250*/  UP2UR UR31, UPR, URZ, 0x8 ;  /* 0x00000008ff1f7883 */ /* 0x000fe40008000000 */
[----:B-1----:R-:W-:Y:S01]  /*0260*/  ULEA UR4, UR4, UR5, 0x18 ;  /* 0x0000000504047291 */ /* 0x002fe2000f8ec0ff */
[----:B------:R-:W1:Y:S01]  /*0270*/  LDCU.64 UR34, c[0x0][0x460] ;  /* 0x00008c00ff2277ac */ /* 0x000e620008000a00 */
[----:B---3--:R-:W-:Y:S01]  /*0280*/  UISETP.NE.U32.AND UP0, UPT, UR6, URZ, UPT ;  /* 0x000000ff0600728c */ /* 0x008fe2000bf05070 */
        /* <DEDUP_REMOVED lines=8> */
.L_x_740:
[----:B--2---:R-:W2:Y:S01]  /*0310*/  LDCU.64 UR8, c[0x0][0x478] ;  /* 0x00008f00ff0877ac */ /* 0x004ea20008000a00 */
        /* <DEDUP_REMOVED lines=8> */
[----:B-1----:R-:W-:Y:S02]  /*03a0*/  UIMAD.WIDE.U32 UR12, UR29, 0x4, UR34 ;  /* 0x000000041d0c78a5 */ /* 0x002fe4000f8e0022 */
[----:B--2---:R-:W-:Y:S02]  /*03b0*/  UISETP.NE.U32.AND UP0, UPT, UR8, URZ, UPT ;  /* 0x000000ff0800728c */ /* 0x004fe4000bf05070 */
[----:B------:R-:W2:Y:S02]  /*03c0*/  @P1 LDG.E R6, desc[UR40][R4.64] ;  /* 0x0000002804061981 */ /* 0x000ea4000c1e1900 */
[----:B------:R-:W-:-:S06]  /*03d0*/  UISETP.NE.AND.EX UP0, UPT, UR9, URZ, UPT, UP0 ;  /* 0x000000ff0900728c */ /* 0x000fcc000bf05300 */
[----:B------:R-:W-:-:S05]  /*03e0*/  PLOP3.LUT P0, PT, PT, PT, UP0, 0x80, 0x8 ;  /* 0x000000000008781c */ /* 0x000fca0003f0f008 */
[----:B------:R-:W-:Y:S01]  /*03f0*/  @UP0 ULEA UR14, UP1, UR29, UR8, 0x2 ;  /* 0x000000081d0e0291 */ /* 0x000fe2000f8210ff */
[----:B------:R-:W-:Y:S01]  /*0400*/  PLOP3.LUT P3, PT, PT, PT, UP2, 0x80, 0x8 ;  /* 0x000000000008781c */ /* 0x000fe20003f6f028 */
[----:B------:R-:W1:Y:S02]  /*0410*/  @!UP0 LDCU UR11, c[0x0][0x43c] ;  /* 0x00008780ff0b87ac */ /* 0x000e640008000800 */
[----:B------:R-:W-:Y:S02]  /*0420*/  @UP0 ULEA.HI.X UR15, UR29, UR9, URZ, 0x2, UP1 ;  /* 0x000000091d0f0291 */ /* 0x000fe400088f14ff */
[----:B---3--:R-:W-:Y:S01]  /*0430*/  IMAD.U32 R2, RZ, RZ, UR14 ;  /* 0x0000000eff027e24 */ /* 0x008fe2000f8e00ff */
[----:B-----5:R-:W5:Y:S03]  /*0440*/  @!UP0 LDCU.64 UR8, c[0x0][0x488] ;  /* 0x00009100ff0887ac */ /* 0x020f660008000a00 */
[----:B------:R-:W-:-:S05]  /*0450*/  IMAD.U32 R3, RZ, RZ, UR15 ;  /* 0x0000000fff037e24 */ /* 0x000fca000f8e00ff */
[----:B------:R3:W4:Y:S01]  /*0460*/  @P0 LDG.E R4, desc[UR40][R2.64] ;  /* 0x0000002802040981 */ /* 0x000722000c1e1900 */
[----:B------:R-:W-:Y:S01]  /*0470*/  UMOV UR44, URZ ;  /* 0x000000ff002c7c82 */ /* 0x000fe20008000000 */
[----:B------:R-:W-:Y:S01]  /*0480*/  UMOV UR46, 0xffffffff ;  /* 0xffffffff002e7882 */ /* 0x000fe20000000000 */
[----:B-----5:R-:W-:-:S04]  /*0490*/  @!UP0 UISETP.NE.U32.AND UP1, UPT, UR8, URZ, UPT ;  /* 0x000000ff0800828c */ /* 0x020fc8000bf25070 */
[----:B------:R-:W-:Y:S02]  /*04a0*/  @!UP0 UISETP.NE.AND.EX UP1, UPT, UR9, URZ, UPT, UP1 ;  /* 0x000000ff0900828c */ /* 0x000fe4000bf25310 */
[----:B------:R-:W-:Y:S02]  /*04b0*/  USHF.L.U32 UR36, UR47, 0x7, URZ ;  /* 0x000000072f247899 */ /* 0x000fe400080006ff */
[----:B-1----:R-:W-:Y:S01]  /*04c0*/  @!UP0 USEL UR9, UR11, URZ, UP1 ;  /* 0x000000ff0b098287 */ /* 0x002fe20008800000 */
[----:B---3--:R-:W-:Y:S02]  /*04d0*/  IMAD.U32 R2, RZ, RZ, UR12 ;  /* 0x0000000cff027e24 */ /* 0x008fe4000f8e00ff */
[----:B------:R-:W-:-:S05]  /*04e0*/  IMAD.U32 R3, RZ, RZ, UR13 ;  /* 0x0000000dff037e24 */ /* 0x000fca000f8e00ff */
[----:B------:R-:W3:Y:S04]  /*04f0*/  @P4 LDG.E R5, desc[UR40][R2.64] ;  /* 0x0000002802054981 */ /* 0x000ee8000c1e1900 */
[----:B------:R1:W5:Y:S02]  /*0500*/  @P2 LDG.E R0, desc[UR40][R2.64+0x4] ;  /* 0x0000042802002981 */ /* 0x000364000c1e1900 */
[----:B-1----:R-:W-:Y:S02]  /*0510*/  IMAD.U32 R2, RZ, RZ, UR48 ;  /* 0x00000030ff027e24 */ /* 0x002fe4000f8e00ff */
[----:B------:R-:W-:-:S05]  /*0520*/  IMAD.U32 R3, RZ, RZ, UR49 ;  /* 0x00000031ff037e24 */ /* 0x000fca000f8e00ff */
[----:B------:R-:W5:Y:S01]  /*0530*/  @!P3 LDG.E R2, desc[UR40][R2.64] ;  /* 0x000000280202b981 */ /* 0x000f62000c1e1900 */
[----:B------:R-:W-:Y:S01]  /*0540*/  UMOV UR12, 0xffffffff ;  /* 0xffffffff000c7882 */ /* 0x000fe20000000000 */
[----:B--2---:R-:W-:Y:S02]  /*0550*/  @P1 R2UR UR44, R6 ;  /* 0x00000000062c12ca */ /* 0x004fe400000e0000 */
[----:B----4-:R-:W-:-:S13]  /*0560*/  @P0 R2UR UR43, R4 ;  /* 0x00000000042b02ca */ /* 0x010fda00000e0000 */
[----:B------:R-:W-:Y:S01]  /*0570*/  @UP0 UIADD3 UR43, UPT, UPT, UR43, -UR44, URZ ;  /* 0x8000002c2b2b0290 */ /* 0x000fe2000fffe0ff */
[----:B---3--:R-:W-:Y:S02]  /*0580*/  @P4 R2UR UR12, R5 ;  /* 0x00000000050c42ca */ /* 0x008fe400000e0000 */
[----:B-----5:R-:W-:Y:S02]  /*0590*/  @P2 R2UR UR8, R0 ;  /* 0x00000000000822ca */ /* 0x020fe400000e0000 */
        /* <DEDUP_REMOVED lines=11> */
.L_x_681:
        /* <DEDUP_REMOVED lines=33> */
.L_x_683:
[----:B------:R-:W1:Y:S01]  /*0860*/  LDCU.64 UR16, c[0x0][0x3b8] ;  /* 0x00007700ff1077ac */ /* 0x000e620008000a00 */
[----:B------:R-:W-:-:S04]  /*0870*/  UIADD3 UR8, UPT, UPT, UR44, UR46, URZ ;  /* 0x0000002e2c087290 */ /* 0x000fc8000fffe0ff */
[----:B-1----:R-:W-:Y:S02]  /*0880*/  UIMAD.WIDE.U32 UR54, UR8, UR16, URZ ;  /* 0x00000010083672a5 */ /* 0x002fe4000f8e00ff */
[----:B------:R-:W-:-:S04]  /*0890*/  UIMAD UR8, UR8, UR17, URZ ;  /* 0x00000011080872a4 */ /* 0x000fc8000f8e02ff */
[----:B------:R-:W-:-:S06]  /*08a0*/  UIADD3 UR8, UPT, UPT, UR55, UR8, URZ ;  /* 0x0000000837087290 */ /* 0x000fcc000fffe0ff */
[----:B------:R-:W-:Y:S02]  /*08b0*/  MOV R18, UR8 ;  /* 0x0000000800127c02 */ /* 0x000fe40008000f00 */
.L_x_684:
        /* <DEDUP_REMOVED lines=43> */
.L_x_685:
[----:B------:R-:W1:Y:S01]  /*0b70*/  LDCU.64 UR14, c[0x0][0x3c0] ;  /* 0x00007800ff0e77ac */ /* 0x000e620008000a00 */
[----:B------:R-:W-:-:S04]  /*0b80*/  UIADD3 UR8, UPT, UPT, UR44, UR46, URZ ;  /* 0x0000002e2c087290 */ /* 0x000fc8000fffe0ff */
[----:B-1----:R-:W-:Y:S02]  /*0b90*/  UIMAD.WIDE.U32 UR56, UR8, UR14, URZ ;  /* 0x0000000e083872a5 */ /* 0x002fe4000f8e00ff */
[----:B------:R-:W-:-:S04]  /*0ba0*/  UIMAD UR8, UR8, UR15, URZ ;  /* 0x0000000f080872a4 */ /* 0x000fc8000f8e02ff */
[----:B------:R-:W-:-:S06]  /*0bb0*/  UIADD3 UR8, UPT, UPT, UR57, UR8, URZ ;  /* 0x0000000839087290 */ /* 0x000fcc000fffe0ff */
[----:B------:R-:W-:-:S07]  /*0bc0*/  MOV R16, UR8 ;  /* 0x0000000800107c02 */ /* 0x000fce0008000f00 */
.L_x_686:
        /* <DEDUP_REMOVED lines=28> */
.L_x_687:
[----:B------:R-:W-:Y:S02]  /*0d90*/  UIMAD.WIDE.U32 UR10, UR58, UR12, URZ ;  /* 0x0000000c3a0a72a5 */ /* 0x000fe4000f8e00ff */
[----:B------:R-:W-:-:S04]  /*0da0*/  UIMAD UR8, UR59, UR12, URZ ;  /* 0x0000000c3b0872a4 */ /* 0x000fc8000f8e02ff */
[----:B------:R-:W-:-:S12]  /*0db0*/  UIADD3 UR8, UPT, UPT, UR11, UR8, URZ ;  /* 0x000000080b087290 */ /* 0x000fd8000fffe0ff */
.L_x_688:
        /* <DEDUP_REMOVED lines=20> */
.L_x_689:
[----:B------:R-:W1:Y:S01]  /*0f00*/  LDCU UR59, c[0x0][0x434] ;  /* 0x00008680ff3b77ac */ /* 0x000e620008000800 */
[----:B------:R-:W-:-:S04]  /*0f10*/  UIMAD UR9, UR29, UR50, UR30 ;  /* 0x000000321d0972a4 */ /* 0x000fc8000f8e021e */
[----:B-1----:R-:W-:Y:S02]  /*0f20*/  UIMAD UR59, UR9, UR59, URZ ;  /* 0x0000003b093b72a4 */ /* 0x002fe4000f8e02ff */
.L_x_690:
        /* <DEDUP_REMOVED lines=11> */
.L_x_691:
[----:B------:R-:W1:Y:S01]  /*0fe0*/  LDCU UR58, c[0x0][0x444] ;  /* 0x00008880ff3a77ac */ /* 0x000e620008000800 */
[----:B------:R-:W-:-:S04]  /*0ff0*/  UIMAD UR9, UR29, UR50, UR30 ;  /* 0x000000321d0972a4 */ /* 0x000fc8000f8e021e */
[----:B-1----:R-:W-:-:S12]  /*1000*/  UIMAD UR58, UR9, UR58, URZ ;  /* 0x0000003a093a72a4 */ /* 0x002fd8000f8e02ff */
.L_x_692:
        /* <DEDUP_REMOVED lines=42> */
[----:B------:R-:W5:Y:S02]  /*12b0*/  LDCU.64 UR22, c[0x0][0x380] ;  /* 0x00007000ff1677ac */ /* 0x000f640008000a00 */
[----:B------:R-:W-:-:S02]  /*12c0*/  IMAD.U32 R0, RZ, RZ, UR19 ;  /* 0x00000013ff007e24 */ /* 0x000fc4000f8e00ff */
[----:B------:R-:W-:Y:S01]  /*12d0*/  IMAD.WIDE.U32 R4, R4, UR30, R2 ;  /* 0x0000001e04047c25 */ /* 0x000fe2000f8e0002 */
[----:B------:R-:W1:Y:S03]  /*12e0*/  LDCU.64 UR18, c[0x0][0x570] ;  /* 0x0000ae00ff1277ac */ /* 0x000e660008000a00 */
[----:B---3--:R-:W-:Y:S01]  /*12f0*/  IMAD.WIDE.U32 R2, R14, UR27, RZ ;  /* 0x0000001b0e027c25 */ /* 0x008fe2000f8e00ff */
[----:B------:R-:W-:-:S03]  /*1300*/  USHF.L.U32 UR10, UR53, 0x6, URZ ;  /* 0x00000006350a7899 */ /* 0x000fc600080006ff */
        /* <DEDUP_REMOVED lines=16> */
[----:B-1----:R-:W-:Y:S01]  /*1410*/  LEA R234, P0, R0, UR18, 0x2 ;  /* 0x0000001200ea7c11 */ /* 0x002fe2000f8010ff */
[C---:B------:R-:W-:Y:S01]  /*1420*/  IMAD R6, R19.reuse, UR9, R3 ;  /* 0x0000000913067c24 */ /* 0x040fe2000f8e0203 */
[----:B-----5:R-:W-:Y:S01]  /*1430*/  LEA R238, P2, R4, UR22, 0x1 ;  /* 0x0000001604ee7c11 */ /* 0x020fe2000f8408ff */
[C---:B------:R-:W-:Y:S01]  /*1440*/  IMAD R3, R19.reuse, UR13, R5 ;  /* 0x0000000d13037c24 */ /* 0x040fe2000f8e0205 */
[----:B------:R-:W-:Y:S01]  /*1450*/  LEA.HI.X R235, R0, UR19, R7, 0x2, P0 ;  /* 0x0000001300eb7c11 */ /* 0x000fe200080f1407 */
[----:B------:R-:W-:Y:S01]  /*1460*/  UIMAD.WIDE UR12, UR58, 0x4, UR62 ;  /* 0x000000043a0c78a5 */ /* 0x000fe2000f8e023e */
[----:B------:R-:W-:-:S02]  /*1470*/  IADD3 R14, P0, PT, R19, 0x40, RZ ;  /* 0x00000040130e7810 */ /* 0x000fc40007f1e0ff */
[----:B----4-:R-:W-:Y:S02]  /*1480*/  LEA R236, P1, R2, UR20, 0x1 ;  /* 0x0000001402ec7c11 */ /* 0x010fe4000f8208ff */
[----:B------:R-:W-:Y:S01]  /*1490*/  LEA.HI.X R239, R4, UR23, R3, 0x1, P2 ;  /* 0x0000001704ef7c11 */ /* 0x000fe200090f0c03 */
[----:B------:R-:W-:Y:S01]  /*14a0*/  IMAD.X R15, RZ, RZ, RZ, P0 ;  /* 0x000000ffff0f7224 */ /* 0x000fe200000e06ff */
[----:B------:R-:W-:Y:S02]  /*14b0*/  LOP3.LUT R11, R8, 0x20, RZ, 0xfc, !PT ;  /* 0x00000020080b7812 */ /* 0x000fe400078efcff */
[----:B------:R-:W-:Y:S01]  /*14c0*/  LEA.HI.X R237, R2, UR21, R6, 0x1, P1 ;  /* 0x0000001502ed7c11 */ /* 0x000fe200088f0c06 */
[----:B--2---:R-:W-:Y:S01]  /*14d0*/  UIMAD.WIDE UR20, UR59, 0x4, UR60 ;  /* 0x000000043b1478a5 */ /* 0x004fe2000f8e023c */
        /* <DEDUP_REMOVED lines=14> */
.L_x_694:
[----:B------:R-:W1:Y:S01]  /*15c0*/  LDCU.64 UR10, c[0x0][0x5c0] ;  /* 0x0000b800ff0a77ac */ /* 0x000e620008000a00 */
[----:B------:R-:W-:-:S04]  /*15d0*/  UIADD3 UR8, UPT, UPT, UR44, UR46, URZ ;  /* 0x0000002e2c087290 */ /* 0x000fc8000fffe0ff */
[----:B-1----:R-:W-:Y:S02]  /*15e0*/  UIMAD.WIDE.U32 UR16, UR8, UR10, URZ ;  /* 0x0000000a081072a5 */ /* 0x002fe4000f8e00ff */
[----:B------:R-:W-:-:S04]  /*15f0*/  UIMAD UR8, UR8, UR11, URZ ;  /* 0x0000000b080872a4 */ /* 0x000fc8000f8e02ff */
[----:B------:R-:W-:-:S06]  /*1600*/  UIADD3 UR8, UPT, UPT, UR17, UR8, URZ ;  /* 0x0000000811087290 */ /* 0x000fcc000fffe0ff */
[----:B------:R-:W-:Y:S02]  /*1610*/  MOV R0, UR8 ;  /* 0x0000000800007c02 */ /* 0x000fe40008000f00 */
.L_x_695:
        /* <DEDUP_REMOVED lines=13> */
.L_x_696:
[----:B------:R-:W1:Y:S01]  /*16f0*/  LDCU.64 UR8, c[0x0][0x5c8] ;  /* 0x0000b900ff0877ac */ /* 0x000e620008000a00 */
[----:B------:R-:W-:-:S04]  /*1700*/  UIADD3 UR44, UPT, UPT, UR44, UR46, URZ ;  /* 0x0000002e2c2c7290 */ /* 0x000fc8000fffe0ff */
[----:B-1----:R-:W-:Y:S02]  /*1710*/  UIMAD.WIDE.U32 UR14, UR44, UR8, URZ ;  /* 0x000000082c0e72a5 */ /* 0x002fe4000f8e00ff */
[----:B------:R-:W-:-:S04]  /*1720*/  UIMAD UR44, UR44, UR9, URZ ;  /* 0x000000092c2c72a4 */ /* 0x000fc8000f8e02ff */
[----:B------:R-:W-:-:S06]  /*1730*/  UIADD3 UR44, UPT, UPT, UR15, UR44, URZ ;  /* 0x0000002c0f2c7290 */ /* 0x000fcc000fffe0ff */
[----:B------:R-:W-:-:S07]  /*1740*/  MOV R10, UR44 ;  /* 0x0000002c000a7c02 */ /* 0x000fce0008000f00 */
.L_x_697:
        /* <DEDUP_REMOVED lines=30> */
.L_x_699:
[----:B------:R-:W-:Y:S05]  /*1930*/  BSYNC.RECONVERGENT B0 ;  /* 0x0000000000007941 */ /* 0x000fea0003800200 */
.L_x_698:
        /* <DEDUP_REMOVED lines=17> */
.L_x_701:
[----:B------:R-:W-:Y:S05]  /*1a50*/  BSYNC.RECONVERGENT B0 ;  /* 0x0000000000007941 */ /* 0x000fea0003800200 */
.L_x_700:
        /* <DEDUP_REMOVED lines=27> */
.L_x_703:
[----:B------:R-:W-:Y:S05]  /*1c10*/  BSYNC.RECONVERGENT B0 ;  /* 0x0000000000007941 */ /* 0x000fea0003800200 */
.L_x_702:
        /* <DEDUP_REMOVED lines=18> */
.L_x_693:
        /* <DEDUP_REMOVED lines=50> */
.L_x_707:
[----:B------:R2:W-:Y:S01]  /*2060*/  STS.128 [R0+0x13000], RZ ;  /* 0x013000ff00007388 */ /* 0x0005e20000000c00 */
[----:B------:R-:W-:Y:S05]  /*2070*/  BRA `(.L_x_708) ;  /* 0x00000000000c7947 */ /* 0x000fea0003800000 */
.L_x_706:
[----:B------:R1:W-:Y:S04]  /*2080*/  STS.128 [R0+0xf000], RZ ;  /* 0x00f000ff00007388 */ /* 0x0003e80000000c00 */
[----:B------:R1:W-:Y:S04]  /*2090*/  STS.128 [R0+0x11000], RZ ;  /* 0x011000ff00007388 */ /* 0x0003e80000000c00 */
[----:B------:R1:W-:Y:S02]  /*20a0*/  STS.128 [R0+0x13000], RZ ;  /* 0x013000ff00007388 */ /* 0x0003e40000000c00 */
.L_x_708:
[----:B------:R-:W-:Y:S05]  /*20b0*/  BSYNC.RECONVERGENT B0 ;  /* 0x0000000000007941 */ /* 0x000fea0003800200 */
.L_x_705:
        /* <DEDUP_REMOVED lines=34> */
.L_x_711:
[----:B------:R3:W-:Y:S02]  /*22e0*/  STS.128 [R0+0x14000], RZ ;  /* 0x014000ff00007388 */ /* 0x0007e40000000c00 */
.L_x_710:
[----:B------:R-:W-:Y:S05]  /*22f0*/  BSYNC.RECONVERGENT B0 ;  /* 0x0000000000007941 */ /* 0x000fea0003800200 */
.L_x_709:
        /* <DEDUP_REMOVED lines=25> */
.L_x_714:
[----:B------:R1:W-:Y:S01]  /*2490*/  STS.128 [R0+0x8000], RZ ;  /* 0x008000ff00007388 */ /* 0x0003e20000000c00 */
[----:B------:R-:W-:Y:S05]  /*24a0*/  BRA `(.L_x_715) ;  /* 0x00000000000c7947 */ /* 0x000fea0003800000 */
.L_x_713:
[----:B------:R1:W-:Y:S04]  /*24b0*/  STS.128 [R0+0x6000], RZ ;  /* 0x006000ff00007388 */ /* 0x0003e80000000c00 */
[----:B------:R1:W-:Y:S04]  /*24c0*/  STS.128 [R0+0x7000], RZ ;  /* 0x007000ff00007388 */ /* 0x0003e80000000c00 */
[----:B------:R1:W-:Y:S02]  /*24d0*/  STS.128 [R0+0x8000], RZ ;  /* 0x008000ff00007388 */ /* 0x0003e40000000c00 */
.L_x_715:
[----:B------:R-:W-:Y:S05]  /*24e0*/  BSYNC.RECONVERGENT B0 ;  /* 0x0000000000007941 */ /* 0x000fea0003800200 */
.L_x_712:
        /* <DEDUP_REMOVED lines=23> */
.L_x_718:
[----:B------:R1:W-:Y:S01]  /*2660*/  STS.128 [R233+0x2000], RZ ;  /* 0x002000ffe9007388 */ /* 0x0003e20000000c00 */
[----:B------:R-:W-:Y:S05]  /*2670*/  BRA `(.L_x_719) ;  /* 0x00000000000c7947 */ /* 0x000fea0003800000 */
.L_x_717:
[----:B------:R1:W-:Y:S04]  /*2680*/  STS.128 [R233], RZ ;  /* 0x000000ffe9007388 */ /* 0x0003e80000000c00 */
[----:B------:R1:W-:Y:S04]  /*2690*/  STS.128 [R233+0x1000], RZ ;  /* 0x001000ffe9007388 */ /* 0x0003e80000000c00 */
[----:B------:R1:W-:Y:S02]  /*26a0*/  STS.128 [R233+0x2000], RZ ;  /* 0x002000ffe9007388 */ /* 0x0003e40000000c00 */
.L_x_719:
[----:B------:R-:W-:Y:S05]  /*26b0*/  BSYNC.RECONVERGENT B0 ;  /* 0x0000000000007941 */ /* 0x000fea0003800200 */
.L_x_716:
        /* <DEDUP_REMOVED lines=60> */
.L_x_722:
[----:B------:R3:W-:Y:S01]  /*2a80*/  STS.128 [R0+0xd000], RZ ;  /* 0x00d000ff00007388 */ /* 0x0007e20000000c00 */
[----:B------:R-:W-:Y:S05]  /*2a90*/  BRA `(.L_x_723) ;  /* 0x00000000000c7947 */ /* 0x000fea0003800000 */
.L_x_721:
[----:B------:R1:W-:Y:S04]  /*2aa0*/  STS.128 [R0+0x9000], RZ ;  /* 0x009000ff00007388 */ /* 0x0003e80000000c00 */
[----:B------:R1:W-:Y:S04]  /*2ab0*/  STS.128 [R0+0xb000], RZ ;  /* 0x00b000ff00007388 */ /* 0x0003e80000000c00 */
[----:B------:R1:W-:Y:S02]  /*2ac0*/  STS.128 [R0+0xd000], RZ ;  /* 0x00d000ff00007388 */ /* 0x0003e40000000c00 */
.L_x_723:
[----:B------:R-:W-:Y:S05]  /*2ad0*/  BSYNC.RECONVERGENT B0 ;  /* 0x0000000000007941 */ /* 0x000fea0003800200 */
.L_x_720:
        /* <DEDUP_REMOVED lines=33> */
.L_x_726:
[----:B------:R2:W-:Y:S02]  /*2cf0*/  STS.128 [R0+0xe000], RZ ;  /* 0x00e000ff00007388 */ /* 0x0005e40000000c00 */
.L_x_725:
[----:B------:R-:W-:Y:S05]  /*2d00*/  BSYNC.RECONVERGENT B0 ;  /* 0x0000000000007941 */ /* 0x000fea0003800200 */
.L_x_724:
[----:B------:R-:W1:Y:S01]  /*2d10*/  LDCU.64 UR10, c[0x0][0x538] ;  /* 0x0000a700ff0a77ac */ /* 0x000e620008000a00 */
[----:B------:R-:W0:Y:S01]  /*2d20*/  LDGDEPBAR ;  /* 0x00000000000079af */ /* 0x000e220000000000 */
[----:B------:R-:W1:Y:S01]  /*2d30*/  LDC.64 R10, c[0x0][0x528] ;  /* 0x00014a00ff0a7b82 */ /* 0x000e620000000a00 */
[C---:B------:R-:W-:Y:S02]  /*2d40*/  IMAD.SHL.U32 R5, R21.reuse, 0x2, RZ ;  /* 0x0000000215057824 */ /* 0x040fe400078e00ff */
[C---:B------:R-:W-:Y:S01]  /*2d50*/  IMAD.SHL.U32 R14, R21.reuse, 0x20, RZ ;  /* 0x00000020150e7824 */ /* 0x040fe200078e00ff */
[----:B------:R-:W1:Y:S01]  /*2d60*/  S2R R227, SR_TID.X ;  /* 0x0000000000e37919 */ /* 0x000e620000002100 */
[C---:B------:R-:W-:Y:S01]  /*2d70*/  IMAD.SHL.U32 R13, R21.reuse, 0x4, RZ ;  /* 0x00000004150d7824 */ /* 0x040fe200078e00ff */
[----:B------:R-:W-:Y:S01]  /*2d80*/  LOP3.LUT R242, R242, 0x1, RZ, 0xc0, !PT ;  /* 0x00000001f2f27812 */ /* 0x000fe200078ec0ff */
[----:B-1234-:R-:W-:Y:S02]  /*2d90*/  IMAD.U32 R0, RZ, RZ, UR33 ;  /* 0x00000021ff007e24 */ /* 0x01efe4000f8e00ff */
[C---:B------:R-:W-:Y:S01]  /*2da0*/  IMAD.SHL.U32 R4, R21.reuse, 0x10, RZ ;  /* 0x0000001015047824 */ /* 0x040fe200078e00ff */
[----:B------:R-:W-:Y:S01]  /*2db0*/  LOP3.LUT P0, RZ, R21, 0x4, RZ, 0xc0, !PT ;  /* 0x0000000415ff7812 */ /* 0x000fe2000780c0ff */
[----:B------:R-:W-:Y:S01]  /*2dc0*/  UIMAD UR50, UR29, UR50, UR30 ;  /* 0x000000321d3272a4 */ /* 0x000fe2000f8e021e */
[----:B------:R-:W1:Y:S01]  /*2dd0*/  LDC R243, c[0x0][0x44c] ;  /* 0x00011300fff37b82 */ /* 0x000e620000000800 */
[----:B------:R-:W-:-:S04]  /*2de0*/  UISETP.NE.U32.AND UP0, UPT, UR10, URZ, UPT ;  /* 0x000000ff0a00728c */ /* 0x000fc8000bf05070 */
[----:B------:R-:W-:Y:S01]  /*2df0*/  UISETP.NE.AND.EX UP0, UPT, UR11, URZ, UPT, UP0 ;  /* 0x000000ff0b00728c */ /* 0x000fe2000bf05300 */
[----:B------:R-:W-:-:S04]  /*2e00*/  DEPBAR.LE SB0, 0x1 ;  /* 0x000080400000791a */ /* 0x000fc80000000000 */
[----:B------:R-:W-:Y:S01]  /*2e10*/  BAR.SYNC.DEFER_BLOCKING 0x0 ;  /* 0x0000000000007b1d */ /* 0x000fe20000010000 */
[----:B------:R-:W-:-:S05]  /*2e20*/  PLOP3.LUT P1, PT, PT, PT, UP0, 0x80, 0x8 ;  /* 0x000000000008781c */ /* 0x000fca0003f2f008 */
[----:B------:R-:W2:Y:S01]  /*2e30*/  @UP0 LDCU.64 UR8, c[0x0][0x540] ;  /* 0x0000a800ff0807ac */ /* 0x000ea20008000a00 */
[----:B------:R-:W-:Y:S01]  /*2e40*/  @UP0 UMOV UR14, UR30 ;  /* 0x0000001e000e0c82 */ /* 0x000fe20008000000 */
[----:B------:R-:W-:Y:S02]  /*2e50*/  @UP0 UMOV UR15, URZ ;  /* 0x000000ff000f0c82 */ /* 0x000fe40008000000 */
[----:B--2---:R-:W-:Y:S01]  /*2e60*/  @UP0 UIMAD.WIDE.U32 UR14, UR29, UR8, UR14 ;  /* 0x000000081d0e02a5 */ /* 0x004fe2000f8e000e */
[----:B------:R-:W2:Y:S03]  /*2e70*/  LDG.E.64 R8, desc[UR40][R10.64+0x8] ;  /* 0x000008280a087981 */ /* 0x000ea6000c1e1b00 */
[----:B------:R-:W-:Y:S02]  /*2e80*/  @UP0 UIMAD UR9, UR29, UR9, UR15 ;  /* 0x000000091d0902a4 */ /* 0x000fe4000f8e020f */
[----:B------:R-:W-:-:S04]  /*2e90*/  @UP0 ULEA UR10, UP1, UR14, UR10, 0x2 ;  /* 0x0000000a0e0a0291 */ /* 0x000fc8000f8210ff */
[----:B------:R-:W-:Y:S02]  /*2ea0*/  @UP0 ULEA.HI.X UR11, UR14, UR11, UR9, 0x2, UP1 ;  /* 0x0000000b0e0b0291 */ /* 0x000fe400088f1409 */
[----:B------:R-:W-:Y:S01]  /*2eb0*/  IMAD.U32 R2, RZ, RZ, UR10 ;  /* 0x0000000aff027e24 */ /* 0x000fe2000f8e00ff */
[----:B------:R-:W-:Y:S02]  /*2ec0*/  LOP3.LUT R5, R5, 0x6, RZ, 0xc0, !PT ;  /* 0x0000000605057812 */ /* 0x000fe400078ec0ff */
[----:B------:R-:W-:Y:S01]  /*2ed0*/  LOP3.LUT R7, R14, 0x20, RZ, 0xc0, !PT ;  /* 0x000000200e077812 */ /* 0x000fe200078ec0ff */
[----:B------:R-:W-:Y:S01]  /*2ee0*/  IMAD.U32 R3, RZ, RZ, UR11 ;  /* 0x0000000bff037e24 */ /* 0x000fe2000f8e00ff */
[----:B------:R-:W-:Y:S01]  /*2ef0*/  LOP3.LUT R13, R13, 0x18, RZ, 0xc0, !PT ;  /* 0x000000180d0d7812 */ /* 0x000fe200078ec0ff */
[----:B------:R-:W-:Y:S01]  /*2f00*/  IMAD R242, R0, 0x4, R242 ;  /* 0x0000000400f27824 */ /* 0x000fe200078e02f2 */
[----:B------:R-:W-:Y:S01]  /*2f10*/  LOP3.LUT R6, R14, 0x120, RZ, 0xc0, !PT ;  /* 0x000001200e067812 */ /* 0x000fe200078ec0ff */
[----:B------:R-:W3:Y:S01]  /*2f20*/  @UP0 LDCU UR10, c[0x0][0x458] ;  /* 0x00008b00ff0a07ac */ /* 0x000ee20008000800 */
[----:B------:R4:W2:Y:S04]  /*2f30*/  @P1 LDG.E R12, desc[UR40][R2.64] ;  /* 0x00000028020c1981 */ /* 0x0008a8000c1e1900 */
[----:B------:R-:W2:Y:S01]  /*2f40*/  LDG.E.64 R10, desc[UR40][R10.64] ;  /* 0x000000280a0a7981 */ /* 0x000ea2000c1e1b00 */
[----:B------:R-:W-:Y:S01]  /*2f50*/  LOP3.LUT R6, R6, 0x200, R4, 0xf8, !PT ;  /* 0x0000020006067812 */ /* 0x000fe200078ef804 */
[----:B------:R-:W-:-:S02]  /*2f60*/  IMAD.SHL.U32 R15, R227, 0x20, RZ ;  /* 0x00000020e30f7824 */ /* 0x000fc400078e00ff */
[C---:B------:R-:W-:Y:S01]  /*2f70*/  IMAD.SHL.U32 R17, R227.reuse, 0x4, RZ ;  /* 0x00000004e3117824 */ /* 0x040fe200078e00ff */
[----:B------:R-:W-:Y:S01]  /*2f80*/  SHF.R.U32.HI R228, RZ, 0x1, R227 ;  /* 0x00000001ffe47819 */ /* 0x000fe200000116e3 */
[----:B------:R-:W-:Y:S01]  /*2f90*/  USHF.L.U32 UR50, UR50, 0x5, URZ ;  /* 0x0000000532327899 */ /* 0x000fe200080006ff */
[----:B------:R-:W-:Y:S01]  /*2fa0*/  IMAD.SHL.U32 R18, R227, 0x2, RZ ;  /* 0x00000002e3127824 */ /* 0x000fe200078e00ff */
[----:B------:R-:W1:Y:S01]  /*2fb0*/  LDCU UR15, c[0x0][0x3b0] ;  /* 0x00007600ff0f77ac */ /* 0x000e620008000800 */
[----:B------:R-:W-:Y:S02]  /*2fc0*/  IMAD.MOV.U32 R225, RZ, RZ, 0x20 ;  /* 0x00000020ffe17424 */ /* 0x000fe400078e00ff */
[----:B------:R-:W-:Y:S02]  /*2fd0*/  IMAD.MOV.U32 R252, RZ, RZ, 0x10 ;  /* 0x00000010fffc7424 */ /* 0x000fe400078e00ff */
[----:B------:R-:W-:Y:S01]  /*2fe0*/  IMAD.MOV.U32 R224, RZ, RZ, 0x20 ;  /* 0x00000020ffe07424 */ /* 0x000fe200078e00ff */
[----:B------:R-:W-:Y:S01]  /*2ff0*/  CS2R R126, SRZ ;  /* 0x00000000007e7805 */ /* 0x000fe2000001ff00 */
[----:B------:R-:W-:Y:S01]  /*3000*/  IMAD.MOV.U32 R240, RZ, RZ, R233 ;  /* 0x000000fffff07224 */ /* 0x000fe200078e00e9 */
[----:B------:R-:W-:-:S02]  /*3010*/  CS2R R124, SRZ ;  /* 0x00000000007c7805 */ /* 0x000fc4000001ff00 */
[----:B------:R-:W-:Y:S02]  /*3020*/  CS2R R130, SRZ ;  /* 0x0000000000827805 */ /* 0x000fe4000001ff00 */
[----:B------:R-:W-:Y:S02]  /*3030*/  CS2R R128, SRZ ;  /* 0x0000000000807805 */ /* 0x000fe4000001ff00 */
[----:B------:R-:W-:Y:S01]  /*3040*/  CS2R R122, SRZ ;  /* 0x00000000007a7805 */ /* 0x000fe2000001ff00 */
[----:B----4-:R-:W-:Y:S01]  /*3050*/  VIADD R2, R241, UR43 ;  /* 0x0000002bf1027c36 */ /* 0x010fe20008000000 */
[----:B------:R-:W-:Y:S01]  /*3060*/  CS2R R120, SRZ ;  /* 0x0000000000787805 */ /* 0x000fe2000001ff00 */
[----:B------:R-:W-:Y:S01]  /*3070*/  IMAD.U32 R3, RZ, RZ, UR36 ;  /* 0x00000024ff037e24 */ /* 0x000fe2000f8e00ff */
[----:B------:R-:W-:Y:S01]  /*3080*/  CS2R R118, SRZ ;  /* 0x0000000000767805 */ /* 0x000fe2000001ff00 */
[----:B------:R-:W-:Y:S01]  /*3090*/  IMAD R229, R0, 0x40, R2 ;  /* 0x0000004000e57824 */ /* 0x000fe200078e0202 */
[----:B------:R-:W-:-:S02]  /*30a0*/  LOP3.LUT R2, R5, 0x1e0, R16, 0xf8, !PT ;  /* 0x000001e005027812 */ /* 0x000fc400078ef810 */
[----:B------:R-:W-:Y:S02]  /*30b0*/  CS2R R116, SRZ ;  /* 0x0000000000747805 */ /* 0x000fe4000001ff00 */
[----:B------:R-:W-:Y:S02]  /*30c0*/  LOP3.LUT R0, R7, 0x3c00, R4, 0xf8, !PT ;  /* 0x00003c0007007812 */ /* 0x000fe400078ef804 */
[----:B------:R-:W-:Y:S02]  /*30d0*/  CS2R R110, SRZ ;  /* 0x00000000006e7805 */ /* 0x000fe4000001ff00 */
[----:B------:R-:W-:Y:S02]  /*30e0*/  LOP3.LUT R5, R13, 0xc0, R14, 0xf8, !PT ;  /* 0x000000c00d057812 */ /* 0x000fe400078ef80e */
[----:B------:R-:W-:Y:S02]  /*30f0*/  CS2R R108, SRZ ;  /* 0x00000000006c7805 */ /* 0x000fe4000001ff00 */
[----:B------:R-:W-:-:S02]  /*3100*/  IADD3 R2, PT, PT, R2, UR45, R3 ;  /* 0x0000002d02027c10 */ /* 0x000fc4000fffe003 */
[----:B------:R-:W-:Y:S02]  /*3110*/  CS2R R114, SRZ ;  /* 0x0000000000727805 */ /* 0x000fe4000001ff00 */
[----:B------:R-:W-:Y:S02]  /*3120*/  LOP3.LUT R4, R0, 0x100, R4, 0xf8, !PT ;  /* 0x0000010000047812 */ /* 0x000fe400078ef804 */
[----:B------:R-:W-:Y:S02]  /*3130*/  CS2R R112, SRZ ;  /* 0x0000000000707805 */ /* 0x000fe4000001ff00 */
[----:B------:R-:W-:Y:S02]  /*3140*/  LOP3.LUT R3, R5, 0x8, R21, 0x78, !PT ;  /* 0x0000000805037812 */ /* 0x000fe400078e7815 */
[----:B------:R-:W-:Y:S02]  /*3150*/  CS2R R106, SRZ ;  /* 0x00000000006a7805 */ /* 0x000fe4000001ff00 */
[----:B------:R-:W-:-:S02]  /*3160*/  CS2R R104, SRZ ;  /* 0x0000000000687805 */ /* 0x000fc4000001ff00 */
[----:B------:R-:W-:Y:S02]  /*3170*/  CS2R R102, SRZ ;  /* 0x0000000000667805 */ /* 0x000fe4000001ff00 */
[----:B------:R-:W-:Y:S02]  /*3180*/  LOP3.LUT R3, R4, R3, RZ, 0xfc, !PT ;  /* 0x0000000304037212 */ /* 0x000fe400078efcff */
[----:B------:R-:W-:Y:S02]  /*3190*/  CS2R R100, SRZ ;  /* 0x0000000000647805 */ /* 0x000fe4000001ff00 */
[----:B------:R-:W-:Y:S02]  /*31a0*/  CS2R R94, SRZ ;  /* 0x00000000005e7805 */ /* 0x000fe4000001ff00 */
[----:B------:R-:W-:Y:S02]  /*31b0*/  CS2R R92, SRZ ;  /* 0x00000000005c7805 */ /* 0x000fe4000001ff00 */
[----:B------:R-:W-:-:S02]  /*31c0*/  LEA R222, R3, UR5, 0x1 ;  /* 0x0000000503de7c11 */ /* 0x000fc4000f8e08ff */
[----:B------:R-:W-:Y:S02]  /*31d0*/  CS2R R98, SRZ ;  /* 0x0000000000627805 */ /* 0x000fe4000001ff00 */
[--C-:B------:R-:W-:Y:S02]  /*31e0*/  SHF.R.U32.HI R0, RZ, 0x4, R21.reuse ;  /* 0x00000004ff007819 */ /* 0x100fe40000011615 */
[----:B------:R-:W-:Y:S02]  /*31f0*/  CS2R R96, SRZ ;  /* 0x0000000000607805 */ /* 0x000fe4000001ff00 */
[----:B------:R-:W-:Y:S01]  /*3200*/  CS2R R90, SRZ ;  /* 0x00000000005a7805 */ /* 0x000fe2000001ff00 */
[----:B------:R-:W-:Y:S01]  /*3210*/  VIADD R3, R222, 0xf000 ;  /* 0x0000f000de037836 */ /* 0x000fe20000000000 */
[----:B------:R-:W-:Y:S01]  /*3220*/  LOP3.LUT R0, R0, 0x8, RZ, 0xc0, !PT ;  /* 0x0000000800007812 */ /* 0x000fe200078ec0ff */
[----:B------:R-:W-:Y:S01]  /*3230*/  VIADD R216, R222, 0xf020 ;  /* 0x0000f020ded87836 */ /* 0x000fe20000000000 */
[----:B------:R-:W-:Y:S01]  /*3240*/  LOP3.LUT R5, R5, 0x8, R16, 0x78, !PT ;  /* 0x0000000805057812 */ /* 0x000fe200078e7810 */
[----:B------:R-:W-:Y:S01]  /*3250*/  @P0 VIADD R216, R3, 0xffffffe0 ;  /* 0xffffffe003d80836 */ /* 0x000fe20000000000 */
[----:B------:R-:W-:Y:S01]  /*3260*/  LOP3.LUT R0, R0, 0x10, R21, 0xf8, !PT ;  /* 0x0000001000007812 */ /* 0x000fe200078ef815 */
[----:B------:R4:W1:Y:S01]  /*3270*/  LDSM.16.M88.4 R172, [R222+0xf000] ;  /* 0x00f00000deac783b */ /* 0x0008620000000200 */
[----:B------:R-:W-:-:S02]  /*3280*/  LOP3.LUT R6, R6, R5, RZ, 0xfc, !PT ;  /* 0x0000000506067212 */ /* 0x000fc400078efcff */
[----:B------:R-:W-:Y:S02]  /*3290*/  CS2R R88, SRZ ;  /* 0x0000000000587805 */ /* 0x000fe4000001ff00 */
[----:B------:R-:W-:Y:S01]  /*32a0*/  CS2R R86, SRZ ;  /* 0x0000000000567805 */ /* 0x000fe2000001ff00 */
[----:B------:R4:W1:Y:S01]  /*32b0*/  LDSM.16.M88.4 R180, [R216] ;  /* 0x00000000d8b4783b */ /* 0x0008620000000200 */
[----:B------:R-:W-:Y:S02]  /*32c0*/  LOP3.LUT R0, R0, 0xc0, R14, 0xf8, !PT ;  /* 0x000000c000007812 */ /* 0x000fe400078ef80e */
[----:B------:R-:W-:Y:S02]  /*32d0*/  CS2R R84, SRZ ;  /* 0x0000000000547805 */ /* 0x000fe4000001ff00 */
[----:B------:R-:W-:Y:S01]  /*32e0*/  CS2R R78, SRZ ;  /* 0x00000000004e7805 */ /* 0x000fe2000001ff00 */
[----:B------:R4:W1:Y:S01]  /*32f0*/  LDSM.16.M88.4 R184, [R216+0x400] ;  /* 0x00040000d8b8783b */ /* 0x0008620000000200 */
[----:B------:R-:W-:-:S02]  /*3300*/  LOP3.LUT R7, R15, 0xc0, RZ, 0xc0, !PT ;  /* 0x000000c00f077812 */ /* 0x000fc400078ec0ff */
[----:B------:R-:W-:Y:S02]  /*3310*/  CS2R R76, SRZ ;  /* 0x00000000004c7805 */ /* 0x000fe4000001ff00 */
[----:B------:R-:W-:Y:S01]  /*3320*/  CS2R R82, SRZ ;  /* 0x0000000000527805 */ /* 0x000fe2000001ff00 */
[----:B------:R4:W1:Y:S01]  /*3330*/  LDSM.16.M88.4 R196, [R216+0x2000] ;  /* 0x00200000d8c4783b */ /* 0x0008620000000200 */
[----:B---3--:R-:W3:Y:S01]  /*3340*/  @P1 MUFU.RCP R5, UR10 ;  /* 0x0000000a00051d08 */ /* 0x008ee20008001000 */
        /* <DEDUP_REMOVED lines=27> */
[----:B------:R-:W-:Y:S01]  /*3500*/  IADD3 R229, PT, PT, R229, -0x29, -R2 ;  /* 0xffffffd7e5e57810 */ /* 0x000fe20007ffe802 */
[----:B------:R-:W-:Y:S01]  /*3510*/  IMAD.SHL.U32 R4, R227, 0x10, RZ ;  /* 0x00000010e3047824 */ /* 0x000fe200078e00ff */
[----:B------:R-:W-:Y:S01]  /*3520*/  LOP3.LUT R0, R0, R13, RZ, 0x3c, !PT ;  /* 0x0000000d00007212 */ /* 0x000fe200078e3cff */
[----:B------:R-:W2:Y:S01]  /*3530*/  LDSM.16.M88.4 R216, [R216+0x4400] ;  /* 0x00440000d8d8783b */ /* 0x000ea20000000200 */
[----:B------:R-:W-:Y:S01]  /*3540*/  LOP3.LUT R7, R7, 0x18, R17, 0xf8, !PT ;  /* 0x0000001807077812 */ /* 0x000fe200078ef811 */
[----:B------:R-:W-:Y:S01]  /*3550*/  USHF.R.S32.HI UR16, URZ, 0x1f, UR50 ;  /* 0x0000001fff107899 */ /* 0x000fe20008011432 */
[----:B------:R-:W-:-:S02]  /*3560*/  LOP3.LUT R2, R15, 0x120, RZ, 0xc0, !PT ;  /* 0x000001200f027812 */ /* 0x000fc400078ec0ff */
[----:B------:R-:W-:Y:S02]  /*3570*/  CS2R R36, SRZ ;  /* 0x0000000000247805 */ /* 0x000fe4000001ff00 */
[----:B------:R-:W-:Y:S01]  /*3580*/  LOP3.LUT R220, R0, 0x120, R14, 0xf8, !PT ;  /* 0x0000012000dc7812 */ /* 0x000fe200078ef80e */
[----:B------:R-:W-:Y:S01]  /*3590*/  UMOV UR8, URZ ;  /* 0x000000ff00087c82 */ /* 0x000fe20008000000 */
[----:B------:R-:W-:Y:S01]  /*35a0*/  LOP3.LUT R2, R2, 0x200, R4, 0xf8, !PT ;  /* 0x0000020002027812 */ /* 0x000fe200078ef804 */
[----:B------:R-:W-:Y:S01]  /*35b0*/  USHF.L.U32 UR53, UR53, 0x3, URZ ;  /* 0x0000000335357899 */ /* 0x000fe200080006ff */
[----:B------:R-:W-:Y:S01]  /*35c0*/  LOP3.LUT R0, R7, 0x8, R228, 0x78, !PT ;  /* 0x0000000807007812 */ /* 0x000fe200078e78e4 */
[----:B------:R-:W1:Y:S01]  /*35d0*/  LDCU UR9, c[0x0][0x440] ;  /* 0x00008800ff0977ac */ /* 0x000e620008000800 */
[----:B------:R-:W-:Y:S02]  /*35e0*/  LOP3.LUT R7, R4, 0x1c0, RZ, 0xc0, !PT ;  /* 0x000001c004077812 */ /* 0x000fe400078ec0ff */
[----:B------:R-:W-:Y:S01]  /*35f0*/  LOP3.LUT R226, R2, R0, RZ, 0xfc, !PT ;  /* 0x0000000002e27212 */ /* 0x000fe200078efcff */
[----:B------:R-:W1:Y:S01]  /*3600*/  LDCU UR14, c[0x0][0x45c] ;  /* 0x00008b80ff0e77ac */ /* 0x000e620008000800 */
[----:B------:R-:W-:-:S02]  /*3610*/  LOP3.LUT R0, R7, 0x38, R18, 0xf8, !PT ;  /* 0x0000003807007812 */ /* 0x000fc400078ef812 */
[----:B------:R-:W-:Y:S01]  /*3620*/  SEL R225, R225, 0xffffffe0, !P0 ;  /* 0xffffffe0e1e17807 */ /* 0x000fe20004000000 */
[----:B------:R-:W-:Y:S01]  /*3630*/  UIADD3 UR36, UPT, UPT, UR36, 0x80, URZ ;  /* 0x0000008024247890 */ /* 0x000fe2000fffe0ff */
[----:B------:R-:W-:Y:S01]  /*3640*/  LOP3.LUT R2, R0, 0x20, R228, 0x78, !PT ;  /* 0x0000002000027812 */ /* 0x000fe200078e78e4 */
[----:B------:R-:W-:Y:S01]  /*3650*/  VIADD R242, R242, 0xfffffffc ;  /* 0xfffffffcf2f27836 */ /* 0x000fe20000000000 */
[----:B------:R-:W-:Y:S01]  /*3660*/  LOP3.LUT R4, R15, 0x7400, RZ, 0xc0, !PT ;  /* 0x000074000f047812 */ /* 0x000fe200078ec0ff */
[----:B------:R-:W2:Y:S01]  /*3670*/  LDCU UR10, c[0x0][0x3e0] ;  /* 0x00007c00ff0a77ac */ /* 0x000ea20008000800 */
[----:B------:R-:W-:Y:S02]  /*3680*/  LEA R221, R6, UR5, 0x1 ;  /* 0x0000000506dd7c11 */ /* 0x000fe4000f8e08ff */
[----:B------:R-:W-:Y:S01]  /*3690*/  LEA R220, R220, UR5, 0x1 ;  /* 0x00000005dcdc7c11 */ /* 0x000fe2000f8e08ff */
[----:B------:R-:W2:Y:S01]  /*36a0*/  LDCU.U8 UR11, c[0x0][0x4f8] ;  /* 0x00009f00ff0b77ac */ /* 0x000ea20008000000 */
[----:B------:R-:W-:-:S02]  /*36b0*/  LOP3.LUT R4, R4, 0x6, R18, 0xf8, !PT ;  /* 0x0000000604047812 */ /* 0x000fc400078ef812 */
[----:B------:R-:W-:Y:S01]  /*36c0*/  LOP3.LUT P0, RZ, R227, 0x2, RZ, 0xc0, !PT ;  /* 0x00000002e3ff7812 */ /* 0x000fe2000780c0ff */
[----:B------:R-:W-:Y:S01]  /*36d0*/  VIADD R221, R221, UR18 ;  /* 0x00000012dddd7c36 */ /* 0x000fe20008000000 */
[----:B------:R-:W-:Y:S01]  /*36e0*/  LOP3.LUT R251, R4, R2, RZ, 0xfc, !PT ;  /* 0x0000000204fb7212 */ /* 0x000fe200078efcff */
[----:B------:R-:W-:Y:S01]  /*36f0*/  VIADD R220, R220, UR18 ;  /* 0x00000012dcdc7c36 */ /* 0x000fe20008000000 */
[----:B------:R-:W-:Y:S01]  /*3700*/  SEL R224, R224, 0xffffffe0, !P0 ;  /* 0xffffffe0e0e07807 */ /* 0x000fe20004000000 */
[----:B------:R-:W-:Y:S01]  /*3710*/  IMAD.IADD R223, R222, 0x1, R225 ;  /* 0x00000001dedf7824 */ /* 0x000fe200078e02e1 */
[----:B------:R-:W-:Y:S02]  /*3720*/  UISETP.GE.AND UP1, UPT, UR36, UR43, UPT ;  /* 0x0000002b2400728c */ /* 0x000fe4000bf26270 */
[----:B-1----:R-:W-:Y:S01]  /*3730*/  USHF.L.U32 UR15, UR15, 0x6, URZ ;  /* 0x000000060f0f7899 */ /* 0x002fe200080006ff */
[----:B--2---:R-:W-:-:S04]  /*3740*/  IADD3 R244, P3, P2, R8, UR50, R244 ;  /* 0x0000003208f47c10 */ /* 0x004fc8000fa7e0f4 */
[----:B------:R-:W-:Y:S01]  /*3750*/  IADD3.X R250, PT, PT, R9, UR16, RZ, P3, P2 ;  /* 0x0000001009fa7c10 */ /* 0x000fe20009fe44ff */
[----:B------:R-:W1:Y:S01]  /*3760*/  LDCU UR16, c[0x0][0x590] ;  /* 0x0000b200ff1077ac */ /* 0x000e620008000800 */
[----:B---3--:R-:W-:-:S05]  /*3770*/  @P1 FMUL.FTZ R0, R12, R5 ;  /* 0x000000050c001220 */ /* 0x008fca0000410000 */
[----:B------:R-:W-:Y:S02]  /*3780*/  @P1 R2UR UR17, R0 ;  /* 0x00000000001112ca */ /* 0x000fe400000e0000 */
[----:B------:R-:W-:Y:S02]  /*3790*/  R2UR UR58, R10 ;  /* 0x000000000a3a72ca */ /* 0x000fe400000e0000 */
[----:B------:R-:W-:Y:S02]  /*37a0*/  R2UR UR59, R11 ;  /* 0x000000000b3b72ca */ /* 0x000fe400000e0000 */
[C---:B------:R-:W-:Y:S01]  /*37b0*/  LOP3.LUT P1, RZ, R227.reuse, 0x4, RZ, 0xc0, !PT ;  /* 0x00000004e3ff7812 */ /* 0x040fe2000782c0ff */
[----:B------:R-:W-:Y:S01]  /*37c0*/  IMAD.WIDE.U32 R244, R244, -0x2daee0ad, RZ ;  /* 0xd2511f53f4f47825 */ /* 0x000fe200078e00ff */
[----:B------:R-:W-:Y:S02]  /*37d0*/  LOP3.LUT P2, RZ, R227, 0x8, RZ, 0xc0, !PT ;  /* 0x00000008e3ff7812 */ /* 0x000fe4000784c0ff */
[----:B------:R-:W-:Y:S01]  /*37e0*/  SEL R252, R252, 0xfffffff0, !P1 ;  /* 0xfffffff0fcfc7807 */ /* 0x000fe20004800000 */
[----:B-1----:R-:W-:-:S02]  /*37f0*/  USHF.L.U32 UR16, UR16, 0x6, URZ ;  /* 0x0000000610107899 */ /* 0x002fc400080006ff */
[----:B------:R-:W-:Y:S02]  /*3800*/  @UP0 UMOV UR8, UR17 ;  /* 0x0000001100080c82 */ /* 0x000fe40008000000 */
[----:B------:R-:W-:Y:S02]  /*3810*/  UIADD3 UR55, UPT, UPT, UR58, -0x61c88647, URZ ;  /* 0x9e3779b93a377890 */ /* 0x000fe4000fffe0ff */
[----:B------:R-:W-:Y:S02]  /*3820*/  UIADD3 UR54, UPT, UPT, UR59, -0x4498517b, URZ ;  /* 0xbb67ae853b367890 */ /* 0x000fe4000fffe0ff */
[----:B------:R-:W-:Y:S02]  /*3830*/  UIADD3 UR51, UPT, UPT, UR58, 0x3c6ef372, URZ ;  /* 0x3c6ef3723a337890 */ /* 0x000fe4000fffe0ff */
[----:B------:R-:W-:Y:S02]  /*3840*/  UIADD3 UR50, UPT, UPT, UR59, 0x76cf5d0a, URZ ;  /* 0x76cf5d0a3b327890 */ /* 0x000fe4000fffe0ff */
[----:B------:R-:W-:-:S02]  /*3850*/  UIADD3 UR45, UPT, UPT, UR58, -0x255992d5, URZ ;  /* 0xdaa66d2b3a2d7890 */ /* 0x000fc4000fffe0ff */
[----:B------:R-:W-:Y:S02]  /*3860*/  UIADD3 UR36, UPT, UPT, UR59, 0x32370b8f, URZ ;  /* 0x32370b8f3b247890 */ /* 0x000fe4000fffe0ff */
[----:B------:R-:W-:Y:S02]  /*3870*/  UIADD3 UR33, UPT, UPT, UR58, 0x78dde6e4, URZ ;  /* 0x78dde6e43a217890 */ /* 0x000fe4000fffe0ff */
[----:B------:R-:W-:Y:S02]  /*3880*/  UIADD3 UR29, UPT, UPT, UR59, -0x126145ec, URZ ;  /* 0xed9eba143b1d7890 */ /* 0x000fe4000fffe0ff */
[----:B------:R-:W-:Y:S02]  /*3890*/  UIADD3 UR23, UPT, UPT, UR58, 0x1715609d, URZ ;  /* 0x1715609d3a177890 */ /* 0x000fe4000fffe0ff */
[----:B------:R-:W-:Y:S02]  /*38a0*/  UIADD3 UR22, UPT, UPT, UR59, -0x56f99767, URZ ;  /* 0xa90668993b167890 */ /* 0x000fe4000fffe0ff */
[----:B------:R-:W-:-:S02]  /*38b0*/  UIADD3 UR19, UPT, UPT, UR58, -0x4ab325aa, URZ ;  /* 0xb54cda563a137890 */ /* 0x000fc4000fffe0ff */
[----:B----4-:R-:W-:-:S12]  /*38c0*/  UIADD3 UR17, UPT, UPT, UR59, 0x646e171e, URZ ;  /* 0x646e171e3b117890 */ /* 0x010fd8000fffe0ff */
.L_x_729:
[----:B------:R-:W0:Y:S01]  /*38d0*/  LDGDEPBAR ;  /* 0x00000000000079af */ /* 0x000e220000000000 */
[----:B------:R-:W-:Y:S01]  /*38e0*/  IMAD.IADD R0, R221, 0x1, R225 ;  /* 0x00000001dd007824 */ /* 0x000fe200078e02e1 */
[----:B------:R-:W-:Y:S01]  /*38f0*/  PLOP3.LUT P5, PT, PT, PT, UP1, 0x80, 0x8 ;  /* 0x000000000008781c */ /* 0x000fe20003faf018 */
[----:B------:R-:W-:Y:S01]  /*3900*/  IMAD.SHL.U32 R2, R227, 0x2, RZ ;  /* 0x00000002e3027824 */ /* 0x000fe200078e00ff */
[----:B------:R-:W-:Y:S01]  /*3910*/  PLOP3.LUT P4, PT, PT, PT, UP1, 0x80, 0x8 ;  /* 0x000000000008781c */ /* 0x000fe20003f8f018 */
[----:B------:R-:W-:Y:S01]  /*3920*/  UISETP.NE.AND UP2, UPT, UR52, URZ, UPT ;  /* 0x000000ff3400728c */ /* 0x000fe2000bf45270 */
[----:B------:R-:W-:Y:S02]  /*3930*/  PLOP3.LUT P3, PT, PT, PT, UP1, 0x80, 0x8 ;  /* 0x000000000008781c */ /* 0x000fe40003f6f018 */
[----:B------:R-:W-:Y:S02]  /*3940*/  PLOP3.LUT P0, PT, PT, PT, UP1, 0x80, 0x8 ;  /* 0x000000000008781c */ /* 0x000fe40003f0f018 */
[----:B------:R-:W-:Y:S05]  /*3950*/  PLOP3.LUT P6, PT, PT, PT, UP1, 0x80, 0x8 ;  /* 0x000000000008781c */ /* 0x000fea0003fcf018 */
        /* <DEDUP_REMOVED lines=36> */
[----:B------:R-:W2:Y:S07]  /*3ba0*/  LDSM.16.M88.4 R144, [R223+0xb400] ;  /* 0x00b40000df90783b */ /* 0x000eae0000000200 */
[----:B------:R-:W-:Y:S01]  /*3bb0*/  HMMA.16816.F32 R32, R136, R150, R32 ;  /* 0x000000968820723c */ /* 0x000fe20000001820 */
[----:B------:R-:W-:Y:S07]  /*3bc0*/  LDSM.16.M88.4 R136, [R221+0x2000] ;  /* 0x00200000dd88783b */ /* 0x000fee0000000200 */
        /* <DEDUP_REMOVED lines=9> */
[----:B------:R-:W3:Y:S07]  /*3c60*/  LDSM.16.M88.4 R160, [R222+0xd400] ;  /* 0x00d40000dea0783b */ /* 0x000eee0000000200 */
[----:B------:R-:W-:Y:S01]  /*3c70*/  HMMA.16816.F32 R32, R152, R166, R32 ;  /* 0x000000a69820723c */ /* 0x000fe20000001820 */
[----:B------:R-:W-:Y:S07]  /*3c80*/  LDSM.16.M88.4 R152, [R223+0xd000] ;  /* 0x00d00000df98783b */ /* 0x000fee0000000200 */
[-C--:B-1----:R-:W-:Y:S01]  /*3c90*/  HMMA.16816.F32 R4, R132, R140.reuse, R4 ;  /* 0x0000008c8404723c */ /* 0x082fe20000001804 */
[----:B------:R-:W-:Y:S07]  /*3ca0*/  LDSM.16.M88.4 R164, [R0+0x2800] ;  /* 0x0028000000a4783b */ /* 0x000fee0000000200 */
[C---:B------:R-:W-:Y:S08]  /*3cb0*/  HMMA.16816.F32 R8, R168.reuse, R140, R8 ;  /* 0x0000008ca808723c */ /* 0x040ff00000001808 */
[-C--:B------:R-:W-:Y:S08]  /*3cc0*/  HMMA.16816.F32 R12, R168, R142.reuse, R12 ;  /* 0x0000008ea80c723c */ /* 0x080ff0000000180c */
[C---:B------:R-:W-:Y:S01]  /*3cd0*/  HMMA.16816.F32 R16, R132.reuse, R142, R16 ;  /* 0x0000008e8410723c */ /* 0x040fe20000001810 */
[----:B------:R1:W3:Y:S07]  /*3ce0*/  LDSM.16.M88.4 R140, [R0+0x2000] ;  /* 0x00200000008c783b */ /* 0x0002ee0000000200 */
[-C--:B--2---:R-:W-:Y:S08]  /*3cf0*/  HMMA.16816.F32 R20, R132, R144.reuse, R20 ;  /* 0x000000908414723c */ /* 0x084ff00000001814 */
[C---:B------:R-:W-:Y:S04]  /*3d00*/  HMMA.16816.F32 R24, R168.reuse, R144, R24 ;  /* 0x00000090a818723c */ /* 0x040fe80000001818 */
[----:B------:R-:W-:Y:S01]  /*3d10*/  LEA R144, R251, UR4, 0x1 ;  /* 0x00000004fb907c11 */ /* 0x000fe2000f8e08ff */
[C---:B------:R-:W-:Y:S03]  /*3d20*/  VIADD R145, R229.reuse, 0xffffffe1 ;  /* 0xffffffe1e5917836 */ /* 0x040fe60000000000 */
[-C--:B------:R-:W-:Y:S01]  /*3d30*/  HMMA.16816.F32 R28, R168, R146.reuse, R28 ;  /* 0x00000092a81c723c */ /* 0x080fe2000000181c */
[----:B-1----:R-:W-:Y:S02]  /*3d40*/  IMAD.U32 R0, RZ, RZ, UR47 ;  /* 0x0000002fff007e24 */ /* 0x002fe4000f8e00ff */
[----:B------:R-:W-:Y:S02]  /*3d50*/  IABS R145, R145 ;  /* 0x0000009100917213 */ /* 0x000fe40000000000 */
[----:B------:R-:W-:Y:S01]  /*3d60*/  @P3 IMAD R0, R0, 0x80, R2 ;  /* 0x0000008000003824 */ /* 0x000fe200078e0202 */
[----:B------:R-:W-:Y:S01]  /*3d70*/  PLOP3.LUT P3, PT, PT, PT, UP1, 0x80, 0x8 ;  /* 0x000000000008781c */ /* 0x000fe20003f6f018 */
[C---:B------:R-:W-:Y:S01]  /*3d80*/  VIADD R2, R229.reuse, 0x11 ;  /* 0x00000011e5027836 */ /* 0x040fe20000000000 */
[----:B------:R-:W-:Y:S01]  /*3d90*/  I2FP.F32.S32 R145, R145 ;  /* 0x0000009100917245 */ /* 0x000fe20000201400 */
[----:B------:R-:W-:Y:S04]  /*3da0*/  HMMA.16816.F32 R32, R132, R146, R32 ;  /* 0x000000928420723c */ /* 0x000fe80000001820 */
[----:B------:R-:W-:Y:S01]  /*3db0*/  IABS R2, R2 ;  /* 0x0000000200027213 */ /* 0x000fe20000000000 */
[C---:B------:R-:W-:Y:S01]  /*3dc0*/  @P0 VIADD R3, R0.reuse, 0x1 ;  /* 0x0000000100030836 */ /* 0x040fe20000000000 */
[----:B------:R-:W-:Y:S01]  /*3dd0*/  @P6 ISETP.GE.AND P6, PT, R0, UR43, PT ;  /* 0x0000002b00006c0c */ /* 0x000fe2000bfc6270 */
[----:B------:R-:W-:Y:S01]  /*3de0*/  VIADD R134, R229, 0x10 ;  /* 0x00000010e5867836 */ /* 0x000fe20000000000 */
[----:B------:R-:W-:Y:S01]  /*3df0*/  I2FP.F32.S32 R2, R2 ;  /* 0x0000000200027245 */ /* 0x000fe20000201400 */
[-C--:B----4-:R-:W-:Y:S01]  /*3e00*/  HMMA.16816.F32 R4, R136, R148.reuse, R4 ;  /* 0x000000948804723c */ /* 0x090fe20000001804 */
[----:B------:R-:W-:Y:S04]  /*3e10*/  PLOP3.LUT P0, PT, PT, PT, UP1, 0x80, 0x8 ;  /* 0x000000000008781c */ /* 0x000fe80003f0f018 */
[----:B------:R-:W-:Y:S01]  /*3e20*/  @P5 ISETP.GE.AND P5, PT, R3, UR43, PT ;  /* 0x0000002b03005c0c */ /* 0x000fe2000bfa6270 */
[C---:B------:R-:W-:Y:S02]  /*3e30*/  VIADD R3, R229.reuse, 0xfffffff1 ;  /* 0xfffffff1e5037836 */ /* 0x040fe40000000000 */
[C---:B---3--:R-:W-:Y:S04]  /*3e40*/  HMMA.16816.F32 R8, R156.reuse, R148, R8 ;  /* 0x000000949c08723c */ /* 0x048fe80000001808 */
[----:B------:R-:W-:Y:S01]  /*3e50*/  IABS R132, R3 ;  /* 0x0000000300847213 */ /* 0x000fe20000000000 */
[C---:B------:R-:W-:Y:S02]  /*3e60*/  VIADD R133, R229.reuse, 0x9 ;  /* 0x00000009e5857836 */ /* 0x040fe40000000000 */
[----:B------:R-:W-:Y:S01]  /*3e70*/  IMAD.WIDE.U32 R146, R242, -0x326172a9, RZ ;  /* 0xcd9e8d57f2927825 */ /* 0x000fe200078e00ff */
[-C--:B------:R-:W-:Y:S03]  /*3e80*/  HMMA.16816.F32 R12, R156, R150.reuse, R12 ;  /* 0x000000969c0c723c */ /* 0x080fe6000000180c */
[----:B------:R-:W-:Y:S02]  /*3e90*/  IABS R3, R133 ;  /* 0x0000008500037213 */ /* 0x000fe40000000000 */
[----:B------:R-:W-:Y:S02]  /*3ea0*/  LOP3.LUT R147, R250, UR58, R147, 0x96, !PT ;  /* 0x0000003afa937c12 */ /* 0x000fe4000f8e9693 */
[----:B------:R-:W-:Y:S01]  /*3eb0*/  I2FP.F32.S32 R3, R3 ;  /* 0x0000000300037245 */ /* 0x000fe20000201400 */
[C---:B------:R-:W-:Y:S08]  /*3ec0*/  HMMA.16816.F32 R16, R136.reuse, R150, R16 ;  /* 0x000000968810723c */ /* 0x040ff00000001810 */
[-C--:B------:R-:W-:Y:S08]  /*3ed0*/  HMMA.16816.F32 R20, R136, R160.reuse, R20 ;  /* 0x000000a08814723c */ /* 0x080ff00000001814 */
[C---:B------:R-:W-:Y:S08]  /*3ee0*/  HMMA.16816.F32 R24, R156.reuse, R160, R24 ;  /* 0x000000a09c18723c */ /* 0x040ff00000001818 */
[-C--:B------:R-:W-:Y:S03]  /*3ef0*/  HMMA.16816.F32 R28, R156, R162.reuse, R28 ;  /* 0x000000a29c1c723c */ /* 0x080fe6000000181c */
[----:B------:R-:W-:Y:S01]  /*3f00*/  IABS R159, R229 ;  /* 0x000000e5009f7213 */ /* 0x000fe20000000000 */
[C---:B------:R-:W-:Y:S03]  /*3f10*/  VIADD R157, R229.reuse, 0x1 ;  /* 0x00000001e59d7836 */ /* 0x040fe60000000000 */
[----:B------:R-:W-:Y:S01]  /*3f20*/  I2FP.F32.S32 R159, R159 ;  /* 0x0000009f009f7245 */ /* 0x000fe20000201400 */
[----:B------:R-:W-:Y:S04]  /*3f30*/  HMMA.16816.F32 R32, R136, R162, R32 ;  /* 0x000000a28820723c */ /* 0x000fe80000001820 */
[----:B------:R-:W-:Y:S01]  /*3f40*/  IABS R157, R157 ;  /* 0x0000009d009d7213 */ /* 0x000fe20000000000 */
[----:B------:R-:W-:Y:S01]  /*3f50*/  VIADD R136, R229, 0xffffffe9 ;  /* 0xffffffe9e5887836 */ /* 0x000fe20000000000 */
[----:B------:R-:W-:Y:S02]  /*3f60*/  SHF.R.U32.HI R138, RZ, 0x6, R227 ;  /* 0x00000006ff8a7819 */ /* 0x000fe400000116e3 */
[----:B------:R-:W-:Y:S01]  /*3f70*/  I2FP.F32.S32 R157, R157 ;  /* 0x0000009d009d7245 */ /* 0x000fe20000201400 */
[-C--:B------:R-:W-:Y:S05]  /*3f80*/  HMMA.16816.F32 R4, R140, R152.reuse, R4 ;  /* 0x000000988c04723c */ /* 0x080fea0000001804 */
[----:B------:R-:W-:Y:S03]  /*3f90*/  IABS R136, R136 ;  /* 0x0000008800887213 */ /* 0x000fe60000000000 */
[C---:B------:R-:W-:Y:S04]  /*3fa0*/  HMMA.16816.F32 R8, R164.reuse, R152, R8 ;  /* 0x00000098a408723c */ /* 0x040fe80000001808 */
[----:B------:R-:W-:Y:S04]  /*3fb0*/  I2FP.F32.S32 R136, R136 ;  /* 0x0000008800887245 */ /* 0x000fe80000201400 */
[-C--:B------:R-:W-:Y:S03]  /*3fc0*/  HMMA.16816.F32 R12, R164, R154.reuse, R12 ;  /* 0x0000009aa40c723c */ /* 0x080fe6000000180c */
[----:B------:R-:W-:Y:S05]  /*3fd0*/  FFMA.FTZ R4, R136, -UR8, R4 ;  /* 0x8000000888047c23 */ /* 0x000fea0008010004 */
[----:B------:R-:W-:Y:S01]  /*3fe0*/  @P3 FSEL R4, R4, -INF , !P6 ;  /* 0xff80000004043808 */ /* 0x000fe20007000000 */
[C---:B------:R-:W-:Y:S01]  /*3ff0*/  HMMA.16816.F32 R16, R140.reuse, R154, R16 ;  /* 0x0000009a8c10723c */ /* 0x040fe20000001810 */
[----:B------:R-:W-:Y:S03]  /*4000*/  PLOP3.LUT P3, PT, PT, PT, UP1, 0x80, 0x8 ;  /* 0x000000000008781c */ /* 0x000fe60003f6f018 */
[----:B------:R-:W-:Y:S01]  /*4010*/  FFMA.FTZ R10, R2, -UR8, R10 ;  /* 0x80000008020a7c23 */ /* 0x000fe2000801000a */
[----:B------:R-:W-:Y:S02]  /*4020*/  IMAD.MOV.U32 R2, RZ, RZ, R132 ;  /* 0x000000ffff027224 */ /* 0x000fe400078e0084 */
[----:B------:R-:W-:Y:S01]  /*4030*/  FFMA.FTZ R8, R3, -UR8, R8 ;  /* 0x8000000803087c23 */ /* 0x000fe20008010008 */
[----:B------:R-:W-:Y:S02]  /*4040*/  VIADD R132, R229, 0xfffffff0 ;  /* 0xfffffff0e5847836 */ /* 0x000fe40000000000 */
[----:B------:R-:W-:Y:S01]  /*4050*/  IMAD.WIDE.U32 R154, R147, -0x2daee0ad, RZ ;  /* 0xd2511f53939a7825 */ /* 0x000fe200078e00ff */
[----:B------:R-:W-:Y:S02]  /*4060*/  I2FP.F32.S32 R161, R2 ;  /* 0x0000000200a17245 */ /* 0x000fe40000201400 */
[----:B------:R-:W-:Y:S01]  /*4070*/  IABS R132, R132 ;  /* 0x0000008400847213 */ /* 0x000fe20000000000 */
[----:B------:R-:W-:Y:S01]  /*4080*/  VIADD R2, R229, 0xffffffe8 ;  /* 0xffffffe8e5027836 */ /* 0x000fe20000000000 */
[----:B------:R-:W-:Y:S01]  /*4090*/  @P4 FSEL R8, R8, -INF , !P6 ;  /* 0xff80000008084808 */ /* 0x000fe20007000000 */
[----:B------:R-:W-:Y:S01]  /*40a0*/  FFMA.FTZ R6, R161, -UR8, R6 ;  /* 0x80000008a1067c23 */ /* 0x000fe20008010006 */
[----:B------:R-:W-:Y:S01]  /*40b0*/  @P3 FSEL R10, R10, -INF , !P6 ;  /* 0xff8000000a0a3808 */ /* 0x000fe20007000000 */
[----:B------:R-:W-:Y:S01]  /*40c0*/  FFMA.FTZ R12, R157, -UR8, R12 ;  /* 0x800000089d0c7c23 */ /* 0x000fe2000801000c */
[----:B------:R-:W-:Y:S01]  /*40d0*/  IABS R133, R2 ;  /* 0x0000000200857213 */ /* 0x000fe20000000000 */
[----:B------:R-:W-:Y:S01]  /*40e0*/  FFMA.FTZ R18, R136, -UR8, R18 ;  /* 0x8000000888127c23 */ /* 0x000fe20008010012 */
[----:B------:R-:W-:Y:S01]  /*40f0*/  @P0 FSEL R6, R6, -INF , !P6 ;  /* 0xff80000006060808 */ /* 0x000fe20007000000 */
[----:B------:R-:W-:Y:S01]  /*4100*/  VIADD R136, R144, 0x13020 ;  /* 0x0001302090887836 */ /* 0x000fe20000000000 */
[----:B------:R-:W-:Y:S01]  /*4110*/  PLOP3.LUT P0, PT, PT, PT, UP1, 0x80, 0x8 ;  /* 0x000000000008781c */ /* 0x000fe20003f0f018 */
[----:B------:R-:W-:Y:S01]  /*4120*/  FFMA.FTZ R14, R3, -UR8, R14 ;  /* 0x80000008030e7c23 */ /* 0x000fe2000801000e */
[----:B------:R-:W-:Y:S01]  /*4130*/  IABS R2, R134 ;  /* 0x0000008600027213 */ /* 0x000fe20000000000 */
[----:B------:R-:W-:Y:S01]  /*4140*/  VIADD R134, R229, 0x8 ;  /* 0x00000008e5867836 */ /* 0x000fe20000000000 */
[----:B------:R-:W-:Y:S01]  /*4150*/  PLOP3.LUT P4, PT, PT, PT, UP1, 0x80, 0x8 ;  /* 0x000000000008781c */ /* 0x000fe20003f8f018 */
[----:B------:R-:W-:Y:S01]  /*4160*/  FFMA.FTZ R16, R145, -UR8, R16 ;  /* 0x8000000891107c23 */ /* 0x000fe20008010010 */
[----:B------:R-:W-:Y:S01]  /*4170*/  PLOP3.LUT P6, PT, PT, PT, UP1, 0x80, 0x8 ;  /* 0x000000000008781c */ /* 0x000fe20003fcf018 */
[----:B------:R-:W-:Y:S01]  /*4180*/  FFMA.FTZ R13, R159, -UR8, R13 ;  /* 0x800000089f0d7c23 */ /* 0x000fe2000801000d */
[----:B------:R-:W-:Y:S02]  /*4190*/  I2FP.F32.S32 R162, R132 ;  /* 0x0000008400a27245 */ /* 0x000fe40000201400 */
[----:B------:R-:W-:Y:S02]  /*41a0*/  I2FP.F32.S32 R132, R2 ;  /* 0x0000000200847245 */ /* 0x000fe40000201400 */
[----:B------:R-:W-:Y:S01]  /*41b0*/  IABS R2, R134 ;  /* 0x0000008600027213 */ /* 0x000fe20000000000 */
[----:B------:R-:W-:Y:S01]  /*41c0*/  FFMA.FTZ R7, R162, -UR8, R7 ;  /* 0x80000008a2077c23 */ /* 0x000fe20008010007 */
[----:B------:R-:W-:Y:S01]  /*41d0*/  I2FP.F32.S32 R137, R133 ;  /* 0x0000008500897245 */ /* 0x000fe20000201400 */
[----:B------:R-:W-:Y:S01]  /*41e0*/  FFMA.FTZ R11, R132, -UR8, R11 ;  /* 0x80000008840b7c23 */ /* 0x000fe2000801000b */
[----:B------:R-:W-:Y:S01]  /*41f0*/  I2FP.F32.S32 R2, R2 ;  /* 0x0000000200027245 */ /* 0x000fe20000201400 */
[C---:B------:R-:W-:Y:S01]  /*4200*/  @P0 VIADD R132, R0.reuse, 0x8 ;  /* 0x0000000800840836 */ /* 0x040fe20000000000 */
[----:B------:R-:W-:Y:S01]  /*4210*/  PLOP3.LUT P0, PT, PT, PT, UP1, 0x80, 0x8 ;  /* 0x000000000008781c */ /* 0x000fe20003f0f018 */
[----:B------:R-:W-:Y:S01]  /*4220*/  @P4 VIADD R133, R0, 0x9 ;  /* 0x0000000900854836 */ /* 0x000fe20000000000 */
[----:B------:R-:W-:Y:S01]  /*4230*/  @P6 FSEL R7, R7, -INF , !P5 ;  /* 0xff80000007076808 */ /* 0x000fe20006800000 */
[C---:B------:R-:W-:Y:S01]  /*4240*/  FFMA.FTZ R9, R2.reuse, -UR8, R9 ;  /* 0x8000000802097c23 */ /* 0x040fe20008010009 */
[----:B------:R-:W-:Y:S01]  /*4250*/  PLOP3.LUT P4, PT, PT, PT, UP1, 0x80, 0x8 ;  /* 0x000000000008781c */ /* 0x000fe20003f8f018 */
[----:B------:R-:W-:Y:S01]  /*4260*/  FFMA.FTZ R5, R137, -UR8, R5 ;  /* 0x8000000889057c23 */ /* 0x000fe20008010005 */
[----:B------:R-:W-:Y:S01]  /*4270*/  PLOP3.LUT P6, PT, PT, PT, UP1, 0x80, 0x8 ;  /* 0x000000000008781c */ /* 0x000fe20003fcf018 */
[----:B------:R-:W-:Y:S01]  /*4280*/  FFMA.FTZ R15, R2, -UR8, R15 ;  /* 0x80000008020f7c23 */ /* 0x000fe2000801000f */
[----:B------:R-:W-:Y:S01]  /*4290*/  PLOP3.LUT P3, PT, PT, PT, UP1, 0x80, 0x8 ;  /* 0x000000000008781c */ /* 0x000fe20003f6f018 */
[----:B------:R-:W-:Y:S02]  /*42a0*/  VIADD R2, R229, 0xffffffe0 ;  /* 0xffffffe0e5027836 */ /* 0x000fe40000000000 */
[----:B------:R-:W-:Y:S01]  /*42b0*/  FFMA.FTZ R19, R137, -UR8, R19 ;  /* 0x8000000889137c23 */ /* 0x000fe20008010013 */
[----:B------:R-:W-:Y:S01]  /*42c0*/  VIADD R137, R229, 0xffffffd9 ;  /* 0xffffffd9e5897836 */ /* 0x000fe20000000000 */
[----:B------:R-:W-:Y:S02]  /*42d0*/  @P0 FSEL R9, R9, -INF , !P5 ;  /* 0xff80000009090808 */ /* 0x000fe40006800000 */
[----:B------:R-:W-:Y:S02]  /*42e0*/  PLOP3.LUT P0, PT, PT, PT, UP1, 0x80, 0x8 ;  /* 0x000000000008781c */ /* 0x000fe40003f0f018 */
[----:B------:R-:W-:Y:S02]  /*42f0*/  @P4 ISETP.GE.AND P4, PT, R132, UR43, PT ;  /* 0x0000002b84004c0c */ /* 0x000fe4000bf86270 */
[----:B------:R-:W-:Y:S02]  /*4300*/  @P6 ISETP.GE.AND P6, PT, R133, UR43, PT ;  /* 0x0000002b85006c0c */ /* 0x000fe4000bfc6270 */
[----:B------:R-:W-:Y:S01]  /*4310*/  @P3 FSEL R5, R5, -INF , !P5 ;  /* 0xff80000005053808 */ /* 0x000fe20006800000 */
[----:B------:R-:W1:Y:S01]  /*4320*/  LDSM.16.M88.4 R132, [R223+0xd400] ;  /* 0x00d40000df84783b */ /* 0x000e620000000200 */
[----:B------:R-:W-:Y:S02]  /*4330*/  PLOP3.LUT P3, PT, PT, PT, UP1, 0x80, 0x8 ;  /* 0x000000000008781c */ /* 0x000fe40003f6f018 */
[----:B------:R-:W-:Y:S02]  /*4340*/  IABS R2, R2 ;  /* 0x0000000200027213 */ /* 0x000fe40000000000 */
[----:B------:R-:W-:Y:S02]  /*4350*/  IABS R137, R137 ;  /* 0x0000008900897213 */ /* 0x000fe40000000000 */
[----:B------:R-:W-:Y:S02]  /*4360*/  @P0 FSEL R12, R12, -INF , !P4 ;  /* 0xff8000000c0c0808 */ /* 0x000fe40006000000 */
[----:B------:R-:W-:Y:S02]  /*4370*/  PLOP3.LUT P0, PT, PT, PT, UP1, 0x80, 0x8 ;  /* 0x000000000008781c */ /* 0x000fe40003f0f018 */
[----:B------:R-:W-:Y:S01]  /*4380*/  I2FP.F32.S32 R158, R2 ;  /* 0x00000002009e7245 */ /* 0x000fe20000201400 */
[----:B------:R-:W-:Y:S01]  /*4390*/  VIADD R2, R144, 0x13000 ;  /* 0x0001300090027836 */ /* 0x000fe20000000000 */
[----:B------:R-:W-:Y:S02]  /*43a0*/  I2FP.F32.S32 R160, R137 ;  /* 0x0000008900a07245 */ /* 0x000fe40000201400 */
[----:B------:R-:W-:Y:S01]  /*43b0*/  @P3 FSEL R11, R11, -INF , !P5 ;  /* 0xff8000000b0b3808 */ /* 0x000fe20006800000 */
[----:B------:R-:W-:Y:S01]  /*43c0*/  @P2 VIADD R136, R2, 0xffffffe0 ;  /* 0xffffffe002882836 */ /* 0x000fe20000000000 */
[----:B------:R-:W-:Y:S01]  /*43d0*/  PLOP3.LUT P5, PT, PT, PT, UP1, 0x80, 0x8 ;  /* 0x000000000008781c */ /* 0x000fe20003faf018 */
[----:B------:R-:W-:Y:S01]  /*43e0*/  FFMA.FTZ R17, R158, -UR8, R17 ;  /* 0x800000089e117c23 */ /* 0x000fe20008010011 */
[----:B------:R-:W-:Y:S01]  /*43f0*/  PLOP3.LUT P3, PT, PT, PT, UP1, 0x80, 0x8 ;  /* 0x000000000008781c */ /* 0x000fe20003f6f018 */
[----:B------:R-:W-:Y:S02]  /*4400*/  IMAD.U32 R2, RZ, RZ, UR47 ;  /* 0x0000002fff027e24 */ /* 0x000fe4000f8e00ff */
[----:B------:R-:W-:Y:S02]  /*4410*/  @P0 FSEL R18, R18, -INF , !P4 ;  /* 0xff80000012120808 */ /* 0x000fe40006000000 */
[----:B------:R-:W-:Y:S01]  /*4420*/  PLOP3.LUT P0, PT, PT, PT, UP1, 0x80, 0x8 ;  /* 0x000000000008781c */ /* 0x000fe20003f0f018 */
[----:B------:R-:W-:Y:S02]  /*4430*/  IMAD R2, R2, 0x4, R138 ;  /* 0x0000000402027824 */ /* 0x000fe400078e028a */
[----:B------:R-:W-:Y:S03]  /*4440*/  VIADD R138, R242, 0x2 ;  /* 0x00000002f28a7836 */ /* 0x000fe60000000000 */
[----:B------:R-:W-:Y:S01]  /*4450*/  @P5 FSEL R14, R14, -INF , !P4 ;  /* 0xff8000000e0e5808 */ /* 0x000fe20006000000 */
[----:B------:R-:W-:Y:S01]  /*4460*/  IMAD.WIDE.U32 R138, R138, -0x326172a9, RZ ;  /* 0xcd9e8d578a8a7825 */ /* 0x000fe200078e00ff */
[----:B------:R-:W-:Y:S02]  /*4470*/  PLOP3.LUT P5, PT, PT, PT, UP1, 0x80, 0x8 ;  /* 0x000000000008781c */ /* 0x000fe40003faf018 */
[----:B------:R-:W-:Y:S02]  /*4480*/  @P3 FSEL R16, R16, -INF , !P4 ;  /* 0xff80000010103808 */ /* 0x000fe40006000000 */
[----:B------:R-:W-:Y:S02]  /*4490*/  PLOP3.LUT P4, PT, PT, PT, UP1, 0x80, 0x8 ;  /* 0x000000000008781c */ /* 0x000fe40003f8f018 */
[----:B------:R-:W-:Y:S02]  /*44a0*/  @P0 FSEL R17, R17, -INF , !P6 ;  /* 0xff80000011110808 */ /* 0x000fe40007000000 */
[----:B------:R-:W-:Y:S01]  /*44b0*/  PLOP3.LUT P0, PT, PT, PT, UP1, 0x80, 0x8 ;  /* 0x000000000008781c */ /* 0x000fe20003f0f018 */
[-C--:B-1----:R-:W-:Y:S01]  /*44c0*/  HMMA.16816.F32 R20, R140, R132.reuse, R20 ;  /* 0x000000848c14723c */ /* 0x082fe20000001814 */
[----:B------:R-:W-:Y:S02]  /*44d0*/  PLOP3.LUT P3, PT, PT, PT, UP1, 0x80, 0x8 ;  /* 0x000000000008781c */ /* 0x000fe40003f6f018 */
[----:B------:R-:W-:Y:S02]  /*44e0*/  LOP3.LUT R2, R2, UR59, R245, 0x96, !PT ;  /* 0x0000003b02027c12 */ /* 0x000fe4000f8e96f5 */
[----:B------:R-:W-:Y:S02]  /*44f0*/  @P5 FSEL R13, R13, -INF , !P6 ;  /* 0xff8000000d0d5808 */ /* 0x000fe40007000000 */
[----:B------:R-:W-:Y:S01]  /*4500*/  PLOP3.LUT P5, PT, PT, PT, UP1, 0x80, 0x8 ;  /* 0x000000000008781c */ /* 0x000fe20003faf018 */
[C---:B------:R-:W-:Y:S04]  /*4510*/  HMMA.16816.F32 R24, R164.reuse, R132, R24 ;  /* 0x00000084a418723c */ /* 0x040fe80000001818 */
[----:B------:R-:W-:Y:S01]  /*4520*/  @P4 FSEL R19, R19, -INF , !P6 ;  /* 0xff80000013134808 */ /* 0x000fe20007000000 */
[----:B------:R-:W-:Y:S01]  /*4530*/  @P0 VIADD R148, R0, 0x18 ;  /* 0x0000001800940836 */ /* 0x000fe20000000000 */
[----:B------:R-:W-:Y:S01]  /*4540*/  PLOP3.LUT P4, PT, PT, PT, UP1, 0x80, 0x8 ;  /* 0x000000000008781c */ /* 0x000fe20003f8f018 */
[----:B------:R-:W-:Y:S01]  /*4550*/  IMAD.WIDE.U32 R2, R2, -0x326172a9, RZ ;  /* 0xcd9e8d5702027825 */ /* 0x000fe200078e00ff */
[----:B------:R-:W-:Y:S01]  /*4560*/  PLOP3.LUT P0, PT, PT, PT, UP1, 0x80, 0x8 ;  /* 0x000000000008781c */ /* 0x000fe20003f0f018 */
[-C--:B------:R-:W-:Y:S03]  /*4570*/  HMMA.16816.F32 R28, R164, R134.reuse, R28 ;  /* 0x00000086a41c723c */ /* 0x080fe6000000181c */
[----:B------:R-:W-:Y:S01]  /*4580*/  @P3 FSEL R15, R15, -INF , !P6 ;  /* 0xff8000000f0f3808 */ /* 0x000fe20007000000 */
[----:B------:R-:W-:Y:S01]  /*4590*/  FFMA.FTZ R20, R160, -UR8, R20 ;  /* 0x80000008a0147c23 */ /* 0x000fe20008010014 */
[----:B------:R-:W-:Y:S01]  /*45a0*/  PLOP3.LUT P3, PT, PT, PT, UP1, 0x80, 0x8 ;  /* 0x000000000008781c */ /* 0x000fe20003f6f018 */
[----:B------:R-:W-:Y:S01]  /*45b0*/  FFMA.FTZ R22, R145, -UR8, R22 ;  /* 0x8000000891167c23 */ /* 0x000fe20008010016 */
[----:B------:R-:W-:Y:S01]  /*45c0*/  PLOP3.LUT P6, PT, PT, PT, UP1, 0x80, 0x8 ;  /* 0x000000000008781c */ /* 0x000fe20003fcf018 */
[----:B------:R-:W-:Y:S01]  /*45d0*/  @P5 VIADD R150, R0, 0x10 ;  /* 0x0000001000965836 */ /* 0x000fe20000000000 */
[----:B------:R-:W-:Y:S01]  /*45e0*/  PLOP3.LUT P5, PT, PT, PT, UP1, 0x80, 0x8 ;  /* 0x000000000008781c */ /* 0x000fe20003faf018 */
[----:B------:R-:W-:Y:S04]  /*45f0*/  HMMA.16816.F32 R32, R140, R134, R32 ;  /* 0x000000868c20723c */ /* 0x000fe80000001820 */
[----:B------:R-:W-:Y:S01]  /*4600*/  @P4 ISETP.GE.AND P4, PT, R150, UR43, PT ;  /* 0x0000002b96004c0c */ /* 0x000fe2000bf86270 */
[----:B-----5:R-:W-:Y:S01]  /*4610*/  FMUL.FTZ R135, R246, 1.4426950216293334961 ;  /* 0x3fb8aa3bf6877820 */ /* 0x020fe20000410000 */
[----:B------:R-:W-:Y:S01]  /*4620*/  LOP3.LUT R146, R146, UR55, R3, 0x96, !PT ;  /* 0x0000003792927c12 */ /* 0x000fe2000f8e9603 */
[----:B------:R-:W-:Y:S01]  /*4630*/  FFMA.FTZ R26, R157, -UR8, R26 ;  /* 0x800000089d1a7c23 */ /* 0x000fe2000801001a */
[----:B------:R-:W-:Y:S01]  /*4640*/  @P0 FSEL R20, R20, -INF , !P4 ;  /* 0xff80000014140808 */ /* 0x000fe20006000000 */
[----:B------:R-:W-:Y:S01]  /*4650*/  FFMA.FTZ R29, R162, -UR8, R29 ;  /* 0x80000008a21d7c23 */ /* 0x000fe2000801001d */
[----:B------:R-:W-:Y:S01]  /*4660*/  PLOP3.LUT P0, PT, PT, PT, UP1, 0x80, 0x8 ;  /* 0x000000000008781c */ /* 0x000fe20003f0f018 */
[----:B------:R-:W-:Y:S01]  /*4670*/  @P6 VIADD R137, R0, 0x19 ;  /* 0x0000001900896836 */ /* 0x000fe20000000000 */
[----:B------:R-:W-:Y:S01]  /*4680*/  LOP3.LUT R3, R138, UR55, R3, 0x96, !PT ;  /* 0x000000378a037c12 */ /* 0x000fe2000f8e9603 */
[----:B------:R-:W-:Y:S01]  /*4690*/  @P3 VIADD R149, R0, 0x11 ;  /* 0x0000001100953836 */ /* 0x000fe20000000000 */
[----:B------:R-:W-:Y:S01]  /*46a0*/  LOP3.LUT R0, R250, UR58, R139, 0x96, !PT ;  /* 0x0000003afa007c12 */ /* 0x000fe2000f8e968b */
[----:B------:R-:W-:Y:S01]  /*46b0*/  FFMA.FTZ R28, R161, -UR8, R28 ;  /* 0x80000008a11c7c23 */ /* 0x000fe2000801001c */
[----:B------:R-:W-:Y:S01]  /*46c0*/  PLOP3.LUT P3, PT, PT, PT, UP1, 0x80, 0x8 ;  /* 0x000000000008781c */ /* 0x000fe20003f6f018 */
[----:B------:R-:W-:Y:S01]  /*46d0*/  IMAD.WIDE.U32 R132, R146, -0x2daee0ad, RZ ;  /* 0xd2511f5392847825 */ /* 0x000fe200078e00ff */
[----:B------:R-:W-:Y:S02]  /*46e0*/  LOP3.LUT R138, R244, UR54, R155, 0x96, !PT ;  /* 0x00000036f48a7c12 */ /* 0x000fe4000f8e969b */
[----:B------:R-:W-:Y:S01]  /*46f0*/  PLOP3.LUT P6, PT, PT, PT, UP1, 0x80, 0x8 ;  /* 0x000000000008781c */ /* 0x000fe20003fcf018 */
[----:B------:R-:W-:Y:S01]  /*4700*/  IMAD.WIDE.U32 R168, R0, -0x2daee0ad, RZ ;  /* 0xd2511f5300a87825 */ /* 0x000fe200078e00ff */
[----:B------:R-:W-:Y:S02]  /*4710*/  @P5 ISETP.GE.AND P5, PT, R149, UR43, PT ;  /* 0x0000002b95005c0c */ /* 0x000fe4000bfa6270 */
[----:B------:R-:W-:Y:S01]  /*4720*/  @P0 FSEL R22, R22, -INF , !P4 ;  /* 0xff80000016160808 */ /* 0x000fe20006000000 */
[C---:B------:R-:W-:Y:S01]  /*4730*/  VIADD R0, R229.reuse, 0xfffffff9 ;  /* 0xfffffff9e5007836 */ /* 0x040fe20000000000 */
[----:B------:R-:W-:Y:S01]  /*4740*/  PLOP3.LUT P0, PT, PT, PT, UP1, 0x80, 0x8 ;  /* 0x000000000008781c */ /* 0x000fe20003f0f018 */
[----:B------:R-:W-:Y:S01]  /*4750*/  VIADD R145, R229, 0xffffffd8 ;  /* 0xffffffd8e5917836 */ /* 0x000fe20000000000 */
[----:B------:R-:W-:Y:S01]  /*4760*/  LOP3.LUT R146, R154, UR50, R133, 0x96, !PT ;  /* 0x000000329a927c12 */ /* 0x000fe2000f8e9685 */
[----:B------:R-:W-:Y:S01]  /*4770*/  IMAD.WIDE.U32 R138, R138, -0x326172a9, RZ ;  /* 0xcd9e8d578a8a7825 */ /* 0x000fe200078e00ff */
[----:B------:R-:W-:Y:S02]  /*4780*/  IABS R0, R0 ;  /* 0x0000000000007213 */ /* 0x000fe40000000000 */
[----:B------:R-:W-:Y:S01]  /*4790*/  @P3 ISETP.GE.AND P3, PT, R148, UR43, PT ;  /* 0x0000002b94003c0c */ /* 0x000fe2000bf66270 */
[----:B------:R-:W-:Y:S01]  /*47a0*/  IMAD.WIDE.U32 R146, R146, -0x326172a9, RZ ;  /* 0xcd9e8d5792927825 */ /* 0x000fe200078e00ff */
[----:B------:R-:W-:Y:S02]  /*47b0*/  I2FP.F32.S32 R156, R0 ;  /* 0x00000000009c7245 */ /* 0x000fe40000201400 */
[----:B------:R-:W-:Y:S01]  /*47c0*/  LOP3.LUT R148, R244, UR54, R169, 0x96, !PT ;  /* 0x00000036f4947c12 */ /* 0x000fe2000f8e96a9 */
[----:B------:R-:W-:Y:S01]  /*47d0*/  FFMA.FTZ R23, R158, -UR8, R23 ;  /* 0x800000089e177c23 */ /* 0x000fe20008010017 */
[----:B------:R-:W-:Y:S01]  /*47e0*/  IABS R145, R145 ;  /* 0x0000009100917213 */ /* 0x000fe20000000000 */
[----:B------:R-:W-:Y:S01]  /*47f0*/  FFMA.FTZ R24, R156, -UR8, R24 ;  /* 0x800000089c187c23 */ /* 0x000fe20008010018 */
[----:B------:R-:W-:Y:S01]  /*4800*/  LOP3.LUT R150, R2, UR51, R139, 0x96, !PT ;  /* 0x0000003302967c12 */ /* 0x000fe2000f8e968b */
[----:B------:R-:W-:Y:S01]  /*4810*/  IMAD.WIDE.U32 R148, R148, -0x326172a9, RZ ;  /* 0xcd9e8d5794947825 */ /* 0x000fe200078e00ff */
[----:B------:R-:W-:Y:S02]  /*4820*/  I2FP.F32.S32 R145, R145 ;  /* 0x0000009100917245 */ /* 0x000fe40000201400 */
[----:B------:R-:W-:Y:S01]  /*4830*/  @P0 FSEL R24, R24, -INF , !P4 ;  /* 0xff80000018180808 */ /* 0x000fe20006000000 */
[----:B------:R-:W-:Y:S01]  /*4840*/  IMAD.WIDE.U32 R150, R150, -0x2daee0ad, RZ ;  /* 0xd2511f5396967825 */ /* 0x000fe200078e00ff */
[----:B------:R-:W-:Y:S02]  /*4850*/  PLOP3.LUT P0, PT, PT, PT, UP1, 0x80, 0x8 ;  /* 0x000000000008781c */ /* 0x000fe40003f0f018 */
[----:B------:R-:W-:Y:S01]  /*4860*/  LOP3.LUT R152, R2, UR51, R149, 0x96, !PT ;  /* 0x0000003302987c12 */ /* 0x000fe2000f8e9695 */
[----:B------:R-:W-:Y:S01]  /*4870*/  IMAD.WIDE.U32 R2, R3, -0x2daee0ad, RZ ;  /* 0xd2511f5303027825 */ /* 0x000fe200078e00ff */
[----:B------:R-:W-:Y:S03]  /*4880*/  @P6 ISETP.GE.AND P6, PT, R137, UR43, PT ;  /* 0x0000002b89006c0c */ /* 0x000fe6000bfc6270 */
[----:B------:R-:W-:Y:S01]  /*4890*/  FFMA.FTZ R21, R145, -UR8, R21 ;  /* 0x8000000891157c23 */ /* 0x000fe20008010015 */
[----:B------:R-:W-:Y:S01]  /*48a0*/  VIADD R137, R229, 0xfffffff8 ;  /* 0xfffffff8e5897836 */ /* 0x000fe20000000000 */
[----:B------:R-:W-:Y:S01]  /*48b0*/  LOP3.LUT R3, R168, UR50, R3, 0x96, !PT ;  /* 0x00000032a8037c12 */ /* 0x000fe2000f8e9603 */
[----:B------:R-:W-:Y:S01]  /*48c0*/  IMAD.WIDE.U32 R152, R152, -0x2daee0ad, RZ ;  /* 0xd2511f5398987825 */ /* 0x000fe200078e00ff */
[----:B------:R-:W-:Y:S02]  /*48d0*/  LOP3.LUT R139, R132, UR36, R151, 0x96, !PT ;  /* 0x00000024848b7c12 */ /* 0x000fe4000f8e9697 */
[----:B------:R-:W-:Y:S01]  /*48e0*/  IABS R137, R137 ;  /* 0x0000008900897213 */ /* 0x000fe20000000000 */
[----:B------:R-:W-:Y:S01]  /*48f0*/  FFMA.FTZ R34, R160, -UR8, R34 ;  /* 0x80000008a0227c23 */ /* 0x000fe20008010022 */
[----:B------:R-:W-:Y:S01]  /*4900*/  @P0 FSEL R26, R26, -INF , !P4 ;  /* 0xff8000001a1a0808 */ /* 0x000fe20006000000 */
[----:B------:R-:W-:Y:S01]  /*4910*/  FFMA.FTZ R27, R159, -UR8, R27 ;  /* 0x800000089f1b7c23 */ /* 0x000fe2000801001b */
[----:B------:R-:W-:Y:S01]  /*4920*/  PLOP3.LUT P0, PT, PT, PT, UP1, 0x80, 0x8 ;  /* 0x000000000008781c */ /* 0x000fe20003f0f018 */
[----:B------:R-:W-:Y:S01]  /*4930*/  FFMA.FTZ R30, R156, -UR8, R30 ;  /* 0x800000089c1e7c23 */ /* 0x000fe2000801001e */
[----:B------:R-:W-:Y:S01]  /*4940*/  LOP3.LUT R154, R2, UR36, R153, 0x96, !PT ;  /* 0x00000024029a7c12 */ /* 0x000fe2000f8e9699 */
[----:B------:R-:W-:Y:S01]  /*4950*/  IMAD.WIDE.U32 R2, R3, -0x326172a9, RZ ;  /* 0xcd9e8d5703027825 */ /* 0x000fe200078e00ff */
[----:B------:R-:W-:Y:S02]  /*4960*/  I2FP.F32.S32 R137, R137 ;  /* 0x0000008900897245 */ /* 0x000fe40000201400 */
[----:B------:R-:W-:Y:S01]  /*4970*/  LOP3.LUT R132, R138, UR45, R147, 0x96, !PT ;  /* 0x0000002d8a847c12 */ /* 0x000fe2000f8e9693 */
[----:B------:R-:W-:Y:S01]  /*4980*/  IMAD.WIDE.U32 R138, R139, -0x326172a9, RZ ;  /* 0xcd9e8d578b8a7825 */ /* 0x000fe200078e00ff */
[----:B------:R-:W-:Y:S03]  /*4990*/  LOP3.LUT R3, R148, UR45, R3, 0x96, !PT ;  /* 0x0000002d94037c12 */ /* 0x000fe6000f8e9603 */
[----:B------:R-:W-:Y:S01]  /*49a0*/  FFMA.FTZ R25, R137, -UR8, R25 ;  /* 0x8000000889197c23 */ /* 0x000fe20008010019 */
[----:B------:R-:W-:Y:S01]  /*49b0*/  IMAD.WIDE.U32 R154, R154, -0x326172a9, RZ ;  /* 0xcd9e8d579a9a7825 */ /* 0x000fe200078e00ff */
[----:B------:R-:W-:Y:S02]  /*49c0*/  LOP3.LUT R146, R146, UR33, R139, 0x96, !PT ;  /* 0x0000002192927c12 */ /* 0x000fe4000f8e968b */
[----:B------:R-:W-:Y:S01]  /*49d0*/  @P0 FSEL R21, R21, -INF , !P5 ;  /* 0xff80000015150808 */ /* 0x000fe20006800000 */
[----:B------:R-:W-:Y:S01]  /*49e0*/  IMAD.WIDE.U32 R132, R132, -0x2daee0ad, RZ ;  /* 0xd2511f5384847825 */ /* 0x000fe200078e00ff */
[----:B------:R-:W-:Y:S02]  /*49f0*/  PLOP3.LUT P0, PT, PT, PT, UP1, 0x80, 0x8 ;  /* 0x000000000008781c */ /* 0x000fe40003f0f018 */
[----:B------:R-:W-:Y:S01]  /*4a00*/  LOP3.LUT R148, R2, UR33, R155, 0x96, !PT ;  /* 0x0000002102947c12 */ /* 0x000fe2000f8e969b */
[----:B------:R-:W-:Y:S01]  /*4a10*/  IMAD.WIDE.U32 R2, R3, -0x2daee0ad, RZ ;  /* 0xd2511f5303027825 */ /* 0x000fe200078e00ff */
[----:B------:R-:W-:Y:S02]  /*4a20*/  PLOP3.LUT P4, PT, PT, PT, UP1, 0x80, 0x8 ;  /* 0x000000000008781c */ /* 0x000fe40003f8f018 */
        /* <DEDUP_REMOVED lines=11> */
[----:B------:R-:W-:Y:S02]  /*4ae0*/  LOP3.LUT R153, R138, UR23, R133, 0x96, !PT ;  /* 0x000000178a997c12 */ /* 0x000fe4000f8e9685 */
[----:B------:R-:W-:Y:S01]  /*4af0*/  @P4 FSEL R23, R23, -INF , !P5 ;  /* 0xff80000017174808 */ /* 0x000fe20006800000 */
[----:B------:R-:W-:Y:S01]  /*4b00*/  IMAD.WIDE.U32 R138, R139, -0x326172a9, RZ ;  /* 0xcd9e8d578b8a7825 */ /* 0x000fe200078e00ff */
[C---:B------:R-:W-:Y:S02]  /*4b10*/  PRMT R149, R2.reuse, 0x7770, RZ ;  /* 0x0000777002957816 */ /* 0x040fe400000000ff */
[C---:B------:R-:W-:Y:S01]  /*4b20*/  PRMT R150, R2.reuse, 0x7771, RZ ;  /* 0x0000777102967816 */ /* 0x040fe200000000ff */
[----:B------:R-:W-:Y:S01]  /*4b30*/  FFMA.FTZ R35, R145, -UR8, R35 ;  /* 0x8000000891237c23 */ /* 0x000fe20008010023 */
[----:B------:R-:W-:Y:S01]  /*4b40*/  PRMT R152, R2, 0x7773, RZ ;  /* 0x0000777302987816 */ /* 0x000fe200000000ff */
[----:B------:R-:W-:Y:S01]  /*4b50*/  FMUL.FTZ R137, R247, 1.4426950216293334961 ;  /* 0x3fb8aa3bf7897820 */ /* 0x000fe20000410000 */
[----:B------:R-:W-:Y:S01]  /*4b60*/  @P0 FSEL R28, R28, -INF , !P3 ;  /* 0xff8000001c1c0808 */ /* 0x000fe20005800000 */
[----:B------:R-:W-:Y:S01]  /*4b70*/  IMAD.SHL.U32 R167, R227, 0x8, RZ ;  /* 0x00000008e3a77824 */ /* 0x000fe200078e00ff */
[----:B------:R-:W-:Y:S02]  /*4b80*/  PLOP3.LUT P0, PT, PT, PT, UP1, 0x80, 0x8 ;  /* 0x000000000008781c */ /* 0x000fe40003f0f018 */
[----:B------:R-:W-:Y:S01]  /*4b90*/  LOP3.LUT R0, R132, UR19, R3, 0x96, !PT ;  /* 0x0000001384007c12 */ /* 0x000fe2000f8e9603 */
[----:B------:R-:W-:Y:S01]  /*4ba0*/  VIADD R132, R229, 0xffffffd1 ;  /* 0xffffffd1e5847836 */ /* 0x000fe20000000000 */
[----:B------:R-:W-:Y:S01]  /*4bb0*/  PRMT R151, R2, 0x7772, RZ ;  /* 0x0000777202977816 */ /* 0x000fe200000000ff */
[----:B------:R-:W-:Y:S01]  /*4bc0*/  IMAD.WIDE.U32 R2, R147, -0x326172a9, RZ ;  /* 0xcd9e8d5793027825 */ /* 0x000fe200078e00ff */
[----:B------:R-:W-:Y:S02]  /*4bd0*/  PLOP3.LUT P4, PT, PT, PT, UP1, 0x80, 0x8 ;  /* 0x000000000008781c */ /* 0x000fe40003f8f018 */
[----:B------:R-:W-:Y:S02]  /*4be0*/  LOP3.LUT R154, R154, UR23, R139, 0x96, !PT ;  /* 0x000000179a9a7c12 */ /* 0x000fe4000f8e968b */
[----:B------:R-:W-:Y:S01]  /*4bf0*/  LOP3.LUT R133, R138, UR19, R3, 0x96, !PT ;  /* 0x000000138a857c12 */ /* 0x000fe2000f8e9603 */
[----:B------:R-:W-:Y:S01]  /*4c00*/  VIADD R3, R229, 0xffffffd0 ;  /* 0xffffffd0e5037836 */ /* 0x000fe20000000000 */
[----:B------:R-:W-:Y:S02]  /*4c10*/  PRMT R138, R2, 0x7771, RZ ;  /* 0x00007771028a7816 */ /* 0x000fe400000000ff */
[----:B------:R-:W-:Y:S02]  /*4c20*/  @P0 FSEL R34, R34, -INF , !P3 ;  /* 0xff80000022220808 */ /* 0x000fe40005800000 */
[----:B------:R-:W-:Y:S02]  /*4c30*/  IABS R3, R3 ;  /* 0x0000000300037213 */ /* 0x000fe40000000000 */
[----:B------:R-:W-:Y:S02]  /*4c40*/  PLOP3.LUT P0, PT, PT, PT, UP1, 0x80, 0x8 ;  /* 0x000000000008781c */ /* 0x000fe40003f0f018 */
[C---:B------:R-:W-:Y:S02]  /*4c50*/  PRMT R139, R2.reuse, 0x7772, RZ ;  /* 0x00007772028b7816 */ /* 0x040fe400000000ff */
[C---:B------:R-:W-:Y:S02]  /*4c60*/  PRMT R134, R2.reuse, 0x7770, RZ ;  /* 0x0000777002867816 */ /* 0x040fe400000000ff */
[----:B------:R-:W-:Y:S02]  /*4c70*/  @P4 FSEL R27, R27, -INF , !P5 ;  /* 0xff8000001b1b4808 */ /* 0x000fe40006800000 */
[----:B------:R-:W-:Y:S02]  /*4c80*/  PRMT R147, R2, 0x7773, RZ ;  /* 0x0000777302937816 */ /* 0x000fe400000000ff */
[----:B------:R-:W-:Y:S02]  /*4c90*/  IABS R132, R132 ;  /* 0x0000008400847213 */ /* 0x000fe40000000000 */
[----:B------:R-:W-:Y:S02]  /*4ca0*/  PLOP3.LUT P5, PT, PT, PT, UP1, 0x80, 0x8 ;  /* 0x000000000008781c */ /* 0x000fe40003faf018 */
[----:B------:R-:W-:Y:S02]  /*4cb0*/  I2FP.F32.S32 R2, R3 ;  /* 0x0000000300027245 */ /* 0x000fe40000201400 */
[----:B------:R-:W-:Y:S02]  /*4cc0*/  PLOP3.LUT P4, PT, PT, PT, UP1, 0x80, 0x8 ;  /* 0x000000000008781c */ /* 0x000fe40003f8f018 */
[----:B------:R-:W-:Y:S01]  /*4cd0*/  I2FP.F32.S32 R132, R132 ;  /* 0x0000008400847245 */ /* 0x000fe20000201400 */
[----:B------:R-:W-:Y:S01]  /*4ce0*/  FFMA.FTZ R33, R2, -UR8, R33 ;  /* 0x8000000802217c23 */ /* 0x000fe20008010021 */
[----:B------:R-:W-:Y:S02]  /*4cf0*/  SHF.R.U32.HI R2, RZ, 0x18, R0 ;  /* 0x00000018ff027819 */ /* 0x000fe40000011600 */
[----:B------:R-:W-:Y:S01]  /*4d00*/  LOP3.LUT R3, R0, 0xff, RZ, 0xc0, !PT ;  /* 0x000000ff00037812 */ /* 0x000fe200078ec0ff */
[----:B------:R-:W-:Y:S01]  /*4d10*/  FFMA.FTZ R32, R132, -UR8, R32 ;  /* 0x8000000884207c23 */ /* 0x000fe20008010020 */
[----:B------:R-:W-:Y:S01]  /*4d20*/  @P0 FSEL R33, R33, -INF , !P6 ;  /* 0xff80000021210808 */ /* 0x000fe20007000000 */
[C---:B------:R-:W-:Y:S01]  /*4d30*/  FMUL.FTZ R132, R249.reuse, 1.4426950216293334961 ;  /* 0x3fb8aa3bf9847820 */ /* 0x040fe20000410000 */
[----:B------:R-:W-:Y:S02]  /*4d40*/  FSETP.NEU.FTZ.AND P0, PT, R249, -INF , PT ;  /* 0xff800000f900780b */ /* 0x000fe40003f1d000 */
[----:B------:R-:W-:Y:S02]  /*4d50*/  @P5 FSEL R32, R32, -INF , !P3 ;  /* 0xff80000020205808 */ /* 0x000fe40005800000 */
[----:B------:R-:W-:Y:S02]  /*4d60*/  PLOP3.LUT P5, PT, PT, PT, UP1, 0x80, 0x8 ;  /* 0x000000000008781c */ /* 0x000fe40003faf018 */
[----:B------:R-:W-:Y:S02]  /*4d70*/  @P4 FSEL R30, R30, -INF , !P3 ;  /* 0xff8000001e1e4808 */ /* 0x000fe40005800000 */
[----:B------:R-:W-:Y:S02]  /*4d80*/  FSEL R132, R132, RZ, P0 ;  /* 0x000000ff84847208 */ /* 0x000fe40000000000 */
[----:B------:R-:W-:Y:S02]  /*4d90*/  PLOP3.LUT P4, PT, PT, PT, UP1, 0x80, 0x8 ;  /* 0x000000000008781c */ /* 0x000fe40003f8f018 */
[----:B------:R-:W-:Y:S01]  /*4da0*/  PLOP3.LUT P3, PT, PT, PT, UP1, 0x80, 0x8 ;  /* 0x000000000008781c */ /* 0x000fe20003f6f018 */
[--C-:B------:R-:W-:Y:S01]  /*4db0*/  FFMA.FTZ R4, R4, UR14, -R132.reuse ;  /* 0x0000000e04047c23 */ /* 0x100fe20008010884 */
[--C-:B------:R-:W-:Y:S01]  /*4dc0*/  FFMA.FTZ R5, R5, UR14, -R132.reuse ;  /* 0x0000000e05057c23 */ /* 0x100fe20008010884 */
[----:B------:R-:W-:Y:S01]  /*4dd0*/  FSETP.NEU.FTZ.AND P0, PT, R247, -INF , PT ;  /* 0xff800000f700780b */ /* 0x000fe20003f1d000 */
[--C-:B------:R-:W-:Y:S01]  /*4de0*/  FFMA.FTZ R16, R16, UR14, -R132.reuse ;  /* 0x0000000e10107c23 */ /* 0x100fe20008010884 */
[----:B------:R-:W1:Y:S01]  /*4df0*/  MUFU.EX2 R140, R4 ;  /* 0x00000004008c7308 */ /* 0x000e620000000800 */
[----:B------:R-:W-:Y:S01]  /*4e00*/  @P5 FSEL R31, R31, -INF , !P6 ;  /* 0xff8000001f1f5808 */ /* 0x000fe20007000000 */
[----:B------:R-:W-:Y:S01]  /*4e10*/  FFMA.FTZ R17, R17, UR14, -R132 ;  /* 0x0000000e11117c23 */ /* 0x000fe20008010884 */
[----:B------:R-:W-:Y:S07]  /*4e20*/  ISETP.LE.U32.AND P5, PT, R2, UR11, PT ;  /* 0x0000000b02007c0c */ /* 0x000fee000bfa3070 */
[----:B------:R-:W2:Y:S01]  /*4e30*/  MUFU.EX2 R143, R5 ;  /* 0x00000005008f7308 */ /* 0x000ea20000000800 */
[----:B------:R-:W-:Y:S01]  /*4e40*/  PRMT R2, R0, 0x7632, R2 ;  /* 0x0000763200027816 */ /* 0x000fe20000000002 */
[--C-:B------:R-:W-:Y:S01]  /*4e50*/  FFMA.FTZ R20, R20, UR14, -R132.reuse ;  /* 0x0000000e14147c23 */ /* 0x100fe20008010884 */
[----:B------:R-:W-:Y:S07]  /*4e60*/  @P4 FSEL R29, R29, -INF , !P6 ;  /* 0xff8000001d1d4808 */ /* 0x000fee0007000000 */
[----:B------:R-:W-:Y:S01]  /*4e70*/  MUFU.EX2 R163, R16 ;  /* 0x0000001000a37308 */ /* 0x000fe20000000800 */
[----:B------:R-:W-:Y:S01]  /*4e80*/  ISETP.LE.U32.AND P4, PT, R3, UR11, PT ;  /* 0x0000000b03007c0c */ /* 0x000fe2000bf83070 */
[----:B------:R-:W-:Y:S01]  /*4e90*/  FMUL.FTZ R3, R248, 1.4426950216293334961 ;  /* 0x3fb8aa3bf8037820 */ /* 0x000fe20000410000 */
[----:B------:R-:W-:Y:S07]  /*4ea0*/  LOP3.LUT R0, R0, 0xffff, RZ, 0xc0, !PT ;  /* 0x0000ffff00007812 */ /* 0x000fee00078ec0ff */
[----:B------:R-:W-:Y:S01]  /*4eb0*/  MUFU.EX2 R159, R17 ;  /* 0x00000011009f7308 */ /* 0x000fe20000000800 */
[----:B------:R-:W-:Y:S01]  /*4ec0*/  @P3 FSEL R35, R35, -INF , !P6 ;  /* 0xff80000023233808 */ /* 0x000fe20007000000 */
[----:B------:R-:W-:Y:S01]  /*4ed0*/  FFMA.FTZ R21, R21, UR14, -R132 ;  /* 0x0000000e15157c23 */ /* 0x000fe20008010884 */
[----:B------:R-:W-:Y:S07]  /*4ee0*/  FSETP.NEU.FTZ.AND P6, PT, R248, -INF , PT ;  /* 0xff800000f800780b */ /* 0x000fee0003fdd000 */
[----:B------:R-:W-:Y:S01]  /*4ef0*/  MUFU.EX2 R157, R20 ;  /* 0x00000014009d7308 */ /* 0x000fe20000000800 */
[----:B------:R-:W-:Y:S01]  /*4f00*/  SHF.R.U32.HI R0, RZ, 0x8, R0 ;  /* 0x00000008ff007819 */ /* 0x000fe20000011600 */
[--C-:B------:R-:W-:Y:S01]  /*4f10*/  FFMA.FTZ R32, R32, UR14, -R132.reuse ;  /* 0x0000000e20207c23 */ /* 0x100fe20008010884 */
[----:B------:R-:W-:Y:S01]  /*4f20*/  FSEL R3, R3, RZ, P6 ;  /* 0x000000ff03037208 */ /* 0x000fe20003000000 */
[----:B------:R-:W-:Y:S01]  /*4f30*/  FFMA.FTZ R132, R33, UR14, -R132 ;  /* 0x0000000e21847c23 */ /* 0x000fe20008010884 */
[----:B------:R-:W-:Y:S01]  /*4f40*/  FSETP.NEU.FTZ.AND P6, PT, R246, -INF , PT ;  /* 0xff800000f600780b */ /* 0x000fe20003fdd000 */
[----:B-1----:R-:W-:Y:S01]  /*4f50*/  @!P4 FADD.FTZ R140, -R140, -RZ ;  /* 0x800000ff8c8cc221 */ /* 0x002fe20000010100 */
[----:B------:R-:W-:Y:S01]  /*4f60*/  LOP3.LUT R4, R0, 0xffff, RZ, 0xc0, !PT ;  /* 0x0000ffff00047812 */ /* 0x000fe200078ec0ff */
[--C-:B------:R-:W-:Y:S01]  /*4f70*/  FFMA.FTZ R6, R6, UR14, -R3.reuse ;  /* 0x0000000e06067c23 */ /* 0x100fe20008010803 */
[----:B------:R-:W-:Y:S01]  /*4f80*/  FSEL R0, R135, RZ, P6 ;  /* 0x000000ff87007208 */ /* 0x000fe20003000000 */
[----:B------:R-:W-:Y:S01]  /*4f90*/  FFMA.FTZ R7, R7, UR14, -R3 ;  /* 0x0000000e07077c23 */ /* 0x000fe20008010803 */
[----:B------:R-:W-:Y:S01]  /*4fa0*/  ISETP.LE.U32.AND P3, PT, R134, UR11, PT ;  /* 0x0000000b86007c0c */ /* 0x000fe2000bf63070 */
[----:B------:R-:W-:Y:S01]  /*4fb0*/  MUFU.EX2 R142, R6 ;  /* 0x00000006008e7308 */ /* 0x000fe20000000800 */
[----:B------:R-:W-:Y:S01]  /*4fc0*/  ISETP.LE.U32.AND P6, PT, R4, UR11, PT ;  /* 0x0000000b04007c0c */ /* 0x000fe2000bfc3070 */
[--C-:B------:R-:W-:Y:S01]  /*4fd0*/  FFMA.FTZ R10, R10, UR14, -R0.reuse ;  /* 0x0000000e0a0a7c23 */ /* 0x100fe20008010800 */
[----:B------:R-:W-:Y:S07]  /*4fe0*/  LOP3.LUT R134, R2, 0xff, RZ, 0xc0, !PT ;  /* 0x000000ff02867812 */ /* 0x000fee00078ec0ff */
[----:B------:R-:W1:Y:S01]  /*4ff0*/  MUFU.EX2 R141, R7 ;  /* 0x00000007008d7308 */ /* 0x000e620000000800 */
[----:B------:R-:W-:Y:S01]  /*5000*/  LOP3.LUT R4, R133, 0xff, RZ, 0xc0, !PT ;  /* 0x000000ff85047812 */ /* 0x000fe200078ec0ff */
[--C-:B------:R-:W-:Y:S01]  /*5010*/  FFMA.FTZ R11, R11, UR14, -R0.reuse ;  /* 0x0000000e0b0b7c23 */ /* 0x100fe20008010800 */
[----:B------:R-:W-:Y:S07]  /*5020*/  FSEL R2, R137, RZ, P0 ;  /* 0x000000ff89027208 */ /* 0x000fee0000000000 */
[----:B------:R-:W3:Y:S01]  /*5030*/  MUFU.EX2 R232, R10 ;  /* 0x0000000a00e87308 */ /* 0x000ee20000000800 */
[----:B------:R-:W-:Y:S01]  /*5040*/  ISETP.LE.U32.AND P0, PT, R134, UR11, PT ;  /* 0x0000000b86007c0c */ /* 0x000fe2000bf03070 */
[----:B------:R-:W-:Y:S01]  /*5050*/  FFMA.FTZ R14, R14, UR14, -R0 ;  /* 0x0000000e0e0e7c23 */ /* 0x000fe20008010800 */
[----:B------:R-:W-:Y:S01]  /*5060*/  ISETP.LE.U32.AND P4, PT, R4, UR11, PT ;  /* 0x0000000b04007c0c */ /* 0x000fe2000bf83070 */
[----:B------:R-:W-:Y:S01]  /*5070*/  FFMA.FTZ R9, R9, UR14, -R2 ;  /* 0x0000000e09097c23 */ /* 0x000fe20008010802 */
[----:B------:R-:W-:Y:S01]  /*5080*/  PRMT R4, R133, 0x7632, R4 ;  /* 0x0000763285047816 */ /* 0x000fe20000000004 */
[----:B--2---:R-:W-:Y:S01]  /*5090*/  @!P6 FADD.FTZ R143, -R143, -RZ ;  /* 0x800000ff8f8fe221 */ /* 0x004fe20000010100 */
[----:B------:R-:W-:Y:S03]  /*50a0*/  LOP3.LUT R5, R133, 0xffff, RZ, 0xc0, !PT ;  /* 0x0000ffff85057812 */ /* 0x000fe600078ec0ff */
[----:B------:R-:W2:Y:S01]  /*50b0*/  MUFU.EX2 R171, R9 ;  /* 0x0000000900ab7308 */ /* 0x000ea20000000800 */
[----:B------:R-:W-:Y:S01]  /*50c0*/  LOP3.LUT R4, R4, 0xff, RZ, 0xc0, !PT ;  /* 0x000000ff04047812 */ /* 0x000fe200078ec0ff */
[----:B-1----:R-:W-:Y:S01]  /*50d0*/  @!P5 FADD.FTZ R141, -R141, -RZ ;  /* 0x800000ff8d8dd221 */ /* 0x002fe20000010100 */
[----:B------:R-:W-:Y:S07]  /*50e0*/  SHF.R.U32.HI R5, RZ, 0x8, R5 ;  /* 0x00000008ff057819 */ /* 0x000fee0000011605 */
[----:B------:R-:W1:Y:S01]  /*50f0*/  MUFU.EX2 R230, R11 ;  /* 0x0000000b00e67308 */ /* 0x000e620000000800 */
[----:B------:R-:W-:Y:S01]  /*5100*/  ISETP.LE.U32.AND P6, PT, R4, UR11, PT ;  /* 0x0000000b04007c0c */ /* 0x000fe2000bfc3070 */
[----:B------:R-:W-:Y:S01]  /*5110*/  @!P0 FADD.FTZ R142, -R142, -RZ ;  /* 0x800000ff8e8e8221 */ /* 0x000fe20000010100 */
[----:B------:R-:W-:Y:S01]  /*5120*/  LOP3.LUT R4, R5, 0xffff, RZ, 0xc0, !PT ;  /* 0x0000ffff05047812 */ /* 0x000fe200078ec0ff */
[--C-:B------:R-:W-:Y:S01]  /*5130*/  FFMA.FTZ R12, R12, UR14, -R2.reuse ;  /* 0x0000000e0c0c7c23 */ /* 0x100fe20008010802 */
[----:B------:R-:W-:Y:S01]  /*5140*/  SHF.R.U32.HI R133, RZ, 0x18, R133 ;  /* 0x00000018ff857819 */ /* 0x000fe20000011685 */
[--C-:B------:R-:W-:Y:S01]  /*5150*/  FFMA.FTZ R8, R8, UR14, -R2.reuse ;  /* 0x0000000e08087c23 */ /* 0x100fe20008010802 */
[----:B------:R-:W-:Y:S03]  /*5160*/  ISETP.LE.U32.AND P0, PT, R4, UR11, PT ;  /* 0x0000000b04007c0c */ /* 0x000fe6000bf03070 */
[----:B------:R-:W4:Y:S01]  /*5170*/  MUFU.EX2 R169, R12 ;  /* 0x0000000c00a97308 */ /* 0x000f220000000800 */
[----:B------:R-:W-:Y:S01]  /*5180*/  ISETP.LE.U32.AND P5, PT, R133, UR11, PT ;  /* 0x0000000b85007c0c */ /* 0x000fe2000bfa3070 */
[--C-:B------:R-:W-:Y:S01]  /*5190*/  FFMA.FTZ R18, R18, UR14, -R3.reuse ;  /* 0x0000000e12127c23 */ /* 0x100fe20008010803 */
[----:B------:R-:W-:Y:S07]  /*51a0*/  IMAD.WIDE.U32 R6, R153, -0x2daee0ad, RZ ;  /* 0xd2511f5399067825 */ /* 0x000fee00078e00ff */
[----:B------:R4:W-:Y:S01]  /*51b0*/  MUFU.EX2 R231, R8 ;  /* 0x0000000800e77308 */ /* 0x0009e20000000800 */
[----:B---3--:R-:W-:Y:S01]  /*51c0*/  @!P6 FADD.FTZ R232, -R232, -RZ ;  /* 0x800000ffe8e8e221 */ /* 0x008fe20000010100 */
[----:B------:R-:W-:Y:S08]  /*51d0*/  ISETP.GT.U32.AND P6, PT, R139, UR11, PT ;  /* 0x0000000b8b007c0c */ /* 0x000ff0000bfc4070 */
[----:B------:R-:W3:Y:S01]  /*51e0*/  MUFU.EX2 R170, R14 ;  /* 0x0000000e00aa7308 */ /* 0x000ee20000000800 */
[----:B------:R-:W-:Y:S01]  /*51f0*/  FFMA.FTZ R19, R19, UR14, -R3 ;  /* 0x0000000e13137c23 */ /* 0x000fe20008010803 */
[----:B------:R-:W-:Y:S01]  /*5200*/  LOP3.LUT R7, R146, UR17, R7, 0x96, !PT ;  /* 0x0000001192077c12 */ /* 0x000fe2000f8e9607 */
[----:B------:R-:W-:Y:S04]  /*5210*/  IMAD.WIDE.U32 R4, R154, -0x2daee0ad, RZ ;  /* 0xd2511f539a047825 */ /* 0x000fe800078e00ff */
[----:B--2---:R-:W-:Y:S01]  /*5220*/  @!P0 FADD.FTZ R171, -R171, -RZ ;  /* 0x800000ffabab8221 */ /* 0x004fe20000010100 */
[----:B------:R-:W-:Y:S01]  /*5230*/  ISETP.LE.U32.AND P0, PT, R149, UR11, PT ;  /* 0x0000000b95007c0c */ /* 0x000fe2000bf03070 */
[----:B-1----:R-:W-:Y:S01]  /*5240*/  @!P5 FADD.FTZ R230, -R230, -RZ ;  /* 0x800000ffe6e6d221 */ /* 0x002fe20000010100 */
[----:B------:R-:W-:Y:S01]  /*5250*/  ISETP.GT.U32.AND P5, PT, R150, UR11, PT ;  /* 0x0000000b96007c0c */ /* 0x000fe2000bfa4070 */
[----:B----4-:R-:W-:Y:S01]  /*5260*/  @!P3 FADD.FTZ R169, -R169, -RZ ;  /* 0x800000ffa9a9b221 */ /* 0x010fe20000010100 */
[----:B------:R-:W1:Y:S01]  /*5270*/  MUFU.EX2 R164, R18 ;  /* 0x0000001200a47308 */ /* 0x000e620000000800 */
[----:B------:R-:W-:Y:S01]  /*5280*/  ISETP.GT.U32.AND P3, PT, R151, UR11, PT ;  /* 0x0000000b97007c0c */ /* 0x000fe2000bf64070 */
[--C-:B------:R-:W-:Y:S01]  /*5290*/  FFMA.FTZ R22, R22, UR14, -R3.reuse ;  /* 0x0000000e16167c23 */ /* 0x100fe20008010803 */
[----:B------:R-:W-:Y:S07]  /*52a0*/  PRMT R8, R6, 0x7771, RZ ;  /* 0x0000777106087816 */ /* 0x000fee00000000ff */
[----:B------:R-:W2:Y:S01]  /*52b0*/  MUFU.EX2 R162, R19 ;  /* 0x0000001300a27308 */ /* 0x000ea20000000800 */
[----:B---3--:R-:W-:Y:S01]  /*52c0*/  @P6 FADD.FTZ R170, -R170, -RZ ;  /* 0x800000ffaaaa6221 */ /* 0x008fe20000010100 */
[----:B------:R-:W-:Y:S01]  /*52d0*/  PRMT R9, R6, 0x7770, RZ ;  /* 0x0000777006097816 */ /* 0x000fe200000000ff */
[--C-:B------:R-:W-:Y:S01]  /*52e0*/  FFMA.FTZ R34, R34, UR14, -R3.reuse ;  /* 0x0000000e22227c23 */ /* 0x100fe20008010803 */
[C---:B------:R-:W-:Y:S01]  /*52f0*/  PRMT R11, R6.reuse, 0x7772, RZ ;  /* 0x00007772060b7816 */ /* 0x040fe200000000ff */
[----:B------:R-:W-:Y:S01]  /*5300*/  @!P0 FADD.FTZ R163, -R163, -RZ ;  /* 0x800000ffa3a38221 */ /* 0x000fe20000010100 */
[----:B------:R-:W-:Y:S01]  /*5310*/  PRMT R10, R6, 0x7773, RZ ;  /* 0x00007773060a7816 */ /* 0x000fe200000000ff */
[----:B------:R-:W-:Y:S01]  /*5320*/  @P5 FADD.FTZ R159, -R159, -RZ ;  /* 0x800000ff9f9f5221 */ /* 0x000fe20000010100 */
[----:B------:R-:W-:Y:S02]  /*5330*/  ISETP.GT.U32.AND P6, PT, R152, UR11, PT ;  /* 0x0000000b98007c0c */ /* 0x000fe4000bfc4070 */
[----:B------:R-:W3:Y:S01]  /*5340*/  MUFU.EX2 R154, R21 ;  /* 0x00000015009a7308 */ /* 0x000ee20000000800 */
[----:B------:R-:W-:Y:S01]  /*5350*/  LOP3.LUT R6, R7, 0xff, RZ, 0xc0, !PT ;  /* 0x000000ff07067812 */ /* 0x000fe200078ec0ff */
[----:B-1----:R-:W-:Y:S01]  /*5360*/  @P3 FADD.FTZ R164, -R164, -RZ ;  /* 0x800000ffa4a43221 */ /* 0x002fe20000010100 */
[----:B------:R-:W-:Y:S01]  /*5370*/  ISETP.GT.U32.AND P0, PT, R8, UR11, PT ;  /* 0x0000000b08007c0c */ /* 0x000fe2000bf04070 */
[--C-:B------:R-:W-:Y:S01]  /*5380*/  FFMA.FTZ R23, R23, UR14, -R3.reuse ;  /* 0x0000000e17177c23 */ /* 0x100fe20008010803 */
[----:B------:R-:W-:Y:S01]  /*5390*/  LOP3.LUT R8, R7, 0xffff, RZ, 0xc0, !PT ;  /* 0x0000ffff07087812 */ /* 0x000fe200078ec0ff */
[----:B------:R-:W-:Y:S01]  /*53a0*/  FFMA.FTZ R3, R35, UR14, -R3 ;  /* 0x0000000e23037c23 */ /* 0x000fe20008010803 */
[----:B------:R-:W-:Y:S03]  /*53b0*/  ISETP.LE.U32.AND P5, PT, R6, UR11, PT ;  /* 0x0000000b06007c0c */ /* 0x000fe6000bfa3070 */
        /* <DEDUP_REMOVED lines=43> */
[----:B------:R-:W-:Y:S01]  /*5670*/  PRMT R8, R4, 0x7770, RZ ;  /* 0x0000777004087816 */ /* 0x000fe200000000ff */
[----:B----4-:R-:W-:Y:S01]  /*5680*/  @P4 FADD.FTZ R168, -R168, -RZ ;  /* 0x800000ffa8a84221 */ /* 0x010fe20000010100 */
[----:B------:R-:W-:Y:S01]  /*5690*/  PRMT R7, R4, 0x7771, RZ ;  /* 0x0000777104077816 */ /* 0x000fe200000000ff */
[----:B-1----:R-:W-:Y:S01]  /*56a0*/  @!P5 FADD.FTZ R160, -R160, -RZ ;  /* 0x800000ffa0a0d221 */ /* 0x002fe20000010100 */
[----:B------:R-:W-:Y:S03]  /*56b0*/  PRMT R6, R4, 0x7773, RZ ;  /* 0x0000777304067816 */ /* 0x000fe600000000ff */
[----:B------:R-:W-:Y:S01]  /*56c0*/  MUFU.EX2 R152, R32 ;  /* 0x0000002000987308 */ /* 0x000fe20000000800 */
[----:B------:R-:W-:Y:S01]  /*56d0*/  F2FP.RELU.F16.F32.PACK_AB R4, R143, R140 ;  /* 0x0000008c8f04723e */ /* 0x000fe200000008ff */
[----:B------:R-:W-:Y:S01]  /*56e0*/  FFMA.FTZ R27, R27, UR14, -R0 ;  /* 0x0000000e1b1b7c23 */ /* 0x000fe20008010800 */
[----:B------:R-:W-:Y:S07]  /*56f0*/  F2FP.RELU.F16.F32.PACK_AB R3, R141, R142 ;  /* 0x0000008e8d03723e */ /* 0x000fee00000008ff */
[----:B------:R-:W1:Y:S01]  /*5700*/  MUFU.EX2 R153, R34 ;  /* 0x0000002200997308 */ /* 0x000e620000000800 */
        /* <DEDUP_REMOVED lines=8> */
[----:B------:R-:W-:Y:S01]  /*5790*/  FFMA.FTZ R0, R31, UR14, -R0 ;  /* 0x0000000e1f007c23 */ /* 0x000fe20008010800 */
[----:B------:R-:W4:Y:S01]  /*57a0*/  MUFU.EX2 R165, R26 ;  /* 0x0000001a00a57308 */ /* 0x000f220000000800 */
[----:B------:R-:W-:Y:S03]  /*57b0*/  IMAD.SHL.U32 R148, R227, 0x40, RZ ;  /* 0x00000040e3947824 */ /* 0x000fe600078e00ff */
[----:B------:R-:W-:Y:S01]  /*57c0*/  @P4 FADD.FTZ R166, -R166, -RZ ;  /* 0x800000ffa6a64221 */ /* 0x000fe20000010100 */
[----:B------:R-:W-:Y:S01]  /*57d0*/  ISETP.LE.U32.AND P4, PT, R9, UR11, PT ;  /* 0x0000000b09007c0c */ /* 0x000fe2000bf83070 */
[----:B------:R-:W-:Y:S01]  /*57e0*/  @P5 FADD.FTZ R155, -R155, -RZ ;  /* 0x800000ff9b9b5221 */ /* 0x000fe20000010100 */
[----:B------:R-:W-:Y:S01]  /*57f0*/  ISETP.LE.U32.AND P5, PT, R5, UR11, PT ;  /* 0x0000000b05007c0c */ /* 0x000fe2000bfa3070 */
[----:B-1----:R-:W-:Y:S01]  /*5800*/  @P6 FADD.FTZ R153, -R153, -RZ ;  /* 0x800000ff99996221 */ /* 0x002fe20000010100 */
[----:B------:R-:W-:Y:S01]  /*5810*/  F2FP.RELU.F16.F32.PACK_AB R5, R159, R163 ;  /* 0x000000a39f05723e */ /* 0x000fe200000008ff */
[----:B------:R1:W-:Y:S01]  /*5820*/  MUFU.EX2 R147, R2 ;  /* 0x0000000200937308 */ /* 0x0003e20000000800 */
[----:B------:R-:W-:Y:S02]  /*5830*/  ISETP.GT.U32.AND P6, PT, R6, UR11, PT ;  /* 0x0000000b06007c0c */ /* 0x000fe4000bfc4070 */
[----:B------:R-:W-:Y:S07]  /*5840*/  F2FP.RELU.F16.F32.PACK_AB R6, R230, R232 ;  /* 0x000000e8e606723e */ /* 0x000fee00000008ff */
[----:B------:R1:W1:Y:S01]  /*5850*/  MUFU.EX2 R145, R0 ;  /* 0x0000000000917308 */ /* 0x0002620000000800 */
[----:B----4-:R-:W-:Y:S01]  /*5860*/  @!P3 FADD.FTZ R165, -R165, -RZ ;  /* 0x800000ffa5a5b221 */ /* 0x010fe20000010100 */
[----:B------:R-:W-:Y:S02]  /*5870*/  ISETP.LE.U32.AND P3, PT, R8, UR11, PT ;  /* 0x0000000b08007c0c */ /* 0x000fe4000bf63070 */
[----:B---3--:R-:W-:Y:S01]  /*5880*/  F2FP.RELU.F16.F32.PACK_AB R4, R162, R164 ;  /* 0x000000a4a204723e */ /* 0x008fe200000008ff */
[----:B------:R-:W-:Y:S01]  /*5890*/  @!P4 FADD.FTZ R152, -R152, -RZ ;  /* 0x800000ff9898c221 */ /* 0x000fe20000010100 */
[----:B------:R-:W-:Y:S01]  /*58a0*/  ISETP.GT.U32.AND P4, PT, R7, UR11, PT ;  /* 0x0000000b07007c0c */ /* 0x000fe2000bf84070 */
[C---:B--2---:R-:W-:Y:S01]  /*58b0*/  IMAD.IADD R3, R252.reuse, 0x1, R144 ;  /* 0x00000001fc037824 */ /* 0x044fe200078e0290 */
[----:B------:R-:W-:Y:S02]  /*58c0*/  F2FP.RELU.F16.F32.PACK_AB R7, R171, R231 ;  /* 0x000000e7ab07723e */ /* 0x000fe400000008ff */
[----:B------:R-:W2:Y:S01]  /*58d0*/  MUFU.EX2 R151, R27 ;  /* 0x0000001b00977308 */ /* 0x000ea20000000800 */
[----:B-1----:R-:W-:Y:S01]  /*58e0*/  IMAD.IADD R2, R252, 0x1, R136 ;  /* 0x00000001fc027824 */ /* 0x002fe200078e0288 */
[----:B------:R1:W-:Y:S08]  /*58f0*/  STS [R3+0x13000], R5 ;  /* 0x0130000503007388 */ /* 0x0003f00000000800 */
[----:B------:R-:W3:Y:S01]  /*5900*/  MUFU.EX2 R149, R28 ;  /* 0x0000001c00957308 */ /* 0x000ee20000000800 */
[----:B------:R-:W-:Y:S01]  /*5910*/  F2FP.RELU.F16.F32.PACK_AB R0, R150, R152 ;  /* 0x000000989600723e */ /* 0x000fe200000008ff */
[----:B------:R-:W-:Y:S01]  /*5920*/  @P6 FADD.FTZ R145, -R145, -RZ ;  /* 0x800000ff91916221 */ /* 0x000fe20000010100 */
[----:B------:R4:W-:Y:S07]  /*5930*/  STS [R3+0x13400], R4 ;  /* 0x0134000403007388 */ /* 0x0009ee0000000800 */
[----:B------:R-:W1:Y:S01]  /*5940*/  MUFU.EX2 R146, R30 ;  /* 0x0000001e00927308 */ /* 0x000e620000000800 */
[----:B------:R-:W-:Y:S01]  /*5950*/  @P4 FADD.FTZ R147, -R147, -RZ ;  /* 0x800000ff93934221 */ /* 0x000fe20000010100 */
[----:B------:R4:W-:Y:S01]  /*5960*/  STS [R144+0x14000], R7 ;  /* 0x0140000790007388 */ /* 0x0009e20000000800 */
[----:B------:R-:W-:Y:S01]  /*5970*/  FSETP.GE.FTZ.AND P4, PT, R157, RZ, PT ;  /* 0x000000ff9d00720b */ /* 0x000fe20003f96000 */
[----:B--2---:R-:W-:Y:S02]  /*5980*/  @!P5 FADD.FTZ R151, -R151, -RZ ;  /* 0x800000ff9797d221 */ /* 0x004fe40000010100 */
[----:B------:R2:W-:Y:S01]  /*5990*/  STS [R144+0x14400], R6 ;  /* 0x0144000690007388 */ /* 0x0005e20000000800 */
[----:B------:R-:W-:Y:S01]  /*59a0*/  FSETP.GE.FTZ.AND P5, PT, R159, RZ, PT ;  /* 0x000000ff9f00720b */ /* 0x000fe20003fb6000 */
[----:B---3--:R-:W-:Y:S01]  /*59b0*/  @!P3 FADD.FTZ R149, -R149, -RZ ;  /* 0x800000ff9595b221 */ /* 0x008fe20000010100 */
[----:B------:R-:W-:Y:S01]  /*59c0*/  FSETP.GE.FTZ.AND P3, PT, R142, RZ, PT ;  /* 0x000000ff8e00720b */ /* 0x000fe20003f76000 */
[----:B-1----:R-:W-:Y:S01]  /*59d0*/  @P0 FADD.FTZ R146, -R146, -RZ ;  /* 0x800000ff92920221 */ /* 0x002fe20000010100 */
[----:B------:R-:W-:Y:S02]  /*59e0*/  F2FP.RELU.F16.F32.PACK_AB R5, R154, R157 ;  /* 0x0000009d9a05723e */ /* 0x000fe400000008ff */
[----:B----4-:R-:W-:Y:S02]  /*59f0*/  F2FP.RELU.F16.F32.PACK_AB R4, R156, R158 ;  /* 0x0000009e9c04723e */ /* 0x010fe400000008ff */
[----:B------:R-:W-:Y:S02]  /*5a00*/  F2FP.RELU.F16.F32.PACK_AB R7, R168, R169 ;  /* 0x000000a9a807723e */ /* 0x000fe400000008ff */
[----:B--2---:R-:W-:Y:S03]  /*5a10*/  F2FP.RELU.F16.F32.PACK_AB R6, R166, R170 ;  /* 0x000000aaa606723e */ /* 0x004fe600000008ff */
[----:B------:R-:W-:Y:S04]  /*5a20*/  STS [R3+0x14000], R7 ;  /* 0x0140000703007388 */ /* 0x000fe80000000800 */
[----:B------:R1:W-:Y:S04]  /*5a30*/  STS [R3+0x14400], R6 ;  /* 0x0144000603007388 */ /* 0x0003e80000000800 */
[----:B------:R2:W-:Y:S04]  /*5a40*/  STS [R136], R5 ;  /* 0x0000000588007388 */ /* 0x0005e80000000800 */
[----:B------:R3:W-:Y:S04]  /*5a50*/  STS [R136+0x400], R4 ;  /* 0x0004000488007388 */ /* 0x0007e80000000800 */
[----:B------:R4:W-:Y:S01]  /*5a60*/  STS [R2], R0 ;  /* 0x0000000002007388 */ /* 0x0009e20000000800 */
[----:B-1----:R-:W-:Y:S02]  /*5a70*/  F2FP.RELU.F16.F32.PACK_AB R6, R160, R161 ;  /* 0x000000a1a006723e */ /* 0x002fe400000008ff */
[----:B------:R-:W-:Y:S02]  /*5a80*/  F2FP.RELU.F16.F32.PACK_AB R3, R145, R146 ;  /* 0x000000929103723e */ /* 0x000fe400000008ff */
[----:B--2---:R-:W-:Y:S02]  /*5a90*/  F2FP.RELU.F16.F32.PACK_AB R5, R151, R165 ;  /* 0x000000a59705723e */ /* 0x004fe400000008ff */
[----:B---3--:R-:W-:Y:S02]  /*5aa0*/  F2FP.RELU.F16.F32.PACK_AB R4, R147, R149 ;  /* 0x000000959304723e */ /* 0x008fe400000008ff */
[----:B----4-:R-:W-:Y:S05]  /*5ab0*/  F2FP.RELU.F16.F32.PACK_AB R0, R155, R153 ;  /* 0x000000999b00723e */ /* 0x010fea00000008ff */
[----:B------:R1:W-:Y:S04]  /*5ac0*/  STS [R2+0x400], R0 ;  /* 0x0004000002007388 */ /* 0x0003e80000000800 */
[----:B------:R-:W-:Y:S04]  /*5ad0*/  STS [R136+0x1000], R6 ;  /* 0x0010000688007388 */ /* 0x000fe80000000800 */
[----:B------:R-:W-:Y:S04]  /*5ae0*/  STS [R136+0x1400], R5 ;  /* 0x0014000588007388 */ /* 0x000fe80000000800 */
[----:B------:R-:W-:Y:S04]  /*5af0*/  STS [R2+0x1000], R4 ;  /* 0x0010000402007388 */ /* 0x000fe80000000800 */
[----:B------:R2:W-:Y:S01]  /*5b00*/  STS [R2+0x1400], R3 ;  /* 0x0014000302007388 */ /* 0x0005e20000000800 */
[----:B-1----:R-:W-:Y:S05]  /*5b10*/  LEA R0, R226, UR4, 0x1 ;  /* 0x00000004e2007c11 */ /* 0x002fea000f8e08ff */
[----:B------:R-:W1:Y:S08]  /*5b20*/  LDSM.16.M88.4 R32, [R0+0x6000] ;  /* 0x006000000020783b */ /* 0x000e700000000200 */
[----:B------:R-:W3:Y:S01]  /*5b30*/  LDSM.16.M88.4 R28, [R0+0x6800] ;  /* 0x00680000001c783b */ /* 0x000ee20000000200 */
[C---:B--2---:R-:W-:Y:S02]  /*5b40*/  VIADD R3, R0.reuse, 0x6000 ;  /* 0x0000600000037836 */ /* 0x044fe40000000000 */
[----:B------:R-:W-:Y:S02]  /*5b50*/  VIADD R2, R0, 0x6020 ;  /* 0x0000602000027836 */ /* 0x000fe40000000000 */
[----:B------:R-:W-:Y:S05]  /*5b60*/  @P1 VIADD R2, R3, 0xffffffe0 ;  /* 0xffffffe003021836 */ /* 0x000fea0000000000 */
[----:B------:R-:W2:Y:S08]  /*5b70*/  LDSM.16.M88.4 R132, [R2] ;  /* 0x000000000284783b */ /* 0x000eb00000000200 */
[----:B------:R-:W4:Y:S01]  /*5b80*/  LDSM.16.M88.4 R136, [R2+0x800] ;  /* 0x000800000288783b */ /* 0x000f220000000200 */
[-C--:B-1----:R-:W-:Y:S08]  /*5b90*/  HMMA.16816.F32 R4, R32, R172.reuse, RZ ;  /* 0x000000ac2004723c */ /* 0x082ff000000018ff */
[C---:B---3--:R-:W-:Y:S08]  /*5ba0*/  HMMA.16816.F32 R8, R28.reuse, R172, RZ ;  /* 0x000000ac1c08723c */ /* 0x048ff000000018ff */
[-C--:B------:R-:W-:Y:S08]  /*5bb0*/  HMMA.16816.F32 R12, R28, R174.reuse, RZ ;  /* 0x000000ae1c0c723c */ /* 0x080ff000000018ff */
[C---:B------:R-:W-:Y:S08]  /*5bc0*/  HMMA.16816.F32 R16, R32.reuse, R174, RZ ;  /* 0x000000ae2010723c */ /* 0x040ff000000018ff */
[-C--:B------:R-:W-:Y:S08]  /*5bd0*/  HMMA.16816.F32 R20, R32, R176.reuse, RZ ;  /* 0x000000b02014723c */ /* 0x080ff000000018ff */
[C---:B------:R-:W-:Y:S08]  /*5be0*/  HMMA.16816.F32 R24, R28.reuse, R176, RZ ;  /* 0x000000b01c18723c */ /* 0x040ff000000018ff */
[-C--:B------:R-:W-:Y:S08]  /*5bf0*/  HMMA.16816.F32 R28, R28, R178.reuse, RZ ;  /* 0x000000b21c1c723c */ /* 0x080ff000000018ff */
[----:B------:R-:W-:Y:S08]  /*5c00*/  HMMA.16816.F32 R32, R32, R178, RZ ;  /* 0x000000b22020723c */ /* 0x000ff000000018ff */
[-C--:B--2---:R-:W-:Y:S08]  /*5c10*/  HMMA.16816.F32 R4, R132, R180.reuse, R4 ;  /* 0x000000b48404723c */ /* 0x084ff00000001804 */
        /* <DEDUP_REMOVED lines=41> */
[----:B------:R-:W-:Y:S02]  /*5eb0*/  LEA.HI.X R139, R241, R137, RZ, 0x2, P0 ;  /* 0x00000089f18b7211 */ /* 0x000fe400000f14ff */
[----:B------:R-:W-:Y:S03]  /*5ec0*/  FSETP.GE.FTZ.AND P0, PT, R140, RZ, PT ;  /* 0x000000ff8c00720b */ /* 0x000fe60003f16000 */
[----:B------:R-:W2:Y:S04]  /*5ed0*/  LDG.E R137, desc[UR40][R138.64] ;  /* 0x000000288a897981 */ /* 0x000ea8000c1e1900 */
[----:B------:R-:W3:Y:S01]  /*5ee0*/  LDG.E R136, desc[UR40][R138.64+0x20] ;  /* 0x000020288a887981 */ /* 0x000ee2000c1e1900 */
[-C--:B-1----:R-:W-:Y:S11]  /*5ef0*/  HMMA.16816.F32 R4, R132, R212.reuse, R4 ;  /* 0x000000d48404723c */ /* 0x082ff60000001804 */
[----:B------:R-:W-:Y:S08]  /*5f00*/  @!UPT UIADD3 URZ, UPT, UPT, URZ, URZ, URZ ;  /* 0x000000fffffff290 */ /* 0x000ff0000fffe0ff */
[----:B--2---:R-:W-:Y:S01]  /*5f10*/  FADD.FTZ R0, -R137, R4 ;  /* 0x0000000489007221 */ /* 0x004fe20000010100 */
[----:B---3--:R-:W-:Y:S04]  /*5f20*/  FADD.FTZ R3, -R136, R6 ;  /* 0x0000000688037221 */ /* 0x008fe80000010100 */
[----:B------:R-:W-:Y:S02]  /*5f30*/  FSEL R0, R0, R137, P0 ;  /* 0x0000008900007208 */ /* 0x000fe40000000000 */
[----:B------:R-:W-:Y:S02]  /*5f40*/  FSETP.GE.FTZ.AND P0, PT, R143, RZ, PT ;  /* 0x000000ff8f00720b */ /* 0x000fe40003f16000 */
[----:B------:R-:W-:Y:S01]  /*5f50*/  FSEL R3, R3, R136, P3 ;  /* 0x0000008803037208 */ /* 0x000fe20001800000 */
[----:B------:R-:W-:Y:S01]  /*5f60*/  FMUL.FTZ R140, R140, R0 ;  /* 0x000000008c8c7220 */ /* 0x000fe20000410000 */
[----:B------:R-:W-:Y:S01]  /*5f70*/  FADD.FTZ R0, -R137, R5 ;  /* 0x0000000589007221 */ /* 0x000fe20000010100 */
[----:B------:R-:W-:Y:S02]  /*5f80*/  FSETP.GE.FTZ.AND P3, PT, R163, RZ, PT ;  /* 0x000000ffa300720b */ /* 0x000fe40003f76000 */
[----:B------:R-:W-:Y:S02]  /*5f90*/  FMUL.FTZ R142, R142, R3 ;  /* 0x000000038e8e7220 */ /* 0x000fe40000410000 */
[-C--:B------:R-:W-:Y:S02]  /*5fa0*/  FSEL R0, R0, R137.reuse, P0 ;  /* 0x0000008900007208 */ /* 0x080fe40000000000 */
[----:B------:R-:W-:Y:S03]  /*5fb0*/  FSETP.GE.FTZ.AND P0, PT, R141, RZ, PT ;  /* 0x000000ff8d00720b */ /* 0x000fe60003f16000 */
[----:B------:R-:W-:Y:S01]  /*5fc0*/  FMUL.FTZ R143, R143, R0 ;  /* 0x000000008f8f7220 */ /* 0x000fe20000410000 */
[----:B------:R-:W-:Y:S02]  /*5fd0*/  FADD.FTZ R0, -R136, R7 ;  /* 0x0000000788007221 */ /* 0x000fe40000010100 */
[----:B------:R1:W2:Y:S03]  /*5fe0*/  LDSM.16.M88.4 R4, [R2+0x2800] ;  /* 0x002800000204783b */ /* 0x0002a60000000200 */
[----:B------:R-:W-:Y:S02]  /*5ff0*/  FSEL R0, R0, R136, P0 ;  /* 0x0000008800007208 */ /* 0x000fe40000000000 */
[----:B------:R-:W-:Y:S03]  /*6000*/  FSETP.GE.FTZ.AND P0, PT, R150, RZ, PT ;  /* 0x000000ff9600720b */ /* 0x000fe60003f16000 */
[----:B------:R-:W-:Y:S01]  /*6010*/  FMUL.FTZ R141, R141, R0 ;  /* 0x000000008d8d7220 */ /* 0x000fe20000410000 */
[----:B------:R-:W-:Y:S04]  /*6020*/  LOP3.LUT R0, R228, 0x30, RZ, 0xc0, !PT ;  /* 0x00000030e4007812 */ /* 0x000fe800078ec0ff */
[----:B------:R-:W-:Y:S04]  /*6030*/  LOP3.LUT R0, R0, 0x8, R227, 0xf8, !PT ;  /* 0x0000000800007812 */ /* 0x000fe800078ef8e3 */
[----:B------:R-:W-:Y:S04]  /*6040*/  LOP3.LUT R0, R0, 0x1c0, R148, 0xf8, !PT ;  /* 0x000001c000007812 */ /* 0x000fe800078ef894 */
[----:B------:R-:W-:Y:S02]  /*6050*/  LOP3.LUT R3, R0, 0x38, R167, 0x78, !PT ;  /* 0x0000003800037812 */ /* 0x000fe400078e78a7 */
[----:B-1----:R-:W-:Y:S05]  /*6060*/  LOP3.LUT R2, R148, 0x400, RZ, 0xc0, !PT ;  /* 0x0000040094027812 */ /* 0x002fea00078ec0ff */
[----:B------:R-:W-:Y:S01]  /*6070*/  IMAD R3, R3, 0x2, R2 ;  /* 0x0000000203037824 */ /* 0x000fe200078e0202 */
[C---:B--2---:R-:W-:Y:S08]  /*6080*/  HMMA.16816.F32 R8, R4.reuse, R212, R8 ;  /* 0x000000d40408723c */ /* 0x044ff00000001808 */
[-C--:B------:R-:W-:Y:S08]  /*6090*/  HMMA.16816.F32 R12, R4, R214.reuse, R12 ;  /* 0x000000d6040c723c */ /* 0x080ff0000000180c */
[C---:B------:R-:W-:Y:S08]  /*60a0*/  HMMA.16816.F32 R16, R132.reuse, R214, R16 ;  /* 0x000000d68410723c */ /* 0x040ff00000001810 */
[-C--:B------:R-:W-:Y:S08]  /*60b0*/  HMMA.16816.F32 R20, R132, R216.reuse, R20 ;  /* 0x000000d88414723c */ /* 0x080ff00000001814 */
[C---:B------:R-:W-:Y:S04]  /*60c0*/  HMMA.16816.F32 R24, R4.reuse, R216, R24 ;  /* 0x000000d80418723c */ /* 0x040fe80000001818 */
[C---:B------:R-:W-:Y:S04]  /*60d0*/  FADD.FTZ R16, -R137.reuse, R16 ;  /* 0x0000001089107221 */ /* 0x040fe80000010100 */
[-C--:B------:R-:W-:Y:S01]  /*60e0*/  HMMA.16816.F32 R28, R4, R218.reuse, R28 ;  /* 0x000000da041c723c */ /* 0x080fe2000000181c */
[----:B------:R1:W5:Y:S02]  /*60f0*/  LDG.E R4, desc[UR40][R138.64+0x80] ;  /* 0x000080288a047981 */ /* 0x000364000c1e1900 */
[-C--:B------:R-:W-:Y:S01]  /*6100*/  FSEL R0, R16, R137.reuse, P3 ;  /* 0x0000008910007208 */ /* 0x080fe20001800000 */
[C---:B------:R-:W-:Y:S01]  /*6110*/  FADD.FTZ R16, -R137.reuse, R17 ;  /* 0x0000001189107221 */ /* 0x040fe20000010100 */
[----:B------:R-:W-:Y:S01]  /*6120*/  FSETP.GE.FTZ.AND P3, PT, R154, RZ, PT ;  /* 0x000000ff9a00720b */ /* 0x000fe20003f76000 */
[----:B------:R1:W5:Y:S01]  /*6130*/  LDG.E R5, desc[UR40][R138.64+0xa0] ;  /* 0x0000a0288a057981 */ /* 0x000362000c1e1900 */
[C---:B------:R-:W-:Y:S01]  /*6140*/  FADD.FTZ R2, -R137.reuse, R20 ;  /* 0x0000001489027221 */ /* 0x040fe20000010100 */
[----:B------:R-:W-:Y:S04]  /*6150*/  HMMA.16816.F32 R32, R132, R218, R32 ;  /* 0x000000da8420723c */ /* 0x000fe80000001820 */
[-C--:B------:R-:W-:Y:S01]  /*6160*/  FSEL R16, R16, R137.reuse, P5 ;  /* 0x0000008910107208 */ /* 0x080fe20002800000 */
[----:B------:R-:W-:Y:S01]  /*6170*/  FADD.FTZ R21, -R137, R21 ;  /* 0x0000001589157221 */ /* 0x000fe20000010100 */
[-C--:B------:R-:W-:Y:S01]  /*6180*/  FSEL R2, R2, R137.reuse, P4 ;  /* 0x0000008902027208 */ /* 0x080fe20002000000 */
[----:B------:R-:W-:Y:S02]  /*6190*/  FMUL.FTZ R163, R163, R0 ;  /* 0x00000000a3a37220 */ /* 0x000fe40000410000 */
[----:B------:R-:W-:Y:S01]  /*61a0*/  FMUL.FTZ R16, R159, R16 ;  /* 0x000000109f107220 */ /* 0x000fe20000410000 */
[----:B------:R-:W-:Y:S01]  /*61b0*/  FSEL R21, R21, R137, P3 ;  /* 0x0000008915157208 */ /* 0x000fe20001800000 */
[----:B------:R-:W-:Y:S01]  /*61c0*/  FMUL.FTZ R157, R157, R2 ;  /* 0x000000029d9d7220 */ /* 0x000fe20000410000 */
[----:B------:R-:W-:Y:S02]  /*61d0*/  FSETP.GE.FTZ.AND P3, PT, R152, RZ, PT ;  /* 0x000000ff9800720b */ /* 0x000fe40003f76000 */
[----:B------:R-:W-:Y:S01]  /*61e0*/  F2FP.F16.F32.PACK_AB R2, R143, R140 ;  /* 0x0000008c8f02723e */ /* 0x000fe200000000ff */
[----:B------:R-:W-:Y:S01]  /*61f0*/  FMUL.FTZ R21, R154, R21 ;  /* 0x000000159a157220 */ /* 0x000fe20000410000 */
[----:B------:R-:W-:Y:S03]  /*6200*/  F2FP.F16.F32.PACK_AB R16, R16, R163 ;  /* 0x000000a31010723e */ /* 0x000fe600000000ff */
[----:B------:R-:W-:Y:S01]  /*6210*/  FADD.FTZ R0, -R137, R32 ;  /* 0x0000002089007221 */ /* 0x000fe20000010100 */
[----:B------:R-:W-:Y:S04]  /*6220*/  F2FP.F16.F32.PACK_AB R21, R21, R157 ;  /* 0x0000009d1515723e */ /* 0x000fe800000000ff */
[----:B------:R-:W-:Y:S01]  /*6230*/  FSEL R0, R0, R137, P3 ;  /* 0x0000008900007208 */ /* 0x000fe20001800000 */
[----:B------:R-:W-:Y:S04]  /*6240*/  @P0 FADD.FTZ R137, -R137, R33 ;  /* 0x0000002189890221 */ /* 0x000fe80000010100 */
[----:B------:R-:W-:Y:S01]  /*6250*/  FMUL.FTZ R152, R152, R0 ;  /* 0x0000000098987220 */ /* 0x000fe20000410000 */
[----:B------:R-:W-:Y:S01]  /*6260*/  FMUL.FTZ R20, R150, R137 ;  /* 0x0000008996147220 */ /* 0x000fe20000410000 */
[----:B-1----:R-:W-:Y:S06]  /*6270*/  BRA.U !UP2, `(.L_x_727) ;  /* 0x000000010a9c7547 */ /* 0x002fec000b800000 */
        /* <DEDUP_REMOVED lines=39> */
.L_x_727:
[----:B------:R2:W-:Y:S01]  /*64f0*/  STS [R144+0xf000], R2 ;  /* 0x00f0000290007388 */ /* 0x0005e20000000800 */
[----:B------:R-:W-:Y:S01]  /*6500*/  FADD.FTZ R18, -R136, R18 ;  /* 0x0000001288127221 */ /* 0x000fe20000010100 */
[----:B------:R-:W-:Y:S01]  /*6510*/  FSETP.GE.FTZ.AND P0, PT, R164, RZ, PT ;  /* 0x000000ffa400720b */ /* 0x000fe20003f16000 */
[----:B------:R-:W-:Y:S01]  /*6520*/  FADD.FTZ R0, -R136, R22 ;  /* 0x0000001688007221 */ /* 0x000fe20000010100 */
[----:B------:R-:W-:Y:S01]  /*6530*/  FSETP.GE.FTZ.AND P4, PT, R162, RZ, PT ;  /* 0x000000ffa200720b */ /* 0x000fe20003f96000 */
[----:B------:R-:W-:Y:S01]  /*6540*/  FADD.FTZ R17, -R136, R23 ;  /* 0x0000001788117221 */ /* 0x000fe20000010100 */
[----:B------:R-:W-:Y:S01]  /*6550*/  FSEL R18, R18, R136, P0 ;  /* 0x0000008812127208 */ /* 0x000fe20000000000 */
[----:B------:R-:W-:Y:S01]  /*6560*/  FADD.FTZ R34, -R136, R34 ;  /* 0x0000002288227221 */ /* 0x000fe20000010100 */
[----:B------:R-:W-:Y:S01]  /*6570*/  FSETP.GE.FTZ.AND P3, PT, R158, RZ, PT ;  /* 0x000000ff9e00720b */ /* 0x000fe20003f76000 */
[----:B-----5:R-:W-:Y:S01]  /*6580*/  FADD.FTZ R8, -R4, R8 ;  /* 0x0000000804087221 */ /* 0x020fe20000010100 */
[----:B------:R-:W-:Y:S01]  /*6590*/  LEA R6, R251, UR42, 0x1 ;  /* 0x0000002afb067c11 */ /* 0x000fe2000f8e08ff */
[----:B------:R-:W-:Y:S01]  /*65a0*/  FMUL.FTZ R18, R164, R18 ;  /* 0x00000012a4127220 */ /* 0x000fe20000410000 */
[----:B------:R-:W-:Y:S01]  /*65b0*/  FSEL R0, R0, R136, P3 ;  /* 0x0000008800007208 */ /* 0x000fe20001800000 */
[C---:B------:R-:W-:Y:S01]  /*65c0*/  FADD.FTZ R9, -R4.reuse, R9 ;  /* 0x0000000904097221 */ /* 0x040fe20000010100 */
[----:B------:R-:W-:Y:S01]  /*65d0*/  F2FP.F16.F32.PACK_AB R7, R141, R142 ;  /* 0x0000008e8d07723e */ /* 0x000fe200000000ff */
[----:B------:R-:W-:Y:S01]  /*65e0*/  FADD.FTZ R12, -R4, R12 ;  /* 0x0000000c040c7221 */ /* 0x000fe20000010100 */
[----:B------:R-:W-:Y:S01]  /*65f0*/  FSETP.GE.FTZ.AND P3, PT, R155, RZ, PT ;  /* 0x000000ff9b00720b */ /* 0x000fe20003f76000 */
[----:B------:R-:W-:Y:S01]  /*6600*/  FMUL.FTZ R158, R158, R0 ;  /* 0x000000009e9e7220 */ /* 0x000fe20000410000 */
[----:B------:R-:W-:Y:S01]  /*6610*/  FSETP.GE.FTZ.AND P0, PT, R156, RZ, PT ;  /* 0x000000ff9c00720b */ /* 0x000fe20003f16000 */
[----:B------:R3:W-:Y:S01]  /*6620*/  STS [R144+0xf400], R7 ;  /* 0x00f4000790007388 */ /* 0x0007e20000000800 */
[C---:B------:R-:W-:Y:S01]  /*6630*/  FADD.FTZ R13, -R4.reuse, R13 ;  /* 0x0000000d040d7221 */ /* 0x040fe20000010100 */
[C---:B------:R-:W-:Y:S01]  /*6640*/  FADD.FTZ R25, -R4.reuse, R25 ;  /* 0x0000001904197221 */ /* 0x040fe20000010100 */
[-C--:B------:R-:W-:Y:S01]  /*6650*/  FSEL R17, R17, R136.reuse, P0 ;  /* 0x0000008811117208 */ /* 0x080fe20000000000 */
[----:B------:R-:W-:Y:S01]  /*6660*/  FADD.FTZ R24, -R4, R24 ;  /* 0x0000001804187221 */ /* 0x000fe20000010100 */
[----:B------:R-:W-:Y:S01]  /*6670*/  FSETP.GE.FTZ.AND P0, PT, R153, RZ, PT ;  /* 0x000000ff9900720b */ /* 0x000fe20003f16000 */
[----:B--2---:R-:W-:Y:S01]  /*6680*/  FADD.FTZ R2, -R136, R19 ;  /* 0x0000001388027221 */ /* 0x004fe20000010100 */
[----:B------:R-:W-:Y:S01]  /*6690*/  FSETP.GE.FTZ.AND P6, PT, R168, RZ, PT ;  /* 0x000000ffa800720b */ /* 0x000fe20003fd6000 */
[C---:B------:R-:W-:Y:S01]  /*66a0*/  FADD.FTZ R11, -R5.reuse, R11 ;  /* 0x0000000b050b7221 */ /* 0x040fe20000010100 */
[-C--:B------:R-:W-:Y:S01]  /*66b0*/  FSEL R34, R34, R136.reuse, P0 ;  /* 0x0000008822227208 */ /* 0x080fe20000000000 */
[----:B------:R-:W-:Y:S01]  /*66c0*/  FADD.FTZ R14, -R5, R14 ;  /* 0x0000000e050e7221 */ /* 0x000fe20000010100 */
[----:B------:R-:W-:Y:S01]  /*66d0*/  FSEL R2, R2, R136, P4 ;  /* 0x0000008802027208 */ /* 0x000fe20002000000 */
[----:B------:R-:W-:Y:S01]  /*66e0*/  @P3 FADD.FTZ R136, -R136, R35 ;  /* 0x0000002388883221 */ /* 0x000fe20000010100 */
[----:B------:R-:W-:Y:S01]  /*66f0*/  FSETP.GE.FTZ.AND P0, PT, R171, RZ, PT ;  /* 0x000000ffab00720b */ /* 0x000fe20003f16000 */
[----:B------:R-:W-:Y:S01]  /*6700*/  FADD.FTZ R26, -R5, R26 ;  /* 0x0000001a051a7221 */ /* 0x000fe20000010100 */
[----:B------:R-:W-:Y:S01]  /*6710*/  FSETP.GE.FTZ.AND P3, PT, R231, RZ, PT ;  /* 0x000000ffe700720b */ /* 0x000fe20003f76000 */
[----:B------:R-:W-:Y:S01]  /*6720*/  FMUL.FTZ R2, R162, R2 ;  /* 0x00000002a2027220 */ /* 0x000fe20000410000 */
[----:B------:R-:W-:Y:S01]  /*6730*/  FSETP.GE.FTZ.AND P5, PT, R161, RZ, PT ;  /* 0x000000ffa100720b */ /* 0x000fe20003fb6000 */
[----:B------:R-:W-:Y:S01]  /*6740*/  FADD.FTZ R30, -R5, R30 ;  /* 0x0000001e051e7221 */ /* 0x000fe20000010100 */
[----:B------:R-:W-:Y:S01]  /*6750*/  FSEL R8, R8, R4, P3 ;  /* 0x0000000408087208 */ /* 0x000fe20001800000 */
[----:B------:R-:W-:Y:S01]  /*6760*/  FMUL.FTZ R17, R156, R17 ;  /* 0x000000119c117220 */ /* 0x000fe20000410000 */
[----:B------:R-:W-:Y:S01]  /*6770*/  F2FP.F16.F32.PACK_AB R0, R2, R18 ;  /* 0x000000120200723e */ /* 0x000fe200000000ff */
[C---:B------:R-:W-:Y:S01]  /*6780*/  VIADD R2, R6.reuse, 0x20 ;  /* 0x0000002006027836 */ /* 0x040fe20000000000 */
[----:B------:R-:W-:Y:S01]  /*6790*/  FSETP.GE.FTZ.AND P3, PT, R169, RZ, PT ;  /* 0x000000ffa900720b */ /* 0x000fe20003f76000 */
[----:B------:R-:W-:Y:S01]  /*67a0*/  @P2 VIADD R2, R6, 0xffffffe0 ;  /* 0xffffffe006022836 */ /* 0x000fe20000000000 */
[----:B---3--:R-:W-:Y:S01]  /*67b0*/  FSEL R7, R9, R4, P0 ;  /* 0x0000000409077208 */ /* 0x008fe20000000000 */
[----:B------:R-:W-:Y:S01]  /*67c0*/  IMAD.IADD R6, R252, 0x1, R6 ;  /* 0x00000001fc067824 */ /* 0x000fe200078e0206 */
[----:B------:R-:W-:Y:S01]  /*67d0*/  FSETP.GE.FTZ.AND P0, PT, R147, RZ, PT ;  /* 0x000000ff9300720b */ /* 0x000fe20003f16000 */
[----:B------:R-:W-:Y:S01]  /*67e0*/  FMUL.FTZ R8, R231, R8 ;  /* 0x00000008e7087220 */ /* 0x000fe20000410000 */
[----:B------:R-:W-:Y:S01]  /*67f0*/  FSETP.GE.FTZ.AND P4, PT, R160, RZ, PT ;  /* 0x000000ffa000720b */ /* 0x000fe20003f96000 */
[----:B------:R-:W-:Y:S01]  /*6800*/  FMUL.FTZ R171, R171, R7 ;  /* 0x00000007abab7220 */ /* 0x000fe20000410000 */
[----:B------:R2:W-:Y:S01]  /*6810*/  STS [R6+-0x3c00], R0 ;  /* 0xffc4000006007388 */ /* 0x0005e20000000800 */
[----:B------:R-:W-:Y:S01]  /*6820*/  FADD.FTZ R7, -R4, R28 ;  /* 0x0000001c04077221 */ /* 0x000fe20000010100 */
[----:B------:R-:W-:Y:S01]  /*6830*/  FSEL R24, R24, R4, P5 ;  /* 0x0000000418187208 */ /* 0x000fe20002800000 */
[----:B------:R-:W-:Y:S01]  /*6840*/  FMUL.FTZ R34, R153, R34 ;  /* 0x0000002299227220 */ /* 0x000fe20000410000 */
[----:B------:R-:W-:Y:S01]  /*6850*/  STS [R6+-0x4000], R16 ;  /* 0xffc0001006007388 */ /* 0x000fe20000000800 */
[----:B------:R-:W-:Y:S01]  /*6860*/  FSETP.GE.FTZ.AND P5, PT, R165, RZ, PT ;  /* 0x000000ffa500720b */ /* 0x000fe20003fb6000 */
[----:B------:R-:W-:Y:S01]  /*6870*/  FMUL.FTZ R136, R155, R136 ;  /* 0x000000889b887220 */ /* 0x000fe20000410000 */
[----:B------:R-:W-:Y:S01]  /*6880*/  F2FP.F16.F32.PACK_AB R17, R17, R158 ;  /* 0x0000009e1111723e */ /* 0x000fe200000000ff */
[----:B------:R-:W-:Y:S01]  /*6890*/  FMUL.FTZ R161, R161, R24 ;  /* 0x00000018a1a17220 */ /* 0x000fe20000410000 */
[----:B------:R-:W-:Y:S02]  /*68a0*/  FSEL R26, R26, R5, P5 ;  /* 0x000000051a1a7208 */ /* 0x000fe40002800000 */
[----:B------:R-:W-:Y:S03]  /*68b0*/  F2FP.F16.F32.PACK_AB R20, R20, R152 ;  /* 0x000000981414723e */ /* 0x000fe600000000ff */
[----:B------:R-:W-:Y:S01]  /*68c0*/  FMUL.FTZ R26, R165, R26 ;  /* 0x0000001aa51a7220 */ /* 0x000fe20000410000 */
        /* <DEDUP_REMOVED lines=28> */
[----:B------:R-:W-:Y:S01]  /*6a90*/  F2FP.F16.F32.PACK_AB R4, R4, R232 ;  /* 0x000000e80404723e */ /* 0x000fe200000000ff */
[----:B------:R-:W-:Y:S01]  /*6aa0*/  IMAD R232, R243, UR10, RZ ;  /* 0x0000000af3e87c24 */ /* 0x000fe2000f8e02ff */
[----:B------:R-:W-:Y:S01]  /*6ab0*/  FSETP.GE.FTZ.AND P4, PT, R151, RZ, PT ;  /* 0x000000ff9700720b */ /* 0x000fe20003f96000 */
[----:B--2---:R-:W-:Y:S02]  /*6ac0*/  FADD.FTZ R0, -R5, R15 ;  /* 0x0000000f05007221 */ /* 0x004fe40000010100 */
[----:B------:R2:W-:Y:S01]  /*6ad0*/  STS [R144+0x10400], R4 ;  /* 0x0104000490007388 */ /* 0x0005e20000000800 */
[----:B------:R-:W-:Y:S02]  /*6ae0*/  FSEL R7, R7, R5, P4 ;  /* 0x0000000507077208 */ /* 0x000fe40002000000 */
[----:B------:R-:W-:Y:S01]  /*6af0*/  F2FP.F16.F32.PACK_AB R12, R12, R169 ;  /* 0x000000a90c0c723e */ /* 0x000fe200000000ff */
[----:B------:R-:W-:Y:S01]  /*6b00*/  IMAD.SHL.U32 R169, R227, 0x4, RZ ;  /* 0x00000004e3a97824 */ /* 0x000fe200078e00ff */
        /* <DEDUP_REMOVED lines=13> */
[--C-:B------:R-:W-:Y:S03]  /*6be0*/  SHF.R.U32.HI R0, RZ, 0x4, R227.reuse ;  /* 0x00000004ff007819 */ /* 0x100fe600000116e3 */
        /* <DEDUP_REMOVED lines=13> */
[----:B------:R2:W-:Y:S01]  /*6cc0*/  STS [R2+-0x2c00], R7 ;  /* 0xffd4000702007388 */ /* 0x0005e20000000800 */
[----:B------:R-:W-:Y:S03]  /*6cd0*/  LEA R0, R0, UR4, 0x1 ;  /* 0x0000000400007c11 */ /* 0x000fe6000f8e08ff */
[----:B------:R-:W-:Y:S04]  /*6ce0*/  STS [R4+-0x3000], R9 ;  /* 0xffd0000904007388 */ /* 0x000fe80000000800 */
[----:B------:R-:W-:Y:S01]  /*6cf0*/  STS [R4+-0x2c00], R8 ;  /* 0xffd4000804007388 */ /* 0x000fe20000000800 */
        /* <DEDUP_REMOVED lines=111> */
.L_x_728:
        /* <DEDUP_REMOVED lines=18> */
[----:B------:R-:W-:Y:S01]  /*7510*/  @UP2 UIADD3.X UR13, UPT, UPT, UR13, -0x1, URZ, UP0, !UPT ;  /* 0xffffffff0d0d2890 */ /* 0x000fe200087fe4ff */
[----:B------:R-:W-:Y:S01]  /*7520*/  VIADD R242, R242, 0xfffffffc ;  /* 0xfffffffcf2f27836 */ /* 0x000fe20000000000 */
        /* <DEDUP_REMOVED lines=20> */
[----:B------:R-:W-:Y:S01]  /*7670*/  LDSM.16.MT88.4 R160, [R0+0xa400] ;  /* 0x00a4000000a0783b */ /* 0x000fe20000004200 */
[----:B------:R-:W-:Y:S02]  /*7680*/  VIADD R164, R2, 0xf040 ;  /* 0x0000f04002a47836 */ /* 0x000fe40000000000 */
[----:B------:R-:W-:Y:S01]  /*7690*/  @P1 VIADD R164, R12, 0xffffffc0 ;  /* 0xffffffc00ca41836 */ /* 0x000fe20000000000 */
[----:B------:R-:W2:Y:S03]  /*76a0*/  LDSM.16.M88.4 R32, [R165+0xf000] ;  /* 0x00f00000a520783b */ /* 0x000ea60000000200 */
[----:B------:R-:W-:Y:S01]  /*76b0*/  IMAD.IADD R166, R224, 0x1, R164 ;  /* 0x00000001e0a67824 */ /* 0x000fe200078e02a4 */
[----:B------:R-:W3:Y:S04]  /*76c0*/  LDSM.16.M88.4 R144, [R164] ;  /* 0x00000000a490783b */ /* 0x000ee80000000200 */
        /* <DEDUP_REMOVED lines=13> */
[----:B------:R-:W2:Y:S07]  /*77a0*/  LDSM.16.M88.4 R132, [R166] ;  /* 0x00000000a684783b */ /* 0x000eae0000000200 */
        /* <DEDUP_REMOVED lines=14> */
[----:B------:R-:W-:Y:S05]  /*7890*/  LEA.HI.X.SX32 R171, R2, R235, 0x2, P0 ;  /* 0x000000eb02ab7211 */ /* 0x000fea00000f16ff */
[C---:B------:R-:W-:Y:S08]  /*78a0*/  HMMA.16816.F32 R20, R144.reuse, R152, R20 ;  /* 0x000000989014723c */ /* 0x040ff00000001814 */
[----:B------:R-:W-:Y:S01]  /*78b0*/  HMMA.16816.F32 R24, R144, R154, R24 ;  /* 0x0000009a9018723c */ /* 0x000fe20000001818 */
[----:B------:R-:W2:Y:S04]  /*78c0*/  LDSM.16.MT88.4 R144, [R0+0xe000] ;  /* 0x00e000000090783b */ /* 0x000ea80000004200 */
[----:B------:R-:W2:Y:S03]  /*78d0*/  LDSM.16.M88.4 R152, [R165+0x11000] ;  /* 0x01100000a598783b */ /* 0x000ea60000000200 */
[C---:B------:R-:W-:Y:S08]  /*78e0*/  HMMA.16816.F32 R4, R132.reuse, R156, R4 ;  /* 0x0000009c8404723c */ /* 0x040ff00000001804 */
[C---:B------:R-:W-:Y:S08]  /*78f0*/  HMMA.16816.F32 R8, R132.reuse, R158, R8 ;  /* 0x0000009e8408723c */ /* 0x040ff00000001808 */
[C---:B----4-:R-:W-:Y:S08]  /*7900*/  HMMA.16816.F32 R12, R132.reuse, R32, R12 ;  /* 0x00000020840c723c */ /* 0x050ff0000000180c */
[C---:B------:R-:W-:Y:S01]  /*7910*/  HMMA.16816.F32 R16, R132.reuse, R34, R16 ;  /* 0x000000228410723c */ /* 0x040fe20000001810 */
[----:B------:R-:W4:Y:S07]  /*7920*/  LDSM.16.MT88.4 R32, [R0+0xc400] ;  /* 0x00c400000020783b */ /* 0x000f2e0000004200 */
[C---:B------:R-:W-:Y:S08]  /*7930*/  HMMA.16816.F32 R20, R132.reuse, R136, R20 ;  /* 0x000000888414723c */ /* 0x040ff00000001814 */
[----:B------:R-:W-:Y:S01]  /*7940*/  HMMA.16816.F32 R24, R132, R138, R24 ;  /* 0x0000008a8418723c */ /* 0x000fe20000001818 */
[----:B------:R-:W-:Y:S04]  /*7950*/  LDSM.16.MT88.4 R136, [R0+0xa800] ;  /* 0x00a800000088783b */ /* 0x000fe80000004200 */
[----:B------:R-:W-:Y:S03]  /*7960*/  LDSM.16.M88.4 R132, [R164+0x2000] ;  /* 0x00200000a484783b */ /* 0x000fe60000000200 */
[C---:B---3--:R-:W-:Y:S08]  /*7970*/  HMMA.16816.F32 R4, R140.reuse, R148, R4 ;  /* 0x000000948c04723c */ /* 0x048ff00000001804 */
[C---:B------:R-:W-:Y:S08]  /*7980*/  HMMA.16816.F32 R8, R140.reuse, R150, R8 ;  /* 0x000000968c08723c */ /* 0x040ff00000001808 */
[C---:B-1----:R-:W-:Y:S08]  /*7990*/  HMMA.16816.F32 R12, R140.reuse, R28, R12 ;  /* 0x0000001c8c0c723c */ /* 0x042ff0000000180c */
[C---:B------:R-:W-:Y:S01]  /*79a0*/  HMMA.16816.F32 R16, R140.reuse, R30, R16 ;  /* 0x0000001e8c10723c */ /* 0x040fe20000001810 */
[----:B------:R-:W1:Y:S07]  /*79b0*/  LDSM.16.MT88.4 R28, [R0+0xe400] ;  /* 0x00e40000001c783b */ /* 0x000e6e0000004200 */
[C---:B--2---:R-:W-:Y:S08]  /*79c0*/  HMMA.16816.F32 R20, R140.reuse, R144, R20 ;  /* 0x000000908c14723c */ /* 0x044ff00000001814 */
[----:B------:R-:W-:Y:S01]  /*79d0*/  HMMA.16816.F32 R24, R140, R146, R24 ;  /* 0x000000928c18723c */ /* 0x000fe20000001818 */
[----:B------:R-:W-:Y:S07]  /*79e0*/  LDSM.16.MT88.4 R140, [R0+0xac00] ;  /* 0x00ac0000008c783b */ /* 0x000fee0000004200 */
        /* <DEDUP_REMOVED lines=8> */
[----:B------:R-:W2:Y:S02]  /*7a70*/  LDSM.16.MT88.4 R32, [R0+0xc800] ;  /* 0x00c800000020783b */ /* 0x000ea40000004200 */
        /* <DEDUP_REMOVED lines=12> */
[----:B------:R-:W3:Y:S02]  /*7b40*/  LDSM.16.M88.4 R136, [R166+0x2000] ;  /* 0x00200000a688783b */ /* 0x000ee40000000200 */
[C---:B------:R-:W-:Y:S03]  /*7b50*/  LEA.HI.X.SX32 R155, R232.reuse, R153, 0x5, P0 ;  /* 0x00000099e89b7211 */ /* 0x040fe600000f2eff */
[C---:B------:R-:W-:Y:S02]  /*7b60*/  IMAD.WIDE R164, R232.reuse, -0xc0, R154 ;  /* 0xffffff40e8a47825 */ /* 0x040fe400078e029a */
[C---:B--2---:R-:W-:Y:S03]  /*7b70*/  HMMA.16816.F32 R12, R132.reuse, R32, R12 ;  /* 0x00000020840c723c */ /* 0x044fe6000000180c */
[C---:B------:R-:W-:Y:S05]  /*7b80*/  LEA R150, P0, R232.reuse, R164, 0x5 ;  /* 0x000000a4e8967211 */ /* 0x040fea00078028ff */
        /* <DEDUP_REMOVED lines=8> */
[----:B------:R1:W4:Y:S02]  /*7c10*/  LDSM.16.MT88.4 R28, [R0+0xec00] ;  /* 0x00ec0000001c783b */ /* 0x0003240000004200 */
[C---:B------:R-:W-:Y:S02]  /*7c20*/  LEA.HI.X.SX32 R147, R232.reuse, R149, 0x5, P0 ;  /* 0x00000095e8937211 */ /* 0x040fe400000f2eff */
[C---:B------:R-:W-:Y:S03]  /*7c30*/  LEA R144, P0, R232.reuse, R146, 0x5 ;  /* 0x00000092e8907211 */ /* 0x040fe600078028ff */
[C---:B---3--:R-:W-:Y:S05]  /*7c40*/  HMMA.16816.F32 R4, R136.reuse, R140, R4 ;  /* 0x0000008c8804723c */ /* 0x048fea0000001804 */
[C---:B------:R-:W-:Y:S02]  /*7c50*/  LEA.HI.X.SX32 R145, R232.reuse, R147, 0x5, P0 ;  /* 0x00000093e8917211 */ /* 0x040fe400000f2eff */
[C---:B------:R-:W-:Y:S01]  /*7c60*/  LEA R134, P0, R232.reuse, R144, 0x5 ;  /* 0x00000090e8867211 */ /* 0x040fe200078028ff */
[C---:B------:R-:W-:Y:S03]  /*7c70*/  HMMA.16816.F32 R8, R136.reuse, R142, R8 ;  /* 0x0000008e8808723c */ /* 0x040fe60000001808 */
[C---:B------:R-:W-:Y:S02]  /*7c80*/  LEA.HI.X.SX32 R135, R232.reuse, R145, 0x5, P0 ;  /* 0x00000091e8877211 */ /* 0x040fe400000f2eff */
[----:B------:R-:W-:Y:S01]  /*7c90*/  LEA R140, P0, R232, R134, 0x5 ;  /* 0x00000086e88c7211 */ /* 0x000fe200078028ff */
[----:B-1----:R-:W-:Y:S02]  /*7ca0*/  VIADD R0, R220, 0xffffd000 ;  /* 0xffffd000dc007836 */ /* 0x002fe40000000000 */
[C---:B--2---:R-:W-:Y:S03]  /*7cb0*/  HMMA.16816.F32 R12, R136.reuse, R32, R12 ;  /* 0x00000020880c723c */ /* 0x044fe6000000180c */
        /* <DEDUP_REMOVED lines=8> */
[C---:B----4-:R-:W-:Y:S03]  /*7d40*/  HMMA.16816.F32 R20, R136.reuse, R28, R20 ;  /* 0x0000001c8814723c */ /* 0x050fe60000001814 */
        /* <DEDUP_REMOVED lines=18> */
[C---:B--2---:R-:W-:Y:S01]  /*7e70*/  LEA.HI.X.SX32 R5, R232.reuse, R29, 0x5, P0 ;  /* 0x0000001de8057211 */ /* 0x044fe200000f2eff */
[----:B------:R-:W-:Y:S01]  /*7e80*/  REDG.E.ADD.F32.FTZ.RN.STRONG.GPU desc[UR40][R146.64+0x80], R16 ;  /* 0x00008010920079a6 */ /* 0x000fe2000c12f328 */
[C---:B---3--:R-:W-:Y:S03]  /*7e90*/  LEA R6, P0, R232.reuse, R4, 0x5 ;  /* 0x00000004e8067211 */ /* 0x048fe600078028ff */
        /* <DEDUP_REMOVED lines=304> */
.L_x_730:
[----:B------:R-:W2:Y:S01]  /*91a0*/  LDCU.64 UR10, c[0x0][0x5c0] ;  /* 0x0000b800ff0a77ac */ /* 0x000ea20008000a00 */
[----:B------:R-:W-:-:S04]  /*91b0*/  UIADD3 UR8, UPT, UPT, UR44, UR46, URZ ;  /* 0x0000002e2c087290 */ /* 0x000fc8000fffe0ff */
[----:B--2---:R-:W-:Y:S02]  /*91c0*/  UIMAD.WIDE.U32 UR16, UR8, UR10, URZ ;  /* 0x0000000a081072a5 */ /* 0x004fe4000f8e00ff */
[----:B------:R-:W-:-:S04]  /*91d0*/  UIMAD UR8, UR8, UR11, URZ ;  /* 0x0000000b080872a4 */ /* 0x000fc8000f8e02ff */
[----:B------:R-:W-:-:S06]  /*91e0*/  UIADD3 UR8, UPT, UPT, UR17, UR8, URZ ;  /* 0x0000000811087290 */ /* 0x000fcc000fffe0ff */
[----:B-1----:R-:W-:Y:S02]  /*91f0*/  MOV R4, UR8 ;  /* 0x0000000800047c02 */ /* 0x002fe40008000f00 */
.L_x_731:
        /* <DEDUP_REMOVED lines=12> */
.L_x_732:
[----:B------:R-:W1:Y:S01]  /*92c0*/  LDCU.64 UR8, c[0x0][0x5c8] ;  /* 0x0000b900ff0877ac */ /* 0x000e620008000a00 */
[----:B------:R-:W-:-:S04]  /*92d0*/  UIADD3 UR12, UPT, UPT, UR44, UR46, URZ ;  /* 0x0000002e2c0c7290 */ /* 0x000fc8000fffe0ff */
[----:B-1----:R-:W-:Y:S02]  /*92e0*/  UIMAD.WIDE.U32 UR18, UR12, UR8, URZ ;  /* 0x000000080c1272a5 */ /* 0x002fe4000f8e00ff */
[----:B------:R-:W-:-:S04]  /*92f0*/  UIMAD UR12, UR12, UR9, URZ ;  /* 0x000000090c0c72a4 */ /* 0x000fc8000f8e02ff */
[----:B------:R-:W-:-:S06]  /*9300*/  UIADD3 UR12, UPT, UPT, UR19, UR12, URZ ;  /* 0x0000000c130c7290 */ /* 0x000fcc000fffe0ff */
[----:B------:R-:W-:-:S07]  /*9310*/  MOV R23, UR12 ;  /* 0x0000000c00177c02 */ /* 0x000fce0008000f00 */
.L_x_733:
        /* <DEDUP_REMOVED lines=59> */
.L_x_735:
[----:B------:R-:W-:Y:S05]  /*96d0*/  BSYNC.RECONVERGENT B0 ;  /* 0x0000000000007941 */ /* 0x000fea0003800200 */
.L_x_734:
        /* <DEDUP_REMOVED lines=19> */
.L_x_737:
[----:B------:R-:W-:Y:S05]  /*9810*/  BSYNC.RECONVERGENT B0 ;  /* 0x0000000000007941 */ /* 0x000fea0003800200 */
.L_x_736:
        /* <DEDUP_REMOVED lines=25> */
.L_x_739:
[----:B------:R-:W-:Y:S05]  /*99b0*/  BSYNC.RECONVERGENT B0 ;  /* 0x0000000000007941 */ /* 0x000fea0003800200 */
.L_x_738:
        /* <DEDUP_REMOVED lines=17> */
.L_x_704:
[----:B------:R-:W-:Y:S05]  /*9ad0*/  BSYNC.RECONVERGENT B1 ;  /* 0x0000000000017941 */ /* 0x000fea0003800200 */
.L_x_682:
        /* <DEDUP_REMOVED lines=11> */
.L_x_741:
        /* <DEDUP_REMOVED lines=15> */
.L_x_1724:


//--------------------- .text._ZN5flash44flash_bwd_dq_dk_dv_loop_seqk_parallel_kernelI23Flash_bwd_kernel_traitsILi96ELi64ELi128ELi8ELi2ELi4ELi4ELb1ELb0EN7cutlass6half_tE19Flash_kernel_traitsILi96ELi64ELi128ELi8ES3_EELb0ELb0ELb0ELb1ELb0ELb0ELb1EEEvNS_16Flash_bwd_paramsE --------------------------
	.section	.text._ZN5flash44flash_bwd_dq_dk_dv_loop_seqk_parallel_kernelI23Flash_bwd_kernel_traitsILi96ELi64ELi128ELi8ELi2ELi4ELi4ELb1ELb0EN7cutlass6half_tE19Flash_kernel_traitsILi96ELi64ELi128ELi8ES3_EELb0ELb0ELb0ELb1ELb0ELb0ELb1EEEvNS_16Flash_bwd_paramsE,"ax",@progbits
	.align	128
        .global         _ZN5flash44flash_bwd_dq_dk_dv_loop_seqk_parallel_kernelI23Flash_bwd_kernel_traitsILi96ELi64ELi128ELi8ELi2ELi4ELi4ELb1ELb0EN7cutlass6half_tE19Flash_kernel_traitsILi96ELi64ELi128ELi8ES3_EELb0ELb0ELb0ELb1ELb0ELb0ELb1EEEvNS_16Flash_bwd_paramsE
        .type           _ZN5flash44flash_bwd_dq_dk_dv_loop_seqk_parallel_kernelI23Flash_bwd_kernel_traitsILi96ELi64ELi128ELi8ELi2ELi4ELi4ELb1ELb0EN7cutlass6half_tE19Flash_kernel_traitsILi96ELi64ELi128ELi8ES3_EELb0ELb0ELb0ELb1ELb0ELb0ELb1EEEvNS_16Flash_bwd_paramsE,@function
        .size           _ZN5flash44flash_bwd_dq_dk_dv_loop_seqk_parallel_kernelI23Flash_bwd_kernel_traitsILi96ELi64ELi128ELi8ELi2ELi4ELi4ELb1ELb0EN7cutlass6half_tE19Flash_kernel_traitsILi96ELi64ELi128ELi8ES3_EELb0ELb0ELb0ELb1ELb0ELb0ELb1EEEvNS_16Flash_bwd_paramsE,(.L_x_1725 - _ZN5flash44flash_bwd_dq_dk_dv_loop_seqk_parallel_kernelI23Flash_bwd_kernel_traitsILi96ELi64ELi128ELi8ELi2ELi4ELi4ELb1ELb0EN7cutlass6half_tE19Flash_kernel_traitsILi96ELi64ELi128ELi8ES3_EELb0ELb0ELb0ELb1ELb0ELb0ELb1EEEvNS_16Flash_bwd_paramsE)
        .other          _ZN5flash44flash_bwd_dq_dk_dv_loop_seqk_parallel_kernelI23Flash_bwd_kernel_traitsILi96ELi64ELi128ELi8ELi2ELi4ELi4ELb1ELb0EN7cutlass6half_tE19Flash_kernel_traitsILi96ELi64ELi128ELi8ES3_EELb0ELb0ELb0ELb1ELb0ELb0ELb1EEEvNS_16Flash_bwd_paramsE,@"STO_CUDA_ENTRY STV_DEFAULT"
_ZN5flash44flash_bwd_dq_dk_dv_loop_seqk_parallel_kernelI23Flash_bwd_kernel_traitsILi96ELi64ELi128ELi8ELi2ELi4ELi4ELb1ELb0EN7cutlass6half_tE19Flash_kernel_traitsILi96ELi64ELi128ELi8ES3_EELb0ELb0ELb0ELb1ELb0ELb0ELb1EEEvNS_16Flash_bwd_paramsE:
.text._ZN5flash44flash_bwd_dq_dk_dv_loop_seqk_parallel_kernelI23Flash_bwd_kernel_traitsILi96ELi64ELi128ELi8ELi2ELi4ELi4ELb1ELb0EN7cutlass6half_tE19Flash_kernel_traitsILi96ELi64ELi128ELi8ES3_EELb0ELb0ELb0ELb1ELb0ELb0ELb1EEEvNS_16Flash_bwd_paramsE:
        /* <DEDUP_REMOVED lines=17> */
[----:B------:R-:W5:Y:S01]  /*0110*/  LDCU.64 UR12, c[0x0][0x470] ;  /* 0x00008e00ff0c77ac */ /* 0x000f620008000a00 */
[----:B------:R-:W4:Y:S06]  /*0120*/  LDCU UR10, c[0x0][0x438] ;  /* 0x00008700ff0a77ac */ /* 0x000f2c0008000800 */
[----:B------:R-:W-:Y:S01]  /*0130*/  S2UR UR27, SR_CTAID.X ;  /* 0x00000000001b79c3 */ /* 0x000fe20000002500 */
        /* <DEDUP_REMOVED lines=18> */
[----:B------:R-:W-:-:S03]  /*0260*/  UP2UR UR31, UPR, URZ, 0x8 ;  /* 0x00000008ff1f7883 */ /* 0x000fc60008000000 */
[----:B------:R-:W4:Y:S01]  /*0270*/  S2UR UR26, SR_CTAID.Z ;  /* 0x00000000001a79c3 */ /* 0x000f220000002700 */
[----:B------:R-:W3:Y:S01]  /*0280*/  LDCU.64 UR40, c[0x0][0x358] ;  /* 0x00006b00ff2877ac */ /* 0x000ee20008000a00 */
        /* <DEDUP_REMOVED lines=9> */
.L_x_801:
        /* <DEDUP_REMOVED lines=11> */
[----:B--2---:R-:W2:Y:S02]  /*03d0*/  @P1 LDG.E R6, desc[UR40][R4.64] ;  /* 0x0000002804061981 */ /* 0x004ea4000c1e1900 */
[----:B------:R-:W-:-:S06]  /*03e0*/  UISETP.NE.AND.EX UP0, UPT, UR9, URZ, UPT, UP0 ;  /* 0x000000ff0900728c */ /* 0x000fcc000bf05300 */
[----:B------:R-:W-:-:S05]  /*03f0*/  PLOP3.LUT P0, PT, PT, PT, UP0, 0x80, 0x8 ;  /* 0x000000000008781c */ /* 0x000fca0003f0f008 */
[----:B------:R-:W-:Y:S01]  /*0400*/  @UP0 ULEA UR16, UP1, UR29, UR8, 0x2 ;  /* 0x000000081d100291 */ /* 0x000fe2000f8210ff */
[----:B------:R-:W-:Y:S01]  /*0410*/  PLOP3.LUT P3, PT, PT, PT, UP2, 0x80, 0x8 ;  /* 0x000000000008781c */ /* 0x000fe20003f6f028 */
[----:B------:R-:W1:Y:S02]  /*0420*/  @!UP0 LDCU UR5, c[0x0][0x43c] ;  /* 0x00008780ff0587ac */ /* 0x000e640008000800 */
[----:B------:R-:W-:Y:S02]  /*0430*/  @UP0 ULEA.HI.X UR17, UR29, UR9, URZ, 0x2, UP1 ;  /* 0x000000091d110291 */ /* 0x000fe400088f14ff */
[----:B----4-:R-:W-:Y:S01]  /*0440*/  IMAD.U32 R2, RZ, RZ, UR16 ;  /* 0x00000010ff027e24 */ /* 0x010fe2000f8e00ff */
[----:B------:R-:W3:Y:S03]  /*0450*/  @!UP0 LDCU.64 UR8, c[0x0][0x488] ;  /* 0x00009100ff0887ac */ /* 0x000ee60008000a00 */
[----:B------:R-:W-:-:S05]  /*0460*/  IMAD.U32 R3, RZ, RZ, UR17 ;  /* 0x00000011ff037e24 */ /* 0x000fca000f8e00ff */
[----:B------:R5:W4:Y:S01]  /*0470*/  @P0 LDG.E R4, desc[UR40][R2.64] ;  /* 0x0000002802040981 */ /* 0x000b22000c1e1900 */
[----:B------:R-:W-:Y:S01]  /*0480*/  UMOV UR42, URZ ;  /* 0x000000ff002a7c82 */ /* 0x000fe20008000000 */
[----:B---3--:R-:W-:-:S04]  /*0490*/  @!UP0 UISETP.NE.U32.AND UP1, UPT, UR8, URZ, UPT ;  /* 0x000000ff0800828c */ /* 0x008fc8000bf25070 */
[----:B------:R-:W-:Y:S01]  /*04a0*/  @!UP0 UISETP.NE.AND.EX UP1, UPT, UR9, URZ, UPT, UP1 ;  /* 0x000000ff0900828c */ /* 0x000fe2000bf25310 */
[----:B------:R-:W-:-:S03]  /*04b0*/  UMOV UR44, 0xffffffff ;  /* 0xffffffff002c7882 */ /* 0x000fc60000000000 */
[----:B-1----:R-:W-:Y:S01]  /*04c0*/  @!UP0 USEL UR8, UR5, URZ, UP1 ;  /* 0x000000ff05088287 */ /* 0x002fe20008800000 */
[----:B-----5:R-:W-:Y:S02]  /*04d0*/  IMAD.U32 R2, RZ, RZ, UR14 ;  /* 0x0000000eff027e24 */ /* 0x020fe4000f8e00ff */
[----:B------:R-:W-:-:S05]  /*04e0*/  IMAD.U32 R3, RZ, RZ, UR15 ;  /* 0x0000000fff037e24 */ /* 0x000fca000f8e00ff */
[----:B------:R-:W3:Y:S04]  /*04f0*/  @P4 LDG.E R5, desc[UR40][R2.64] ;  /* 0x0000002802054981 */ /* 0x000ee8000c1e1900 */
[----:B------:R1:W5:Y:S02]  /*0500*/  @P2 LDG.E R0, desc[UR40][R2.64+0x4] ;  /* 0x0000042802002981 */ /* 0x000364000c1e1900 */
[----:B-1----:R-:W-:Y:S02]  /*0510*/  IMAD.U32 R2, RZ, RZ, UR46 ;  /* 0x0000002eff027e24 */ /* 0x002fe4000f8e00ff */
[----:B------:R-:W-:-:S05]  /*0520*/  IMAD.U32 R3, RZ, RZ, UR47 ;  /* 0x0000002fff037e24 */ /* 0x000fca000f8e00ff */
[----:B------:R-:W5:Y:S01]  /*0530*/  @!P3 LDG.E R2, desc[UR40][R2.64] ;  /* 0x000000280202b981 */ /* 0x000f62000c1e1900 */
[----:B------:R-:W-:Y:S01]  /*0540*/  UMOV UR14, 0xffffffff ;  /* 0xffffffff000e7882 */ /* 0x000fe20000000000 */
[----:B------:R-:W-:Y:S01]  /*0550*/  USHF.L.U32 UR33, UR45, 0x7, URZ ;  /* 0x000000072d217899 */ /* 0x000fe200080006ff */
        /* <DEDUP_REMOVED lines=16> */
.L_x_742:
        /* <DEDUP_REMOVED lines=33> */
.L_x_744:
[----:B------:R-:W1:Y:S01]  /*0870*/  LDCU.64 UR18, c[0x0][0x3b8] ;  /* 0x00007700ff1277ac */ /* 0x000e620008000a00 */
[----:B------:R-:W-:-:S04]  /*0880*/  UIADD3 UR8, UPT, UPT, UR42, UR44, URZ ;  /* 0x0000002c2a087290 */ /* 0x000fc8000fffe0ff */
[----:B-1----:R-:W-:Y:S02]  /*0890*/  UIMAD.WIDE.U32 UR52, UR8, UR18, URZ ;  /* 0x00000012083472a5 */ /* 0x002fe4000f8e00ff */
[----:B------:R-:W-:-:S04]  /*08a0*/  UIMAD UR8, UR8, UR19, URZ ;  /* 0x00000013080872a4 */ /* 0x000fc8000f8e02ff */
[----:B------:R-:W-:-:S06]  /*08b0*/  UIADD3 UR8, UPT, UPT, UR53, UR8, URZ ;  /* 0x0000000835087290 */ /* 0x000fcc000fffe0ff */
[----:B------:R-:W-:Y:S02]  /*08c0*/  MOV R18, UR8 ;  /* 0x0000000800127c02 */ /* 0x000fe40008000f00 */
.L_x_745:
        /* <DEDUP_REMOVED lines=43> */
.L_x_746:
[----:B------:R-:W1:Y:S01]  /*0b80*/  LDCU.64 UR16, c[0x0][0x3c0] ;  /* 0x00007800ff1077ac */ /* 0x000e620008000a00 */
[----:B------:R-:W-:-:S04]  /*0b90*/  UIADD3 UR8, UPT, UPT, UR42, UR44, URZ ;  /* 0x0000002c2a087290 */ /* 0x000fc8000fffe0ff */
[----:B-1----:R-:W-:Y:S02]  /*0ba0*/  UIMAD.WIDE.U32 UR54, UR8, UR16, URZ ;  /* 0x00000010083672a5 */ /* 0x002fe4000f8e00ff */
[----:B------:R-:W-:-:S04]  /*0bb0*/  UIMAD UR8, UR8, UR17, URZ ;  /* 0x00000011080872a4 */ /* 0x000fc8000f8e02ff */
[----:B------:R-:W-:-:S06]  /*0bc0*/  UIADD3 UR8, UPT, UPT, UR55, UR8, URZ ;  /* 0x0000000837087290 */ /* 0x000fcc000fffe0ff */
[----:B------:R-:W-:-:S07]  /*0bd0*/  MOV R16, UR8 ;  /* 0x0000000800107c02 */ /* 0x000fce0008000f00 */
.L_x_747:
        /* <DEDUP_REMOVED lines=11> */
[----:B------:R-:W1:Y:S02]  /*0c90*/  LDCU UR8, c[0x0][0x444] ;  /* 0x00008880ff0877ac */ /* 0x000e640008000800 */
[----:B-1----:R-:W-:Y:S02]  /*0ca0*/  USHF.R.S32.HI UR9, URZ, 0x1f, UR8 ;  /* 0x0000001fff097899 */ /* 0x002fe40008011408 */
[----:B------:R-:W-:Y:S02]  /*0cb0*/  UIMAD.WIDE.U32 UR20, UR29, UR8, URZ ;  /* 0x000000081d1472a5 */ /* 0x000fe4000f8e00ff */
[----:B------:R-:W-:Y:S02]  /*0cc0*/  UIMAD UR8, UR9, UR29, URZ ;  /* 0x0000001d090872a4 */ /* 0x000fe4000f8e02ff */
[----:B------:R-:W-:Y:S02]  /*0cd0*/  USHF.R.S32.HI UR9, URZ, 0x1f, UR60 ;  /* 0x0000001fff097899 */ /* 0x000fe4000801143c */
[----:B------:R-:W-:-:S02]  /*0ce0*/  UIADD3 UR8, UPT, UPT, UR21, UR8, URZ ;  /* 0x0000000815087290 */ /* 0x000fc4000fffe0ff */
[----:B------:R-:W-:Y:S02]  /*0cf0*/  UIMAD.WIDE.U32 UR10, UR20, UR60, URZ ;  /* 0x0000003c140a72a5 */ /* 0x000fe4000f8e00ff */
        /* <DEDUP_REMOVED lines=10> */
.L_x_748:
[----:B------:R-:W-:Y:S02]  /*0da0*/  UIMAD.WIDE.U32 UR10, UR64, UR14, URZ ;  /* 0x0000000e400a72a5 */ /* 0x000fe4000f8e00ff */
[----:B------:R-:W-:-:S04]  /*0db0*/  UIMAD UR8, UR65, UR14, URZ ;  /* 0x0000000e410872a4 */ /* 0x000fc8000f8e02ff */
[----:B------:R-:W-:-:S12]  /*0dc0*/  UIADD3 UR8, UPT, UPT, UR11, UR8, URZ ;  /* 0x000000080b087290 */ /* 0x000fd8000fffe0ff */
.L_x_749:
        /* <DEDUP_REMOVED lines=21> */
.L_x_750:
[----:B------:R-:W1:Y:S01]  /*0f20*/  LDCU UR58, c[0x0][0x434] ;  /* 0x00008680ff3a77ac */ /* 0x000e620008000800 */
[----:B------:R-:W-:-:S04]  /*0f30*/  UIMAD UR9, UR29, UR60, UR30 ;  /* 0x0000003c1d0972a4 */ /* 0x000fc8000f8e021e */
[----:B-1----:R-:W-:Y:S02]  /*0f40*/  UIMAD UR58, UR9, UR58, URZ ;  /* 0x0000003a093a72a4 */ /* 0x002fe4000f8e02ff */
.L_x_751:
        /* <DEDUP_REMOVED lines=11> */
.L_x_752:
[----:B------:R-:W1:Y:S01]  /*1000*/  LDCU UR57, c[0x0][0x444] ;  /* 0x00008880ff3977ac */ /* 0x000e620008000800 */
[----:B------:R-:W-:-:S04]  /*1010*/  UIMAD UR9, UR29, UR60, UR30 ;  /* 0x0000003c1d0972a4 */ /* 0x000fc8000f8e021e */
[----:B-1----:R-:W-:-:S12]  /*1020*/  UIMAD UR57, UR9, UR57, URZ ;  /* 0x00000039093972a4 */ /* 0x002fd8000f8e02ff */
.L_x_753:
        /* <DEDUP_REMOVED lines=45> */
[----:B------:R-:W-:-:S04]  /*1300*/  IMAD.WIDE.U32 R4, R4, UR30, R2 ;  /* 0x0000001e04047c25 */ /* 0x000fc8000f8e0002 */
[----:B---3--:R-:W-:-:S04]  /*1310*/  IMAD.WIDE.U32 R2, R14, UR27, RZ ;  /* 0x0000001b0e027c25 */ /* 0x008fc8000f8e00ff */
[----:B------:R-:W-:Y:S01]  /*1320*/  IMAD R7, R0, UR30, R7 ;  /* 0x0000001e00077c24 */ /* 0x000fe2000f8e0207 */
[----:B------:R-:W-:Y:S01]  /*1330*/  SEL R10, R2, RZ, P3 ;  /* 0x000000ff020a7207 */ /* 0x000fe20001800000 */
[----:B------:R-:W-:Y:S01]  /*1340*/  IMAD.U32 R0, RZ, RZ, UR11 ;  /* 0x0000000bff007e24 */ /* 0x000fe2000f8e00ff */
[----:B------:R-:W3:Y:S01]  /*1350*/  LDCU.64 UR10, c[0x0][0x570] ;  /* 0x0000ae00ff0a77ac */ /* 0x000ee20008000a00 */
        /* <DEDUP_REMOVED lines=12> */
[----:B----4-:R-:W-:Y:S02]  /*1420*/  LEA R26, P1, R2, UR20, 0x1 ;  /* 0x00000014021a7c11 */ /* 0x010fe4000f8208ff */
[----:B------:R-:W-:Y:S01]  /*1430*/  LEA.HI.X.SX32 R7, R10, R11, 0x1, P0 ;  /* 0x0000000b0a077211 */ /* 0x000fe200000f0eff */
[C---:B------:R-:W-:Y:S01]  /*1440*/  IMAD R6, R19.reuse, UR9, R3 ;  /* 0x0000000913067c24 */ /* 0x040fe2000f8e0203 */
[----:B-----5:R-:W-:Y:S01]  /*1450*/  LEA R24, P2, R4, UR22, 0x1 ;  /* 0x0000001604187c11 */ /* 0x020fe2000f8408ff */
[----:B------:R-:W-:Y:S01]  /*1460*/  IMAD R3, R19, UR15, R5 ;  /* 0x0000000f13037c24 */ /* 0x000fe2000f8e0205 */
[----:B---3--:R-:W-:Y:S01]  /*1470*/  LEA R246, P0, R0, UR10, 0x2 ;  /* 0x0000000a00f67c11 */ /* 0x008fe2000f8010ff */
[----:B--2---:R-:W-:Y:S01]  /*1480*/  UIMAD.WIDE UR14, UR57, 0x4, UR60 ;  /* 0x00000004390e78a5 */ /* 0x004fe2000f8e023c */
[----:B------:R-:W-:-:S02]  /*1490*/  LEA.HI.X R27, R2, UR21, R6, 0x1, P1 ;  /* 0x00000015021b7c11 */ /* 0x000fc400088f0c06 */
[----:B------:R-:W-:Y:S01]  /*14a0*/  LEA.HI.X R25, R4, UR23, R3, 0x1, P2 ;  /* 0x0000001704197c11 */ /* 0x000fe200090f0c03 */
[----:B-1----:R-:W-:Y:S01]  /*14b0*/  UIMAD.WIDE UR22, UR58, 0x4, UR62 ;  /* 0x000000043a1678a5 */ /* 0x002fe2000f8e023e */
[----:B------:R-:W-:Y:S02]  /*14c0*/  LEA.HI.X R247, R0, UR11, R7, 0x2, P0 ;  /* 0x0000000b00f77c11 */ /* 0x000fe400080f1407 */
[----:B------:R-:W-:Y:S01]  /*14d0*/  IADD3 R14, P0, PT, R19, 0x40, RZ ;  /* 0x00000040130e7810 */ /* 0x000fe20007f1e0ff */
[----:B------:R1:W-:Y:S01]  /*14e0*/  STL.64 [R1+0x20], R24 ;  /* 0x0000201801007387 */ /* 0x0003e20000100a00 */
[----:B------:R-:W-:-:S03]  /*14f0*/  LOP3.LUT R11, R8, 0x20, RZ, 0xfc, !PT ;  /* 0x00000020080b7812 */ /* 0x000fc600078efcff */
[----:B------:R1:W-:Y:S01]  /*1500*/  STL.64 [R1+0x18], R26 ;  /* 0x0000181a01007387 */ /* 0x0003e20000100a00 */
[----:B------:R-:W-:Y:S01]  /*1510*/  IMAD.X R15, RZ, RZ, RZ, P0 ;  /* 0x000000ffff0f7224 */ /* 0x000fe200000e06ff */
[----:B------:R-:W-:Y:S06]  /*1520*/  BRA.U UP0, `(.L_x_754) ;  /* 0x00000009000c7547 */ /* 0x000fec000b800000 */
        /* <DEDUP_REMOVED lines=11> */
[----:B------:R-:W-:Y:S05]  /*15e0*/  BRA `(.L_x_756) ;  /* 0x0000000000187947 */ /* 0x000fea0003800000 */
.L_x_755:
[----:B------:R-:W2:Y:S01]  /*15f0*/  LDCU.64 UR10, c[0x0][0x5c0] ;  /* 0x0000b800ff0a77ac */ /* 0x000ea20008000a00 */
[----:B------:R-:W-:-:S04]  /*1600*/  UIADD3 UR5, UPT, UPT, UR42, UR44, URZ ;  /* 0x0000002c2a057290 */ /* 0x000fc8000fffe0ff */
[----:B--2---:R-:W-:Y:S02]  /*1610*/  UIMAD.WIDE.U32 UR18, UR5, UR10, URZ ;  /* 0x0000000a051272a5 */ /* 0x004fe4000f8e00ff */
[----:B------:R-:W-:-:S04]  /*1620*/  UIMAD UR5, UR5, UR11, URZ ;  /* 0x0000000b050572a4 */ /* 0x000fc8000f8e02ff */
[----:B------:R-:W-:-:S06]  /*1630*/  UIADD3 UR5, UPT, UPT, UR19, UR5, URZ ;  /* 0x0000000513057290 */ /* 0x000fcc000fffe0ff */
[----:B------:R-:W-:Y:S02]  /*1640*/  MOV R0, UR5 ;  /* 0x0000000500007c02 */ /* 0x000fe40008000f00 */
.L_x_756:
        /* <DEDUP_REMOVED lines=12> */
.L_x_757:
[----:B------:R-:W2:Y:S01]  /*1710*/  LDCU.64 UR8, c[0x0][0x5c8] ;  /* 0x0000b900ff0877ac */ /* 0x000ea20008000a00 */
[----:B------:R-:W-:-:S04]  /*1720*/  UIADD3 UR42, UPT, UPT, UR42, UR44, URZ ;  /* 0x0000002c2a2a7290 */ /* 0x000fc8000fffe0ff */
[----:B--2---:R-:W-:Y:S02]  /*1730*/  UIMAD.WIDE.U32 UR16, UR42, UR8, URZ ;  /* 0x000000082a1072a5 */ /* 0x004fe4000f8e00ff */
[----:B------:R-:W-:-:S04]  /*1740*/  UIMAD UR42, UR42, UR9, URZ ;  /* 0x000000092a2a72a4 */ /* 0x000fc8000f8e02ff */
[----:B------:R-:W-:-:S06]  /*1750*/  UIADD3 UR42, UPT, UPT, UR17, UR42, URZ ;  /* 0x0000002a112a7290 */ /* 0x000fcc000fffe0ff */
[----:B------:R-:W-:Y:S02]  /*1760*/  MOV R10, UR42 ;  /* 0x0000002a000a7c02 */ /* 0x000fe40008000f00 */
.L_x_758:
        /* <DEDUP_REMOVED lines=30> */
.L_x_760:
[----:B------:R-:W-:Y:S05]  /*1950*/  BSYNC.RECONVERGENT B0 ;  /* 0x0000000000007941 */ /* 0x000fea0003800200 */
.L_x_759:
        /* <DEDUP_REMOVED lines=17> */
.L_x_762:
[----:B------:R-:W-:Y:S05]  /*1a70*/  BSYNC.RECONVERGENT B0 ;  /* 0x0000000000007941 */ /* 0x000fea0003800200 */
.L_x_761:
        /* <DEDUP_REMOVED lines=27> */
.L_x_764:
[----:B------:R-:W-:Y:S05]  /*1c30*/  BSYNC.RECONVERGENT B0 ;  /* 0x0000000000007941 */ /* 0x000fea0003800200 */
.L_x_763:
        /* <DEDUP_REMOVED lines=18> */
.L_x_754:
[----:B------:R-:W-:Y:S01]  /*1d60*/  IMAD.U32 R2, RZ, RZ, UR16 ;  /* 0x00000010ff027e24 */ /* 0x000fe2000f8e00ff */
[----:B------:R-:W-:Y:S01]  /*1d70*/  UIMAD UR10, UR48, UR16, URZ ;  /* 0x00000010300a72a4 */ /* 0x000fe2000f8e02ff */
[----:B------:R-:W-:Y:S01]  /*1d80*/  LOP3.LUT R4, R22, 0xd8, RZ, 0xc0, !PT ;  /* 0x000000d816047812 */ /* 0x000fe200078ec0ff */
[----:B------:R-:W2:Y:S01]  /*1d90*/  LDCU.64 UR8, c[0x0][0x3d8] ;  /* 0x00007b00ff0877ac */ /* 0x000ea20008000a00 */
        /* <DEDUP_REMOVED lines=12> */
[----:B--2---:R-:W-:Y:S01]  /*1e60*/  IMAD R0, R17, UR8, RZ ;  /* 0x0000000811007c24 */ /* 0x004fe2000f8e02ff */
[----:B------:R-:W-:Y:S01]  /*1e70*/  USEL UR20, URZ, 0x3000, UP0 ;  /* 0x00003000ff147887 */ /* 0x000fe20008000000 */
[----:B------:R-:W-:-:S04]  /*1e80*/  IMAD.WIDE.U32 R4, R13, UR8, R2 ;  /* 0x000000080d047c25 */ /* 0x000fc8000f8e0002 */
[----:B------:R-:W-:Y:S01]  /*1e90*/  IMAD R10, R13, UR9, R0 ;  /* 0x000000090d0a7c24 */ /* 0x000fe2000f8e0200 */
[----:B------:R-:W-:-:S03]  /*1ea0*/  LEA R0, R6, UR6, 0x1 ;  /* 0x0000000606007c11 */ /* 0x000fc6000f8e08ff */
[----:B------:R-:W-:Y:S02]  /*1eb0*/  IMAD.IADD R10, R5, 0x1, R10 ;  /* 0x00000001050a7824 */ /* 0x000fe400078e020a */
[----:B------:R-:W-:Y:S05]  /*1ec0*/  @P5 BRA `(.L_x_767) ;  /* 0x0000000000745947 */ /* 0x000fea0003800000 */
        /* <DEDUP_REMOVED lines=27> */
.L_x_768:
[----:B------:R3:W-:Y:S01]  /*2080*/  STS.128 [R0+0x13000], RZ ;  /* 0x013000ff00007388 */ /* 0x0007e20000000c00 */
[----:B------:R-:W-:Y:S05]  /*2090*/  BRA `(.L_x_769) ;  /* 0x00000000000c7947 */ /* 0x000fea0003800000 */
.L_x_767:
[----:B------:R2:W-:Y:S04]  /*20a0*/  STS.128 [R0+0xf000], RZ ;  /* 0x00f000ff00007388 */ /* 0x0005e80000000c00 */
[----:B------:R2:W-:Y:S04]  /*20b0*/  STS.128 [R0+0x11000], RZ ;  /* 0x011000ff00007388 */ /* 0x0005e80000000c00 */
[----:B------:R2:W-:Y:S02]  /*20c0*/  STS.128 [R0+0x13000], RZ ;  /* 0x013000ff00007388 */ /* 0x0005e40000000c00 */
.L_x_769:
[----:B------:R-:W-:Y:S05]  /*20d0*/  BSYNC.RECONVERGENT B0 ;  /* 0x0000000000007941 */ /* 0x000fea0003800200 */
.L_x_766:
        /* <DEDUP_REMOVED lines=34> */
.L_x_772:
[----:B------:R4:W-:Y:S02]  /*2300*/  STS.128 [R0+0x14000], RZ ;  /* 0x014000ff00007388 */ /* 0x0009e40000000c00 */
.L_x_771:
[----:B------:R-:W-:Y:S05]  /*2310*/  BSYNC.RECONVERGENT B0 ;  /* 0x0000000000007941 */ /* 0x000fea0003800200 */
.L_x_770:
        /* <DEDUP_REMOVED lines=25> */
.L_x_775:
[----:B------:R1:W-:Y:S01]  /*24b0*/  STS.128 [R0+0x8000], RZ ;  /* 0x008000ff00007388 */ /* 0x0003e20000000c00 */
[----:B------:R-:W-:Y:S05]  /*24c0*/  BRA `(.L_x_776) ;  /* 0x00000000000c7947 */ /* 0x000fea0003800000 */
.L_x_774:
[----:B------:R1:W-:Y:S04]  /*24d0*/  STS.128 [R0+0x6000], RZ ;  /* 0x006000ff00007388 */ /* 0x0003e80000000c00 */
[----:B------:R1:W-:Y:S04]  /*24e0*/  STS.128 [R0+0x7000], RZ ;  /* 0x007000ff00007388 */ /* 0x0003e80000000c00 */
[----:B------:R1:W-:Y:S02]  /*24f0*/  STS.128 [R0+0x8000], RZ ;  /* 0x008000ff00007388 */ /* 0x0003e40000000c00 */
.L_x_776:
[----:B------:R-:W-:Y:S05]  /*2500*/  BSYNC.RECONVERGENT B0 ;  /* 0x0000000000007941 */ /* 0x000fea0003800200 */
.L_x_773:
        /* <DEDUP_REMOVED lines=23> */
.L_x_779:
[----:B------:R1:W-:Y:S01]  /*2680*/  STS.128 [R237+0x2000], RZ ;  /* 0x002000ffed007388 */ /* 0x0003e20000000c00 */
[----:B------:R-:W-:Y:S05]  /*2690*/  BRA `(.L_x_780) ;  /* 0x00000000000c7947 */ /* 0x000fea0003800000 */
.L_x_778:
[----:B------:R1:W-:Y:S04]  /*26a0*/  STS.128 [R237], RZ ;  /* 0x000000ffed007388 */ /* 0x0003e80000000c00 */
[----:B------:R1:W-:Y:S04]  /*26b0*/  STS.128 [R237+0x1000], RZ ;  /* 0x001000ffed007388 */ /* 0x0003e80000000c00 */
[----:B------:R1:W-:Y:S02]  /*26c0*/  STS.128 [R237+0x2000], RZ ;  /* 0x002000ffed007388 */ /* 0x0003e40000000c00 */
.L_x_780:
[----:B------:R-:W-:Y:S05]  /*26d0*/  BSYNC.RECONVERGENT B0 ;  /* 0x0000000000007941 */ /* 0x000fea0003800200 */
.L_x_777:
        /* <DEDUP_REMOVED lines=11> */
[----:B------:R-:W-:Y:S01]  /*2790*/  ISETP.GE.AND P1, PT, R3, UR9, PT ;  /* 0x0000000903007c0c */ /* 0x000fe2000bf26270 */
[----:B------:R-:W-:Y:S01]  /*27a0*/  STL [R1+0x2c], R20 ;  /* 0x00002c1401007387 */ /* 0x000fe20000100800 */
        /* <DEDUP_REMOVED lines=11> */
[----:B--2---:R-:W-:Y:S02]  /*2860*/  IMAD R4, R17, UR8, RZ ;  /* 0x0000000811047c24 */ /* 0x004fe4000f8e02ff */
[----:B-1----:R-:W-:-:S04]  /*2870*/  IMAD.U32 R2, RZ, RZ, UR18 ;  /* 0x00000012ff027e24 */ /* 0x002fc8000f8e00ff */
[----:B------:R-:W-:-:S03]  /*2880*/  IMAD.WIDE.U32 R2, R2, UR33, R8 ;  /* 0x0000002102027c25 */ /* 0x000fc6000f8e0008 */
[----:B------:R-:W-:-:S04]  /*2890*/  IADD3 R2, P0, PT, R2, UR52, RZ ;  /* 0x0000003402027c10 */ /* 0x000fc8000ff1e0ff */
[----:B------:R-:W-:Y:S01]  /*28a0*/  IADD3.X R3, PT, PT, R18, UR10, R3, P0, !PT ;  /* 0x0000000a12037c10 */ /* 0x000fe200087fe403 */
[----:B------:R-:W-:Y:S01]  /*28b0*/  BSSY.RECONVERGENT B0, `(.L_x_781) ;  /* 0x0000029000007945 */ /* 0x000fe20003800200 */
[----:B----4-:R1:W-:Y:S04]  /*28c0*/  STL [R1+0x3c], R10 ;  /* 0x00003c0a01007387 */ /* 0x0103e80000100800 */
[----:B-----5:R2:W-:Y:S04]  /*28d0*/  STL [R1+0x30], R5 ;  /* 0x0000300501007387 */ /* 0x0205e80000100800 */
[----:B---3--:R3:W-:Y:S04]  /*28e0*/  STL [R1+0x34], R6 ;  /* 0x0000340601007387 */ /* 0x0087e80000100800 */
[----:B------:R3:W-:Y:S01]  /*28f0*/  STL [R1+0x38], R7 ;  /* 0x0000380701007387 */ /* 0x0007e20000100800 */
[----:B-1----:R-:W-:-:S02]  /*2900*/  IMAD R10, R13, UR9, R4 ;  /* 0x000000090d0a7c24 */ /* 0x002fc4000f8e0204 */
[----:B--2---:R-:W-:-:S05]  /*2910*/  IMAD.WIDE.U32 R4, R13, UR8, R2 ;  /* 0x000000080d047c25 */ /* 0x004fca000f8e0002 */
[----:B------:R-:W-:Y:S01]  /*2920*/  IADD3 R10, PT, PT, R5, R10, RZ ;  /* 0x0000000a050a7210 */ /* 0x000fe20007ffe0ff */
        /* <DEDUP_REMOVED lines=28> */
.L_x_783:
[----:B------:R4:W-:Y:S01]  /*2af0*/  STS.128 [R0+0xd000], RZ ;  /* 0x00d000ff00007388 */ /* 0x0009e20000000c00 */
[----:B------:R-:W-:Y:S05]  /*2b00*/  BRA `(.L_x_784) ;  /* 0x00000000000c7947 */ /* 0x000fea0003800000 */
.L_x_782:
[----:B------:R1:W-:Y:S04]  /*2b10*/  STS.128 [R0+0x9000], RZ ;  /* 0x009000ff00007388 */ /* 0x0003e80000000c00 */
[----:B------:R1:W-:Y:S04]  /*2b20*/  STS.128 [R0+0xb000], RZ ;  /* 0x00b000ff00007388 */ /* 0x0003e80000000c00 */
[----:B------:R1:W-:Y:S02]  /*2b30*/  STS.128 [R0+0xd000], RZ ;  /* 0x00d000ff00007388 */ /* 0x0003e40000000c00 */
.L_x_784:
[----:B------:R-:W-:Y:S05]  /*2b40*/  BSYNC.RECONVERGENT B0 ;  /* 0x0000000000007941 */ /* 0x000fea0003800200 */
.L_x_781:
        /* <DEDUP_REMOVED lines=33> */
.L_x_787:
[----:B------:R2:W-:Y:S02]  /*2d60*/  STS.128 [R0+0xe000], RZ ;  /* 0x00e000ff00007388 */ /* 0x0005e40000000c00 */
.L_x_786:
[----:B------:R-:W-:Y:S05]  /*2d70*/  BSYNC.RECONVERGENT B0 ;  /* 0x0000000000007941 */ /* 0x000fea0003800200 */
.L_x_785:
[----:B------:R-:W5:Y:S01]  /*2d80*/  LDCU.64 UR10, c[0x0][0x538] ;  /* 0x0000a700ff0a77ac */ /* 0x000f620008000a00 */
[----:B------:R-:W0:Y:S01]  /*2d90*/  LDGDEPBAR ;  /* 0x00000000000079af */ /* 0x000e220000000000 */
[----:B-----5:R-:W-:-:S04]  /*2da0*/  UISETP.NE.U32.AND UP0, UPT, UR10, URZ, UPT ;  /* 0x000000ff0a00728c */ /* 0x020fc8000bf05070 */
[----:B------:R-:W-:Y:S01]  /*2db0*/  UISETP.NE.AND.EX UP0, UPT, UR11, URZ, UPT, UP0 ;  /* 0x000000ff0b00728c */ /* 0x000fe2000bf05300 */
[----:B------:R-:W-:-:S05]  /*2dc0*/  DEPBAR.LE SB0, 0x1 ;  /* 0x000080400000791a */ /* 0x000fca0000000000 */
[----:B------:R-:W-:-:S05]  /*2dd0*/  PLOP3.LUT P1, PT, PT, PT, UP0, 0x80, 0x8 ;  /* 0x000000000008781c */ /* 0x000fca0003f2f008 */
[----:B------:R-:W5:Y:S01]  /*2de0*/  @UP0 LDCU.64 UR8, c[0x0][0x540] ;  /* 0x0000a800ff0807ac */ /* 0x000f620008000a00 */
[----:B------:R-:W-:Y:S01]  /*2df0*/  @UP0 UMOV UR16, UR30 ;  /* 0x0000001e00100c82 */ /* 0x000fe20008000000 */
[----:B------:R-:W-:Y:S02]  /*2e00*/  @UP0 UMOV UR17, URZ ;  /* 0x000000ff00110c82 */ /* 0x000fe40008000000 */
[----:B-----5:R-:W-:Y:S01]  /*2e10*/  @UP0 UIMAD.WIDE.U32 UR16, UR29, UR8, UR16 ;  /* 0x000000081d1002a5 */ /* 0x020fe2000f8e0010 */
[----:B------:R-:W5:Y:S01]  /*2e20*/  S2R R227, SR_TID.X ;  /* 0x0000000000e37919 */ /* 0x000f620000002100 */
[C---:B------:R-:W-:Y:S02]  /*2e30*/  IMAD.SHL.U32 R4, R21.reuse, 0x2, RZ ;  /* 0x0000000215047824 */ /* 0x040fe400078e00ff */
[C---:B------:R-:W-:Y:S01]  /*2e40*/  IMAD.SHL.U32 R12, R21.reuse, 0x20, RZ ;  /* 0x00000020150c7824 */ /* 0x040fe200078e00ff */
[----:B------:R-:W-:Y:S02]  /*2e50*/  @UP0 UIMAD UR9, UR29, UR9, UR17 ;  /* 0x000000091d0902a4 */ /* 0x000fe4000f8e0211 */
[----:B------:R-:W-:Y:S01]  /*2e60*/  @UP0 ULEA UR10, UP1, UR16, UR10, 0x2 ;  /* 0x0000000a100a0291 */ /* 0x000fe2000f8210ff */
[----:B---3--:R-:W-:-:S02]  /*2e70*/  IMAD.SHL.U32 R7, R21, 0x10, RZ ;  /* 0x0000001015077824 */ /* 0x008fc400078e00ff */
[----:B------:R-:W-:Y:S01]  /*2e80*/  IMAD.SHL.U32 R11, R21, 0x4, RZ ;  /* 0x00000004150b7824 */ /* 0x000fe200078e00ff */
[----:B------:R-:W-:Y:S02]  /*2e90*/  @UP0 ULEA.HI.X UR11, UR16, UR11, UR9, 0x2, UP1 ;  /* 0x0000000b100b0291 */ /* 0x000fe400088f1409 */
[----:B-12---:R-:W-:Y:S01]  /*2ea0*/  IMAD.U32 R2, RZ, RZ, UR10 ;  /* 0x0000000aff027e24 */ /* 0x006fe2000f8e00ff */
[----:B------:R-:W-:Y:S03]  /*2eb0*/  BAR.SYNC.DEFER_BLOCKING 0x0 ;  /* 0x0000000000007b1d */ /* 0x000fe60000010000 */
[----:B------:R-:W-:Y:S01]  /*2ec0*/  IMAD.U32 R3, RZ, RZ, UR11 ;  /* 0x0000000bff037e24 */ /* 0x000fe2000f8e00ff */
[----:B------:R-:W-:Y:S02]  /*2ed0*/  LOP3.LUT R4, R4, 0x6, RZ, 0xc0, !PT ;  /* 0x0000000604047812 */ /* 0x000fe400078ec0ff */
[C---:B------:R-:W-:Y:S01]  /*2ee0*/  LOP3.LUT R5, R12.reuse, 0x20, RZ, 0xc0, !PT ;  /* 0x000000200c057812 */ /* 0x040fe200078ec0ff */
[----:B----4-:R-:W-:Y:S01]  /*2ef0*/  IMAD.U32 R0, RZ, RZ, UR5 ;  /* 0x00000005ff007e24 */ /* 0x010fe2000f8e00ff */
[----:B------:R-:W-:Y:S01]  /*2f00*/  LOP3.LUT R11, R11, 0x18, RZ, 0xc0, !PT ;  /* 0x000000180b0b7812 */ /* 0x000fe200078ec0ff */
[----:B------:R-:W1:Y:S01]  /*2f10*/  @UP0 LDCU UR8, c[0x0][0x458] ;  /* 0x00008b00ff0807ac */ /* 0x000e620008000800 */
[----:B------:R-:W-:-:S02]  /*2f20*/  LOP3.LUT R8, R12, 0x120, RZ, 0xc0, !PT ;  /* 0x000001200c087812 */ /* 0x000fc400078ec0ff */
[----:B------:R-:W-:Y:S01]  /*2f30*/  LOP3.LUT P0, RZ, R21, 0x4, RZ, 0xc0, !PT ;  /* 0x0000000415ff7812 */ /* 0x000fe2000780c0ff */
[----:B------:R-:W2:Y:S01]  /*2f40*/  LDCU UR16, c[0x0][0x3b0] ;  /* 0x00007600ff1077ac */ /* 0x000ea20008000800 */
[----:B------:R-:W3:Y:S01]  /*2f50*/  LDCU UR17, c[0x0][0x590] ;  /* 0x0000b200ff1177ac */ /* 0x000ee20008000800 */
[C---:B-----5:R-:W-:Y:S02]  /*2f60*/  IMAD.SHL.U32 R13, R227.reuse, 0x20, RZ ;  /* 0x00000020e30d7824 */ /* 0x060fe400078e00ff */
[C---:B------:R-:W-:Y:S02]  /*2f70*/  IMAD.SHL.U32 R15, R227.reuse, 0x10, RZ ;  /* 0x00000010e30f7824 */ /* 0x040fe400078e00ff */
[----:B------:R-:W-:Y:S01]  /*2f80*/  IMAD.MOV.U32 R225, RZ, RZ, 0x20 ;  /* 0x00000020ffe17424 */ /* 0x000fe200078e00ff */
[----:B------:R4:W5:Y:S01]  /*2f90*/  @P1 LDG.E R10, desc[UR40][R2.64] ;  /* 0x00000028020a1981 */ /* 0x000962000c1e1900 */
[----:B------:R-:W-:Y:S01]  /*2fa0*/  LOP3.LUT R4, R4, 0x1e0, R16, 0xf8, !PT ;  /* 0x000001e004047812 */ /* 0x000fe200078ef810 */
[----:B------:R-:W-:Y:S01]  /*2fb0*/  IMAD.SHL.U32 R228, R227, 0x4, RZ ;  /* 0x00000004e3e47824 */ /* 0x000fe200078e00ff */
[--C-:B------:R-:W-:Y:S01]  /*2fc0*/  LOP3.LUT R5, R5, 0x3c00, R7.reuse, 0xf8, !PT ;  /* 0x00003c0005057812 */ /* 0x100fe200078ef807 */
[----:B------:R-:W-:Y:S01]  /*2fd0*/  IMAD.MOV.U32 R224, RZ, RZ, 0x20 ;  /* 0x00000020ffe07424 */ /* 0x000fe200078e00ff */
[----:B------:R-:W-:-:S02]  /*2fe0*/  LOP3.LUT R8, R8, 0x200, R7, 0xf8, !PT ;  /* 0x0000020008087812 */ /* 0x000fc400078ef807 */
[----:B------:R-:W-:Y:S02]  /*2ff0*/  CS2R R126, SRZ ;  /* 0x00000000007e7805 */ /* 0x000fe4000001ff00 */
[----:B------:R-:W-:Y:S02]  /*3000*/  LOP3.LUT R9, R13, 0x7400, RZ, 0xc0, !PT ;  /* 0x000074000d097812 */ /* 0x000fe400078ec0ff */
[----:B------:R-:W-:Y:S02]  /*3010*/  CS2R R124, SRZ ;  /* 0x00000000007c7805 */ /* 0x000fe4000001ff00 */
[----:B------:R-:W-:Y:S02]  /*3020*/  LOP3.LUT R14, R15, 0x1c0, RZ, 0xc0, !PT ;  /* 0x000001c00f0e7812 */ /* 0x000fe400078ec0ff */
[----:B------:R-:W-:Y:S02]  /*3030*/  CS2R R130, SRZ ;  /* 0x0000000000827805 */ /* 0x000fe4000001ff00 */
[----:B------:R-:W-:-:S02]  /*3040*/  SEL R225, R225, 0xffffffe0, !P0 ;  /* 0xffffffe0e1e17807 */ /* 0x000fc40004000000 */
[----:B------:R-:W-:Y:S02]  /*3050*/  CS2R R128, SRZ ;  /* 0x0000000000807805 */ /* 0x000fe4000001ff00 */
[----:B------:R-:W-:Y:S02]  /*3060*/  LOP3.LUT P2, RZ, R227, 0x4, RZ, 0xc0, !PT ;  /* 0x00000004e3ff7812 */ /* 0x000fe4000784c0ff */
        /* <DEDUP_REMOVED lines=11> */
[----:B----4-:R-:W-:Y:S01]  /*3120*/  IMAD.U32 R2, RZ, RZ, UR33 ;  /* 0x00000021ff027e24 */ /* 0x010fe2000f8e00ff */
[----:B------:R-:W-:Y:S01]  /*3130*/  UIADD3 UR33, UPT, UPT, UR33, 0x80, URZ ;  /* 0x0000008021217890 */ /* 0x000fe2000fffe0ff */
[----:B------:R-:W-:Y:S01]  /*3140*/  VIADD R3, R20, UR39 ;  /* 0x0000002714037c36 */ /* 0x000fe20008000000 */
[----:B------:R-:W-:Y:S02]  /*3150*/  CS2R R100, SRZ ;  /* 0x0000000000647805 */ /* 0x000fe4000001ff00 */
[----:B------:R-:W-:Y:S02]  /*3160*/  CS2R R94, SRZ ;  /* 0x00000000005e7805 */ /* 0x000fe4000001ff00 */
[----:B------:R-:W-:Y:S01]  /*3170*/  CS2R R92, SRZ ;  /* 0x00000000005c7805 */ /* 0x000fe2000001ff00 */
[----:B------:R-:W-:Y:S01]  /*3180*/  IMAD R6, R0, 0x40, R3 ;  /* 0x0000004000067824 */ /* 0x000fe200078e0203 */
[----:B------:R-:W-:-:S02]  /*3190*/  IADD3 R0, PT, PT, R4, UR43, R2 ;  /* 0x0000002b04007c10 */ /* 0x000fc4000fffe002 */
[----:B------:R-:W-:Y:S02]  /*31a0*/  CS2R R98, SRZ ;  /* 0x0000000000627805 */ /* 0x000fe4000001ff00 */
[----:B------:R-:W-:Y:S01]  /*31b0*/  LOP3.LUT R3, R5, 0x100, R7, 0xf8, !PT ;  /* 0x0000010005037812 */ /* 0x000fe200078ef807 */
[----:B------:R-:W-:Y:S01]  /*31c0*/  IMAD.SHL.U32 R7, R227, 0x2, RZ ;  /* 0x00000002e3077824 */ /* 0x000fe200078e00ff */
[----:B------:R-:W-:Y:S02]  /*31d0*/  SHF.R.U32.HI R4, RZ, 0x4, R21 ;  /* 0x00000004ff047819 */ /* 0x000fe40000011615 */
[----:B------:R-:W-:Y:S02]  /*31e0*/  CS2R R96, SRZ ;  /* 0x0000000000607805 */ /* 0x000fe4000001ff00 */
[----:B------:R-:W-:Y:S02]  /*31f0*/  LOP3.LUT R5, R11, 0xc0, R12, 0xf8, !PT ;  /* 0x000000c00b057812 */ /* 0x000fe400078ef80c */
[----:B------:R-:W-:-:S02]  /*3200*/  CS2R R90, SRZ ;  /* 0x00000000005a7805 */ /* 0x000fc4000001ff00 */
[----:B------:R-:W-:Y:S02]  /*3210*/  LOP3.LUT R4, R4, 0x8, RZ, 0xc0, !PT ;  /* 0x0000000804047812 */ /* 0x000fe400078ec0ff */
[----:B------:R-:W-:Y:S02]  /*3220*/  CS2R R88, SRZ ;  /* 0x0000000000587805 */ /* 0x000fe4000001ff00 */
[----:B------:R-:W-:Y:S02]  /*3230*/  LOP3.LUT R2, R5, 0x8, R21, 0x78, !PT ;  /* 0x0000000805027812 */ /* 0x000fe400078e7815 */
[----:B------:R-:W-:Y:S02]  /*3240*/  CS2R R86, SRZ ;  /* 0x0000000000567805 */ /* 0x000fe4000001ff00 */
[----:B------:R-:W-:Y:S02]  /*3250*/  IADD3 R229, PT, PT, R6, -0x29, -R0 ;  /* 0xffffffd706e57810 */ /* 0x000fe40007ffe800 */
[----:B------:R-:W-:-:S02]  /*3260*/  CS2R R84, SRZ ;  /* 0x0000000000547805 */ /* 0x000fc4000001ff00 */
[----:B------:R-:W-:Y:S01]  /*3270*/  LOP3.LUT R4, R4, 0x10, R21, 0xf8, !PT ;  /* 0x0000001004047812 */ /* 0x000fe200078ef815 */
[----:B-1----:R-:W5:Y:S01]  /*3280*/  @P1 MUFU.RCP R6, UR8 ;  /* 0x0000000800061d08 */ /* 0x002f620008001000 */
[----:B------:R-:W-:Y:S02]  /*3290*/  LOP3.LUT R0, R3, R2, RZ, 0xfc, !PT ;  /* 0x0000000203007212 */ /* 0x000fe400078efcff */
[----:B------:R-:W-:Y:S02]  /*32a0*/  CS2R R78, SRZ ;  /* 0x00000000004e7805 */ /* 0x000fe4000001ff00 */
[----:B------:R-:W-:Y:S02]  /*32b0*/  LOP3.LUT R2, R13, 0xc0, RZ, 0xc0, !PT ;  /* 0x000000c00d027812 */ /* 0x000fe400078ec0ff */
[----:B------:R-:W-:Y:S02]  /*32c0*/  CS2R R76, SRZ ;  /* 0x00000000004c7805 */ /* 0x000fe4000001ff00 */
        /* <DEDUP_REMOVED lines=8> */
[----:B------:R-:W-:Y:S02]  /*3350*/  SHF.R.U32.HI R4, RZ, 0x1, R227 ;  /* 0x00000001ff047819 */ /* 0x000fe400000116e3 */
[----:B------:R-:W-:Y:S02]  /*3360*/  CS2R R70, SRZ ;  /* 0x0000000000467805 */ /* 0x000fe4000001ff00 */
[----:B------:R-:W-:Y:S02]  /*3370*/  LOP3.LUT R2, R2, 0x18, R228, 0xf8, !PT ;  /* 0x0000001802027812 */ /* 0x000fe400078ef8e4 */
[----:B------:R-:W-:Y:S02]  /*3380*/  CS2R R68, SRZ ;  /* 0x0000000000447805 */ /* 0x000fe4000001ff00 */
[----:B------:R-:W-:-:S02]  /*3390*/  LEA R222, R0, UR6, 0x1 ;  /* 0x0000000600de7c11 */ /* 0x000fc4000f8e08ff */
[----:B------:R-:W-:Y:S02]  /*33a0*/  CS2R R62, SRZ ;  /* 0x00000000003e7805 */ /* 0x000fe4000001ff00 */
[----:B------:R-:W-:Y:S02]  /*33b0*/  LOP3.LUT R8, R8, R5, RZ, 0xfc, !PT ;  /* 0x0000000508087212 */ /* 0x000fe400078efcff */
[----:B------:R-:W-:Y:S02]  /*33c0*/  CS2R R60, SRZ ;  /* 0x00000000003c7805 */ /* 0x000fe4000001ff00 */
[--C-:B------:R-:W-:Y:S01]  /*33d0*/  LOP3.LUT R2, R2, 0x8, R4.reuse, 0x78, !PT ;  /* 0x0000000802027812 */ /* 0x100fe200078e7804 */
[C---:B------:R-:W-:Y:S01]  /*33e0*/  VIADD R216, R222.reuse, 0xf020 ;  /* 0x0000f020ded87836 */ /* 0x040fe20000000000 */
[----:B------:R-:W-:Y:S01]  /*33f0*/  LOP3.LUT R5, R7, 0x20, R4, 0x78, !PT ;  /* 0x0000002007057812 */ /* 0x000fe200078e7804 */
[----:B------:R-:W-:Y:S01]  /*3400*/  VIADD R4, R222, 0xf000 ;  /* 0x0000f000de047836 */ /* 0x000fe20000000000 */
[----:B------:R-:W1:Y:S01]  /*3410*/  LDSM.16.M88.4 R172, [R222+0xf000] ;  /* 0x00f00000deac783b */ /* 0x000e620000000200 */
[----:B------:R-:W-:-:S02]  /*3420*/  LOP3.LUT R13, R13, 0x120, RZ, 0xc0, !PT ;  /* 0x000001200d0d7812 */ /* 0x000fc400078ec0ff */
[----:B------:R-:W-:Y:S01]  /*3430*/  CS2R R66, SRZ ;  /* 0x0000000000427805 */ /* 0x000fe2000001ff00 */
[----:B------:R-:W-:Y:S01]  /*3440*/  @P0 VIADD R216, R4, 0xffffffe0 ;  /* 0xffffffe004d80836 */ /* 0x000fe20000000000 */
[----:B------:R-:W4:Y:S01]  /*3450*/  LDSM.16.M88.4 R176, [R222+0xf400] ;  /* 0x00f40000deb0783b */ /* 0x000f220000000200 */
[----:B------:R-:W-:Y:S02]  /*3460*/  LOP3.LUT R0, R13, 0x200, R15, 0xf8, !PT ;  /* 0x000002000d007812 */ /* 0x000fe400078ef80f */
[----:B------:R-:W-:Y:S02]  /*3470*/  CS2R R64, SRZ ;  /* 0x0000000000407805 */ /* 0x000fe4000001ff00 */
[----:B------:R-:W-:Y:S01]  /*3480*/  LOP3.LUT R3, R3, R11, RZ, 0x3c, !PT ;  /* 0x0000000b03037212 */ /* 0x000fe200078e3cff */
[----:B------:R-:W1:Y:S01]  /*3490*/  LDSM.16.M88.4 R180, [R216] ;  /* 0x00000000d8b4783b */ /* 0x000e620000000200 */
[----:B------:R-:W-:Y:S02]  /*34a0*/  LOP3.LUT R226, R0, R2, RZ, 0xfc, !PT ;  /* 0x0000000200e27212 */ /* 0x000fe400078efcff */
[----:B------:R-:W-:-:S02]  /*34b0*/  CS2R R58, SRZ ;  /* 0x00000000003a7805 */ /* 0x000fc4000001ff00 */
[----:B------:R-:W-:Y:S01]  /*34c0*/  LOP3.LUT R0, R9, R5, RZ, 0xfc, !PT ;  /* 0x0000000509007212 */ /* 0x000fe200078efcff */
[----:B------:R-:W1:Y:S01]  /*34d0*/  LDSM.16.M88.4 R184, [R216+0x400] ;  /* 0x00040000d8b8783b */ /* 0x000e620000000200 */
[----:B------:R-:W-:Y:S02]  /*34e0*/  LOP3.LUT R220, R3, 0x120, R12, 0xf8, !PT ;  /* 0x0000012003dc7812 */ /* 0x000fe400078ef80c */
[----:B------:R-:W-:Y:S02]  /*34f0*/  CS2R R56, SRZ ;  /* 0x0000000000387805 */ /* 0x000fe4000001ff00 */
[----:B------:R-:W-:Y:S01]  /*3500*/  LEA R221, R8, UR6, 0x1 ;  /* 0x0000000608dd7c11 */ /* 0x000fe2000f8e08ff */
[----:B------:R-:W1:Y:S01]  /*3510*/  LDSM.16.M88.4 R196, [R216+0x2000] ;  /* 0x00200000d8c4783b */ /* 0x000e620000000200 */
[----:B------:R-:W-:Y:S02]  /*3520*/  LEA R220, R220, UR6, 0x1 ;  /* 0x00000006dcdc7c11 */ /* 0x000fe4000f8e08ff */
[----:B------:R-:W-:-:S02]  /*3530*/  CS2R R54, SRZ ;  /* 0x0000000000367805 */ /* 0x000fc4000001ff00 */
[----:B------:R-:W-:Y:S01]  /*3540*/  LOP3.LUT P0, RZ, R227, 0x2, RZ, 0xc0, !PT ;  /* 0x00000002e3ff7812 */ /* 0x000fe2000780c0ff */
[----:B------:R-:W1:Y:S01]  /*3550*/  LDSM.16.M88.4 R200, [R216+0x2400] ;  /* 0x00240000d8c8783b */ /* 0x000e620000000200 */
[----:B------:R-:W-:Y:S02]  /*3560*/  CS2R R52, SRZ ;  /* 0x0000000000347805 */ /* 0x000fe4000001ff00 */
[----:B------:R-:W-:Y:S02]  /*3570*/  CS2R R46, SRZ ;  /* 0x00000000002e7805 */ /* 0x000fe4000001ff00 */
[----:B------:R-:W-:Y:S01]  /*3580*/  CS2R R44, SRZ ;  /* 0x00000000002c7805 */ /* 0x000fe2000001ff00 */
[----:B------:R-:W1:Y:S01]  /*3590*/  LDSM.16.M88.4 R212, [R216+0x4000] ;  /* 0x00400000d8d4783b */ /* 0x000e620000000200 */
[----:B------:R-:W-:Y:S02]  /*35a0*/  CS2R R50, SRZ ;  /* 0x0000000000327805 */ /* 0x000fe4000001ff00 */
[----:B------:R-:W-:-:S02]  /*35b0*/  CS2R R48, SRZ ;  /* 0x0000000000307805 */ /* 0x000fc4000001ff00 */
[----:B------:R-:W-:Y:S01]  /*35c0*/  CS2R R42, SRZ ;  /* 0x00000000002a7805 */ /* 0x000fe2000001ff00 */
[----:B------:R-:W1:Y:S01]  /*35d0*/  LDSM.16.M88.4 R188, [R222+0x11000] ;  /* 0x01100000debc783b */ /* 0x000e620000000200 */
[----:B------:R-:W-:Y:S02]  /*35e0*/  CS2R R40, SRZ ;  /* 0x0000000000287805 */ /* 0x000fe4000001ff00 */
[----:B------:R-:W-:Y:S02]  /*35f0*/  CS2R R38, SRZ ;  /* 0x0000000000267805 */ /* 0x000fe4000001ff00 */
[----:B------:R-:W-:Y:S01]  /*3600*/  CS2R R36, SRZ ;  /* 0x0000000000247805 */ /* 0x000fe2000001ff00 */
[----:B------:R-:W1:Y:S01]  /*3610*/  LDSM.16.M88.4 R192, [R222+0x11400] ;  /* 0x01140000dec0783b */ /* 0x000e620000000200 */
[----:B------:R-:W-:Y:S01]  /*3620*/  VIADD R221, R221, UR20 ;  /* 0x00000014dddd7c36 */ /* 0x000fe20008000000 */
[----:B------:R-:W-:Y:S01]  /*3630*/  SEL R224, R224, 0xffffffe0, !P0 ;  /* 0xffffffe0e0e07807 */ /* 0x000fe20004000000 */
[----:B------:R-:W-:Y:S01]  /*3640*/  VIADD R220, R220, UR20 ;  /* 0x00000014dcdc7c36 */ /* 0x000fe20008000000 */
[----:B------:R-:W1:Y:S01]  /*3650*/  LDSM.16.M88.4 R204, [R222+0x13000] ;  /* 0x01300000decc783b */ /* 0x000e620000000200 */
[----:B------:R-:W-:Y:S01]  /*3660*/  IMAD.IADD R223, R222, 0x1, R225 ;  /* 0x00000001dedf7824 */ /* 0x000fe200078e02e1 */
[----:B------:R-:W-:Y:S01]  /*3670*/  UMOV UR5, URZ ;  /* 0x000000ff00057c82 */ /* 0x000fe20008000000 */
[----:B------:R-:W-:Y:S01]  /*3680*/  USHF.L.U32 UR49, UR49, 0x3, URZ ;  /* 0x0000000331317899 */ /* 0x000fe200080006ff */
[----:B------:R-:W1:Y:S01]  /*3690*/  LDSM.16.M88.4 R208, [R222+0x13400] ;  /* 0x01340000ded0783b */ /* 0x000e620000000200 */
[----:B------:R-:W1:Y:S03]  /*36a0*/  LDCU UR8, c[0x0][0x440] ;  /* 0x00008800ff0877ac */ /* 0x000e660008000800 */
[----:B------:R-:W1:Y:S01]  /*36b0*/  LDSM.16.M88.4 R216, [R216+0x4400] ;  /* 0x00440000d8d8783b */ /* 0x000e620000000200 */
[----:B------:R-:W1:Y:S03]  /*36c0*/  LDCU UR9, c[0x0][0x3e0] ;  /* 0x00007c00ff0977ac */ /* 0x000e660008000800 */
[----:B------:R4:W-:Y:S01]  /*36d0*/  STL [R1+0x40], R0 ;  /* 0x0000400001007387 */ /* 0x0009e20000100800 */
[----:B------:R-:W1:Y:S03]  /*36e0*/  LDCU UR11, c[0x0][0x50c] ;  /* 0x0000a180ff0b77ac */ /* 0x000e660008000800 */
[----:B------:R1:W-:Y:S01]  /*36f0*/  STL [R1+0x28], R237 ;  /* 0x000028ed01007387 */ /* 0x0003e20000100800 */
[----:B------:R-:W1:Y:S01]  /*3700*/  LDCU UR10, c[0x0][0x45c] ;  /* 0x00008b80ff0a77ac */ /* 0x000e620008000800 */
[----:B------:R-:W-:-:S02]  /*3710*/  UISETP.GE.AND UP1, UPT, UR33, UR39, UPT ;  /* 0x000000272100728c */ /* 0x000fc4000bf26270 */
[----:B--2---:R-:W-:Y:S02]  /*3720*/  USHF.L.U32 UR16, UR16, 0x6, URZ ;  /* 0x0000000610107899 */ /* 0x004fe400080006ff */
[----:B---3--:R-:W-:Y:S01]  /*3730*/  USHF.L.U32 UR17, UR17, 0x6, URZ ;  /* 0x0000000611117899 */ /* 0x008fe200080006ff */
[----:B----4-:R-:W-:-:S05]  /*3740*/  IMAD.MOV.U32 R0, RZ, RZ, 0x10 ;  /* 0x00000010ff007424 */ /* 0x010fca00078e00ff */
[----:B------:R-:W-:Y:S01]  /*3750*/  SEL R0, R0, 0xfffffff0, !P2 ;  /* 0xfffffff000007807 */ /* 0x000fe20005000000 */
[----:B-----5:R-:W-:-:S05]  /*3760*/  @P1 FMUL.FTZ R3, R10, R6 ;  /* 0x000000060a031220 */ /* 0x020fca0000410000 */
[----:B------:R-:W-:Y:S02]  /*3770*/  @P1 R2UR UR18, R3 ;  /* 0x00000000031212ca */ /* 0x000fe400000e0000 */
[----:B------:R-:W-:-:S11]  /*3780*/  LOP3.LUT P1, RZ, R227, 0x8, RZ, 0xc0, !PT ;  /* 0x00000008e3ff7812 */ /* 0x000fd6000782c0ff */
[----:B-1----:R-:W-:-:S05]  /*3790*/  @UP0 UMOV UR5, UR18 ;  /* 0x0000001200050c82 */ /* 0x002fca0008000000 */
.L_x_790:
        /* <DEDUP_REMOVED lines=56> */
[----:B------:R-:W2:Y:S07]  /*3b20*/  LDSM.16.M88.4 R148, [R223+0xb400] ;  /* 0x00b40000df94783b */ /* 0x000eae0000000200 */
        /* <DEDUP_REMOVED lines=9> */
[----:B------:R-:W4:Y:S07]  /*3bc0*/  LDSM.16.M88.4 R132, [R222+0xd400] ;  /* 0x00d40000de84783b */ /* 0x000f2e0000000200 */
[-C--:B-1----:R-:W-:Y:S01]  /*3bd0*/  HMMA.16816.F32 R4, R136, R140.reuse, R4 ;  /* 0x0000008c8804723c */ /* 0x082fe20000001804 */
[----:B------:R-:W1:Y:S07]  /*3be0*/  LDSM.16.M88.4 R152, [R0+0x2000] ;  /* 0x002000000098783b */ /* 0x000e6e0000000200 */
[C---:B------:R-:W-:Y:S08]  /*3bf0*/  HMMA.16816.F32 R8, R144.reuse, R140, R8 ;  /* 0x0000008c9008723c */ /* 0x040ff00000001808 */
[-C--:B------:R-:W-:Y:S08]  /*3c00*/  HMMA.16816.F32 R12, R144, R142.reuse, R12 ;  /* 0x0000008e900c723c */ /* 0x080ff0000000180c */
[C---:B------:R-:W-:Y:S08]  /*3c10*/  HMMA.16816.F32 R16, R136.reuse, R142, R16 ;  /* 0x0000008e8810723c */ /* 0x040ff00000001810 */
[-C--:B--2---:R-:W-:Y:S08]  /*3c20*/  HMMA.16816.F32 R20, R136, R148.reuse, R20 ;  /* 0x000000948814723c */ /* 0x084ff00000001814 */
[C---:B------:R-:W-:Y:S08]  /*3c30*/  HMMA.16816.F32 R24, R144.reuse, R148, R24 ;  /* 0x000000949018723c */ /* 0x040ff00000001818 */
[-C--:B------:R-:W-:Y:S08]  /*3c40*/  HMMA.16816.F32 R28, R144, R150.reuse, R28 ;  /* 0x00000096901c723c */ /* 0x080ff0000000181c */
[----:B------:R-:W-:Y:S01]  /*3c50*/  HMMA.16816.F32 R32, R136, R150, R32 ;  /* 0x000000968820723c */ /* 0x000fe20000001820 */
[----:B------:R2:W1:Y:S07]  /*3c60*/  LDSM.16.M88.4 R136, [R0+0x2800] ;  /* 0x002800000088783b */ /* 0x00046e0000000200 */
[-C--:B---3--:R-:W-:Y:S08]  /*3c70*/  HMMA.16816.F32 R4, R156, R164.reuse, R4 ;  /* 0x000000a49c04723c */ /* 0x088ff00000001804 */
[C---:B------:R-:W-:Y:S08]  /*3c80*/  HMMA.16816.F32 R8, R168.reuse, R164, R8 ;  /* 0x000000a4a808723c */ /* 0x040ff00000001808 */
[-C--:B------:R-:W-:Y:S03]  /*3c90*/  HMMA.16816.F32 R12, R168, R166.reuse, R12 ;  /* 0x000000a6a80c723c */ /* 0x080fe6000000180c */
[----:B--2---:R-:W-:Y:S02]  /*3ca0*/  @P0 LOP3.LUT R0, R2, 0x6, RZ, 0xc0, !PT ;  /* 0x0000000602000812 */ /* 0x004fe400078ec0ff */
[----:B------:R-:W-:Y:S02]  /*3cb0*/  PLOP3.LUT P0, PT, PT, PT, UP1, 0x80, 0x8 ;  /* 0x000000000008781c */ /* 0x000fe40003f0f018 */
[----:B------:R-:W-:Y:S01]  /*3cc0*/  SHF.R.U32.HI R2, RZ, 0x1, R227 ;  /* 0x00000001ff027819 */ /* 0x000fe200000116e3 */
[C---:B------:R-:W-:Y:S04]  /*3cd0*/  HMMA.16816.F32 R16, R156.reuse, R166, R16 ;  /* 0x000000a69c10723c */ /* 0x040fe80000001810 */
[----:B------:R-:W-:Y:S01]  /*3ce0*/  @P3 LOP3.LUT R2, R0, 0x1e0, R2, 0xf8, !PT ;  /* 0x000001e000023812 */ /* 0x000fe200078ef802 */
[----:B------:R-:W-:Y:S01]  /*3cf0*/  IMAD.U32 R0, RZ, RZ, UR45 ;  /* 0x0000002dff007e24 */ /* 0x000fe2000f8e00ff */
[----:B------:R-:W-:Y:S02]  /*3d00*/  PLOP3.LUT P3, PT, PT, PT, UP1, 0x80, 0x8 ;  /* 0x000000000008781c */ /* 0x000fe40003f6f018 */
[-C--:B----4-:R-:W-:Y:S08]  /*3d10*/  HMMA.16816.F32 R20, R156, R132.reuse, R20 ;  /* 0x000000849c14723c */ /* 0x090ff00000001814 */
[C---:B------:R-:W-:Y:S04]  /*3d20*/  HMMA.16816.F32 R24, R168.reuse, R132, R24 ;  /* 0x00000084a818723c */ /* 0x040fe80000001818 */
[----:B------:R-:W-:Y:S04]  /*3d30*/  VIADD R133, R229, 0xffffffe9 ;  /* 0xffffffe9e5857836 */ /* 0x000fe80000000000 */
[-C--:B------:R-:W-:Y:S03]  /*3d40*/  HMMA.16816.F32 R28, R168, R134.reuse, R28 ;  /* 0x00000086a81c723c */ /* 0x080fe6000000181c */
[----:B------:R-:W-:Y:S04]  /*3d50*/  IABS R133, R133 ;  /* 0x0000008500857213 */ /* 0x000fe80000000000 */
[----:B------:R-:W-:Y:S01]  /*3d60*/  I2FP.F32.S32 R133, R133 ;  /* 0x0000008500857245 */ /* 0x000fe20000201400 */
[----:B------:R-:W-:Y:S08]  /*3d70*/  HMMA.16816.F32 R32, R156, R134, R32 ;  /* 0x000000869c20723c */ /* 0x000ff00000001820 */
[-C--:B-1----:R-:W-:Y:S08]  /*3d80*/  HMMA.16816.F32 R4, R152, R160.reuse, R4 ;  /* 0x000000a09804723c */ /* 0x082ff00000001804 */
        /* <DEDUP_REMOVED lines=9> */
[----:B------:R-:W-:Y:S02]  /*3e20*/  @P6 IMAD R8, R0, 0x80, R2 ;  /* 0x0000008000086824 */ /* 0x000fe400078e0202 */
[----:B------:R-:W-:Y:S01]  /*3e30*/  FMUL.FTZ R10, R10, UR11 ;  /* 0x0000000b0a0a7c20 */ /* 0x000fe20008410000 */
[----:B------:R-:W-:Y:S01]  /*3e40*/  FMUL.FTZ R11, R11, UR11 ;  /* 0x0000000b0b0b7c20 */ /* 0x000fe20008410000 */
[----:B------:R-:W2:Y:S01]  /*3e50*/  MUFU.TANH R37, R3 ;  /* 0x0000000300257308 */ /* 0x000ea20000002400 */
[C---:B------:R-:W-:Y:S01]  /*3e60*/  @P5 VIADD R2, R8.reuse, 0x8 ;  /* 0x0000000808025836 */ /* 0x040fe20000000000 */
[----:B------:R-:W-:Y:S01]  /*3e70*/  @P0 IADD3 R0, PT, PT, R8, 0x1, RZ ;  /* 0x0000000108000810 */ /* 0x000fe20007ffe0ff */
[----:B------:R-:W-:Y:S01]  /*3e80*/  FMUL.FTZ R14, R14, UR11 ;  /* 0x0000000b0e0e7c20 */ /* 0x000fe20008410000 */
[----:B------:R-:W-:Y:S01]  /*3e90*/  FMUL.FTZ R13, R13, UR11 ;  /* 0x0000000b0d0d7c20 */ /* 0x000fe20008410000 */
[----:B------:R-:W-:Y:S01]  /*3ea0*/  FMUL.FTZ R132, R15, UR11 ;  /* 0x0000000b0f847c20 */ /* 0x000fe20008410000 */
[----:B------:R-:W-:Y:S01]  /*3eb0*/  @P3 ISETP.GE.AND P3, PT, R2, UR39, PT ;  /* 0x0000002702003c0c */ /* 0x000fe2000bf66270 */
[----:B------:R-:W-:Y:S03]  /*3ec0*/  FMUL.FTZ R2, R9, UR11 ;  /* 0x0000000b09027c20 */ /* 0x000fe60008410000 */
[----:B------:R-:W3:Y:S01]  /*3ed0*/  MUFU.TANH R36, R10 ;  /* 0x0000000a00247308 */ /* 0x000ee20000002400 */
[----:B------:R-:W-:Y:S01]  /*3ee0*/  @P4 ISETP.GE.AND P4, PT, R0, UR39, PT ;  /* 0x0000002700004c0c */ /* 0x000fe2000bf86270 */
[----:B------:R-:W-:Y:S01]  /*3ef0*/  VIADD R0, R229, 0xfffffff1 ;  /* 0xfffffff1e5007836 */ /* 0x000fe20000000000 */
[----:B------:R-:W-:Y:S01]  /*3f00*/  PLOP3.LUT P6, PT, PT, PT, UP1, 0x80, 0x8 ;  /* 0x000000000008781c */ /* 0x000fe20003fcf018 */
[----:B------:R-:W-:Y:S01]  /*3f10*/  FMUL.FTZ R9, R12, UR11 ;  /* 0x0000000b0c097c20 */ /* 0x000fe20008410000 */
[----:B------:R-:W-:Y:S01]  /*3f20*/  PLOP3.LUT P0, PT, PT, PT, UP1, 0x80, 0x8 ;  /* 0x000000000008781c */ /* 0x000fe20003f0f018 */
[----:B-1----:R-:W-:Y:S01]  /*3f30*/  FFMA.FTZ R12, R133, -UR5, R148 ;  /* 0x80000005850c7c23 */ /* 0x002fe20008010094 */
[----:B------:R-:W-:Y:S03]  /*3f40*/  IABS R0, R0 ;  /* 0x0000000000007213 */ /* 0x000fe60000000000 */
[----:B------:R-:W1:Y:S01]  /*3f50*/  MUFU.TANH R40, R2 ;  /* 0x0000000200287308 */ /* 0x000e620000002400 */
[----:B------:R-:W-:Y:S01]  /*3f60*/  PLOP3.LUT P5, PT, PT, PT, UP1, 0x80, 0x8 ;  /* 0x000000000008781c */ /* 0x000fe20003faf018 */
[----:B--2---:R2:W-:Y:S01]  /*3f70*/  STL [R1+0x4], R37 ;  /* 0x0000042501007387 */ /* 0x0045e20000100800 */
[----:B------:R-:W-:Y:S01]  /*3f80*/  I2FP.F32.S32 R140, R0 ;  /* 0x00000000008c7245 */ /* 0x000fe20000201400 */
[----:B------:R-:W-:Y:S02]  /*3f90*/  VIADD R3, R229, 0x11 ;  /* 0x00000011e5037836 */ /* 0x000fe40000000000 */
[----:B------:R-:W-:Y:S01]  /*3fa0*/  FMUL.FTZ R16, R16, UR11 ;  /* 0x0000000b10107c20 */ /* 0x000fe20008410000 */
[----:B------:R-:W-:Y:S01]  /*3fb0*/  FMUL.FTZ R18, R18, UR11 ;  /* 0x0000000b12127c20 */ /* 0x000fe20008410000 */
[----:B------:R-:W-:Y:S02]  /*3fc0*/  FMUL.FTZ R19, R19, UR11 ;  /* 0x0000000b13137c20 */ /* 0x000fe40008410000 */
[----:B------:R-:W4:Y:S01]  /*3fd0*/  MUFU.TANH R39, R11 ;  /* 0x0000000b00277308 */ /* 0x000f220000002400 */
[----:B------:R-:W-:Y:S01]  /*3fe0*/  @P6 ISETP.GE.AND P6, PT, R8, UR39, PT ;  /* 0x0000002708006c0c */ /* 0x000fe2000bfc6270 */
[----:B---3--:R3:W-:Y:S01]  /*3ff0*/  STL [R1+0x14], R36 ;  /* 0x0000142401007387 */ /* 0x0087e20000100800 */
[----:B------:R-:W-:Y:S02]  /*4000*/  FMUL.FTZ R17, R17, UR11 ;  /* 0x0000000b11117c20 */ /* 0x000fe40008410000 */
[----:B------:R-:W-:Y:S02]  /*4010*/  @P0 FSEL R12, R12, -INF , !P6 ;  /* 0xff8000000c0c0808 */ /* 0x000fe40007000000 */
[----:B------:R-:W-:Y:S03]  /*4020*/  PLOP3.LUT P0, PT, PT, PT, UP1, 0x80, 0x8 ;  /* 0x000000000008781c */ /* 0x000fe60003f0f018 */
[----:B------:R-:W2:Y:S01]  /*4030*/  MUFU.TANH R43, R14 ;  /* 0x0000000e002b7308 */ /* 0x000ea20000002400 */
[----:B-1----:R-:W-:Y:S01]  /*4040*/  STL [R1], R40 ;  /* 0x0000002801007387 */ /* 0x002fe20000100800 */
[C---:B------:R-:W-:Y:S04]  /*4050*/  IADD3 R2, PT, PT, R229.reuse, 0x9, RZ ;  /* 0x00000009e5027810 */ /* 0x040fe80007ffe0ff */
[----:B------:R-:W-:Y:S04]  /*4060*/  IABS R0, R2 ;  /* 0x0000000200007213 */ /* 0x000fe80000000000 */
[----:B------:R1:W-:Y:S01]  /*4070*/  MUFU.TANH R251, R13 ;  /* 0x0000000d00fb7308 */ /* 0x0003e20000002400 */
[----:B------:R-:W-:Y:S01]  /*4080*/  IABS R2, R3 ;  /* 0x0000000300027213 */ /* 0x000fe20000000000 */
[----:B----4-:R-:W-:Y:S01]  /*4090*/  STL [R1+0x10], R39 ;  /* 0x0000102701007387 */ /* 0x010fe20000100800 */
[----:B------:R-:W-:Y:S01]  /*40a0*/  I2FP.F32.S32 R15, R0 ;  /* 0x00000000000f7245 */ /* 0x000fe20000201400 */
[C---:B------:R-:W-:Y:S01]  /*40b0*/  VIADD R0, R229.reuse, 0xffffffe8 ;  /* 0xffffffe8e5007836 */ /* 0x040fe20000000000 */
[----:B------:R-:W-:Y:S01]  /*40c0*/  I2FP.F32.S32 R2, R2 ;  /* 0x0000000200027245 */ /* 0x000fe20000201400 */
[C---:B------:R-:W-:Y:S04]  /*40d0*/  VIADD R3, R229.reuse, 0xfffffff0 ;  /* 0xfffffff0e5037836 */ /* 0x040fe80000000000 */
[----:B------:R-:W4:Y:S01]  /*40e0*/  MUFU.TANH R250, R6 ;  /* 0x0000000600fa7308 */ /* 0x000f220000002400 */
[----:B------:R-:W-:Y:S01]  /*40f0*/  IABS R0, R0 ;  /* 0x0000000000007213 */ /* 0x000fe20000000000 */
[----:B--2---:R-:W-:Y:S01]  /*4100*/  STL [R1+0xc], R43 ;  /* 0x00000c2b01007387 */ /* 0x004fe20000100800 */
[----:B------:R-:W-:Y:S01]  /*4110*/  FFMA.FTZ R11, R2, -UR5, R36 ;  /* 0x80000005020b7c23 */ /* 0x000fe20008010024 */
[----:B------:R-:W-:Y:S02]  /*4120*/  IADD3 R2, PT, PT, R229, 0x8, RZ ;  /* 0x00000008e5027810 */ /* 0x000fe40007ffe0ff */
[----:B------:R-:W2:Y:S04]  /*4130*/  LDL R38, [R1+0x3c] ;  /* 0x00003c0001267983 */ /* 0x000ea80000100800 */
[----:B------:R-:W-:Y:S01]  /*4140*/  MUFU.TANH R141, R5 ;  /* 0x00000005008d7308 */ /* 0x000fe20000002400 */
[----:B-1----:R-:W-:Y:S02]  /*4150*/  FFMA.FTZ R13, R15, -UR5, R37 ;  /* 0x800000050f0d7c23 */ /* 0x002fe40008010025 */
[----:B------:R-:W2:Y:S03]  /*4160*/  LDL R37, [R1+0x38] ;  /* 0x0000380001257983 */ /* 0x000ea60000100800 */
[----:B------:R-:W-:Y:S04]  /*4170*/  @P0 FSEL R13, R13, -INF , !P6 ;  /* 0xff8000000d0d0808 */ /* 0x000fe80007000000 */
[----:B------:R1:W-:Y:S01]  /*4180*/  MUFU.TANH R248, R7 ;  /* 0x0000000700f87308 */ /* 0x0003e20000002400 */
[----:B------:R-:W-:Y:S01]  /*4190*/  PLOP3.LUT P0, PT, PT, PT, UP1, 0x80, 0x8 ;  /* 0x000000000008781c */ /* 0x000fe20003f0f018 */
[----:B----4-:R-:W-:Y:S05]  /*41a0*/  FFMA.FTZ R10, R140, -UR5, R250 ;  /* 0x800000058c0a7c23 */ /* 0x010fea00080100fa */
[----:B------:R-:W-:Y:S03]  /*41b0*/  @P5 FSEL R10, R10, -INF , !P6 ;  /* 0xff8000000a0a5808 */ /* 0x000fe60007000000 */
[----:B---3--:R-:W3:Y:S01]  /*41c0*/  MUFU.TANH R36, R132 ;  /* 0x0000008400247308 */ /* 0x008ee20000002400 */
[----:B------:R-:W-:Y:S09]  /*41d0*/  PLOP3.LUT P5, PT, PT, PT, UP1, 0x80, 0x8 ;  /* 0x000000000008781c */ /* 0x000ff20003faf018 */
[----:B------:R-:W-:Y:S01]  /*41e0*/  MUFU.TANH R42, R16 ;  /* 0x00000010002a7308 */ /* 0x000fe20000002400 */
[----:B-1----:R-:W1:Y:S03]  /*41f0*/  LDSM.16.M88.4 R4, [R223+0xd400] ;  /* 0x00d40000df04783b */ /* 0x002e660000000200 */
[----:B------:R-:W-:Y:S06]  /*4200*/  @P5 FSEL R11, R11, -INF , !P6 ;  /* 0xff8000000b0b5808 */ /* 0x000fec0007000000 */
[----:B------:R-:W-:Y:S01]  /*4210*/  MUFU.TANH R41, R17 ;  /* 0x0000001100297308 */ /* 0x000fe20000002400 */
[----:B------:R-:W-:Y:S01]  /*4220*/  PLOP3.LUT P6, PT, PT, PT, UP1, 0x80, 0x8 ;  /* 0x000000000008781c */ /* 0x000fe20003fcf018 */
[----:B---3--:R-:W-:Y:S01]  /*4230*/  STL [R1+0x8], R36 ;  /* 0x0000082401007387 */ /* 0x008fe20000100800 */
[----:B------:R-:W-:Y:S02]  /*4240*/  I2FP.F32.S32 R132, R0 ;  /* 0x0000000000847245 */ /* 0x000fe40000201400 */
[----:B------:R-:W-:Y:S05]  /*4250*/  PLOP3.LUT P5, PT, PT, PT, UP1, 0x80, 0x8 ;  /* 0x000000000008781c */ /* 0x000fea0003faf018 */
[----:B------:R-:W3:Y:S10]  /*4260*/  MUFU.TANH R252, R9 ;  /* 0x0000000900fc7308 */ /* 0x000ef40000002400 */
[----:B------:R-:W-:Y:S10]  /*4270*/  MUFU.TANH R236, R19 ;  /* 0x0000001300ec7308 */ /* 0x000ff40000002400 */
[----:B------:R4:W3:Y:S01]  /*4280*/  MUFU.TANH R238, R18 ;  /* 0x0000001200ee7308 */ /* 0x0008e20000002400 */
[-C--:B-1----:R-:W-:Y:S08]  /*4290*/  HMMA.16816.F32 R20, R152, R4.reuse, R20 ;  /* 0x000000049814723c */ /* 0x082ff00000001814 */
[C---:B------:R-:W-:Y:S04]  /*42a0*/  HMMA.16816.F32 R24, R136.reuse, R4, R24 ;  /* 0x000000048818723c */ /* 0x040fe80000001818 */
[----:B------:R-:W-:Y:S01]  /*42b0*/  IABS R4, R3 ;  /* 0x0000000300047213 */ /* 0x000fe20000000000 */
[----:B------:R-:W-:Y:S01]  /*42c0*/  VIADD R5, R229, 0x10 ;  /* 0x00000010e5057836 */ /* 0x000fe20000000000 */
[----:B------:R-:W-:Y:S01]  /*42d0*/  IABS R3, R2 ;  /* 0x0000000200037213 */ /* 0x000fe20000000000 */
[----:B------:R-:W-:Y:S01]  /*42e0*/  FFMA.FTZ R2, R132, -UR5, R141 ;  /* 0x8000000584027c23 */ /* 0x000fe2000801008d */
[-C--:B------:R-:W-:Y:S03]  /*42f0*/  HMMA.16816.F32 R28, R136, R6.reuse, R28 ;  /* 0x00000006881c723c */ /* 0x080fe6000000181c */
[----:B------:R-:W-:Y:S01]  /*4300*/  I2FP.F32.S32 R135, R4 ;  /* 0x0000000400877245 */ /* 0x000fe20000201400 */
[----:B----4-:R-:W-:Y:S01]  /*4310*/  FMUL.FTZ R18, R21, UR11 ;  /* 0x0000000b15127c20 */ /* 0x010fe20008410000 */
[----:B------:R-:W-:Y:S01]  /*4320*/  IABS R0, R5 ;  /* 0x0000000500007213 */ /* 0x000fe20000000000 */
[----:B------:R-:W-:Y:S01]  /*4330*/  FMUL.FTZ R20, R20, UR11 ;  /* 0x0000000b14147c20 */ /* 0x000fe20008410000 */
[----:B------:R-:W-:Y:S01]  /*4340*/  @P0 FSEL R2, R2, -INF , !P4 ;  /* 0xff80000002020808 */ /* 0x000fe20006000000 */
[----:B------:R-:W-:Y:S01]  /*4350*/  HMMA.16816.F32 R32, R152, R6, R32 ;  /* 0x000000069820723c */ /* 0x000fe20000001820 */
[----:B------:R-:W-:Y:S03]  /*4360*/  PLOP3.LUT P0, PT, PT, PT, UP1, 0x80, 0x8 ;  /* 0x000000000008781c */ /* 0x000fe60003f0f018 */
[----:B------:R-:W-:Y:S01]  /*4370*/  I2FP.F32.S32 R5, R0 ;  /* 0x0000000000057245 */ /* 0x000fe20000201400 */
[----:B------:R-:W-:Y:S01]  /*4380*/  FFMA.FTZ R0, R135, -UR5, R248 ;  /* 0x8000000587007c23 */ /* 0x000fe200080100f8 */
[----:B------:R-:W-:Y:S01]  /*4390*/  FMUL.FTZ R26, R26, UR11 ;  /* 0x0000000b1a1a7c20 */ /* 0x000fe20008410000 */
[----:B------:R-:W-:Y:S01]  /*43a0*/  I2FP.F32.S32 R14, R3 ;  /* 0x00000003000e7245 */ /* 0x000fe20000201400 */
[----:B------:R-:W-:Y:S02]  /*43b0*/  VIADD R3, R229, 0x1 ;  /* 0x00000001e5037836 */ /* 0x000fe40000000000 */
[----:B------:R-:W-:Y:S01]  /*43c0*/  FFMA.FTZ R5, R5, -UR5, R39 ;  /* 0x8000000505057c23 */ /* 0x000fe20008010027 */
[----:B------:R-:W-:Y:S01]  /*43d0*/  @P6 FSEL R0, R0, -INF , !P4 ;  /* 0xff80000000006808 */ /* 0x000fe20006000000 */
[----:B------:R1:W-:Y:S01]  /*43e0*/  MUFU.TANH R249, R26 ;  /* 0x0000001a00f97308 */ /* 0x0003e20000002400 */
[----:B------:R-:W-:Y:S01]  /*43f0*/  FFMA.FTZ R9, R14, -UR5, R40 ;  /* 0x800000050e097c23 */ /* 0x000fe20008010028 */
[----:B------:R-:W-:Y:S01]  /*4400*/  IABS R3, R3 ;  /* 0x0000000300037213 */ /* 0x000fe20000000000 */
[----:B------:R-:W-:Y:S01]  /*4410*/  FMUL.FTZ R23, R23, UR11 ;  /* 0x0000000b17177c20 */ /* 0x000fe20008410000 */
[----:B------:R-:W-:Y:S01]  /*4420*/  @P0 FSEL R5, R5, -INF , !P4 ;  /* 0xff80000005050808 */ /* 0x000fe20006000000 */
[----:B------:R-:W-:Y:S01]  /*4430*/  FMUL.FTZ R24, R24, UR11 ;  /* 0x0000000b18187c20 */ /* 0x000fe20008410000 */
[----:B------:R-:W-:Y:S01]  /*4440*/  @P5 FSEL R9, R9, -INF , !P4 ;  /* 0xff80000009095808 */ /* 0x000fe20006000000 */
[----:B------:R-:W-:Y:S03]  /*4450*/  IMAD.MOV.U32 R134, RZ, RZ, R3 ;  /* 0x000000ffff867224 */ /* 0x000fe600078e0003 */
[----:B------:R4:W-:Y:S01]  /*4460*/  MUFU.TANH R39, R18 ;  /* 0x0000001200277308 */ /* 0x0009e20000002400 */
[----:B------:R-:W-:Y:S01]  /*4470*/  PLOP3.LUT P4, PT, PT, PT, UP1, 0x80, 0x8 ;  /* 0x000000000008781c */ /* 0x000fe20003f8f018 */
[----:B------:R-:W-:Y:S01]  /*4480*/  FMUL.FTZ R22, R22, UR11 ;  /* 0x0000000b16167c20 */ /* 0x000fe20008410000 */
[----:B------:R-:W-:Y:S01]  /*4490*/  PLOP3.LUT P5, PT, PT, PT, UP1, 0x80, 0x8 ;  /* 0x000000000008781c */ /* 0x000fe20003faf018 */
[----:B------:R-:W-:Y:S01]  /*44a0*/  FMUL.FTZ R25, R25, UR11 ;  /* 0x0000000b19197c20 */ /* 0x000fe20008410000 */
[----:B------:R-:W-:Y:S01]  /*44b0*/  I2FP.F32.S32 R134, R134 ;  /* 0x0000008600867245 */ /* 0x000fe20000201400 */
[----:B------:R-:W-:Y:S02]  /*44c0*/  VIADD R7, R229, 0xfffffff8 ;  /* 0xfffffff8e5077836 */ /* 0x000fe40000000000 */
[----:B------:R-:W-:Y:S02]  /*44d0*/  FMUL.FTZ R27, R27, UR11 ;  /* 0x0000000b1b1b7c20 */ /* 0x000fe40008410000 */
[----:B------:R-:W2:Y:S01]  /*44e0*/  MUFU.TANH R40, R20 ;  /* 0x0000001400287308 */ /* 0x000ea20000002400 */
[----:B------:R-:W-:Y:S01]  /*44f0*/  FMUL.FTZ R28, R28, UR11 ;  /* 0x0000000b1c1c7c20 */ /* 0x000fe20008410000 */
[----:B-1----:R-:W2:Y:S01]  /*4500*/  LDL R26, [R1+0x40] ;  /* 0x00004000011a7983 */ /* 0x002ea20000100800 */
[----:B---3--:R-:W-:Y:S01]  /*4510*/  FFMA.FTZ R19, R134, -UR5, R252 ;  /* 0x8000000586137c23 */ /* 0x008fe200080100fc */
[----:B------:R-:W-:Y:S01]  /*4520*/  FMUL.FTZ R29, R29, UR11 ;  /* 0x0000000b1d1d7c20 */ /* 0x000fe20008410000 */
[----:B------:R-:W-:Y:S01]  /*4530*/  FMUL.FTZ R32, R32, UR11 ;  /* 0x0000000b20207c20 */ /* 0x000fe20008410000 */
[C---:B------:R-:W-:Y:S01]  /*4540*/  @P4 VIADD R21, R8.reuse, 0x10 ;  /* 0x0000001008154836 */ /* 0x040fe20000000000 */
[----:B------:R-:W-:Y:S03]  /*4550*/  PLOP3.LUT P4, PT, PT, PT, UP1, 0x80, 0x8 ;  /* 0x000000000008781c */ /* 0x000fe60003f8f018 */
[----:B------:R-:W-:Y:S01]  /*4560*/  MUFU.TANH R232, R23 ;  /* 0x0000001700e87308 */ /* 0x000fe20000002400 */
[----:B------:R-:W-:Y:S01]  /*4570*/  @P5 IADD3 R17, PT, PT, R8, 0x9, RZ ;  /* 0x0000000908115810 */ /* 0x000fe20007ffe0ff */
[----:B----4-:R-:W-:Y:S01]  /*4580*/  FFMA.FTZ R18, R15, -UR5, R43 ;  /* 0x800000050f127c23 */ /* 0x010fe2000801002b */
[----:B------:R-:W-:Y:S01]  /*4590*/  PLOP3.LUT P5, PT, PT, PT, UP1, 0x80, 0x8 ;  /* 0x000000000008781c */ /* 0x000fe20003faf018 */
[----:B------:R-:W-:Y:S01]  /*45a0*/  FMUL.FTZ R33, R33, UR11 ;  /* 0x0000000b21217c20 */ /* 0x000fe20008410000 */
[----:B------:R-:W-:Y:S01]  /*45b0*/  FMUL.FTZ R30, R30, UR11 ;  /* 0x0000000b1e1e7c20 */ /* 0x000fe20008410000 */
[----:B------:R-:W-:Y:S01]  /*45c0*/  FMUL.FTZ R31, R31, UR11 ;  /* 0x0000000b1f1f7c20 */ /* 0x000fe20008410000 */
[----:B------:R-:W-:Y:S03]  /*45d0*/  FMUL.FTZ R34, R34, UR11 ;  /* 0x0000000b22227c20 */ /* 0x000fe60008410000 */
[----:B------:R1:W-:Y:S01]  /*45e0*/  MUFU.TANH R244, R24 ;  /* 0x0000001800f47308 */ /* 0x0003e20000002400 */
[----:B------:R-:W-:Y:S01]  /*45f0*/  FMUL.FTZ R35, R35, UR11 ;  /* 0x0000000b23237c20 */ /* 0x000fe20008410000 */
[----:B------:R-:W-:Y:S01]  /*4600*/  @P4 ISETP.GE.AND P4, PT, R21, UR39, PT ;  /* 0x0000002715004c0c */ /* 0x000fe2000bf86270 */
[----:B------:R-:W-:Y:S03]  /*4610*/  FFMA.FTZ R21, R133, -UR5, R238 ;  /* 0x8000000585157c23 */ /* 0x000fe600080100ee */
[----:B------:R-:W-:Y:S04]  /*4620*/  @P5 ISETP.GE.AND P5, PT, R17, UR39, PT ;  /* 0x0000002711005c0c */ /* 0x000fe8000bfa6270 */
[----:B------:R-:W3:Y:S10]  /*4630*/  MUFU.TANH R235, R22 ;  /* 0x0000001600eb7308 */ /* 0x000ef40000002400 */
[----:B------:R-:W-:Y:S01]  /*4640*/  MUFU.TANH R242, R25 ;  /* 0x0000001900f27308 */ /* 0x000fe20000002400 */
[----:B-1----:R-:W-:Y:S05]  /*4650*/  VIADD R24, R229, 0xffffffd9 ;  /* 0xffffffd9e5187836 */ /* 0x002fea0000000000 */
[----:B------:R-:W-:Y:S04]  /*4660*/  IABS R24, R24 ;  /* 0x0000001800187213 */ /* 0x000fe80000000000 */
[----:B------:R-:W1:Y:S01]  /*4670*/  MUFU.TANH R245, R27 ;  /* 0x0000001b00f57308 */ /* 0x000e620000002400 */
[----:B------:R-:W-:Y:S09]  /*4680*/  I2FP.F32.S32 R24, R24 ;  /* 0x0000001800187245 */ /* 0x000ff20000201400 */
[----:B------:R-:W-:Y:S10]  /*4690*/  MUFU.TANH R234, R28 ;  /* 0x0000001c00ea7308 */ /* 0x000ff40000002400 */
[----:B------:R-:W-:Y:S10]  /*46a0*/  MUFU.TANH R233, R29 ;  /* 0x0000001d00e97308 */ /* 0x000ff40000002400 */
[----:B------:R-:W4:Y:S10]  /*46b0*/  MUFU.TANH R243, R30 ;  /* 0x0000001e00f37308 */ /* 0x000f340000002400 */
[----:B------:R-:W-:Y:S10]  /*46c0*/  MUFU.TANH R241, R31 ;  /* 0x0000001f00f17308 */ /* 0x000ff40000002400 */
[----:B------:R-:W4:Y:S10]  /*46d0*/  MUFU.TANH R160, R34 ;  /* 0x0000002200a07308 */ /* 0x000f340000002400 */
[----:B------:R-:W4:Y:S01]  /*46e0*/  MUFU.TANH R157, R35 ;  /* 0x00000023009d7308 */ /* 0x000f220000002400 */
[C---:B--2---:R-:W-:Y:S01]  /*46f0*/  FSETP.NEU.FTZ.AND P6, PT, R38.reuse, -INF , PT ;  /* 0xff8000002600780b */ /* 0x044fe20003fdd000 */
[----:B------:R-:W-:Y:S02]  /*4700*/  FMUL.FTZ R4, R38, 1.4426950216293334961 ;  /* 0x3fb8aa3b26047820 */ /* 0x000fe40000410000 */
[----:B------:R-:W2:Y:S01]  /*4710*/  LDL R38, [R1+0x34] ;  /* 0x0000340001267983 */ /* 0x000ea20000100800 */
[C---:B------:R-:W-:Y:S01]  /*4720*/  FMUL.FTZ R16, R37.reuse, 1.4426950216293334961 ;  /* 0x3fb8aa3b25107820 */ /* 0x040fe20000410000 */
[----:B------:R-:W-:Y:S02]  /*4730*/  FSETP.NEU.FTZ.AND P0, PT, R37, -INF , PT ;  /* 0xff8000002500780b */ /* 0x000fe40003f1d000 */
[----:B------:R-:W3:Y:S01]  /*4740*/  LDL R37, [R1+0x30] ;  /* 0x0000300001257983 */ /* 0x000ee20000100800 */
[----:B------:R-:W-:Y:S02]  /*4750*/  FSEL R4, R4, RZ, P6 ;  /* 0x000000ff04047208 */ /* 0x000fe40003000000 */
[----:B------:R-:W-:Y:S02]  /*4760*/  PLOP3.LUT P6, PT, PT, PT, UP1, 0x80, 0x8 ;  /* 0x000000000008781c */ /* 0x000fe40003fcf018 */
[----:B------:R-:W-:Y:S01]  /*4770*/  FSEL R3, R16, RZ, P0 ;  /* 0x000000ff10037208 */ /* 0x000fe20000000000 */
[----:B------:R-:W-:Y:S01]  /*4780*/  VIADD R16, R229, 0xffffffe1 ;  /* 0xffffffe1e5107836 */ /* 0x000fe20000000000 */
[----:B------:R-:W-:Y:S01]  /*4790*/  PLOP3.LUT P0, PT, PT, PT, UP1, 0x80, 0x8 ;  /* 0x000000000008781c */ /* 0x000fe20003f0f018 */
[----:B------:R-:W-:Y:S02]  /*47a0*/  FFMA.FTZ R2, R2, UR10, -R4 ;  /* 0x0000000a02027c23 */ /* 0x000fe40008010804 */
[--C-:B------:R-:W-:Y:S01]  /*47b0*/  FFMA.FTZ R10, R10, UR10, -R3.reuse ;  /* 0x0000000a0a0a7c23 */ /* 0x100fe20008010803 */
[----:B------:R-:W-:Y:S01]  /*47c0*/  IABS R16, R16 ;  /* 0x0000001000107213 */ /* 0x000fe20000000000 */
[----:B------:R-:W-:Y:S01]  /*47d0*/  MUFU.EX2 R163, R2 ;  /* 0x0000000200a37308 */ /* 0x000fe20000000800 */
[--C-:B------:R-:W-:Y:S03]  /*47e0*/  FFMA.FTZ R0, R0, UR10, -R3.reuse ;  /* 0x0000000a00007c23 */ /* 0x100fe60008010803 */
[----:B------:R-:W-:Y:S01]  /*47f0*/  IMAD.MOV.U32 R15, RZ, RZ, R16 ;  /* 0x000000ffff0f7224 */ /* 0x000fe200078e0010 */
[----:B------:R-:W-:Y:S01]  /*4800*/  @P6 FSEL R19, R19, -INF , !P3 ;  /* 0xff80000013136808 */ /* 0x000fe20005800000 */
[----:B------:R-:W-:Y:S01]  /*4810*/  FFMA.FTZ R16, R12, UR10, -R4 ;  /* 0x0000000a0c107c23 */ /* 0x000fe20008010804 */
[----:B------:R-:W-:Y:S03]  /*4820*/  PLOP3.LUT P6, PT, PT, PT, UP1, 0x80, 0x8 ;  /* 0x000000000008781c */ /* 0x000fe60003fcf018 */
[----:B------:R1:W-:Y:S01]  /*4830*/  MUFU.EX2 R169, R10 ;  /* 0x0000000a00a97308 */ /* 0x0003e20000000800 */
[----:B------:R-:W-:Y:S02]  /*4840*/  I2FP.F32.S32 R12, R15 ;  /* 0x0000000f000c7245 */ /* 0x000fe40000201400 */
[----:B------:R-:W-:Y:S07]  /*4850*/  @P0 FSEL R18, R18, -INF , !P3 ;  /* 0xff80000012120808 */ /* 0x000fee0005800000 */
[----:B------:R4:W3:Y:S01]  /*4860*/  MUFU.EX2 R168, R0 ;  /* 0x0000000000a87308 */ /* 0x0008e20000000800 */
[----:B------:R-:W-:Y:S01]  /*4870*/  PLOP3.LUT P0, PT, PT, PT, UP1, 0x80, 0x8 ;  /* 0x000000000008781c */ /* 0x000fe20003f0f018 */
[----:B------:R-:W-:Y:S08]  /*4880*/  FFMA.FTZ R20, R12, -UR5, R42 ;  /* 0x800000050c147c23 */ /* 0x000ff0000801002a */
[----:B------:R4:W3:Y:S01]  /*4890*/  MUFU.EX2 R150, R16 ;  /* 0x0000001000967308 */ /* 0x0008e20000000800 */
[----:B------:R-:W-:Y:S02]  /*48a0*/  @P6 FSEL R20, R20, -INF , !P3 ;  /* 0xff80000014146808 */ /* 0x000fe40005800000 */
[----:B-1----:R-:W-:Y:S03]  /*48b0*/  IADD3 R10, PT, PT, R229, -0x20, RZ ;  /* 0xffffffe0e50a7810 */ /* 0x002fe60007ffe0ff */
[----:B------:R-:W-:Y:S01]  /*48c0*/  FFMA.FTZ R20, R20, UR10, -R4 ;  /* 0x0000000a14147c23 */ /* 0x000fe20008010804 */
[----:B----4-:R-:W-:Y:S02]  /*48d0*/  IABS R0, R229 ;  /* 0x000000e500007213 */ /* 0x010fe40000000000 */
[----:B------:R-:W-:Y:S01]  /*48e0*/  @P0 FSEL R21, R21, -INF , !P3 ;  /* 0xff80000015150808 */ /* 0x000fe20005800000 */
[----:B------:R-:W-:Y:S01]  /*48f0*/  MUFU.EX2 R46, R20 ;  /* 0x00000014002e7308 */ /* 0x000fe20000000800 */
[----:B------:R-:W-:Y:S02]  /*4900*/  IABS R10, R10 ;  /* 0x0000000a000a7213 */ /* 0x000fe40000000000 */
[----:B------:R-:W-:Y:S01]  /*4910*/  I2FP.F32.S32 R133, R0 ;  /* 0x0000000000857245 */ /* 0x000fe20000201400 */
[----:B------:R-:W-:Y:S01]  /*4920*/  FFMA.FTZ R21, R21, UR10, -R3 ;  /* 0x0000000a15157c23 */ /* 0x000fe20008010803 */
[----:B------:R-:W-:Y:S01]  /*4930*/  PLOP3.LUT P0, PT, PT, PT, UP1, 0x80, 0x8 ;  /* 0x000000000008781c */ /* 0x000fe20003f0f018 */
[----:B------:R-:W-:Y:S02]  /*4940*/  IMAD.MOV.U32 R23, RZ, RZ, R10 ;  /* 0x000000ffff177224 */ /* 0x000fe400078e000a */
[----:B------:R-:W-:Y:S01]  /*4950*/  FFMA.FTZ R10, R14, -UR5, R36 ;  /* 0x800000050e0a7c23 */ /* 0x000fe20008010024 */
[----:B------:R-:W-:Y:S01]  /*4960*/  FFMA.FTZ R17, R133, -UR5, R251 ;  /* 0x8000000585117c23 */ /* 0x000fe200080100fb */
[----:B------:R-:W-:Y:S01]  /*4970*/  FFMA.FTZ R14, R24, -UR5, R40 ;  /* 0x80000005180e7c23 */ /* 0x000fe20008010028 */
[----:B------:R-:W-:Y:S01]  /*4980*/  MUFU.EX2 R154, R21 ;  /* 0x00000015009a7308 */ /* 0x000fe20000000800 */
[----:B------:R-:W-:Y:S05]  /*4990*/  I2FP.F32.S32 R23, R23 ;  /* 0x0000001700177245 */ /* 0x000fea0000201400 */
[----:B------:R-:W-:Y:S01]  /*49a0*/  FFMA.FTZ R16, R23, -UR5, R41 ;  /* 0x8000000517107c23 */ /* 0x000fe20008010029 */
[----:B------:R-:W-:Y:S02]  /*49b0*/  @P0 FSEL R17, R17, -INF , !P5 ;  /* 0xff80000011110808 */ /* 0x000fe40006800000 */
[----:B------:R-:W-:Y:S02]  /*49c0*/  PLOP3.LUT P0, PT, PT, PT, UP1, 0x80, 0x8 ;  /* 0x000000000008781c */ /* 0x000fe40003f0f018 */
[----:B------:R-:W-:Y:S05]  /*49d0*/  LEA R142, R26, UR4, 0x1 ;  /* 0x000000041a8e7c11 */ /* 0x000fea000f8e08ff */
[C---:B------:R-:W-:Y:S02]  /*49e0*/  VIADD R146, R142.reuse, 0x13000 ;  /* 0x000130008e927836 */ /* 0x040fe40000000000 */
[----:B------:R-:W-:Y:S02]  /*49f0*/  VIADD R143, R142, 0x13020 ;  /* 0x000130208e8f7836 */ /* 0x000fe40000000000 */
[C---:B--2---:R-:W-:Y:S01]  /*4a00*/  FMUL.FTZ R2, R38.reuse, 1.4426950216293334961 ;  /* 0x3fb8aa3b26027820 */ /* 0x044fe20000410000 */
[----:B------:R-:W-:Y:S02]  /*4a10*/  FSETP.NEU.FTZ.AND P6, PT, R38, -INF , PT ;  /* 0xff8000002600780b */ /* 0x000fe40003fdd000 */
[----:B------:R-:W1:Y:S02]  /*4a20*/  MUFU.TANH R38, R32 ;  /* 0x0000002000267308 */ /* 0x000e640000002400 */
[----:B------:R-:W-:Y:S01]  /*4a30*/  FSEL R2, R2, RZ, P6 ;  /* 0x000000ff02027208 */ /* 0x000fe20003000000 */
[C---:B---3--:R-:W-:Y:S01]  /*4a40*/  FMUL.FTZ R15, R37.reuse, 1.4426950216293334961 ;  /* 0x3fb8aa3b250f7820 */ /* 0x048fe20000410000 */
[----:B------:R-:W-:Y:S02]  /*4a50*/  FSETP.NEU.FTZ.AND P3, PT, R37, -INF , PT ;  /* 0xff8000002500780b */ /* 0x000fe40003f7d000 */
[----:B------:R-:W-:Y:S01]  /*4a60*/  PLOP3.LUT P6, PT, PT, PT, UP1, 0x80, 0x8 ;  /* 0x000000000008781c */ /* 0x000fe20003fcf018 */
[--C-:B------:R-:W-:Y:S01]  /*4a70*/  FFMA.FTZ R9, R9, UR10, -R2.reuse ;  /* 0x0000000a09097c23 */ /* 0x100fe20008010802 */
[----:B------:R-:W-:Y:S01]  /*4a80*/  FSEL R0, R15, RZ, P3 ;  /* 0x000000ff0f007208 */ /* 0x000fe20001800000 */
[----:B------:R-:W-:Y:S01]  /*4a90*/  FFMA.FTZ R13, R13, UR10, -R2 ;  /* 0x0000000a0d0d7c23 */ /* 0x000fe20008010802 */
[----:B------:R-:W-:Y:S01]  /*4aa0*/  FFMA.FTZ R15, R132, -UR5, R236 ;  /* 0x80000005840f7c23 */ /* 0x000fe200080100ec */
[----:B------:R2:W-:Y:S01]  /*4ab0*/  MUFU.EX2 R171, R9 ;  /* 0x0000000900ab7308 */ /* 0x0005e20000000800 */
[----:B------:R-:W-:Y:S01]  /*4ac0*/  PLOP3.LUT P3, PT, PT, PT, UP1, 0x80, 0x8 ;  /* 0x000000000008781c */ /* 0x000fe20003f6f018 */
[--C-:B------:R-:W-:Y:S01]  /*4ad0*/  FFMA.FTZ R11, R11, UR10, -R0.reuse ;  /* 0x0000000a0b0b7c23 */ /* 0x100fe20008010800 */
[----:B------:R-:W-:Y:S07]  /*4ae0*/  FFMA.FTZ R5, R5, UR10, -R0 ;  /* 0x0000000a05057c23 */ /* 0x000fee0008010800 */
[----:B------:R3:W-:Y:S01]  /*4af0*/  MUFU.EX2 R170, R13 ;  /* 0x0000000d00aa7308 */ /* 0x0007e20000000800 */
[----:B------:R-:W-:Y:S01]  /*4b00*/  @P0 FSEL R15, R15, -INF , !P5 ;  /* 0xff8000000f0f0808 */ /* 0x000fe20006800000 */
[--C-:B------:R-:W-:Y:S01]  /*4b10*/  FFMA.FTZ R6, R19, UR10, -R2.reuse ;  /* 0x0000000a13067c23 */ /* 0x100fe20008010802 */
[----:B------:R-:W-:Y:S07]  /*4b20*/  PLOP3.LUT P0, PT, PT, PT, UP1, 0x80, 0x8 ;  /* 0x000000000008781c */ /* 0x000fee0003f0f018 */
[----:B------:R4:W-:Y:S01]  /*4b30*/  MUFU.EX2 R240, R11 ;  /* 0x0000000b00f07308 */ /* 0x0009e20000000800 */
[----:B------:R-:W-:Y:S01]  /*4b40*/  @P6 FSEL R10, R10, -INF , !P5 ;  /* 0xff8000000a0a6808 */ /* 0x000fe20006800000 */
[----:B------:R-:W-:Y:S01]  /*4b50*/  FFMA.FTZ R17, R17, UR10, -R2 ;  /* 0x0000000a11117c23 */ /* 0x000fe20008010802 */
[----:B------:R-:W-:Y:S07]  /*4b60*/  PLOP3.LUT P6, PT, PT, PT, UP1, 0x80, 0x8 ;  /* 0x000000000008781c */ /* 0x000fee0003fcf018 */
[----:B------:R1:W-:Y:S01]  /*4b70*/  MUFU.EX2 R239, R5 ;  /* 0x0000000500ef7308 */ /* 0x0003e20000000800 */
[--C-:B------:R-:W-:Y:S01]  /*4b80*/  FFMA.FTZ R18, R18, UR10, -R0.reuse ;  /* 0x0000000a12127c23 */ /* 0x100fe20008010800 */
[----:B--2---:R-:W-:Y:S01]  /*4b90*/  VIADD R9, R229, 0xfffffff9 ;  /* 0xfffffff9e5097836 */ /* 0x004fe20000000000 */
[----:B------:R-:W-:Y:S07]  /*4ba0*/  @P3 FSEL R16, R16, -INF , !P5 ;  /* 0xff80000010103808 */ /* 0x000fee0006800000 */
[----:B------:R-:W-:Y:S01]  /*4bb0*/  MUFU.EX2 R166, R6 ;  /* 0x0000000600a67308 */ /* 0x000fe20000000800 */
[----:B------:R-:W-:Y:S01]  /*4bc0*/  PLOP3.LUT P3, PT, PT, PT, UP1, 0x80, 0x8 ;  /* 0x000000000008781c */ /* 0x000fe20003f6f018 */
[----:B---3--:R-:W-:Y:S01]  /*4bd0*/  FFMA.FTZ R13, R12, -UR5, R235 ;  /* 0x800000050c0d7c23 */ /* 0x008fe200080100eb */
[----:B------:R-:W-:Y:S07]  /*4be0*/  PLOP3.LUT P5, PT, PT, PT, UP1, 0x80, 0x8 ;  /* 0x000000000008781c */ /* 0x000fee0003faf018 */
[----:B------:R-:W-:Y:S01]  /*4bf0*/  MUFU.EX2 R164, R17 ;  /* 0x0000001100a47308 */ /* 0x000fe20000000800 */
[----:B------:R-:W-:Y:S01]  /*4c00*/  @P0 FSEL R14, R14, -INF , !P4 ;  /* 0xff8000000e0e0808 */ /* 0x000fe20006000000 */
[----:B------:R-:W-:Y:S01]  /*4c10*/  FFMA.FTZ R10, R10, UR10, -R0 ;  /* 0x0000000a0a0a7c23 */ /* 0x000fe20008010800 */
[----:B------:R-:W-:Y:S01]  /*4c20*/  PLOP3.LUT P0, PT, PT, PT, UP1, 0x80, 0x8 ;  /* 0x000000000008781c */ /* 0x000fe20003f0f018 */
[----:B------:R-:W-:Y:S01]  /*4c30*/  FFMA.FTZ R16, R16, UR10, -R4 ;  /* 0x0000000a10107c23 */ /* 0x000fe20008010804 */
[----:B----4-:R-:W-:Y:S05]  /*4c40*/  @P6 IADD3 R11, PT, PT, R8, 0x11, RZ ;  /* 0x00000011080b6810 */ /* 0x010fea0007ffe0ff */
[----:B------:R2:W-:Y:S01]  /*4c50*/  MUFU.EX2 R230, R10 ;  /* 0x0000000a00e67308 */ /* 0x0005e20000000800 */
[----:B-1----:R-:W-:Y:S01]  /*4c60*/  IABS R5, R9 ;  /* 0x0000000900057213 */ /* 0x002fe20000000000 */
[----:B------:R-:W-:Y:S01]  /*4c70*/  FFMA.FTZ R20, R15, UR10, -R3 ;  /* 0x0000000a0f147c23 */ /* 0x000fe20008010803 */
[----:B------:R-:W-:Y:S07]  /*4c80*/  PLOP3.LUT P6, PT, PT, PT, UP1, 0x80, 0x8 ;  /* 0x000000000008781c */ /* 0x000fee0003fcf018 */
[----:B------:R1:W3:Y:S01]  /*4c90*/  MUFU.EX2 R45, R16 ;  /* 0x00000010002d7308 */ /* 0x0002e20000000800 */
[----:B------:R-:W-:Y:S01]  /*4ca0*/  I2FP.F32.S32 R22, R5 ;  /* 0x0000000500167245 */ /* 0x000fe20000201400 */
[----:B------:R-:W-:Y:S01]  /*4cb0*/  VIADD R5, R229, 0xffffffd8 ;  /* 0xffffffd8e5057836 */ /* 0x000fe20000000000 */
[----:B------:R-:W-:Y:S01]  /*4cc0*/  @P3 ISETP.GE.AND P3, PT, R11, UR39, PT ;  /* 0x000000270b003c0c */ /* 0x000fe2000bf66270 */
[----:B------:R-:W-:Y:S01]  /*4cd0*/  FFMA.FTZ R11, R134, -UR5, R249 ;  /* 0x80000005860b7c23 */ /* 0x000fe200080100f9 */
[----:B------:R-:W-:Y:S01]  /*4ce0*/  @P5 FSEL R13, R13, -INF , !P4 ;  /* 0xff8000000d0d5808 */ /* 0x000fe20006000000 */
[----:B------:R-:W-:Y:S01]  /*4cf0*/  FFMA.FTZ R12, R22, -UR5, R244 ;  /* 0x80000005160c7c23 */ /* 0x000fe200080100f4 */
[----:B------:R-:W-:Y:S03]  /*4d00*/  PLOP3.LUT P5, PT, PT, PT, UP1, 0x80, 0x8 ;  /* 0x000000000008781c */ /* 0x000fe60003faf018 */
[----:B------:R4:W-:Y:S01]  /*4d10*/  MUFU.EX2 R231, R18 ;  /* 0x0000001200e77308 */ /* 0x0009e20000000800 */
[----:B------:R-:W-:Y:S01]  /*4d20*/  IABS R5, R5 ;  /* 0x0000000500057213 */ /* 0x000fe20000000000 */
[----:B--2---:R-:W-:Y:S01]  /*4d30*/  FFMA.FTZ R10, R133, -UR5, R245 ;  /* 0x80000005850a7c23 */ /* 0x004fe200080100f5 */
[----:B------:R-:W-:Y:S01]  /*4d40*/  @P0 FSEL R11, R11, -INF , !P4 ;  /* 0xff8000000b0b0808 */ /* 0x000fe20006000000 */
[----:B------:R-:W-:Y:S01]  /*4d50*/  FFMA.FTZ R13, R13, UR10, -R3 ;  /* 0x0000000a0d0d7c23 */ /* 0x000fe20008010803 */
[----:B------:R-:W-:Y:S05]  /*4d60*/  @P6 FSEL R12, R12, -INF , !P4 ;  /* 0xff8000000c0c6808 */ /* 0x000fea0006000000 */
[----:B------:R-:W2:Y:S01]  /*4d70*/  MUFU.TANH R37, R33 ;  /* 0x0000002100257308 */ /* 0x000ea20000002400 */
[----:B------:R-:W-:Y:S01]  /*4d80*/  PLOP3.LUT P6, PT, PT, PT, UP1, 0x80, 0x8 ;  /* 0x000000000008781c */ /* 0x000fe20003fcf018 */
[----:B-1----:R-:W-:Y:S01]  /*4d90*/  VIADD R16, R229, 0xffffffd1 ;  /* 0xffffffd1e5107836 */ /* 0x002fe20000000000 */
[----:B------:R-:W-:Y:S01]  /*4da0*/  PLOP3.LUT P4, PT, PT, PT, UP1, 0x80, 0x8 ;  /* 0x000000000008781c */ /* 0x000fe20003f8f018 */
[----:B------:R-:W-:Y:S01]  /*4db0*/  FFMA.FTZ R12, R12, UR10, -R2 ;  /* 0x0000000a0c0c7c23 */ /* 0x000fe20008010802 */
[----:B------:R-:W-:Y:S01]  /*4dc0*/  I2FP.F32.S32 R19, R5 ;  /* 0x0000000500137245 */ /* 0x000fe20000201400 */
[C---:B------:R-:W-:Y:S01]  /*4dd0*/  @P5 VIADD R25, R8.reuse, 0x18 ;  /* 0x0000001808195836 */ /* 0x040fe20000000000 */
[----:B------:R-:W-:Y:S03]  /*4de0*/  PLOP3.LUT P0, PT, PT, PT, UP1, 0x80, 0x8 ;  /* 0x000000000008781c */ /* 0x000fe60003f0f018 */
[----:B------:R-:W-:Y:S01]  /*4df0*/  MUFU.EX2 R152, R13 ;  /* 0x0000000d00987308 */ /* 0x000fe20000000800 */
[----:B------:R-:W-:Y:S01]  /*4e00*/  IABS R5, R7 ;  /* 0x0000000700057213 */ /* 0x000fe20000000000 */
[----:B------:R-:W-:Y:S01]  /*4e10*/  FFMA.FTZ R9, R19, -UR5, R39 ;  /* 0x8000000513097c23 */ /* 0x000fe20008010027 */
[----:B------:R-:W-:Y:S01]  /*4e20*/  PLOP3.LUT P5, PT, PT, PT, UP1, 0x80, 0x8 ;  /* 0x000000000008781c */ /* 0x000fe20003faf018 */
[----:B----4-:R-:W-:Y:S01]  /*4e30*/  VIADD R18, R229, 0xffffffd0 ;  /* 0xffffffd0e5127836 */ /* 0x010fe20000000000 */
[----:B------:R-:W-:Y:S05]  /*4e40*/  I2FP.F32.S32 R17, R5 ;  /* 0x0000000500117245 */ /* 0x000fea0000201400 */
[----:B------:R-:W-:Y:S01]  /*4e50*/  MUFU.EX2 R159, R12 ;  /* 0x0000000c009f7308 */ /* 0x000fe20000000800 */
[----:B------:R-:W-:Y:S01]  /*4e60*/  @P6 IADD3 R6, PT, PT, R8, 0x19, RZ ;  /* 0x0000001908066810 */ /* 0x000fe20007ffe0ff */
[----:B------:R-:W-:Y:S01]  /*4e70*/  FFMA.FTZ R8, R23, -UR5, R232 ;  /* 0x8000000517087c23 */ /* 0x000fe200080100e8 */
[----:B------:R-:W-:Y:S01]  /*4e80*/  PLOP3.LUT P6, PT, PT, PT, UP1, 0x80, 0x8 ;  /* 0x000000000008781c */ /* 0x000fe20003fcf018 */
[----:B------:R-:W-:Y:S01]  /*4e90*/  FFMA.FTZ R7, R17, -UR5, R242 ;  /* 0x8000000511077c23 */ /* 0x000fe200080100f2 */
[----:B------:R-:W-:Y:S01]  /*4ea0*/  F2FP.F16.F32.PACK_AB R5, R168, R169 ;  /* 0x000000a9a805723e */ /* 0x000fe200000000ff */
[----:B------:R-:W-:Y:S01]  /*4eb0*/  FFMA.FTZ R11, R11, UR10, -R0 ;  /* 0x0000000a0b0b7c23 */ /* 0x000fe20008010800 */
[----:B------:R-:W-:Y:S01]  /*4ec0*/  @P4 FSEL R9, R9, -INF , !P3 ;  /* 0xff80000009094808 */ /* 0x000fe20005800000 */
[--C-:B------:R-:W-:Y:S01]  /*4ed0*/  FFMA.FTZ R14, R14, UR10, -R4.reuse ;  /* 0x0000000a0e0e7c23 */ /* 0x100fe20008010804 */
[----:B------:R-:W-:Y:S01]  /*4ee0*/  PLOP3.LUT P4, PT, PT, PT, UP1, 0x80, 0x8 ;  /* 0x000000000008781c */ /* 0x000fe20003f8f018 */
[----:B------:R1:W-:Y:S01]  /*4ef0*/  STS [R142+0x13400], R5 ;  /* 0x013400058e007388 */ /* 0x0003e20000000800 */
[----:B------:R-:W-:Y:S01]  /*4f00*/  @P0 FSEL R8, R8, -INF , !P3 ;  /* 0xff80000008080808 */ /* 0x000fe20005800000 */
[----:B------:R-:W-:Y:S01]  /*4f10*/  FFMA.FTZ R9, R9, UR10, -R4 ;  /* 0x0000000a09097c23 */ /* 0x000fe20008010804 */
[----:B------:R-:W-:Y:S01]  /*4f20*/  PLOP3.LUT P0, PT, PT, PT, UP1, 0x80, 0x8 ;  /* 0x000000000008781c */ /* 0x000fe20003f0f018 */
[----:B------:R-:W4:Y:S01]  /*4f30*/  MUFU.EX2 R153, R20 ;  /* 0x0000001400997308 */ /* 0x000f220000000800 */
[----:B------:R-:W-:Y:S01]  /*4f40*/  @P5 ISETP.GE.AND P5, PT, R25, UR39, PT ;  /* 0x0000002719005c0c */ /* 0x000fe2000bfa6270 */
[----:B------:R-:W-:Y:S01]  /*4f50*/  FFMA.FTZ R8, R8, UR10, -R3 ;  /* 0x0000000a08087c23 */ /* 0x000fe20008010803 */
[----:B------:R-:W-:Y:S07]  /*4f60*/  @P6 ISETP.GE.AND P6, PT, R6, UR39, PT ;  /* 0x0000002706006c0c */ /* 0x000fee000bfc6270 */
[----:B------:R3:W-:Y:S01]  /*4f70*/  MUFU.EX2 R43, R9 ;  /* 0x00000009002b7308 */ /* 0x0007e20000000800 */
[----:B------:R-:W-:Y:S01]  /*4f80*/  F2FP.F16.F32.PACK_AB R6, R163, R150 ;  /* 0x00000096a306723e */ /* 0x000fe200000000ff */
[----:B------:R-:W-:Y:S01]  /*4f90*/  IMAD.MOV.U32 R23, RZ, RZ, 0x10 ;  /* 0x00000010ff177424 */ /* 0x000fe200078e00ff */
[----:B------:R-:W-:Y:S07]  /*4fa0*/  IABS R15, R16 ;  /* 0x00000010000f7213 */ /* 0x000fee0000000000 */
[----:B------:R2:W-:Y:S01]  /*4fb0*/  MUFU.EX2 R167, R11 ;  /* 0x0000000b00a77308 */ /* 0x0005e20000000800 */
[----:B------:R-:W-:Y:S01]  /*4fc0*/  @P4 FSEL R7, R7, -INF , !P3 ;  /* 0xff80000007074808 */ /* 0x000fe20005800000 */
[----:B------:R4:W-:Y:S01]  /*4fd0*/  STS [R142+0x13000], R6 ;  /* 0x013000068e007388 */ /* 0x0009e20000000800 */
[----:B------:R-:W-:Y:S07]  /*4fe0*/  PLOP3.LUT P4, PT, PT, PT, UP1, 0x80, 0x8 ;  /* 0x000000000008781c */ /* 0x000fee0003f8f018 */
[----:B------:R4:W-:Y:S01]  /*4ff0*/  MUFU.EX2 R151, R8 ;  /* 0x0000000800977308 */ /* 0x0009e20000000800 */
[----:B------:R-:W-:Y:S01]  /*5000*/  @P0 FSEL R10, R10, -INF , !P3 ;  /* 0xff8000000a0a0808 */ /* 0x000fe20005800000 */
[----:B------:R-:W-:Y:S01]  /*5010*/  FFMA.FTZ R7, R7, UR10, -R2 ;  /* 0x0000000a07077c23 */ /* 0x000fe20008010802 */
[----:B------:R-:W-:Y:S07]  /*5020*/  PLOP3.LUT P0, PT, PT, PT, UP1, 0x80, 0x8 ;  /* 0x000000000008781c */ /* 0x000fee0003f0f018 */
[----:B------:R-:W4:Y:S01]  /*5030*/  MUFU.EX2 R44, R14 ;  /* 0x0000000e002c7308 */ /* 0x000f220000000800 */
[----:B------:R-:W-:Y:S01]  /*5040*/  IABS R16, R18 ;  /* 0x0000001200107213 */ /* 0x000fe20000000000 */
[----:B---3--:R-:W-:Y:S01]  /*5050*/  FFMA.FTZ R9, R22, -UR5, R243 ;  /* 0x8000000516097c23 */ /* 0x008fe200080100f3 */
[----:B------:R-:W-:Y:S01]  /*5060*/  I2FP.F32.S32 R15, R15 ;  /* 0x0000000f000f7245 */ /* 0x000fe20000201400 */
[----:B------:R-:W-:Y:S01]  /*5070*/  FFMA.FTZ R10, R10, UR10, -R0 ;  /* 0x0000000a0a0a7c23 */ /* 0x000fe20008010800 */
[----:B-1----:R-:W-:Y:S01]  /*5080*/  FFMA.FTZ R5, R135, -UR5, R233 ;  /* 0x8000000587057c23 */ /* 0x002fe200080100e9 */
[----:B------:R-:W-:Y:S04]  /*5090*/  PLOP3.LUT P3, PT, PT, PT, UP1, 0x80, 0x8 ;  /* 0x000000000008781c */ /* 0x000fe80003f6f018 */
[----:B------:R1:W-:Y:S01]  /*50a0*/  MUFU.EX2 R158, R7 ;  /* 0x00000007009e7308 */ /* 0x0003e20000000800 */
[----:B------:R-:W-:Y:S02]  /*50b0*/  SEL R23, R23, 0xfffffff0, !P2 ;  /* 0xfffffff017177807 */ /* 0x000fe40005000000 */
[----:B--2---:R-:W-:Y:S07]  /*50c0*/  F2FP.F16.F32.PACK_AB R11, R45, R46 ;  /* 0x0000002e2d0b723e */ /* 0x004fee00000000ff */
[----:B------:R2:W-:Y:S01]  /*50d0*/  MUFU.EX2 R165, R10 ;  /* 0x0000000a00a57308 */ /* 0x0005e20000000800 */
[----:B------:R-:W-:Y:S01]  /*50e0*/  @P0 FSEL R5, R5, -INF , !P6 ;  /* 0xff80000005050808 */ /* 0x000fe20007000000 */
[----:B----4-:R-:W-:Y:S01]  /*50f0*/  FFMA.FTZ R8, R24, -UR5, R160 ;  /* 0x8000000518087c23 */ /* 0x010fe200080100a0 */
[----:B------:R-:W-:Y:S01]  /*5100*/  PLOP3.LUT P0, PT, PT, PT, UP1, 0x80, 0x8 ;  /* 0x000000000008781c */ /* 0x000fe20003f0f018 */
[----:B------:R-:W-:Y:S01]  /*5110*/  FFMA.FTZ R6, R140, -UR5, R234 ;  /* 0x800000058c067c23 */ /* 0x000fe200080100ea */
[----:B------:R-:W-:Y:S01]  /*5120*/  @P3 FSEL R9, R9, -INF , !P5 ;  /* 0xff80000009093808 */ /* 0x000fe20006800000 */
[----:B-1----:R-:W-:Y:S01]  /*5130*/  FFMA.FTZ R7, R19, -UR5, R157 ;  /* 0x8000000513077c23 */ /* 0x002fe2000801009d */
[----:B------:R-:W-:Y:S01]  /*5140*/  PLOP3.LUT P3, PT, PT, PT, UP1, 0x80, 0x8 ;  /* 0x000000000008781c */ /* 0x000fe20003f6f018 */
[----:B------:R-:W-:Y:S01]  /*5150*/  IMAD.U32 R140, RZ, RZ, UR14 ;  /* 0x0000000eff8c7e24 */ /* 0x000fe2000f8e00ff */
[----:B------:R-:W-:Y:S01]  /*5160*/  @P4 FSEL R6, R6, -INF , !P5 ;  /* 0xff80000006064808 */ /* 0x000fe20006800000 */
[----:B------:R-:W-:Y:S01]  /*5170*/  FFMA.FTZ R9, R9, UR10, -R0 ;  /* 0x0000000a09097c23 */ /* 0x000fe20008010800 */
[----:B------:R-:W-:Y:S02]  /*5180*/  PLOP3.LUT P4, PT, PT, PT, UP1, 0x80, 0x8 ;  /* 0x000000000008781c */ /* 0x000fe40003f8f018 */
[----:B--2---:R-:W-:Y:S01]  /*5190*/  F2FP.F16.F32.PACK_AB R10, R153, R154 ;  /* 0x0000009a990a723e */ /* 0x004fe200000000ff */
[--C-:B------:R-:W-:Y:S01]  /*51a0*/  FFMA.FTZ R13, R6, UR10, -R2.reuse ;  /* 0x0000000a060d7c23 */ /* 0x100fe20008010802 */
[----:B------:R-:W-:Y:S01]  /*51b0*/  FFMA.FTZ R2, R5, UR10, -R2 ;  /* 0x0000000a05027c23 */ /* 0x000fe20008010802 */
[----:B------:R-:W-:Y:S01]  /*51c0*/  I2FP.F32.S32 R5, R16 ;  /* 0x0000001000057245 */ /* 0x000fe20000201400 */
[----:B------:R-:W-:Y:S01]  /*51d0*/  FFMA.FTZ R6, R15, -UR5, R38 ;  /* 0x800000050f067c23 */ /* 0x000fe20008010026 */
[----:B------:R-:W-:Y:S03]  /*51e0*/  MUFU.EX2 R156, R13 ;  /* 0x0000000d009c7308 */ /* 0x000fe60000000800 */
[----:B------:R-:W-:Y:S07]  /*51f0*/  FFMA.FTZ R5, R5, -UR5, R37 ;  /* 0x8000000505057c23 */ /* 0x000fee0008010025 */
[----:B------:R1:W-:Y:S01]  /*5200*/  MUFU.EX2 R155, R2 ;  /* 0x00000002009b7308 */ /* 0x0003e20000000800 */
[----:B------:R-:W-:Y:S02]  /*5210*/  @P4 FSEL R6, R6, -INF , !P5 ;  /* 0xff80000006064808 */ /* 0x000fe40006800000 */
[----:B------:R-:W-:Y:S07]  /*5220*/  @P0 FSEL R5, R5, -INF , !P6 ;  /* 0xff80000005050808 */ /* 0x000fee0007000000 */
[----:B------:R-:W-:Y:S01]  /*5230*/  MUFU.EX2 R162, R9 ;  /* 0x0000000900a27308 */ /* 0x000fe20000000800 */
[----:B------:R-:W-:Y:S01]  /*5240*/  PLOP3.LUT P4, PT, PT, PT, UP1, 0x80, 0x8 ;  /* 0x000000000008781c */ /* 0x000fe20003f8f018 */
[--C-:B------:R-:W-:Y:S01]  /*5250*/  FFMA.FTZ R12, R6, UR10, -R4.reuse ;  /* 0x0000000a060c7c23 */ /* 0x100fe20008010804 */
[----:B------:R-:W-:Y:S01]  /*5260*/  FFMA.FTZ R6, R17, -UR5, R241 ;  /* 0x8000000511067c23 */ /* 0x000fe200080100f1 */
[----:B------:R-:W-:Y:S01]  /*5270*/  FFMA.FTZ R4, R5, UR10, -R4 ;  /* 0x0000000a05047c23 */ /* 0x000fe20008010804 */
[----:B------:R-:W-:Y:S05]  /*5280*/  PLOP3.LUT P0, PT, PT, PT, UP1, 0x80, 0x8 ;  /* 0x000000000008781c */ /* 0x000fea0003f0f018 */
[----:B------:R-:W-:Y:S01]  /*5290*/  MUFU.EX2 R36, R12 ;  /* 0x0000000c00247308 */ /* 0x000fe20000000800 */
[----:B------:R-:W-:Y:S02]  /*52a0*/  IADD3 R5, PT, PT, R23, R142, RZ ;  /* 0x0000008e17057210 */ /* 0x000fe40007ffe0ff */
[----:B------:R-:W-:Y:S07]  /*52b0*/  @P3 FSEL R6, R6, -INF , !P6 ;  /* 0xff80000006063808 */ /* 0x000fee0007000000 */
[----:B------:R2:W-:Y:S01]  /*52c0*/  MUFU.EX2 R228, R4 ;  /* 0x0000000400e47308 */ /* 0x0005e20000000800 */
[----:B-1----:R-:W-:Y:S01]  /*52d0*/  F2FP.F16.F32.PACK_AB R2, R164, R166 ;  /* 0x000000a6a402723e */ /* 0x002fe200000000ff */
[----:B------:R-:W-:Y:S01]  /*52e0*/  STS [R5+0x13000], R11 ;  /* 0x0130000b05007388 */ /* 0x000fe20000000800 */
[----:B------:R-:W-:Y:S01]  /*52f0*/  FFMA.FTZ R0, R6, UR10, -R0 ;  /* 0x0000000a06007c23 */ /* 0x000fe20008010800 */
[----:B------:R-:W-:Y:S02]  /*5300*/  F2FP.F16.F32.PACK_AB R6, R171, R170 ;  /* 0x000000aaab06723e */ /* 0x000fe400000000ff */
[----:B------:R-:W-:Y:S01]  /*5310*/  STS [R5+0x13400], R10 ;  /* 0x0134000a05007388 */ /* 0x000fe20000000800 */
[----:B------:R-:W-:Y:S03]  /*5320*/  @P4 FSEL R8, R8, -INF , !P5 ;  /* 0xff80000008084808 */ /* 0x000fe60006800000 */
[----:B------:R-:W-:Y:S01]  /*5330*/  MUFU.EX2 R161, R0 ;  /* 0x0000000000a17308 */ /* 0x000fe20000000800 */
[----:B------:R-:W-:Y:S01]  /*5340*/  @P0 FSEL R7, R7, -INF , !P6 ;  /* 0xff80000007070808 */ /* 0x000fe20007000000 */
[----:B------:R1:W-:Y:S01]  /*5350*/  STS [R142+0x14000], R6 ;  /* 0x014000068e007388 */ /* 0x0003e20000000800 */
[--C-:B------:R-:W-:Y:S01]  /*5360*/  FFMA.FTZ R8, R8, UR10, -R3.reuse ;  /* 0x0000000a08087c23 */ /* 0x100fe20008010803 */
[----:B--2---:R-:W-:Y:S02]  /*5370*/  F2FP.F16.F32.PACK_AB R4, R239, R240 ;  /* 0x000000f0ef04723e */ /* 0x004fe400000000ff */
[----:B------:R-:W-:Y:S04]  /*5380*/  FFMA.FTZ R3, R7, UR10, -R3 ;  /* 0x0000000a07037c23 */ /* 0x000fe80008010803 */
[----:B------:R2:W-:Y:S01]  /*5390*/  MUFU.EX2 R149, R8 ;  /* 0x0000000800957308 */ /* 0x0005e20000000800 */
[----:B------:R-:W-:Y:S01]  /*53a0*/  F2FP.F16.F32.PACK_AB R7, R43, R44 ;  /* 0x0000002c2b07723e */ /* 0x000fe200000000ff */
[----:B------:R3:W-:Y:S08]  /*53b0*/  STS [R142+0x14400], R4 ;  /* 0x014400048e007388 */ /* 0x0007f00000000800 */
[----:B------:R4:W1:Y:S01]  /*53c0*/  MUFU.EX2 R147, R3 ;  /* 0x0000000300937308 */ /* 0x0008620000000800 */
[----:B------:R3:W-:Y:S01]  /*53d0*/  STS [R5+0x14000], R2 ;  /* 0x0140000205007388 */ /* 0x0007e20000000800 */
[----:B--2---:R-:W-:Y:S01]  /*53e0*/  F2FP.F16.F32.PACK_AB R8, R230, R231 ;  /* 0x000000e7e608723e */ /* 0x004fe200000000ff */
[----:B----4-:R-:W-:Y:S01]  /*53f0*/  IMAD.MOV.U32 R3, RZ, RZ, R143 ;  /* 0x000000ffff037224 */ /* 0x010fe200078e008f */
[----:B------:R-:W-:Y:S03]  /*5400*/  @P1 IADD3 R3, PT, PT, R146, -0x20, RZ ;  /* 0xffffffe092031810 */ /* 0x000fe60007ffe0ff */
[----:B------:R2:W-:Y:S01]  /*5410*/  STS [R5+0x14400], R8 ;  /* 0x0144000805007388 */ /* 0x0005e20000000800 */
[----:B-1----:R-:W-:Y:S02]  /*5420*/  F2FP.F16.F32.PACK_AB R6, R151, R152 ;  /* 0x000000989706723e */ /* 0x002fe400000000ff */
[----:B------:R-:W-:Y:S01]  /*5430*/  F2FP.F16.F32.PACK_AB R0, R147, R149 ;  /* 0x000000959300723e */ /* 0x000fe200000000ff */
[----:B------:R1:W-:Y:S01]  /*5440*/  STS [R3], R7 ;  /* 0x0000000703007388 */ /* 0x0003e20000000800 */
[----:B---3--:R-:W-:Y:S03]  /*5450*/  F2FP.F16.F32.PACK_AB R4, R228, R36 ;  /* 0x00000024e404723e */ /* 0x008fe600000000ff */
[----:B------:R3:W-:Y:S01]  /*5460*/  STS [R3+0x400], R6 ;  /* 0x0004000603007388 */ /* 0x0007e20000000800 */
[----:B------:R-:W-:Y:S05]  /*5470*/  IMAD.IADD R2, R23, 0x1, R3 ;  /* 0x0000000117027824 */ /* 0x000fea00078e0203 */
[----:B------:R4:W-:Y:S04]  /*5480*/  STS [R2], R4 ;  /* 0x0000000402007388 */ /* 0x0009e80000000800 */
[----:B------:R4:W-:Y:S01]  /*5490*/  STS [R2+0x400], R0 ;  /* 0x0004000002007388 */ /* 0x0009e20000000800 */
[----:B--2---:R-:W-:Y:S02]  /*54a0*/  F2FP.F16.F32.PACK_AB R5, R155, R156 ;  /* 0x0000009c9b05723e */ /* 0x004fe400000000ff */
[----:B-1----:R-:W-:Y:S02]  /*54b0*/  F2FP.F16.F32.PACK_AB R7, R158, R159 ;  /* 0x0000009f9e07723e */ /* 0x002fe400000000ff */
[----:B---3--:R-:W-:Y:S03]  /*54c0*/  F2FP.F16.F32.PACK_AB R6, R165, R167 ;  /* 0x000000a7a506723e */ /* 0x008fe600000000ff */
[----:B------:R-:W-:Y:S04]  /*54d0*/  STS [R3+0x1000], R7 ;  /* 0x0010000703007388 */ /* 0x000fe80000000800 */
[----:B------:R1:W-:Y:S01]  /*54e0*/  STS [R3+0x1400], R6 ;  /* 0x0014000603007388 */ /* 0x0003e20000000800 */
[----:B----4-:R-:W-:Y:S03]  /*54f0*/  F2FP.F16.F32.PACK_AB R4, R161, R162 ;  /* 0x000000a2a104723e */ /* 0x010fe600000000ff */
[----:B------:R-:W-:Y:S01]  /*5500*/  STS [R2+0x1000], R5 ;  /* 0x0010000502007388 */ /* 0x000fe20000000800 */
[----:B------:R-:W-:Y:S03]  /*5510*/  LEA R0, R226, UR4, 0x1 ;  /* 0x00000004e2007c11 */ /* 0x000fe6000f8e08ff */
[----:B------:R2:W-:Y:S04]  /*5520*/  STS [R2+0x1400], R4 ;  /* 0x0014000402007388 */ /* 0x0005e80000000800 */
[----:B------:R-:W3:Y:S08]  /*5530*/  LDSM.16.M88.4 R32, [R0+0x6000] ;  /* 0x006000000020783b */ /* 0x000ef00000000200 */
[----:B------:R-:W4:Y:S01]  /*5540*/  LDSM.16.M88.4 R28, [R0+0x6800] ;  /* 0x00680000001c783b */ /* 0x000f220000000200 */
[C---:B-1----:R-:W-:Y:S02]  /*5550*/  VIADD R3, R0.reuse, 0x6000 ;  /* 0x0000600000037836 */ /* 0x042fe40000000000 */
[----:B--2---:R-:W-:Y:S03]  /*5560*/  VIADD R2, R0, 0x6020 ;  /* 0x0000602000027836 */ /* 0x004fe60000000000 */
[----:B------:R-:W-:Y:S01]  /*5570*/  @P2 IADD3 R2, PT, PT, R3, -0x20, RZ ;  /* 0xffffffe003022810 */ /* 0x000fe20007ffe0ff */
[----:B------:R-:W-:Y:S02]  /*5580*/  IMAD.MOV.U32 R3, RZ, RZ, R141 ;  /* 0x000000ffff037224 */ /* 0x000fe400078e008d */
[----:B------:R-:W-:Y:S02]  /*5590*/  IMAD.U32 R141, RZ, RZ, UR15 ;  /* 0x0000000fff8d7e24 */ /* 0x000fe4000f8e00ff */
        /* <DEDUP_REMOVED lines=39> */
[----:B------:R2:W3:Y:S08]  /*5810*/  LDSM.16.M88.4 R132, [R0+0x8800] ;  /* 0x008800000084783b */ /* 0x0004f00000000200 */
[----:B--2---:R-:W2:Y:S01]  /*5820*/  LDL R0, [R1+0x2c] ;  /* 0x00002c0001007983 */ /* 0x004ea20000100800 */
        /* <DEDUP_REMOVED lines=9> */
[----:B------:R-:W3:Y:S07]  /*58c0*/  LDSM.16.M88.4 R136, [R2+0x2800] ;  /* 0x002800000288783b */ /* 0x000eee0000000200 */
[-C--:B-1----:R-:W-:Y:S08]  /*58d0*/  HMMA.16816.F32 R4, R132, R212.reuse, R4 ;  /* 0x000000d48404723c */ /* 0x082ff00000001804 */
[C---:B---3--:R-:W-:Y:S08]  /*58e0*/  HMMA.16816.F32 R8, R136.reuse, R212, R8 ;  /* 0x000000d48808723c */ /* 0x048ff00000001808 */
[-C--:B------:R-:W-:Y:S08]  /*58f0*/  HMMA.16816.F32 R12, R136, R214.reuse, R12 ;  /* 0x000000d6880c723c */ /* 0x080ff0000000180c */
[C---:B------:R-:W-:Y:S08]  /*5900*/  HMMA.16816.F32 R16, R132.reuse, R214, R16 ;  /* 0x000000d68410723c */ /* 0x040ff00000001810 */
[-C--:B------:R-:W-:Y:S08]  /*5910*/  HMMA.16816.F32 R20, R132, R216.reuse, R20 ;  /* 0x000000d88414723c */ /* 0x080ff00000001814 */
[C---:B------:R-:W-:Y:S08]  /*5920*/  HMMA.16816.F32 R24, R136.reuse, R216, R24 ;  /* 0x000000d88818723c */ /* 0x040ff00000001818 */
[-C--:B------:R-:W-:Y:S03]  /*5930*/  HMMA.16816.F32 R28, R136, R218.reuse, R28 ;  /* 0x000000da881c723c */ /* 0x080fe6000000181c */
[----:B------:R-:W-:Y:S01]  /*5940*/  MOV R139, R3 ;  /* 0x00000003008b7202 */ /* 0x000fe20000000f00 */
[----:B------:R-:W-:Y:S01]  /*5950*/  FFMA.FTZ R137, -R148, R148, 1 ;  /* 0x3f80000094897423 */ /* 0x000fe20000010194 */
[C---:B------:R-:W-:Y:S01]  /*5960*/  LOP3.LUT R3, R227.reuse, 0x8, RZ, 0xc0, !PT ;  /* 0x00000008e3037812 */ /* 0x040fe200078ec0ff */
[----:B------:R-:W-:Y:S02]  /*5970*/  IMAD.SHL.U32 R148, R227, 0x40, RZ ;  /* 0x00000040e3947824 */ /* 0x000fe400078e00ff */
[----:B------:R-:W-:Y:S04]  /*5980*/  HMMA.16816.F32 R32, R132, R218, R32 ;  /* 0x000000da8420723c */ /* 0x000fe80000001820 */
[----:B------:R-:W-:Y:S01]  /*5990*/  FMUL.FTZ R137, R137, UR11 ;  /* 0x0000000b89897c20 */ /* 0x000fe20008410000 */
[----:B------:R-:W-:Y:S01]  /*59a0*/  FFMA.FTZ R136, -R139, R139, 1 ;  /* 0x3f8000008b887423 */ /* 0x000fe2000001018b */
[----:B------:R-:W-:Y:S03]  /*59b0*/  LOP3.LUT R139, R227, 0x4, RZ, 0xc0, !PT ;  /* 0x00000004e38b7812 */ /* 0x000fe600078ec0ff */
[----:B------:R-:W-:Y:S01]  /*59c0*/  FMUL.FTZ R136, R136, UR11 ;  /* 0x0000000b88887c20 */ /* 0x000fe20008410000 */
[----:B------:R-:W-:Y:S02]  /*59d0*/  ISETP.NE.AND P6, PT, R139, RZ, PT ;  /* 0x000000ff8b00720c */ /* 0x000fe40003fc5270 */
[C---:B--2---:R-:W-:Y:S04]  /*59e0*/  LEA R144, P0, R0.reuse, R140, 0x2 ;  /* 0x0000008c00907211 */ /* 0x044fe800078010ff */
[----:B------:R-:W-:Y:S02]  /*59f0*/  LEA.HI.X R145, R0, R141, RZ, 0x2, P0 ;  /* 0x0000008d00917211 */ /* 0x000fe400000f14ff */
[----:B------:R-:W-:Y:S03]  /*5a00*/  ISETP.NE.AND P0, PT, R3, RZ, PT ;  /* 0x000000ff0300720c */ /* 0x000fe60003f05270 */
[----:B------:R-:W2:Y:S04]  /*5a10*/  LDG.E R141, desc[UR40][R144.64] ;  /* 0x00000028908d7981 */ /* 0x000ea8000c1e1900 */
[----:B------:R1:W5:Y:S04]  /*5a20*/  LDG.E R140, desc[UR40][R144.64+0x20] ;  /* 0x00002028908c7981 */ /* 0x000368000c1e1900 */
[----:B------:R1:W5:Y:S01]  /*5a30*/  LDG.E R2, desc[UR40][R144.64+0xa0] ;  /* 0x0000a02890027981 */ /* 0x000362000c1e1900 */
[C---:B--2---:R-:W-:Y:S01]  /*5a40*/  FADD.FTZ R0, -R141.reuse, R4 ;  /* 0x000000048d007221 */ /* 0x044fe20000010100 */
[C---:B------:R-:W-:Y:S02]  /*5a50*/  FADD.FTZ R16, -R141.reuse, R16 ;  /* 0x000000108d107221 */ /* 0x040fe40000010100 */
[----:B------:R1:W5:Y:S01]  /*5a60*/  LDG.E R4, desc[UR40][R144.64+0x80] ;  /* 0x0000802890047981 */ /* 0x000362000c1e1900 */
[C---:B------:R-:W-:Y:S01]  /*5a70*/  FADD.FTZ R135, -R141.reuse, R21 ;  /* 0x000000158d877221 */ /* 0x040fe20000010100 */
[----:B------:R-:W-:Y:S01]  /*5a80*/  FMUL.FTZ R0, R150, R0 ;  /* 0x0000000096007220 */ /* 0x000fe20000410000 */
[----:B------:R-:W-:Y:S01]  /*5a90*/  SHF.R.U32.HI R150, RZ, 0x1, R227 ;  /* 0x00000001ff967819 */ /* 0x000fe200000116e3 */
[----:B------:R-:W-:Y:S01]  /*5aa0*/  FMUL.FTZ R21, R46, R16 ;  /* 0x000000102e157220 */ /* 0x000fe20000410000 */
[C---:B------:R-:W-:Y:S01]  /*5ab0*/  FADD.FTZ R17, -R141.reuse, R17 ;  /* 0x000000118d117221 */ /* 0x040fe20000010100 */
[----:B------:R1:W5:Y:S01]  /*5ac0*/  LDL.LU R46, [R1+0x6c] ;  /* 0x00006c00012e7983 */ /* 0x0003620000300800 */
[----:B------:R-:W-:Y:S01]  /*5ad0*/  FADD.FTZ R5, -R141, R5 ;  /* 0x000000058d057221 */ /* 0x000fe20000010100 */
[----:B------:R-:W-:Y:S01]  /*5ae0*/  LOP3.LUT R3, R3, 0x30, R150, 0xf8, !PT ;  /* 0x0000003003037812 */ /* 0x000fe200078ef896 */
[----:B------:R-:W-:Y:S01]  /*5af0*/  FMUL.FTZ R133, R45, R17 ;  /* 0x000000112d857220 */ /* 0x000fe20000410000 */
[----:B------:R-:W-:Y:S01]  /*5b00*/  FADD.FTZ R20, -R141, R20 ;  /* 0x000000148d147221 */ /* 0x000fe20000010100 */
[----:B------:R1:W5:Y:S01]  /*5b10*/  LDL.LU R45, [R1+0x68] ;  /* 0x00006800012d7983 */ /* 0x0003620000300800 */
[----:B------:R-:W-:Y:S01]  /*5b20*/  FMUL.FTZ R138, R163, R5 ;  /* 0x00000005a38a7220 */ /* 0x000fe20000410000 */
[----:B------:R-:W-:Y:S01]  /*5b30*/  IMAD.SHL.U32 R163, R227, 0x8, RZ ;  /* 0x00000008e3a37824 */ /* 0x000fe200078e00ff */
[----:B------:R-:W-:Y:S01]  /*5b40*/  LOP3.LUT R3, R3, 0x1c0, R148, 0xf8, !PT ;  /* 0x000001c003037812 */ /* 0x000fe200078ef894 */
[----:B------:R-:W-:Y:S01]  /*5b50*/  FMUL.FTZ R134, R44, R20 ;  /* 0x000000142c867220 */ /* 0x000fe20000410000 */
[----:B------:R-:W-:Y:S01]  /*5b60*/  FMUL.FTZ R137, R137, R0 ;  /* 0x0000000089897220 */ /* 0x000fe20000410000 */
[----:B------:R1:W5:Y:S01]  /*5b70*/  LDL.LU R44, [R1+0x64] ;  /* 0x00006400012c7983 */ /* 0x0003620000300800 */
[----:B------:R-:W-:Y:S01]  /*5b80*/  LOP3.LUT R0, R148, 0x400, RZ, 0xc0, !PT ;  /* 0x0000040094007812 */ /* 0x000fe200078ec0ff */
[----:B------:R-:W-:Y:S01]  /*5b90*/  FMUL.FTZ R135, R43, R135 ;  /* 0x000000872b877220 */ /* 0x000fe20000410000 */
[----:B------:R-:W-:Y:S01]  /*5ba0*/  LOP3.LUT R3, R3, 0x38, R163, 0x78, !PT ;  /* 0x0000003803037812 */ /* 0x000fe200078e78a3 */
[----:B------:R1:W5:Y:S01]  /*5bb0*/  LDL.LU R43, [R1+0x60] ;  /* 0x00006000012b7983 */ /* 0x0003620000300800 */
[----:B------:R-:W-:Y:S01]  /*5bc0*/  FFMA.FTZ R16, -R41, R41, 1 ;  /* 0x3f80000029107423 */ /* 0x000fe20000010129 */
[----:B------:R-:W-:Y:S01]  /*5bd0*/  FFMA.FTZ R17, -R40, R40, 1 ;  /* 0x3f80000028117423 */ /* 0x000fe20000010128 */
[----:B------:R-:W-:Y:S01]  /*5be0*/  FFMA.FTZ R20, -R39, R39, 1 ;  /* 0x3f80000027147423 */ /* 0x000fe20000010127 */
[----:B------:R-:W-:Y:S02]  /*5bf0*/  IMAD R3, R3, 0x2, R0 ;  /* 0x0000000203037824 */ /* 0x000fe400078e0200 */
[----:B------:R-:W-:Y:S01]  /*5c00*/  FFMA.FTZ R0, -R42, R42, 1 ;  /* 0x3f8000002a007423 */ /* 0x000fe2000001012a */
[----:B------:R-:W-:Y:S01]  /*5c10*/  FMUL.FTZ R17, R17, UR11 ;  /* 0x0000000b11117c20 */ /* 0x000fe20008410000 */
        /* <DEDUP_REMOVED lines=9> */
[----:B------:R-:W-:Y:S01]  /*5cb0*/  FFMA.FTZ R21, -R37, R37, 1 ;  /* 0x3f80000025157423 */ /* 0x000fe20000010125 */
[----:B------:R-:W-:Y:S01]  /*5cc0*/  FMUL.FTZ R16, R16, R133 ;  /* 0x0000008510107220 */ /* 0x000fe20000410000 */
[----:B------:R-:W-:Y:S01]  /*5cd0*/  FADD.FTZ R133, -R141, R33 ;  /* 0x000000218d857221 */ /* 0x000fe20000010100 */
[----:B------:R1:W5:Y:S01]  /*5ce0*/  LDL.LU R39, [R1+0x50] ;  /* 0x0000500001277983 */ /* 0x0003620000300800 */
[----:B------:R-:W-:Y:S01]  /*5cf0*/  FMUL.FTZ R33, R36, R134 ;  /* 0x0000008624217220 */ /* 0x000fe20000410000 */
[----:B------:R-:W-:Y:S01]  /*5d00*/  FMUL.FTZ R20, R20, UR11 ;  /* 0x0000000b14147c20 */ /* 0x000fe20008410000 */
[----:B------:R-:W-:Y:S01]  /*5d10*/  FMUL.FTZ R136, R136, R138 ;  /* 0x0000008a88887220 */ /* 0x000fe20000410000 */
[----:B------:R1:W5:Y:S01]  /*5d20*/  LDL.LU R38, [R1+0x4c] ;  /* 0x00004c0001267983 */ /* 0x0003620000300800 */
[----:B------:R-:W-:Y:S01]  /*5d30*/  FMUL.FTZ R133, R228, R133 ;  /* 0x00000085e4857220 */ /* 0x000fe20000410000 */
[----:B------:R-:W-:Y:S01]  /*5d40*/  FMUL.FTZ R20, R20, R135 ;  /* 0x0000008714147220 */ /* 0x000fe20000410000 */
[----:B------:R-:W-:Y:S01]  /*5d50*/  FMUL.FTZ R32, R32, UR11 ;  /* 0x0000000b20207c20 */ /* 0x000fe20008410000 */
[----:B------:R1:W5:Y:S01]  /*5d60*/  LDL.LU R37, [R1+0x48] ;  /* 0x0000480001257983 */ /* 0x0003620000300800 */
[----:B------:R-:W-:Y:S01]  /*5d70*/  F2FP.F16.F32.PACK_AB R132, R136, R137 ;  /* 0x000000898884723e */ /* 0x000fe200000000ff */
[----:B------:R-:W-:Y:S01]  /*5d80*/  FMUL.FTZ R21, R21, UR11 ;  /* 0x0000000b15157c20 */ /* 0x000fe20008410000 */
[----:B------:R-:W-:Y:S01]  /*5d90*/  F2FP.F16.F32.PACK_AB R16, R16, R0 ;  /* 0x000000001010723e */ /* 0x000fe200000000ff */
[----:B------:R1:W5:Y:S01]  /*5da0*/  LDL.LU R36, [R1+0x44] ;  /* 0x0000440001247983 */ /* 0x0003620000300800 */
[----:B------:R-:W-:Y:S01]  /*5db0*/  F2FP.F16.F32.PACK_AB R20, R20, R17 ;  /* 0x000000111414723e */ /* 0x000fe200000000ff */
[----:B------:R-:W-:Y:S01]  /*5dc0*/  IMAD.MOV.U32 R5, RZ, RZ, R143 ;  /* 0x000000ffff057224 */ /* 0x000fe200078e008f */
[----:B------:R-:W-:Y:S01]  /*5dd0*/  @P0 IADD3 R5, PT, PT, R146, -0x20, RZ ;  /* 0xffffffe092050810 */ /* 0x000fe20007ffe0ff */
[----:B------:R-:W-:Y:S02]  /*5de0*/  IMAD.SHL.U32 R228, R227, 0x4, RZ ;  /* 0x00000004e3e47824 */ /* 0x000fe400078e00ff */
[----:B------:R-:W-:Y:S01]  /*5df0*/  FMUL.FTZ R32, R32, R33 ;  /* 0x0000002120207220 */ /* 0x000fe20000410000 */
[----:B------:R-:W-:Y:S01]  /*5e00*/  FMUL.FTZ R21, R21, R133 ;  /* 0x0000008515157220 */ /* 0x000fe20000410000 */
[----:B------:R-:W-:Y:S06]  /*5e10*/  BRA.U !UP2, `(.L_x_788) ;  /* 0x000000010aac7547 */ /* 0x000fec000b800000 */
[----:B------:R-:W2:Y:S01]  /*5e20*/  LDL.LU.64 R138, [R1+0x20] ;  /* 0x00002000018a7983 */ /* 0x000ea20000300a00 */
[----:B------:R-:W-:Y:S01]  /*5e30*/  IMAD.SHL.U32 R17, R227, 0x8, RZ ;  /* 0x00000008e3117824 */ /* 0x000fe200078e00ff */
[----:B------:R-:W-:Y:S02]  /*5e40*/  ULOP3.LUT UR18, UR50, 0x1, URZ, 0xc0, !UPT ;  /* 0x0000000132127892 */ /* 0x000fe4000f8ec0ff */
[----:B------:R-:W3:Y:S02]  /*5e50*/  LDL.LU R136, [R1+0x28] ;  /* 0x0000280001887983 */ /* 0x000ee40000300800 */
[----:B------:R-:W-:Y:S01]  /*5e60*/  LOP3.LUT R17, R17, 0x18, RZ, 0xc0, !PT ;  /* 0x0000001811117812 */ /* 0x000fe200078ec0ff */
[----:B------:R-:W-:Y:S03]  /*5e70*/  UISETP.NE.U32.AND UP0, UPT, UR18, 0x1, UPT ;  /* 0x000000011200788c */ /* 0x000fe6000bf05070 */
[C---:B------:R-:W-:Y:S01]  /*5e80*/  LOP3.LUT R0, R17.reuse, 0x20, RZ, 0xfc, !PT ;  /* 0x0000002011007812 */ /* 0x040fe200078efcff */
[----:B------:R-:W-:Y:S01]  /*5e90*/  USEL UR18, UR36, 0x3000, !UP0 ;  /* 0x0000300024127887 */ /* 0x000fe2000c000000 */
[C---:B------:R-:W-:Y:S02]  /*5ea0*/  ISETP.GE.AND P4, PT, R17.reuse, UR8, PT ;  /* 0x0000000811007c0c */ /* 0x040fe4000bf86270 */
[----:B------:R-:W-:Y:S02]  /*5eb0*/  ISETP.GE.AND P3, PT, R0, UR8, PT ;  /* 0x0000000800007c0c */ /* 0x000fe4000bf66270 */
[----:B------:R-:W-:Y:S01]  /*5ec0*/  LOP3.LUT R0, R17, 0x40, RZ, 0xfc, !PT ;  /* 0x0000004011007812 */ /* 0x000fe200078efcff */
[----:B------:R-:W-:Y:S01]  /*5ed0*/  VIADD R237, R237, UR18 ;  /* 0x00000012eded7c36 */ /* 0x000fe20008000000 */
[----:B------:R-:W-:Y:S01]  /*5ee0*/  IADD3 R17, P5, PT, RZ, -UR37, RZ ;  /* 0x80000025ff117c10 */ /* 0x000fe2000ffbe0ff */
[----:B------:R-:W-:Y:S01]  /*5ef0*/  VIADD R221, R221, UR18 ;  /* 0x00000012dddd7c36 */ /* 0x000fe20008000000 */
[----:B------:R-:W-:Y:S03]  /*5f00*/  ISETP.GE.AND P0, PT, R0, UR8, PT ;  /* 0x0000000800007c0c */ /* 0x000fe6000bf06270 */
[----:B------:R-:W-:Y:S05]  /*5f10*/  IMAD.X R0, RZ, RZ, ~UR16, P5 ;  /* 0x80000010ff007e24 */ /* 0x000fea000a8e06ff */
[----:B------:R-:W-:Y:S01]  /*5f20*/  SHF.R.S64 R17, R17, 0x1f, R0 ;  /* 0x0000001f11117819 */ /* 0x000fe20000001000 */
[----:B---3--:R-:W-:Y:S03]  /*5f30*/  VIADD R136, R136, UR18 ;  /* 0x0000001288887c36 */ /* 0x008fe60008000000 */
[----:B--2---:R-:W-:Y:S02]  /*5f40*/  IADD3 R17, P5, PT, R138, R17, RZ ;  /* 0x000000118a117210 */ /* 0x004fe40007fbe0ff */
[----:B------:R2:W-:Y:S02]  /*5f50*/  STL [R1+0x28], R136 ;  /* 0x0000288801007387 */ /* 0x0005e40000100800 */
        /* <DEDUP_REMOVED lines=23> */
.L_x_788:
[----:B--2---:R-:W2:Y:S01]  /*60d0*/  LDL.LU R134, [R1+0x4] ;  /* 0x0000040001867983 */ /* 0x004ea20000300800 */
[C---:B-----5:R-:W-:Y:S01]  /*60e0*/  FADD.FTZ R6, -R140.reuse, R6 ;  /* 0x000000068c067221 */ /* 0x060fe20000010100 */
[----:B------:R-:W-:Y:S01]  /*60f0*/  FADD.FTZ R7, -R140, R7 ;  /* 0x000000078c077221 */ /* 0x000fe20000010100 */
[----:B------:R-:W-:Y:S02]  /*6100*/  FFMA.FTZ R17, -R250, R250, 1 ;  /* 0x3f800000fa117423 */ /* 0x000fe400000101fa */
[----:B------:R-:W3:Y:S01]  /*6110*/  LDL.LU R133, [R1] ;  /* 0x0000000001857983 */ /* 0x000ee20000300800 */
[----:B------:R-:W-:Y:S01]  /*6120*/  FFMA.FTZ R0, -R248, R248, 1 ;  /* 0x3f800000f8007423 */ /* 0x000fe200000101f8 */
[----:B------:R-:W-:Y:S01]  /*6130*/  FMUL.FTZ R6, R169, R6 ;  /* 0x00000006a9067220 */ /* 0x000fe20000410000 */
[----:B------:R-:W-:Y:S02]  /*6140*/  FMUL.FTZ R7, R168, R7 ;  /* 0x00000007a8077220 */ /* 0x000fe40000410000 */
[----:B------:R4:W-:Y:S01]  /*6150*/  STS [R142+0xf000], R132 ;  /* 0x00f000848e007388 */ /* 0x0009e20000000800 */
[----:B------:R-:W-:Y:S01]  /*6160*/  FMUL.FTZ R17, R17, UR11 ;  /* 0x0000000b11117c20 */ /* 0x000fe20008410000 */
        /* <DEDUP_REMOVED lines=8> */
[----:B------:R-:W-:Y:S01]  /*61f0*/  FMUL.FTZ R22, R152, R22 ;  /* 0x0000001698167220 */ /* 0x000fe20000410000 */
[----:B------:R-:W-:Y:S01]  /*6200*/  FMUL.FTZ R7, R0, UR11 ;  /* 0x0000000b00077c20 */ /* 0x000fe20008410000 */
[----:B------:R-:W-:Y:S01]  /*6210*/  FFMA.FTZ R0, -R232, R232, 1 ;  /* 0x3f800000e8007423 */ /* 0x000fe200000101e8 */
[----:B------:R-:W3:Y:S01]  /*6220*/  LDL.LU R136, [R1+0x14] ;  /* 0x0000140001887983 */ /* 0x000ee20000300800 */
[----:B------:R-:W-:Y:S01]  /*6230*/  FADD.FTZ R34, -R140, R34 ;  /* 0x000000228c227221 */ /* 0x000fe20000010100 */
[----:B------:R-:W-:Y:S01]  /*6240*/  FMUL.FTZ R7, R7, R19 ;  /* 0x0000001307077220 */ /* 0x000fe20000410000 */
[----:B------:R-:W-:Y:S02]  /*6250*/  FADD.FTZ R8, -R4, R8 ;  /* 0x0000000804087221 */ /* 0x000fe40000010100 */
[----:B------:R-:W3:Y:S01]  /*6260*/  LDL.LU R135, [R1+0x10] ;  /* 0x0000100001877983 */ /* 0x000ee20000300800 */
[----:B------:R-:W-:Y:S01]  /*6270*/  FMUL.FTZ R34, R149, R34 ;  /* 0x0000002295227220 */ /* 0x000fe20000410000 */
[----:B------:R-:W-:Y:S01]  /*6280*/  FADD.FTZ R23, -R140, R23 ;  /* 0x000000178c177221 */ /* 0x000fe20000010100 */
[----:B------:R-:W-:Y:S01]  /*6290*/  FMUL.FTZ R8, R170, R8 ;  /* 0x00000008aa087220 */ /* 0x000fe20000410000 */
[----:B------:R-:W-:Y:S01]  /*62a0*/  FADD.FTZ R35, -R140, R35 ;  /* 0x000000238c237221 */ /* 0x000fe20000010100 */
[C---:B------:R-:W-:Y:S01]  /*62b0*/  FADD.FTZ R12, -R4.reuse, R12 ;  /* 0x0000000c040c7221 */ /* 0x040fe20000010100 */
[----:B------:R-:W-:Y:S01]  /*62c0*/  FMUL.FTZ R23, R151, R23 ;  /* 0x0000001797177220 */ /* 0x000fe20000410000 */
[----:B------:R-:W-:Y:S01]  /*62d0*/  FADD.FTZ R13, -R4, R13 ;  /* 0x0000000d040d7221 */ /* 0x000fe20000010100 */
[----:B----4-:R-:W-:Y:S01]  /*62e0*/  FMUL.FTZ R132, R17, R6 ;  /* 0x0000000611847220 */ /* 0x010fe20000410000 */
[----:B------:R-:W-:Y:S01]  /*62f0*/  FFMA.FTZ R6, -R238, R238, 1 ;  /* 0x3f800000ee067423 */ /* 0x000fe200000101ee */
[----:B------:R-:W-:Y:S01]  /*6300*/  FMUL.FTZ R35, R147, R35 ;  /* 0x0000002393237220 */ /* 0x000fe20000410000 */
        /* <DEDUP_REMOVED lines=10> */
[----:B------:R-:W-:Y:S01]  /*63b0*/  FADD.FTZ R24, -R4, R24 ;  /* 0x0000001804187221 */ /* 0x000fe20000010100 */
[----:B------:R-:W-:Y:S01]  /*63c0*/  F2FP.F16.F32.PACK_AB R7, R7, R17 ;  /* 0x000000110707723e */ /* 0x000fe200000000ff */
[----:B------:R-:W-:Y:S01]  /*63d0*/  FFMA.FTZ R17, -R160, R160, 1 ;  /* 0x3f800000a0117423 */ /* 0x000fe200000101a0 */
[----:B------:R-:W-:Y:S01]  /*63e0*/  FMUL.FTZ R22, R19, R22 ;  /* 0x0000001613167220 */ /* 0x000fe20000410000 */
[----:B------:R2:W-:Y:S01]  /*63f0*/  STS [R142+0xf400], R0 ;  /* 0x00f400008e007388 */ /* 0x0005e20000000800 */
[----:B------:R-:W-:Y:S01]  /*6400*/  FMUL.FTZ R23, R6, R23 ;  /* 0x0000001706177220 */ /* 0x000fe20000410000 */
[----:B------:R-:W-:Y:S01]  /*6410*/  FMUL.FTZ R19, R17, UR11 ;  /* 0x0000000b11137c20 */ /* 0x000fe20008410000 */
[----:B------:R-:W-:Y:S01]  /*6420*/  FFMA.FTZ R6, -R157, R157, 1 ;  /* 0x3f8000009d067423 */ /* 0x000fe2000001019d */
[----:B------:R-:W-:Y:S01]  /*6430*/  F2FP.F16.F32.PACK_AB R18, R21, R32 ;  /* 0x000000201512723e */ /* 0x000fe200000000ff */
[----:B------:R-:W-:Y:S01]  /*6440*/  FADD.FTZ R25, -R4, R25 ;  /* 0x0000001904197221 */ /* 0x000fe20000010100 */
[----:B------:R-:W-:Y:S01]  /*6450*/  FMUL.FTZ R34, R19, R34 ;  /* 0x0000002213227220 */ /* 0x000fe20000410000 */
[----:B------:R-:W-:Y:S01]  /*6460*/  FMUL.FTZ R6, R6, UR11 ;  /* 0x0000000b06067c20 */ /* 0x000fe20008410000 */
[----:B------:R-:W-:Y:S01]  /*6470*/  F2FP.F16.F32.PACK_AB R17, R23, R22 ;  /* 0x000000161711723e */ /* 0x000fe200000000ff */
[----:B------:R-:W-:Y:S01]  /*6480*/  FADD.FTZ R28, -R4, R28 ;  /* 0x0000001c041c7221 */ /* 0x000fe20000010100 */
[----:B------:R-:W-:Y:S01]  /*6490*/  MOV R23, 0x10 ;  /* 0x0000001000177802 */ /* 0x000fe20000000f00 */
[----:B------:R-:W-:Y:S01]  /*64a0*/  FMUL.FTZ R35, R6, R35 ;  /* 0x0000002306237220 */ /* 0x000fe20000410000 */
[----:B------:R-:W-:Y:S01]  /*64b0*/  FFMA.FTZ R6, -R252, R252, 1 ;  /* 0x3f800000fc067423 */ /* 0x000fe200000101fc */
[----:B------:R-:W-:Y:S01]  /*64c0*/  FADD.FTZ R29, -R4, R29 ;  /* 0x0000001d041d7221 */ /* 0x000fe20000010100 */
[----:B------:R-:W-:Y:S01]  /*64d0*/  SEL R23, R23, 0xfffffff0, !P6 ;  /* 0xfffffff017177807 */ /* 0x000fe20007000000 */
[----:B------:R-:W-:Y:S01]  /*64e0*/  FFMA.FTZ R4, -R242, R242, 1 ;  /* 0x3f800000f2047423 */ /* 0x000fe200000101f2 */
[----:B------:R-:W-:Y:S01]  /*64f0*/  FMUL.FTZ R25, R158, R25 ;  /* 0x000000199e197220 */ /* 0x000fe20000410000 */
[----:B------:R-:W-:Y:S01]  /*6500*/  FMUL.FTZ R28, R156, R28 ;  /* 0x0000001c9c1c7220 */ /* 0x000fe20000410000 */
[----:B------:R-:W-:Y:S01]  /*6510*/  FMUL.FTZ R29, R155, R29 ;  /* 0x0000001d9b1d7220 */ /* 0x000fe20000410000 */
[----:B------:R-:W-:Y:S01]  /*6520*/  FMUL.FTZ R24, R159, R24 ;  /* 0x000000189f187220 */ /* 0x000fe20000410000 */
[C---:B------:R-:W-:Y:S01]  /*6530*/  FADD.FTZ R15, -R2.reuse, R15 ;  /* 0x0000000f020f7221 */ /* 0x040fe20000010100 */
[C---:B------:R-:W-:Y:S01]  /*6540*/  FADD.FTZ R14, -R2.reuse, R14 ;  /* 0x0000000e020e7221 */ /* 0x040fe20000010100 */
        /* <DEDUP_REMOVED lines=8> */
[----:B------:R-:W-:Y:S01]  /*65d0*/  SHF.L.U32 R149, R227, 0x5, RZ ;  /* 0x00000005e3957819 */ /* 0x000fe200000006ff */
[----:B------:R-:W4:Y:S01]  /*65e0*/  LDC R151, c[0x0][0x44c] ;  /* 0x00011300ff977b82 */ /* 0x000f220000000800 */
[----:B------:R-:W-:Y:S01]  /*65f0*/  FMUL.FTZ R27, R165, R27 ;  /* 0x0000001ba51b7220 */ /* 0x000fe20000410000 */
[----:B------:R-:W-:Y:S01]  /*6600*/  FMUL.FTZ R30, R162, R30 ;  /* 0x0000001ea21e7220 */ /* 0x000fe20000410000 */
[----:B----4-:R-:W-:Y:S02]  /*6610*/  IMAD R165, R151, UR9, RZ ;  /* 0x0000000997a57c24 */ /* 0x010fe4000f8e02ff */
[----:B--2---:R-:W-:Y:S02]  /*6620*/  FFMA.FTZ R0, -R134, R134, 1 ;  /* 0x3f80000086007423 */ /* 0x004fe40000010186 */
[----:B------:R-:W2:Y:S02]  /*6630*/  LDL.LU R134, [R1+0xc] ;  /* 0x00000c0001867983 */ /* 0x000ea40000300800 */
[----:B------:R-:W-:Y:S04]  /*6640*/  FMUL.FTZ R0, R0, UR11 ;  /* 0x0000000b00007c20 */ /* 0x000fe80008410000 */
[----:B------:R-:W-:Y:S01]  /*6650*/  FMUL.FTZ R19, R0, R8 ;  /* 0x0000000800137220 */ /* 0x000fe20000410000 */
[----:B---3--:R-:W-:Y:S01]  /*6660*/  FFMA.FTZ R8, -R133, R133, 1 ;  /* 0x3f80000085087423 */ /* 0x008fe20000010185 */
[----:B------:R-:W-:Y:S01]  /*6670*/  FFMA.FTZ R0, -R251, R251, 1 ;  /* 0x3f800000fb007423 */ /* 0x000fe200000101fb */
[----:B------:R-:W3:Y:S02]  /*6680*/  LDL.LU R133, [R1+0x8] ;  /* 0x0000080001857983 */ /* 0x000ee40000300800 */
[----:B------:R-:W-:Y:S01]  /*6690*/  FMUL.FTZ R22, R8, UR11 ;  /* 0x0000000b08167c20 */ /* 0x000fe20008410000 */
[----:B------:R-:W-:Y:S01]  /*66a0*/  FMUL.FTZ R8, R6, UR11 ;  /* 0x0000000b06087c20 */ /* 0x000fe20008410000 */
[----:B------:R-:W-:Y:S01]  /*66b0*/  IADD3 R6, PT, PT, R142, R23, RZ ;  /* 0x000000178e067210 */ /* 0x000fe20007ffe0ff */
[----:B------:R-:W-:Y:S01]  /*66c0*/  FMUL.FTZ R21, R0, UR11 ;  /* 0x0000000b00157c20 */ /* 0x000fe20008410000 */
[----:B------:R-:W-:Y:S01]  /*66d0*/  FMUL.FTZ R0, R22, R9 ;  /* 0x0000000916007220 */ /* 0x000fe20000410000 */
[----:B------:R-:W-:Y:S02]  /*66e0*/  FMUL.FTZ R8, R8, R12 ;  /* 0x0000000c08087220 */ /* 0x000fe40000410000 */
[----:B------:R4:W-:Y:S01]  /*66f0*/  STS [R6+0xf400], R7 ;  /* 0x00f4000706007388 */ /* 0x0009e20000000800 */
[----:B------:R-:W-:Y:S01]  /*6700*/  FMUL.FTZ R12, R21, R13 ;  /* 0x0000000d150c7220 */ /* 0x000fe20000410000 */
[----:B------:R-:W-:Y:S03]  /*6710*/  F2FP.F16.F32.PACK_AB R0, R0, R19 ;  /* 0x000000130000723e */ /* 0x000fe600000000ff */
[----:B------:R1:W-:Y:S01]  /*6720*/  STS [R6+0xf000], R16 ;  /* 0x00f0001006007388 */ /* 0x0003e20000000800 */
[----:B------:R-:W-:Y:S02]  /*6730*/  F2FP.F16.F32.PACK_AB R13, R35, R34 ;  /* 0x00000022230d723e */ /* 0x000fe400000000ff */
[----:B------:R-:W-:Y:S01]  /*6740*/  F2FP.F16.F32.PACK_AB R12, R12, R8 ;  /* 0x000000080c0c723e */ /* 0x000fe200000000ff */
[----:B------:R-:W-:Y:S01]  /*6750*/  FFMA.FTZ R8, -R244, R244, 1 ;  /* 0x3f800000f4087423 */ /* 0x000fe200000101f4 */
[----:B------:R1:W-:Y:S03]  /*6760*/  STS [R142+0x10000], R0 ;  /* 0x010000008e007388 */ /* 0x0003e60000000800 */
[----:B------:R-:W-:Y:S01]  /*6770*/  FMUL.FTZ R9, R8, UR11 ;  /* 0x0000000b08097c20 */ /* 0x000fe20008410000 */
[----:B------:R-:W-:Y:S01]  /*6780*/  FMUL.FTZ R8, R4, UR11 ;  /* 0x0000000b04087c20 */ /* 0x000fe20008410000 */
[----:B------:R-:W-:Y:S02]  /*6790*/  FFMA.FTZ R4, -R233, R233, 1 ;  /* 0x3f800000e9047423 */ /* 0x000fe400000101e9 */
[----:B------:R-:W-:Y:S01]  /*67a0*/  FMUL.FTZ R24, R9, R24 ;  /* 0x0000001809187220 */ /* 0x000fe20000410000 */
[----:B------:R-:W-:Y:S01]  /*67b0*/  FMUL.FTZ R25, R8, R25 ;  /* 0x0000001908197220 */ /* 0x000fe20000410000 */
[----:B----4-:R-:W-:Y:S04]  /*67c0*/  FFMA.FTZ R7, -R234, R234, 1 ;  /* 0x3f800000ea077423 */ /* 0x010fe800000101ea */
[----:B-1----:R-:W-:Y:S01]  /*67d0*/  FMUL.FTZ R16, R7, UR11 ;  /* 0x0000000b07107c20 */ /* 0x002fe20008410000 */
[----:B------:R-:W-:Y:S01]  /*67e0*/  FMUL.FTZ R7, R4, UR11 ;  /* 0x0000000b04077c20 */ /* 0x000fe20008410000 */
[----:B------:R-:W-:Y:S01]  /*67f0*/  FADD.FTZ R4, -R2, R11 ;  /* 0x0000000b02047221 */ /* 0x000fe20000010100 */
[----:B------:R-:W-:Y:S01]  /*6800*/  F2FP.F16.F32.PACK_AB R11, R25, R24 ;  /* 0x00000018190b723e */ /* 0x000fe200000000ff */
[----:B------:R-:W-:Y:S01]  /*6810*/  FMUL.FTZ R28, R16, R28 ;  /* 0x0000001c101c7220 */ /* 0x000fe20000410000 */
[----:B------:R-:W-:Y:S01]  /*6820*/  FMUL.FTZ R29, R7, R29 ;  /* 0x0000001d071d7220 */ /* 0x000fe20000410000 */
[----:B------:R-:W-:Y:S01]  /*6830*/  FMUL.FTZ R8, R239, R4 ;  /* 0x00000004ef087220 */ /* 0x000fe20000410000 */
[----:B------:R-:W-:Y:S01]  /*6840*/  FFMA.FTZ R4, -R135, R135, 1 ;  /* 0x3f80000087047423 */ /* 0x000fe20000010187 */
[----:B------:R-:W-:Y:S01]  /*6850*/  FFMA.FTZ R7, -R136, R136, 1 ;  /* 0x3f80000088077423 */ /* 0x000fe20000010188 */
[----:B------:R-:W-:Y:S02]  /*6860*/  FFMA.FTZ R0, -R249, R249, 1 ;  /* 0x3f800000f9007423 */ /* 0x000fe400000101f9 */
[----:B------:R-:W-:Y:S01]  /*6870*/  FMUL.FTZ R16, R4, UR11 ;  /* 0x0000000b04107c20 */ /* 0x000fe20008410000 */
[----:B------:R-:W-:Y:S03]  /*6880*/  FMUL.FTZ R9, R7, UR11 ;  /* 0x0000000b07097c20 */ /* 0x000fe60008410000 */
[----:B------:R-:W-:Y:S01]  /*6890*/  FMUL.FTZ R8, R16, R8 ;  /* 0x0000000810087220 */ /* 0x000fe20000410000 */
[----:B------:R-:W-:Y:S01]  /*68a0*/  FMUL.FTZ R9, R9, R10 ;  /* 0x0000000a09097220 */ /* 0x000fe20000410000 */
[----:B------:R-:W-:Y:S04]  /*68b0*/  F2FP.F16.F32.PACK_AB R10, R29, R28 ;  /* 0x0000001c1d0a723e */ /* 0x000fe800000000ff */
[----:B------:R-:W-:Y:S05]  /*68c0*/  F2FP.F16.F32.PACK_AB R9, R8, R9 ;  /* 0x000000090809723e */ /* 0x000fea00000000ff */
[----:B------:R-:W-:Y:S05]  /*68d0*/  STS [R142+0x10400], R9 ;  /* 0x010400098e007388 */ /* 0x000fea0000000800 */
[----:B------:R-:W-:Y:S01]  /*68e0*/  STS [R6+0x10000], R12 ;  /* 0x0100000c06007388 */ /* 0x000fe20000000800 */
[----:B--2---:R-:W-:Y:S04]  /*68f0*/  FFMA.FTZ R7, -R134, R134, 1 ;  /* 0x3f80000086077423 */ /* 0x004fe80000010186 */
[----:B------:R-:W-:Y:S04]  /*6900*/  FMUL.FTZ R7, R7, UR11 ;  /* 0x0000000b07077c20 */ /* 0x000fe80008410000 */
[----:B------:R-:W-:Y:S01]  /*6910*/  FMUL.FTZ R16, R7, R14 ;  /* 0x0000000e07107220 */ /* 0x000fe20000410000 */
[----:B---3--:R-:W-:Y:S01]  /*6920*/  FFMA.FTZ R4, -R133, R133, 1 ;  /* 0x3f80000085047423 */ /* 0x008fe20000010185 */
[----:B------:R-:W-:Y:S01]  /*6930*/  FMUL.FTZ R14, R0, UR11 ;  /* 0x0000000b000e7c20 */ /* 0x000fe20008410000 */
[----:B------:R-:W-:Y:S02]  /*6940*/  FFMA.FTZ R0, -R243, R243, 1 ;  /* 0x3f800000f3007423 */ /* 0x000fe400000101f3 */
[----:B------:R-:W-:Y:S04]  /*6950*/  FMUL.FTZ R4, R4, UR11 ;  /* 0x0000000b04047c20 */ /* 0x000fe80008410000 */
[----:B------:R-:W-:Y:S01]  /*6960*/  FMUL.FTZ R15, R4, R15 ;  /* 0x0000000f040f7220 */ /* 0x000fe20000410000 */
[----:B------:R-:W-:Y:S01]  /*6970*/  FADD.FTZ R4, -R2, R26 ;  /* 0x0000001a02047221 */ /* 0x000fe20000010100 */
[----:B------:R-:W-:Y:S03]  /*6980*/  FFMA.FTZ R2, -R245, R245, 1 ;  /* 0x3f800000f5027423 */ /* 0x000fe600000101f5 */
[----:B------:R-:W-:Y:S01]  /*6990*/  FMUL.FTZ R4, R167, R4 ;  /* 0x00000004a7047220 */ /* 0x000fe20000410000 */
[----:B------:R-:W-:Y:S01]  /*69a0*/  FMUL.FTZ R7, R2, UR11 ;  /* 0x0000000b02077c20 */ /* 0x000fe20008410000 */
[----:B------:R-:W-:Y:S01]  /*69b0*/  FMUL.FTZ R2, R0, UR11 ;  /* 0x0000000b00027c20 */ /* 0x000fe20008410000 */
[--C-:B------:R-:W-:Y:S01]  /*69c0*/  SHF.R.U32.HI R0, RZ, 0x4, R227.reuse ;  /* 0x00000004ff007819 */ /* 0x100fe200000116e3 */
[----:B------:R-:W-:Y:S01]  /*69d0*/  FMUL.FTZ R14, R14, R4 ;  /* 0x000000040e0e7220 */ /* 0x000fe20000410000 */
[----:B------:R-:W-:Y:S01]  /*69e0*/  FFMA.FTZ R4, -R241, R241, 1 ;  /* 0x3f800000f1047423 */ /* 0x000fe200000101f1 */
[----:B------:R-:W-:Y:S01]  /*69f0*/  FMUL.FTZ R7, R7, R27 ;  /* 0x0000001b07077220 */ /* 0x000fe20000410000 */
[----:B------:R-:W-:Y:S01]  /*6a00*/  FMUL.FTZ R30, R2, R30 ;  /* 0x0000001e021e7220 */ /* 0x000fe20000410000 */
[----:B------:R-:W-:Y:S01]  /*6a10*/  IADD3 R2, PT, PT, R23, R5, RZ ;  /* 0x0000000517027210 */ /* 0x000fe20007ffe0ff */
[----:B------:R-:W-:Y:S01]  /*6a20*/  FMUL.FTZ R4, R4, UR11 ;  /* 0x0000000b04047c20 */ /* 0x000fe20008410000 */
[----:B------:R-:W-:Y:S02]  /*6a30*/  LOP3.LUT R164, R0, 0x8, RZ, 0xc0, !PT ;  /* 0x0000000800a47812 */ /* 0x000fe400078ec0ff */
[----:B------:R-:W-:Y:S01]  /*6a40*/  F2FP.F16.F32.PACK_AB R7, R7, R14 ;  /* 0x0000000e0707723e */ /* 0x000fe200000000ff */
[----:B------:R-:W-:Y:S01]  /*6a50*/  FMUL.FTZ R8, R4, R31 ;  /* 0x0000001f04087220 */ /* 0x000fe20000410000 */
[----:B------:R-:W-:Y:S02]  /*6a60*/  F2FP.F16.F32.PACK_AB R4, R15, R16 ;  /* 0x000000100f04723e */ /* 0x000fe400000000ff */
[----:B------:R-:W-:Y:S02]  /*6a70*/  LOP3.LUT R0, R164, 0x10, R227, 0xf8, !PT ;  /* 0x00000010a4007812 */ /* 0x000fe400078ef8e3 */
[----:B------:R-:W-:Y:S01]  /*6a80*/  F2FP.F16.F32.PACK_AB R8, R8, R30 ;  /* 0x0000001e0808723e */ /* 0x000fe200000000ff */
[----:B------:R-:W-:Y:S01]  /*6a90*/  STS [R6+0x10400], R4 ;  /* 0x0104000406007388 */ /* 0x000fe20000000800 */
[--C-:B------:R-:W-:Y:S04]  /*6aa0*/  LOP3.LUT R0, R0, 0xc0, R149.reuse, 0xf8, !PT ;  /* 0x000000c000007812 */ /* 0x100fe800078ef895 */
[----:B------:R-:W-:Y:S01]  /*6ab0*/  STS [R5+-0x4000], R20 ;  /* 0xffc0001405007388 */ /* 0x000fe20000000800 */
[----:B------:R-:W-:Y:S04]  /*6ac0*/  LOP3.LUT R0, R0, 0x18, R228, 0x78, !PT ;  /* 0x0000001800007812 */ /* 0x000fe800078e78e4 */
[----:B------:R-:W-:Y:S01]  /*6ad0*/  STS [R5+-0x3c00], R17 ;  /* 0xffc4001105007388 */ /* 0x000fe20000000800 */
[----:B------:R-:W-:Y:S04]  /*6ae0*/  LOP3.LUT R0, R0, 0x120, R149, 0xf8, !PT ;  /* 0x0000012000007812 */ /* 0x000fe800078ef895 */
[----:B------:R-:W-:Y:S01]  /*6af0*/  STS [R2+-0x4000], R18 ;  /* 0xffc0001202007388 */ /* 0x000fe20000000800 */
[----:B------:R-:W-:Y:S04]  /*6b00*/  LEA R0, R0, UR4, 0x1 ;  /* 0x0000000400007c11 */ /* 0x000fe8000f8e08ff */
[----:B------:R-:W-:Y:S05]  /*6b10*/  STS [R2+-0x3c00], R13 ;  /* 0xffc4000d02007388 */ /* 0x000fea0000000800 */
[----:B------:R-:W-:Y:S05]  /*6b20*/  STS [R5+-0x3000], R11 ;  /* 0xffd0000b05007388 */ /* 0x000fea0000000800 */
[----:B------:R-:W-:Y:S05]  /*6b30*/  STS [R5+-0x2c00], R7 ;  /* 0xffd4000705007388 */ /* 0x000fea0000000800 */
[----:B------:R-:W-:Y:S05]  /*6b40*/  STS [R2+-0x3000], R10 ;  /* 0xffd0000a02007388 */ /* 0x000fea0000000800 */
[----:B------:R1:W-:Y:S01]  /*6b50*/  STS [R2+-0x2c00], R8 ;  /* 0xffd4000802007388 */ /* 0x0003e20000000800 */
[----:B------:R-:W-:Y:S01]  /*6b60*/  BAR.SYNC.DEFER_BLOCKING 0x0 ;  /* 0x0000000000007b1d */ /* 0x000fe20000010000 */
[----:B-1----:R-:W-:Y:S05]  /*6b70*/  LEA R2, -R165, RZ, 0x6 ;  /* 0x000000ffa5027211 */ /* 0x002fea00078e31ff */
        /* <DEDUP_REMOVED lines=111> */
.L_x_789:
        /* <DEDUP_REMOVED lines=9> */
[----:B------:R-:W-:Y:S01]  /*7300*/  VIADD R229, R229, 0xffffffc0 ;  /* 0xffffffc0e5e57836 */ /* 0x000fe20000000000 */
[----:B------:R-:W-:Y:S01]  /*7310*/  LEA R170, P4, R170, R246, 0x2 ;  /* 0x000000f6aaaa7211 */ /* 0x000fe200078810ff */
[----:B------:R-:W-:Y:S01]  /*7320*/  @UP2 UIADD3.X UR19, UPT, UPT, UR23, -0x1, URZ, UP0, !UPT ;  /* 0xffffffff17132890 */ /* 0x000fe200087fe4ff */
[----:B------:R-:W-:Y:S01]  /*7330*/  LDSM.16.MT88.4 R28, [R0+0xd000] ;  /* 0x00d00000001c783b */ /* 0x000fe20000004200 */
[----:B------:R-:W-:Y:S01]  /*7340*/  @UP2 UIADD3 UR14, UP0, UPT, UR14, -0x100, URZ ;  /* 0xffffff000e0e2890 */ /* 0x000fe2000ff1e0ff */
[----:B------:R-:W-:Y:S01]  /*7350*/  @P3 LOP3.LUT R4, R150, 0x10, RZ, 0xc0, !PT ;  /* 0x0000001096043812 */ /* 0x000fe200078ec0ff */
[----:B------:R-:W-:Y:S01]  /*7360*/  ULOP3.LUT UR18, UR50, 0x1, URZ, 0xc0, !UPT ;  /* 0x0000000132127892 */ /* 0x000fe2000f8ec0ff */
        /* <DEDUP_REMOVED lines=26> */
[----:B------:R2:W2:Y:S01]  /*7510*/  LDL R238, [R1+0x3c] ;  /* 0x00003c0001ee7983 */ /* 0x0004a20000100800 */
[C---:B------:R-:W-:Y:S03]  /*7520*/  VIADD R160, R2.reuse, 0xf040 ;  /* 0x0000f04002a07836 */ /* 0x040fe60000000000 */
[----:B------:R-:W1:Y:S04]  /*7530*/  LDSM.16.M88.4 R24, [R2+0xf000] ;  /* 0x00f000000218783b */ /* 0x000e680000000200 */
        /* <DEDUP_REMOVED lines=61> */
[----:B---3--:R-:W3:Y:S07]  /*7910*/  @P3 LDG.E R234, desc[UR40][R232.64+-0x60] ;  /* 0xffffa028e8ea3981 */ /* 0x008eee000c1e1900 */
[C---:B------:R-:W-:Y:S01]  /*7920*/  HMMA.16816.F32 R8, R32.reuse, R134, R8 ;  /* 0x000000862008723c */ /* 0x040fe20000001808 */
[----:B----4-:R-:W4:Y:S04]  /*7930*/  @P3 LDG.E R235, desc[UR40][R232.64+-0x80] ;  /* 0xffff8028e8eb3981 */ /* 0x010f28000c1e1900 */
[----:B-----5:R-:W5:Y:S03]  /*7940*/  @P3 LDG.E R236, desc[UR40][R232.64+-0xe0] ;  /* 0xffff2028e8ec3981 */ /* 0x020f66000c1e1900 */
[C---:B------:R-:W-:Y:S01]  /*7950*/  HMMA.16816.F32 R12, R32.reuse, R136, R12 ;  /* 0x00000088200c723c */ /* 0x040fe2000000180c */
[----:B--2---:R-:W2:Y:S04]  /*7960*/  @P3 LDG.E R238, desc[UR40][R232.64+-0x100] ;  /* 0xffff0028e8ee3981 */ /* 0x004ea8000c1e1900 */
        /* <DEDUP_REMOVED lines=75> */
[----:B---3--:R-:W-:Y:S04]  /*7e20*/  @P3 STL [R1+0x30], R234 ;  /* 0x000030ea01003387 */ /* 0x008fe80000100800 */
[----:B----4-:R-:W-:Y:S04]  /*7e30*/  @P3 STL [R1+0x34], R235 ;  /* 0x000034eb01003387 */ /* 0x010fe80000100800 */
[----:B-----5:R-:W-:Y:S04]  /*7e40*/  @P3 STL [R1+0x38], R236 ;  /* 0x000038ec01003387 */ /* 0x020fe80000100800 */
[----:B--2---:R-:W-:Y:S01]  /*7e50*/  @P3 STL [R1+0x3c], R238 ;  /* 0x00003cee01003387 */ /* 0x004fe20000100800 */
        /* <DEDUP_REMOVED lines=243> */
.L_x_791:
[----:B------:R-:W2:Y:S01]  /*8d90*/  LDCU.64 UR10, c[0x0][0x5c0] ;  /* 0x0000b800ff0a77ac */ /* 0x000ea20008000a00 */
[----:B------:R-:W-:-:S04]  /*8da0*/  UIADD3 UR5, UPT, UPT, UR42, UR44, URZ ;  /* 0x0000002c2a057290 */ /* 0x000fc8000fffe0ff */
[----:B--2---:R-:W-:Y:S02]  /*8db0*/  UIMAD.WIDE.U32 UR18, UR5, UR10, URZ ;  /* 0x0000000a051272a5 */ /* 0x004fe4000f8e00ff */
[----:B------:R-:W-:-:S04]  /*8dc0*/  UIMAD UR5, UR5, UR11, URZ ;  /* 0x0000000b050572a4 */ /* 0x000fc8000f8e02ff */
[----:B------:R-:W-:-:S06]  /*8dd0*/  UIADD3 UR5, UPT, UPT, UR19, UR5, URZ ;  /* 0x0000000513057290 */ /* 0x000fcc000fffe0ff */
[----:B-1----:R-:W-:Y:S02]  /*8de0*/  MOV R4, UR5 ;  /* 0x0000000500047c02 */ /* 0x002fe40008000f00 */
.L_x_792:
        /* <DEDUP_REMOVED lines=12> */
.L_x_793:
[----:B------:R-:W1:Y:S01]  /*8eb0*/  LDCU.64 UR8, c[0x0][0x5c8] ;  /* 0x0000b900ff0877ac */ /* 0x000e620008000a00 */
[----:B------:R-:W-:-:S04]  /*8ec0*/  UIADD3 UR5, UPT, UPT, UR42, UR44, URZ ;  /* 0x0000002c2a057290 */ /* 0x000fc8000fffe0ff */
[----:B-1----:R-:W-:Y:S02]  /*8ed0*/  UIMAD.WIDE.U32 UR20, UR5, UR8, URZ ;  /* 0x00000008051472a5 */ /* 0x002fe4000f8e00ff */
[----:B------:R-:W-:-:S04]  /*8ee0*/  UIMAD UR5, UR5, UR9, URZ ;  /* 0x00000009050572a4 */ /* 0x000fc8000f8e02ff */
[----:B------:R-:W-:-:S06]  /*8ef0*/  UIADD3 UR5, UPT, UPT, UR21, UR5, URZ ;  /* 0x0000000515057290 */ /* 0x000fcc000fffe0ff */
[----:B------:R-:W-:-:S07]  /*8f00*/  MOV R23, UR5 ;  /* 0x0000000500177c02 */ /* 0x000fce0008000f00 */
.L_x_794:
        /* <DEDUP_REMOVED lines=59> */
.L_x_796:
[----:B------:R-:W-:Y:S05]  /*92c0*/  BSYNC.RECONVERGENT B0 ;  /* 0x0000000000007941 */ /* 0x000fea0003800200 */
.L_x_795:
        /* <DEDUP_REMOVED lines=19> */
.L_x_798:
[----:B------:R-:W-:Y:S05]  /*9400*/  BSYNC.RECONVERGENT B0 ;  /* 0x0000000000007941 */ /* 0x000fea0003800200 */
.L_x_797:
        /* <DEDUP_REMOVED lines=25> */
.L_x_800:
[----:B------:R-:W-:Y:S05]  /*95a0*/  BSYNC.RECONVERGENT B0 ;  /* 0x0000000000007941 */ /* 0x000fea0003800200 */
.L_x_799:
        /* <DEDUP_REMOVED lines=17> */
.L_x_765:
[----:B------:R-:W-:Y:S05]  /*96c0*/  BSYNC.RECONVERGENT B1 ;  /* 0x0000000000017941 */ /* 0x000fea0003800200 */
.L_x_743:
        /* <DEDUP_REMOVED lines=11> */
.L_x_802:
        /* <DEDUP_REMOVED lines=16> */
.L_x_1725:


//--------------------- .text._ZN5flash44flash_bwd_dq_dk_dv_loop_seqk_parallel_kernelI23Flash_bwd_kernel_traitsILi96ELi64ELi128ELi8ELi2ELi4ELi4ELb1ELb0EN7cutlass6half_tE19Flash_kernel_traitsILi96ELi64ELi128ELi8ES3_EELb1ELb0ELb1ELb0ELb0ELb1ELb0EEEvNS_16Flash_bwd_paramsE --------------------------
	.section	.text._ZN5flash44flash_bwd_dq_dk_dv_loop_seqk_parallel_kernelI23Flash_bwd_kernel_traitsILi96ELi64ELi128ELi8ELi2ELi4ELi4ELb1ELb0EN7cutlass6half_tE19Flash_kernel_traitsILi96ELi64ELi128ELi8ES3_EELb1ELb0ELb1ELb0ELb0ELb1ELb0EEEvNS_16Flash_bwd_paramsE,"ax",@progbits
	.align	128
        .global         _ZN5flash44flash_bwd_dq_dk_dv_loop_seqk_parallel_kernelI23Flash_bwd_kernel_traitsILi96ELi64ELi128ELi8ELi2ELi4ELi4ELb1ELb0EN7cutlass6half_tE19Flash_kernel_traitsILi96ELi64ELi128ELi8ES3_EELb1ELb0ELb1ELb0ELb0ELb1ELb0EEEvNS_16Flash_bwd_paramsE
        .type           _ZN5flash44flash_bwd_dq_dk_dv_loop_seqk_parallel_kernelI23Flash_bwd_kernel_traitsILi96ELi64ELi128ELi8ELi2ELi4ELi4ELb1ELb0EN7cutlass6half_tE19Flash_kernel_traitsILi96ELi64ELi128ELi8ES3_EELb1ELb0ELb1ELb0ELb0ELb1ELb0EEEvNS_16Flash_bwd_paramsE,@function
        .size           _ZN5flash44flash_bwd_dq_dk_dv_loop_seqk_parallel_kernelI23Flash_bwd_kernel_traitsILi96ELi64ELi128ELi8ELi2ELi4ELi4ELb1ELb0EN7cutlass6half_tE19Flash_kernel_traitsILi96ELi64ELi128ELi8ES3_EELb1ELb0ELb1ELb0ELb0ELb1ELb0EEEvNS_16Flash_bwd_paramsE,(.L_x_1726 - _ZN5flash44flash_bwd_dq_dk_dv_loop_seqk_parallel_kernelI23Flash_bwd_kernel_traitsILi96ELi64ELi128ELi8ELi2ELi4ELi4ELb1ELb0EN7cutlass6half_tE19Flash_kernel_traitsILi96ELi64ELi128ELi8ES3_EELb1ELb0ELb1ELb0ELb0ELb1ELb0EEEvNS_16Flash_bwd_paramsE)
        .other          _ZN5flash44flash_bwd_dq_dk_dv_loop_seqk_parallel_kernelI23Flash_bwd_kernel_traitsILi96ELi64ELi128ELi8ELi2ELi4ELi4ELb1ELb0EN7cutlass6half_tE19Flash_kernel_traitsILi96ELi64ELi128ELi8ES3_EELb1ELb0ELb1ELb0ELb0ELb1ELb0EEEvNS_16Flash_bwd_paramsE,@"STO_CUDA_ENTRY STV_DEFAULT"
_ZN5flash44flash_bwd_dq_dk_dv_loop_seqk_parallel_kernelI23Flash_bwd_kernel_traitsILi96ELi64ELi128ELi8ELi2ELi4ELi4ELb1ELb0EN7cutlass6half_tE19Flash_kernel_traitsILi96ELi64ELi128ELi8ES3_EELb1ELb0ELb1ELb0ELb0ELb1ELb0EEEvNS_16Flash_bwd_paramsE:
.text._ZN5flash44flash_bwd_dq_dk_dv_loop_seqk_parallel_kernelI23Flash_bwd_kernel_traitsILi96ELi64ELi128ELi8ELi2ELi4ELi4ELb1ELb0EN7cutlass6half_tE19Flash_kernel_traitsILi96ELi64ELi128ELi8ES3_EELb1ELb0ELb1ELb0ELb0ELb1ELb0EEEvNS_16Flash_bwd_paramsE:
        /* <DEDUP_REMOVED lines=51> */
.L_x_841:
[----:B--2---:R-:W2:Y:S01]  /*0330*/  LDCU.64 UR8, c[0x0][0x478] ;  /* 0x00008f00ff0877ac */ /* 0x004ea20008000a00 */
[----:B------:R-:W-:Y:S02]  /*0340*/  PLOP3.LUT P1, PT, PT, PT, UP3, 0x80, 0x8 ;  /* 0x000000000008781c */ /* 0x000fe40003f2f038 */
[----:B------:R-:W-:Y:S01]  /*0350*/  PLOP3.LUT P4, PT, PT, PT, UP5, 0x80, 0x8 ;  /* 0x000000000008781c */ /* 0x000fe20003f8f058 */
[----:B------:R-:W-:Y:S01]  /*0360*/  @UP3 ULEA UR12, UP0, UR30, UR6, 0x2 ;  /* 0x000000061e0c3291 */ /* 0x000fe2000f8010ff */
[----:B------:R-:W-:Y:S01]  /*0370*/  PLOP3.LUT P2, PT, PT, PT, UP4, 0x80, 0x8 ;  /* 0x000000000008781c */ /* 0x000fe20003f4f048 */
[----:B------:R-:W-:Y:S02]  /*0380*/  UISETP.NE.AND UP2, UPT, UR32, URZ, UPT ;  /* 0x000000ff2000728c */ /* 0x000fe4000bf45270 */
[----:B------:R-:W-:Y:S02]  /*0390*/  @UP3 ULEA.HI.X UR13, UR30, UR7, URZ, 0x2, UP0 ;  /* 0x000000071e0d3291 */ /* 0x000fe400080f14ff */
[----:B-1----:R-:W-:-:S02]  /*03a0*/  IMAD.U32 R10, RZ, RZ, UR12 ;  /* 0x0000000cff0a7e24 */ /* 0x002fc4000f8e00ff */
[----:B------:R-:W-:Y:S02]  /*03b0*/  PLOP3.LUT P3, PT, PT, PT, UP2, 0x80, 0x8 ;  /* 0x000000000008781c */ /* 0x000fe40003f6f028 */
[----:B------:R-:W-:Y:S01]  /*03c0*/  IMAD.U32 R11, RZ, RZ, UR13 ;  /* 0x0000000dff0b7e24 */ /* 0x000fe2000f8e00ff */
[----:B------:R-:W-:Y:S02]  /*03d0*/  UIMAD.WIDE.U32 UR12, UR30, 0x4, UR34 ;  /* 0x000000041e0c78a5 */ /* 0x000fe4000f8e0022 */
[----:B--2---:R-:W-:Y:S02]  /*03e0*/  UISETP.NE.U32.AND UP0, UPT, UR8, URZ, UPT ;  /* 0x000000ff0800728c */ /* 0x004fe4000bf05070 */
[----:B------:R-:W2:Y:S02]  /*03f0*/  @P1 LDG.E R3, desc[UR40][R10.64] ;  /* 0x000000280a031981 */ /* 0x000ea4000c1e1900 */
[----:B------:R-:W-:-:S04]  /*0400*/  UISETP.NE.AND.EX UP0, UPT, UR9, URZ, UPT, UP0 ;  /* 0x000000ff0900728c */ /* 0x000fc8000bf05300 */
[----:B-----5:R-:W5:Y:S02]  /*0410*/  @!P3 LDG.E R4, desc[UR40][R244.64] ;  /* 0x00000028f404b981 */ /* 0x020f64000c1e1900 */
        /* <DEDUP_REMOVED lines=33> */
.L_x_803:
        /* <DEDUP_REMOVED lines=43> */
.L_x_805:
[----:B------:R-:W1:Y:S01]  /*08e0*/  LDCU.64 UR16, c[0x0][0x3b8] ;  /* 0x00007700ff1077ac */ /* 0x000e620008000a00 */
[----:B------:R-:W-:-:S04]  /*08f0*/  UIADD3 UR8, UPT, UPT, UR44, UR46, URZ ;  /* 0x0000002e2c087290 */ /* 0x000fc8000fffe0ff */
[----:B-1----:R-:W-:Y:S02]  /*0900*/  UIMAD.WIDE.U32 UR50, UR8, UR16, URZ ;  /* 0x00000010083272a5 */ /* 0x002fe4000f8e00ff */
[----:B------:R-:W-:-:S04]  /*0910*/  UIMAD UR8, UR8, UR17, URZ ;  /* 0x00000011080872a4 */ /* 0x000fc8000f8e02ff */
[----:B------:R-:W-:-:S06]  /*0920*/  UIADD3 UR8, UPT, UPT, UR51, UR8, URZ ;  /* 0x0000000833087290 */ /* 0x000fcc000fffe0ff */
[----:B------:R-:W-:Y:S02]  /*0930*/  MOV R0, UR8 ;  /* 0x0000000800007c02 */ /* 0x000fe40008000f00 */
.L_x_806:
        /* <DEDUP_REMOVED lines=12> */
[----:B------:R-:W-:-:S06]  /*0a00*/  IMAD.HI.U32 R4, R7, R4, R6 ;  /* 0x0000000407047227 */ /* 0x000fcc00078e0006 */
[----:B------:R-:W-:-:S04]  /*0a10*/  IMAD.HI.U32 R22, R4, R3, RZ ;  /* 0x0000000304167227 */ /* 0x000fc800078e00ff */
[----:B------:R-:W-:-:S04]  /*0a20*/  IMAD.MOV R4, RZ, RZ, -R22 ;  /* 0x000000ffff047224 */ /* 0x000fc800078e0a16 */
[----:B------:R-:W-:Y:S01]  /*0a30*/  IMAD R4, R5, R4, R3 ;  /* 0x0000000405047224 */ /* 0x000fe200078e0203 */
[----:B------:R-:W-:-:S04]  /*0a40*/  LOP3.LUT R3, R2, UR29, RZ, 0x3c, !PT ;  /* 0x0000001d02037c12 */ /* 0x000fc8000f8e3cff */
[----:B------:R-:W-:Y:S02]  /*0a50*/  ISETP.GT.U32.AND P1, PT, R5, R4, PT ;  /* 0x000000040500720c */ /* 0x000fe40003f24070 */
[----:B------:R-:W-:-:S11]  /*0a60*/  ISETP.GE.AND P0, PT, R3, RZ, PT ;  /* 0x000000ff0300720c */ /* 0x000fd60003f06270 */
[----:B------:R-:W-:Y:S01]  /*0a70*/  @!P1 IMAD.IADD R4, R4, 0x1, -R5 ;  /* 0x0000000104049824 */ /* 0x000fe200078e0a05 */
[----:B------:R-:W-:Y:S02]  /*0a80*/  @!P1 IADD3 R22, PT, PT, R22, 0x1, RZ ;  /* 0x0000000116169810 */ /* 0x000fe40007ffe0ff */
[----:B------:R-:W-:Y:S02]  /*0a90*/  ISETP.NE.AND P1, PT, R2, RZ, PT ;  /* 0x000000ff0200720c */ /* 0x000fe40003f25270 */
[----:B------:R-:W-:-:S13]  /*0aa0*/  ISETP.GE.U32.AND P2, PT, R4, R5, PT ;  /* 0x000000050400720c */ /* 0x000fda0003f46070 */
[----:B------:R-:W-:-:S05]  /*0ab0*/  @P2 VIADD R22, R22, 0x1 ;  /* 0x0000000116162836 */ /* 0x000fca0000000000 */
        /* <DEDUP_REMOVED lines=16> */
.L_x_807:
[----:B------:R-:W1:Y:S01]  /*0bc0*/  LDCU.64 UR14, c[0x0][0x3c0] ;  /* 0x00007800ff0e77ac */ /* 0x000e620008000a00 */
[----:B------:R-:W-:-:S04]  /*0bd0*/  UIADD3 UR8, UPT, UPT, UR44, UR46, URZ ;  /* 0x0000002e2c087290 */ /* 0x000fc8000fffe0ff */
[----:B-1----:R-:W-:Y:S02]  /*0be0*/  UIMAD.WIDE.U32 UR52, UR8, UR14, URZ ;  /* 0x0000000e083472a5 */ /* 0x002fe4000f8e00ff */
[----:B------:R-:W-:-:S04]  /*0bf0*/  UIMAD UR8, UR8, UR15, URZ ;  /* 0x0000000f080872a4 */ /* 0x000fc8000f8e02ff */
[----:B------:R-:W-:-:S06]  /*0c00*/  UIADD3 UR8, UPT, UPT, UR53, UR8, URZ ;  /* 0x0000000835087290 */ /* 0x000fcc000fffe0ff */
[----:B------:R-:W-:-:S07]  /*0c10*/  MOV R2, UR8 ;  /* 0x0000000800027c02 */ /* 0x000fce0008000f00 */
.L_x_808:
        /* <DEDUP_REMOVED lines=28> */
.L_x_809:
[----:B------:R-:W-:Y:S02]  /*0de0*/  UIMAD.WIDE.U32 UR10, UR54, UR13, URZ ;  /* 0x0000000d360a72a5 */ /* 0x000fe4000f8e00ff */
[----:B------:R-:W-:-:S04]  /*0df0*/  UIMAD UR8, UR55, UR13, URZ ;  /* 0x0000000d370872a4 */ /* 0x000fc8000f8e02ff */
[----:B------:R-:W-:-:S12]  /*0e00*/  UIADD3 UR8, UPT, UPT, UR11, UR8, URZ ;  /* 0x000000080b087290 */ /* 0x000fd8000fffe0ff */
.L_x_810:
        /* <DEDUP_REMOVED lines=20> */
.L_x_811:
[----:B------:R-:W1:Y:S01]  /*0f50*/  LDCU UR59, c[0x0][0x434] ;  /* 0x00008680ff3b77ac */ /* 0x000e620008000800 */
[----:B------:R-:W-:-:S04]  /*0f60*/  UIMAD UR9, UR30, UR51, UR29 ;  /* 0x000000331e0972a4 */ /* 0x000fc8000f8e021d */
[----:B-1----:R-:W-:Y:S02]  /*0f70*/  UIMAD UR59, UR9, UR59, URZ ;  /* 0x0000003b093b72a4 */ /* 0x002fe4000f8e02ff */
.L_x_812:
        /* <DEDUP_REMOVED lines=11> */
.L_x_813:
[----:B------:R-:W1:Y:S01]  /*1030*/  LDCU UR58, c[0x0][0x444] ;  /* 0x00008880ff3a77ac */ /* 0x000e620008000800 */
[----:B------:R-:W-:-:S04]  /*1040*/  UIMAD UR9, UR30, UR51, UR29 ;  /* 0x000000331e0972a4 */ /* 0x000fc8000f8e021d */
[----:B-1----:R-:W-:-:S12]  /*1050*/  UIMAD UR58, UR9, UR58, URZ ;  /* 0x0000003a093a72a4 */ /* 0x002fd8000f8e02ff */
.L_x_814:
[----:B------:R-:W1:Y:S01]  /*1060*/  LDCU UR55, c[0x0][0x508] ;  /* 0x0000a100ff3777ac */ /* 0x000e620008000800 */
[----:B------:R-:W2:Y:S01]  /*1070*/  S2R R10, SR_TID.X ;  /* 0x00000000000a7919 */ /* 0x000ea20000002100 */
[----:B------:R-:W-:Y:S01]  /*1080*/  IMAD.MOV.U32 R9, RZ, RZ, RZ ;  /* 0x000000ffff097224 */ /* 0x000fe200078e00ff */
[----:B------:R-:W3:Y:S01]  /*1090*/  LDC.64 R6, c[0x0][0x5f8] ;  /* 0x00017e00ff067b82 */ /* 0x000ee20000000a00 */
[----:B------:R-:W-:Y:S01]  /*10a0*/  USHF.R.S32.HI UR9, URZ, 0x1f, UR57 ;  /* 0x0000001fff097899 */ /* 0x000fe20008011439 */
[----:B------:R-:W-:Y:S01]  /*10b0*/  BSSY.RECONVERGENT B1, `(.L_x_804) ;  /* 0x00007be000017945 */ /* 0x000fe20003800200 */
[----:B------:R-:W-:Y:S01]  /*10c0*/  UIADD3 UR57, UP1, UP0, UR66, UR10, UR57 ;  /* 0x0000000a42397290 */ /* 0x000fe2000f83e039 */
[----:B------:R-:W4:Y:S03]  /*10d0*/  LDCU.64 UR18, c[0x0][0x3c8] ;  /* 0x00007900ff1277ac */ /* 0x000f260008000a00 */
[----:B------:R-:W-:-:S02]  /*10e0*/  UIADD3.X UR56, UPT, UPT, UR56, UR8, UR9, UP1, UP0 ;  /* 0x0000000838387290 */ /* 0x000fc40008fe0409 */
[----:B------:R-:W-:Y:S02]  /*10f0*/  UIMAD UR60, UR51, UR60, URZ ;  /* 0x0000003c333c72a4 */ /* 0x000fe4000f8e02ff */
[----:B------:R-:W-:Y:S02]  /*1100*/  ULEA UR58, UR54, UR58, 0x6 ;  /* 0x0000003a363a7291 */ /* 0x000fe4000f8e30ff */
[----:B-1----:R-:W-:Y:S02]  /*1110*/  UIADD3 UR8, UPT, UPT, UR43, UR55, URZ ;  /* 0x000000372b087290 */ /* 0x002fe4000fffe0ff */
[----:B------:R-:W-:Y:S02]  /*1120*/  ULEA UR59, UR54, UR59, 0x6 ;  /* 0x0000003b363b7291 */ /* 0x000fe4000f8e30ff */
[----:B------:R-:W-:-:S04]  /*1130*/  UIADD3 UR12, UPT, UPT, UR12, -0x80, -UR8 ;  /* 0xffffff800c0c7890 */ /* 0x000fc8000fffe808 */
[----:B------:R-:W-:Y:S01]  /*1140*/  USHF.R.S32.HI UR8, URZ, 0x1f, UR12 ;  /* 0x0000001fff087899 */ /* 0x000fe2000801140c */
[----:B----4-:R-:W-:-:S03]  /*1150*/  MOV R16, UR19 ;  /* 0x0000001300107c02 */ /* 0x010fc60008000f00 */
        /* <DEDUP_REMOVED lines=11> */
[----:B------:R-:W-:Y:S01]  /*1210*/  ISETP.NE.AND P0, PT, RZ, UR61, PT ;  /* 0x0000003dff007c0c */ /* 0x000fe2000bf05270 */
[----:B-1----:R-:W-:Y:S01]  /*1220*/  UIMAD UR63, UR23, UR12, URZ ;  /* 0x0000000c173f72a4 */ /* 0x002fe2000f8e02ff */
[----:B------:R-:W-:Y:S01]  /*1230*/  IMAD.U32 R13, RZ, RZ, UR12 ;  /* 0x0000000cff0d7e24 */ /* 0x000fe2000f8e00ff */
[----:B------:R-:W-:-:S02]  /*1240*/  USEL UR53, URZ, UR53, !UP0 ;  /* 0x00000035ff357287 */ /* 0x000fc4000c000000 */
[----:B------:R-:W-:Y:S01]  /*1250*/  UIMAD UR63, UR20, UR13, UR63 ;  /* 0x0000000d143f72a4 */ /* 0x000fe2000f8e023f */
[----:B------:R-:W-:Y:S01]  /*1260*/  IMAD.WIDE.U32 R12, R13, UR20, R8 ;  /* 0x000000140d0c7c25 */ /* 0x000fe2000f8e0008 */
[----:B------:R-:W-:Y:S02]  /*1270*/  UISETP.GT.AND UP0, UPT, UR48, UR53, UPT ;  /* 0x000000353000728c */ /* 0x000fe4000bf04270 */
[----:B--2---:R-:W-:Y:S01]  /*1280*/  UIMAD UR23, UR23, UR8, URZ ;  /* 0x00000008171772a4 */ /* 0x004fe2000f8e02ff */
[----:B------:R-:W-:Y:S01]  /*1290*/  IMAD.U32 R11, RZ, RZ, UR8 ;  /* 0x00000008ff0b7e24 */ /* 0x000fe2000f8e00ff */
[----:B------:R-:W-:Y:S01]  /*12a0*/  MOV R4, UR63 ;  /* 0x0000003f00047c02 */ /* 0x000fe20008000f00 */
[----:B------:R-:W-:Y:S01]  /*12b0*/  IMAD.U32 R14, RZ, RZ, UR10 ;  /* 0x0000000aff0e7e24 */ /* 0x000fe2000f8e00ff */
[----:B------:R-:W-:Y:S01]  /*12c0*/  IADD3 R12, P1, PT, R12, UR22, RZ ;  /* 0x000000160c0c7c10 */ /* 0x000fe2000ff3e0ff */
[----:B------:R-:W-:Y:S01]  /*12d0*/  IMAD.WIDE.U32 R18, R11, UR20, R18 ;  /* 0x000000140b127c25 */ /* 0x000fe2000f8e0012 */
[----:B------:R-:W-:Y:S01]  /*12e0*/  SHF.R.U32.HI R11, RZ, 0x5, R10 ;  /* 0x00000005ff0b7819 */ /* 0x000fe2000001160a */
[----:B------:R-:W-:Y:S01]  /*12f0*/  USHF.L.U32 UR10, UR60, 0x6, URZ ;  /* 0x000000063c0a7899 */ /* 0x000fe200080006ff */
[----:B------:R-:W-:Y:S01]  /*1300*/  IADD3.X R13, PT, PT, R13, UR21, R4, P1, !PT ;  /* 0x000000150d0d7c10 */ /* 0x000fe20008ffe404 */
[----:B------:R-:W-:Y:S01]  /*1310*/  IMAD.U32 R4, RZ, RZ, UR18 ;  /* 0x00000012ff047e24 */ /* 0x000fe2000f8e00ff */
[----:B------:R-:W-:Y:S01]  /*1320*/  UIMAD UR18, UR20, UR9, UR23 ;  /* 0x00000009141272a4 */ /* 0x000fe2000f8e0217 */
[----:B------:R-:W1:Y:S02]  /*1330*/  LDCU.64 UR20, c[0x0][0x550] ;  /* 0x0000aa00ff1477ac */ /* 0x000e640008000a00 */
[----:B------:R-:W-:Y:S01]  /*1340*/  IMAD.WIDE.U32 R12, R4, UR29, R12 ;  /* 0x0000001d040c7c25 */ /* 0x000fe2000f8e000c */
[----:B------:R-:W2:Y:S03]  /*1350*/  LDCU.64 UR22, c[0x0][0x380] ;  /* 0x00007000ff1677ac */ /* 0x000ea60008000a00 */
[----:B------:R-:W-:Y:S01]  /*1360*/  IMAD R17, R16, UR29, R13 ;  /* 0x0000001d10117c24 */ /* 0x000fe2000f8e020d */
[----:B------:R-:W-:Y:S01]  /*1370*/  MOV R16, R12 ;  /* 0x0000000c00107202 */ /* 0x000fe20000000f00 */
[----:B---3--:R-:W-:Y:S01]  /*1380*/  IMAD.WIDE.U32 R12, R6, UR27, RZ ;  /* 0x0000001b060c7c25 */ /* 0x008fe2000f8e00ff */
[----:B------:R-:W3:Y:S03]  /*1390*/  LDCU.64 UR62, c[0x0][0x5e8] ;  /* 0x0000bd00ff3e77ac */ /* 0x000ee60008000a00 */
[----:B------:R-:W-:Y:S01]  /*13a0*/  VIADD R19, R19, UR18 ;  /* 0x0000001213137c36 */ /* 0x000fe20008000000 */
[----:B------:R-:W5:Y:S01]  /*13b0*/  LDCU.64 UR18, c[0x0][0x570] ;  /* 0x0000ae00ff1277ac */ /* 0x000f620008000a00 */
[----:B------:R-:W-:Y:S01]  /*13c0*/  IMAD R4, R11, UR60, R236 ;  /* 0x0000003c0b047c24 */ /* 0x000fe2000f8e02ec */
[----:B------:R-:W-:Y:S01]  /*13d0*/  SEL R11, R12, RZ, P0 ;  /* 0x000000ff0c0b7207 */ /* 0x000fe20000000000 */
[----:B------:R-:W-:Y:S01]  /*13e0*/  IMAD R7, R7, UR27, R13 ;  /* 0x0000001b07077c24 */ /* 0x000fe2000f8e020d */
[----:B------:R-:W-:Y:S01]  /*13f0*/  SHF.R.U32.HI R13, RZ, 0x2, R10 ;  /* 0x00000002ff0d7819 */ /* 0x000fe2000001160a */
[----:B------:R-:W-:Y:S01]  /*1400*/  IMAD.WIDE.U32 R14, R14, UR29, R18 ;  /* 0x0000001d0e0e7c25 */ /* 0x000fe2000f8e0012 */
[----:B------:R-:W-:-:S02]  /*1410*/  IADD3 R12, P2, P1, R4, UR57, R11 ;  /* 0x00000039040c7c10 */ /* 0x000fc4000f95e00b */
[----:B------:R-:W-:Y:S01]  /*1420*/  SHF.R.S32.HI R4, RZ, 0x1f, R4 ;  /* 0x0000001fff047819 */ /* 0x000fe20000011404 */
[----:B------:R-:W-:Y:S01]  /*1430*/  IMAD.U32 R6, RZ, RZ, UR11 ;  /* 0x0000000bff067e24 */ /* 0x000fe2000f8e00ff */
[----:B------:R-:W-:Y:S01]  /*1440*/  SEL R7, R7, RZ, P0 ;  /* 0x000000ff07077207 */ /* 0x000fe20000000000 */
[----:B------:R-:W-:-:S03]  /*1450*/  IMAD.WIDE.U32 R16, R13, UR12, R16 ;  /* 0x0000000c0d107c25 */ /* 0x000fc6000f8e0010 */
[----:B------:R-:W-:Y:S01]  /*1460*/  IADD3.X R4, PT, PT, R4, UR56, R7, P2, P1 ;  /* 0x0000003804047c10 */ /* 0x000fe200097e2407 */
[----:B------:R-:W-:Y:S01]  /*1470*/  IMAD R15, R6, UR29, R15 ;  /* 0x0000001d060f7c24 */ /* 0x000fe2000f8e020f */
[----:B------:R-:W-:Y:S01]  /*1480*/  IADD3 R12, P1, PT, R12, UR10, RZ ;  /* 0x0000000a0c0c7c10 */ /* 0x000fe2000ff3e0ff */
[----:B------:R-:W-:Y:S01]  /*1490*/  IMAD.U32 R7, RZ, RZ, UR10 ;  /* 0x0000000aff077e24 */ /* 0x000fe2000f8e00ff */
[----:B--2---:R-:W-:Y:S01]  /*14a0*/  LEA R242, P3, R16, UR22, 0x1 ;  /* 0x0000001610f27c11 */ /* 0x004fe2000f8608ff */
[----:B------:R-:W-:-:S03]  /*14b0*/  IMAD.WIDE.U32 R14, R13, UR8, R14 ;  /* 0x000000080d0e7c25 */ /* 0x000fc6000f8e000e */
[----:B------:R-:W-:Y:S01]  /*14c0*/  LEA.HI.X.SX32 R7, R7, R4, 0x1, P1 ;  /* 0x0000000407077211 */ /* 0x000fe200008f0eff */
[C---:B------:R-:W-:Y:S01]  /*14d0*/  IMAD R6, R13.reuse, UR9, R15 ;  /* 0x000000090d067c24 */ /* 0x040fe2000f8e020f */
[----:B-1----:R-:W-:Y:S01]  /*14e0*/  LEA R240, P2, R14, UR20, 0x1 ;  /* 0x000000140ef07c11 */ /* 0x002fe2000f8408ff */
[C---:B------:R-:W-:Y:S01]  /*14f0*/  IMAD R4, R13.reuse, UR13, R17 ;  /* 0x0000000d0d047c24 */ /* 0x040fe2000f8e0211 */
[----:B-----5:R-:W-:Y:S01]  /*1500*/  LEA R238, P1, R12, UR18, 0x2 ;  /* 0x000000120cee7c11 */ /* 0x020fe2000f8210ff */
[----:B---3--:R-:W-:Y:S01]  /*1510*/  UIMAD.WIDE UR12, UR58, 0x4, UR62 ;  /* 0x000000043a0c78a5 */ /* 0x008fe2000f8e023e */
[----:B------:R-:W-:Y:S02]  /*1520*/  LEA.HI.X R241, R14, UR21, R6, 0x1, P2 ;  /* 0x000000150ef17c11 */ /* 0x000fe400090f0c06 */
[----:B------:R-:W-:Y:S01]  /*1530*/  LEA.HI.X R239, R12, UR19, R7, 0x2, P1 ;  /* 0x000000130cef7c11 */ /* 0x000fe200088f1407 */
[----:B----4-:R-:W-:Y:S01]  /*1540*/  UIMAD.WIDE UR18, UR59, 0x4, UR64 ;  /* 0x000000043b1278a5 */ /* 0x010fe2000f8e0240 */
[----:B------:R-:W-:-:S02]  /*1550*/  IADD3 R14, P1, PT, R13, 0x40, RZ ;  /* 0x000000400d0e7810 */ /* 0x000fc40007f3e0ff */
[----:B------:R-:W-:Y:S02]  /*1560*/  LEA.HI.X R243, R16, UR23, R4, 0x1, P3 ;  /* 0x0000001710f37c11 */ /* 0x000fe400098f0c04 */
[----:B------:R-:W-:Y:S01]  /*1570*/  IADD3 R4, PT, PT, R13, 0x40, RZ ;  /* 0x000000400d047810 */ /* 0x000fe20007ffe0ff */
[----:B------:R-:W-:Y:S01]  /*1580*/  IMAD.X R15, RZ, RZ, RZ, P1 ;  /* 0x000000ffff0f7224 */ /* 0x000fe200008e06ff */
[----:B------:R-:W-:Y:S07]  /*1590*/  BRA.U UP0, `(.L_x_815) ;  /* 0x0000000500d07547 */ /* 0x000fee000b800000 */
        /* <DEDUP_REMOVED lines=13> */
.L_x_816:
[----:B------:R-:W1:Y:S01]  /*1670*/  LDCU.64 UR10, c[0x0][0x5c0] ;  /* 0x0000b800ff0a77ac */ /* 0x000e620008000a00 */
[----:B------:R-:W-:-:S04]  /*1680*/  UIADD3 UR8, UPT, UPT, UR44, UR46, URZ ;  /* 0x0000002e2c087290 */ /* 0x000fc8000fffe0ff */
[----:B-1----:R-:W-:Y:S02]  /*1690*/  UIMAD.WIDE.U32 UR16, UR8, UR10, URZ ;  /* 0x0000000a081072a5 */ /* 0x002fe4000f8e00ff */
[----:B------:R-:W-:-:S04]  /*16a0*/  UIMAD UR8, UR8, UR11, URZ ;  /* 0x0000000b080872a4 */ /* 0x000fc8000f8e02ff */
[----:B------:R-:W-:-:S06]  /*16b0*/  UIADD3 UR8, UPT, UPT, UR17, UR8, URZ ;  /* 0x0000000811087290 */ /* 0x000fcc000fffe0ff */
[----:B------:R-:W-:Y:S02]  /*16c0*/  MOV R0, UR8 ;  /* 0x0000000800007c02 */ /* 0x000fe40008000f00 */
.L_x_817:
        /* <DEDUP_REMOVED lines=13> */
.L_x_818:
[----:B------:R-:W1:Y:S01]  /*17a0*/  LDCU.64 UR8, c[0x0][0x5c8] ;  /* 0x0000b900ff0877ac */ /* 0x000e620008000a00 */
[----:B------:R-:W-:-:S04]  /*17b0*/  UIADD3 UR44, UPT, UPT, UR44, UR46, URZ ;  /* 0x0000002e2c2c7290 */ /* 0x000fc8000fffe0ff */
[----:B-1----:R-:W-:Y:S02]  /*17c0*/  UIMAD.WIDE.U32 UR14, UR44, UR8, URZ ;  /* 0x000000082c0e72a5 */ /* 0x002fe4000f8e00ff */
[----:B------:R-:W-:-:S04]  /*17d0*/  UIMAD UR44, UR44, UR9, URZ ;  /* 0x000000092c2c72a4 */ /* 0x000fc8000f8e02ff */
[----:B------:R-:W-:-:S06]  /*17e0*/  UIADD3 UR44, UPT, UPT, UR15, UR44, URZ ;  /* 0x0000002c0f2c7290 */ /* 0x000fcc000fffe0ff */
[----:B------:R-:W-:-:S07]  /*17f0*/  MOV R2, UR44 ;  /* 0x0000002c00027c02 */ /* 0x000fce0008000f00 */
.L_x_819:
        /* <DEDUP_REMOVED lines=26> */
.L_x_821:
[----:B------:R-:W-:Y:S05]  /*19a0*/  BSYNC.RECONVERGENT B0 ;  /* 0x0000000000007941 */ /* 0x000fea0003800200 */
.L_x_820:
[----:B------:R-:W-:Y:S04]  /*19b0*/  BSSY.RECONVERGENT B0, `(.L_x_822) ;  /* 0x000000e000007945 */ /* 0x000fe80003800200 */
[----:B------:R-:W-:Y:S05]  /*19c0*/  @P1 BRA `(.L_x_823) ;  /* 0x0000000000301947 */ /* 0x000fea0003800000 */
[----:B------:R-:W2:Y:S01]  /*19d0*/  LDCU.64 UR12, c[0x0][0x560] ;  /* 0x0000ac00ff0c77ac */ /* 0x000ea20008000a00 */
[----:B------:R-:W-:Y:S01]  /*19e0*/  MOV R6, R4 ;  /* 0x0000000400067202 */ /* 0x000fe20000000f00 */
[----:B------:R-:W-:Y:S01]  /*19f0*/  IMAD R5, R15, UR10, RZ ;  /* 0x0000000a0f057c24 */ /* 0x000fe2000f8e02ff */
[----:B------:R-:W-:-:S03]  /*1a00*/  MOV R7, R3 ;  /* 0x0000000300077202 */ /* 0x000fc60000000f00 */
[C---:B------:R-:W-:Y:S02]  /*1a10*/  IMAD R5, R14.reuse, UR11, R5 ;  /* 0x0000000b0e057c24 */ /* 0x040fe4000f8e0205 */
[----:B------:R-:W-:-:S05]  /*1a20*/  IMAD.WIDE.U32 R6, R14, UR10, R6 ;  /* 0x0000000a0e067c25 */ /* 0x000fca000f8e0006 */
[----:B------:R-:W-:Y:S02]  /*1a30*/  IADD3 R5, PT, PT, R7, R5, RZ ;  /* 0x0000000507057210 */ /* 0x000fe40007ffe0ff */
[----:B--2---:R-:W-:-:S04]  /*1a40*/  LEA R4, P0, R6, UR12, 0x1 ;  /* 0x0000000c06047c11 */ /* 0x004fc8000f8008ff */
[----:B------:R-:W-:-:S05]  /*1a50*/  LEA.HI.X R5, R6, UR13, R5, 0x1, P0 ;  /* 0x0000000d06057c11 */ /* 0x000fca00080f0c05 */
[----:B------:R2:W-:Y:S04]  /*1a60*/  STG.E.128 desc[UR40][R4.64], RZ ;  /* 0x000000ff04007986 */ /* 0x0005e8000c101d28 */
[----:B------:R2:W-:Y:S04]  /*1a70*/  STG.E.128 desc[UR40][R4.64+0x40], RZ ;  /* 0x000040ff04007986 */ /* 0x0005e8000c101d28 */
[----:B------:R2:W-:Y:S02]  /*1a80*/  STG.E.128 desc[UR40][R4.64+0x80], RZ ;  /* 0x000080ff04007986 */ /* 0x0005e4000c101d28 */
.L_x_823:
[----:B------:R-:W-:Y:S05]  /*1a90*/  BSYNC.RECONVERGENT B0 ;  /* 0x0000000000007941 */ /* 0x000fea0003800200 */
.L_x_822:
[----:B------:R-:W2:Y:S01]  /*1aa0*/  LDCU.64 UR10, c[0x0][0x5e0] ;  /* 0x0000bc00ff0a77ac */ /* 0x000ea20008000a00 */
[----:B------:R-:W-:Y:S01]  /*1ab0*/  MOV R3, UR8 ;  /* 0x0000000800037c02 */ /* 0x000fe20008000f00 */
[----:B------:R-:W-:Y:S01]  /*1ac0*/  BSSY.RECONVERGENT B0, `(.L_x_824) ;  /* 0x0000014000007945 */ /* 0x000fe20003800200 */
[----:B------:R-:W-:-:S03]  /*1ad0*/  UIMAD UR49, UR49, UR8, URZ ;  /* 0x00000008313172a4 */ /* 0x000fc6000f8e02ff */
[----:B------:R-:W-:Y:S01]  /*1ae0*/  IMAD.WIDE.U32 R8, R3, UR36, R8 ;  /* 0x0000002403087c25 */ /* 0x000fe2000f8e0008 */
[----:B------:R-:W-:Y:S02]  /*1af0*/  UIMAD UR49, UR36, UR9, UR49 ;  /* 0x00000009243172a4 */ /* 0x000fe4000f8e0231 */
[----:B------:R-:W-:-:S04]  /*1b00*/  IADD3 R6, P0, PT, R8, UR14, RZ ;  /* 0x0000000e08067c10 */ /* 0x000fc8000ff1e0ff */
[----:B------:R-:W-:Y:S02]  /*1b10*/  IADD3.X R7, PT, PT, R2, UR49, R9, P0, !PT ;  /* 0x0000003102077c10 */ /* 0x000fe400087fe409 */
[----:B--2---:R-:W-:Y:S02]  /*1b20*/  MOV R4, UR10 ;  /* 0x0000000a00047c02 */ /* 0x004fe40008000f00 */
[----:B------:R-:W-:-:S03]  /*1b30*/  MOV R0, UR11 ;  /* 0x0000000b00007c02 */ /* 0x000fc60008000f00 */
[----:B------:R-:W-:-:S04]  /*1b40*/  IMAD.WIDE.U32 R4, R4, UR29, R6 ;  /* 0x0000001d04047c25 */ /* 0x000fc8000f8e0006 */
[----:B------:R-:W-:Y:S01]  /*1b50*/  IMAD R3, R0, UR29, R5 ;  /* 0x0000001d00037c24 */ /* 0x000fe2000f8e0205 */
[----:B------:R-:W-:Y:S06]  /*1b60*/  @P2 BRA `(.L_x_825) ;  /* 0x0000000000242947 */ /* 0x000fec0003800000 */
[----:B------:R-:W2:Y:S01]  /*1b70*/  LDCU.64 UR10, c[0x0][0x568] ;  /* 0x0000ad00ff0a77ac */ /* 0x000ea20008000a00 */
[----:B------:R-:W-:-:S05]  /*1b80*/  MOV R2, R4 ;  /* 0x0000000400027202 */ /* 0x000fca0000000f00 */
[----:B------:R-:W-:-:S04]  /*1b90*/  IMAD.WIDE.U32 R6, R13, UR8, R2 ;  /* 0x000000080d067c25 */ /* 0x000fc8000f8e0002 */
[----:B------:R-:W-:Y:S01]  /*1ba0*/  IMAD R13, R13, UR9, R7 ;  /* 0x000000090d0d7c24 */ /* 0x000fe2000f8e0207 */
[----:B--2---:R-:W-:-:S04]  /*1bb0*/  LEA R8, P0, R6, UR10, 0x1 ;  /* 0x0000000a06087c11 */ /* 0x004fc8000f8008ff */
[----:B------:R-:W-:-:S05]  /*1bc0*/  LEA.HI.X R9, R6, UR11, R13, 0x1, P0 ;  /* 0x0000000b06097c11 */ /* 0x000fca00080f0c0d */
[----:B------:R2:W-:Y:S04]  /*1bd0*/  STG.E.128 desc[UR40][R8.64], RZ ;  /* 0x000000ff08007986 */ /* 0x0005e8000c101d28 */
[----:B------:R2:W-:Y:S04]  /*1be0*/  STG.E.128 desc[UR40][R8.64+0x40], RZ ;  /* 0x000040ff08007986 */ /* 0x0005e8000c101d28 */
[----:B------:R2:W-:Y:S02]  /*1bf0*/  STG.E.128 desc[UR40][R8.64+0x80], RZ ;  /* 0x000080ff08007986 */ /* 0x0005e4000c101d28 */
.L_x_825:
[----:B------:R-:W-:Y:S05]  /*1c00*/  BSYNC.RECONVERGENT B0 ;  /* 0x0000000000007941 */ /* 0x000fea0003800200 */
.L_x_824:
[----:B------:R-:W-:Y:S05]  /*1c10*/  @P1 BRA `(.L_x_826) ;  /* 0x00000070001c1947 */ /* 0x000fea0003800000 */
[----:B------:R-:W3:Y:S01]  /*1c20*/  LDCU.64 UR10, c[0x0][0x568] ;  /* 0x0000ad00ff0a77ac */ /* 0x000ee20008000a00 */
[----:B------:R-:W-:Y:S01]  /*1c30*/  MOV R2, R4 ;  /* 0x0000000400027202 */ /* 0x000fe20000000f00 */
[----:B------:R-:W-:-:S04]  /*1c40*/  IMAD R15, R15, UR8, RZ ;  /* 0x000000080f0f7c24 */ /* 0x000fc8000f8e02ff */
        /* <DEDUP_REMOVED lines=9> */
.L_x_815:
[----:B------:R-:W1:Y:S01]  /*1ce0*/  LDCU.64 UR10, c[0x0][0x3d8] ;  /* 0x00007b00ff0a77ac */ /* 0x000e620008000a00 */
[----:B------:R-:W-:Y:S02]  /*1cf0*/  IMAD.U32 R7, RZ, RZ, UR14 ;  /* 0x0000000eff077e24 */ /* 0x000fe4000f8e00ff */
[----:B------:R-:W-:Y:S01]  /*1d00*/  IMAD.U32 R6, RZ, RZ, UR16 ;  /* 0x00000010ff067e24 */ /* 0x000fe2000f8e00ff */
[----:B------:R-:W-:Y:S01]  /*1d10*/  UIADD3 UR20, UPT, UPT, -UR36, UR43, URZ ;  /* 0x0000002b24147290 */ /* 0x000fe2000fffe1ff */
[--C-:B------:R-:W-:Y:S01]  /*1d20*/  IMAD.WIDE.U32 R16, R7, UR36, R8.reuse ;  /* 0x0000002407107c25 */ /* 0x100fe2000f8e0008 */
[----:B------:R-:W-:Y:S02]  /*1d30*/  UIMAD UR21, UR49, UR14, URZ ;  /* 0x0000000e311572a4 */ /* 0x000fe4000f8e02ff */
[----:B------:R-:W-:Y:S01]  /*1d40*/  UIMAD UR49, UR49, UR16, URZ ;  /* 0x00000010313172a4 */ /* 0x000fe2000f8e02ff */
[----:B------:R-:W-:Y:S01]  /*1d50*/  IMAD.WIDE.U32 R8, R6, UR36, R8 ;  /* 0x0000002406087c25 */ /* 0x000fe2000f8e0008 */
[----:B------:R-:W-:Y:S01]  /*1d60*/  ISETP.GE.AND P4, PT, R13, UR20, PT ;  /* 0x000000140d007c0c */ /* 0x000fe2000bf86270 */
[----:B------:R-:W-:Y:S01]  /*1d70*/  UIMAD UR21, UR36, UR15, UR21 ;  /* 0x0000000f241572a4 */ /* 0x000fe2000f8e0215 */
[----:B------:R-:W-:Y:S01]  /*1d80*/  ISETP.GE.AND P3, PT, R4, UR20, PT ;  /* 0x0000001404007c0c */ /* 0x000fe2000bf66270 */
[----:B------:R-:W2:Y:S01]  /*1d90*/  LDCU.64 UR8, c[0x0][0x3d0] ;  /* 0x00007a00ff0877ac */ /* 0x000ea20008000a00 */
[----:B------:R-:W-:Y:S01]  /*1da0*/  IADD3 R18, P2, PT, R16, UR52, RZ ;  /* 0x0000003410127c10 */ /* 0x000fe2000ff5e0ff */
[----:B------:R-:W-:Y:S01]  /*1db0*/  IMAD.MOV.U32 R231, RZ, RZ, 0x7f800000 ;  /* 0x7f800000ffe77424 */ /* 0x000fe200078e00ff */
[----:B------:R-:W-:Y:S01]  /*1dc0*/  IADD3 R16, P1, PT, R8, UR50, RZ ;  /* 0x0000003208107c10 */ /* 0x000fe2000ff3e0ff */
[----:B------:R-:W-:Y:S01]  /*1dd0*/  UIMAD UR49, UR36, UR17, UR49 ;  /* 0x00000011243172a4 */ /* 0x000fe2000f8e0231 */
[----:B-1----:R-:W-:Y:S01]  /*1de0*/  IMAD R7, R3, UR10, RZ ;  /* 0x0000000a03077c24 */ /* 0x002fe2000f8e02ff */
[----:B------:R-:W-:Y:S01]  /*1df0*/  IADD3.X R19, PT, PT, R2, UR21, R17, P2, !PT ;  /* 0x0000001502137c10 */ /* 0x000fe200097fe411 */
[----:B------:R-:W-:-:S02]  /*1e00*/  IMAD.MOV.U32 R230, RZ, RZ, 0x7f800000 ;  /* 0x7f800000ffe67424 */ /* 0x000fc400078e00ff */
[C---:B------:R-:W-:Y:S01]  /*1e10*/  IMAD R24, R22.reuse, UR11, R7 ;  /* 0x0000000b16187c24 */ /* 0x040fe2000f8e0207 */
[----:B------:R-:W-:Y:S01]  /*1e20*/  LOP3.LUT R7, R5, 0xd8, RZ, 0xc0, !PT ;  /* 0x000000d805077812 */ /* 0x000fe200078ec0ff */
[----:B------:R-:W-:Y:S01]  /*1e30*/  IMAD.WIDE.U32 R18, R22, UR10, R18 ;  /* 0x0000000a16127c25 */ /* 0x000fe2000f8e0012 */
[----:B------:R-:W-:-:S03]  /*1e40*/  IADD3.X R17, PT, PT, R0, UR49, R9, P1, !PT ;  /* 0x0000003100117c10 */ /* 0x000fc60008ffe409 */
[----:B------:R-:W-:Y:S01]  /*1e50*/  IMAD.MOV.U32 R229, RZ, RZ, 0x7f800000 ;  /* 0x7f800000ffe57424 */ /* 0x000fe200078e00ff */
[----:B------:R-:W1:Y:S01]  /*1e60*/  @!P4 LDC.64 R8, c[0x0][0x390] ;  /* 0x0000e400ff08cb82 */ /* 0x000e620000000a00 */
[--C-:B------:R-:W-:Y:S01]  /*1e70*/  LOP3.LUT R12, R7, 0x18, R10.reuse, 0x78, !PT ;  /* 0x00000018070c7812 */ /* 0x100fe200078e780a */
[----:B--2---:R-:W-:Y:S01]  /*1e80*/  IMAD R3, R3, UR8, RZ ;  /* 0x0000000803037c24 */ /* 0x004fe2000f8e02ff */
[----:B------:R-:W-:Y:S01]  /*1e90*/  SHF.R.U32.HI R0, RZ, 0x1, R10 ;  /* 0x00000001ff007819 */ /* 0x000fe2000001160a */
[----:B------:R-:W-:Y:S01]  /*1ea0*/  IMAD.IADD R25, R19, 0x1, R24 ;  /* 0x0000000113197824 */ /* 0x000fe200078e0218 */
[----:B------:R-:W-:Y:S01]  /*1eb0*/  LOP3.LUT R12, R12, 0x1f20, R5, 0xf8, !PT ;  /* 0x00001f200c0c7812 */ /* 0x000fe200078ef805 */
[----:B------:R-:W-:Y:S01]  /*1ec0*/  IMAD R3, R22, UR9, R3 ;  /* 0x0000000916037c24 */ /* 0x000fe2000f8e0203 */
[----:B------:R-:W-:Y:S01]  /*1ed0*/  UIMAD UR9, UR54, -0x40, UR45 ;  /* 0xffffffc0360978a4 */ /* 0x000fe2000f8e022d */
[----:B------:R-:W2:Y:S01]  /*1ee0*/  @!P3 LDC.64 R4, c[0x0][0x390] ;  /* 0x0000e400ff04bb82 */ /* 0x000ea20000000a00 */
[----:B------:R-:W-:Y:S01]  /*1ef0*/  @!P4 IMAD.MOV.U32 R24, RZ, RZ, R18 ;  /* 0x000000ffff18c224 */ /* 0x000fe200078e0012 */
[----:B------:R-:W-:Y:S01]  /*1f00*/  LOP3.LUT R232, R0, 0x10, RZ, 0xc0, !PT ;  /* 0x0000001000e87812 */ /* 0x000fe200078ec0ff */
[----:B------:R-:W-:Y:S01]  /*1f10*/  IMAD.WIDE.U32 R22, R22, UR8, R16 ;  /* 0x0000000816167c25 */ /* 0x000fe2000f8e0010 */
[----:B------:R-:W-:Y:S01]  /*1f20*/  ULOP3.LUT UR8, UR54, 0x80000001, URZ, 0xc0, !UPT ;  /* 0x8000000136087892 */ /* 0x000fe2000f8ec0ff */
[----:B------:R-:W-:-:S02]  /*1f30*/  ISETP.GE.AND P2, PT, R13, UR9, PT ;  /* 0x000000090d007c0c */ /* 0x000fc4000bf46270 */
[----:B------:R-:W-:Y:S01]  /*1f40*/  IMAD.MOV.U32 R228, RZ, RZ, 0x7f800000 ;  /* 0x7f800000ffe47424 */ /* 0x000fe200078e00ff */
[----:B------:R-:W3:Y:S01]  /*1f50*/  @!P4 LDC.64 R6, c[0x0][0x388] ;  /* 0x0000e200ff06cb82 */ /* 0x000ee20000000a00 */
[--C-:B------:R-:W-:Y:S01]  /*1f60*/  @!P3 IMAD.MOV.U32 R19, RZ, RZ, R25.reuse ;  /* 0x000000ffff13b224 */ /* 0x100fe200078e0019 */
[----:B------:R-:W-:Y:S01]  /*1f70*/  UISETP.NE.AND UP0, UPT, UR8, 0x1, UPT ;  /* 0x000000010800788c */ /* 0x000fe2000bf05270 */
[----:B------:R-:W-:Y:S01]  /*1f80*/  @!P4 IMAD.WIDE.U32 R24, R13, UR14, R24 ;  /* 0x0000000e0d18cc25 */ /* 0x000fe2000f8e0018 */
[----:B------:R-:W-:-:S04]  /*1f90*/  LOP3.LUT R232, R232, 0x7, R13, 0xf8, !PT ;  /* 0x00000007e8e87812 */ /* 0x000fc800078ef80d */
[----:B------:R-:W-:Y:S01]  /*1fa0*/  @P0 BAR.SYNC.DEFER_BLOCKING 0x0 ;  /* 0x0000000000000b1d */ /* 0x000fe20000010000 */
[----:B------:R-:W-:Y:S01]  /*1fb0*/  USEL UR8, URZ, 0x3000, UP0 ;  /* 0x00003000ff087887 */ /* 0x000fe20008000000 */
[----:B------:R-:W-:Y:S01]  /*1fc0*/  IMAD.IADD R23, R23, 0x1, R3 ;  /* 0x0000000117177824 */ /* 0x000fe200078e0203 */
[----:B-1----:R-:W-:Y:S01]  /*1fd0*/  @!P4 LEA R26, P1, R24, R8, 0x1 ;  /* 0x00000008181ac211 */ /* 0x002fe200078208ff */
[----:B------:R-:W-:-:S04]  /*1fe0*/  @!P3 IMAD R11, R15, UR14, RZ ;  /* 0x0000000e0f0bbc24 */ /* 0x000fc8000f8e02ff */
[----:B------:R-:W1:Y:S01]  /*1ff0*/  @!P3 LDC.64 R2, c[0x0][0x388] ;  /* 0x0000e200ff02bb82 */ /* 0x000e620000000a00 */
[----:B------:R-:W-:Y:S02]  /*2000*/  @!P4 IMAD R16, R13, UR15, R25 ;  /* 0x0000000f0d10cc24 */ /* 0x000fe4000f8e0219 */
[----:B------:R-:W-:Y:S01]  /*2010*/  IMAD.SHL.U32 R220, R10, 0x20, RZ ;  /* 0x000000200adc7824 */ /* 0x000fe200078e00ff */
[----:B------:R-:W-:Y:S01]  /*2020*/  UIMAD UR51, UR30, UR51, UR29 ;  /* 0x000000331e3372a4 */ /* 0x000fe2000f8e021d */
[----:B------:R-:W-:Y:S01]  /*2030*/  @!P3 IMAD R11, R14, UR15, R11 ;  /* 0x0000000f0e0bbc24 */ /* 0x000fe2000f8e020b */
[----:B------:R-:W-:Y:S01]  /*2040*/  @!P4 LEA.HI.X R27, R24, R9, R16, 0x1, P1 ;  /* 0x00000009181bc211 */ /* 0x000fe200008f0c10 */
[----:B------:R-:W-:Y:S01]  /*2050*/  @!P3 IMAD.WIDE.U32 R18, R14, UR14, R18 ;  /* 0x0000000e0e12bc25 */ /* 0x000fe2000f8e0012 */
[----:B------:R-:W-:Y:S02]  /*2060*/  LEA R9, R12, UR5, 0x1 ;  /* 0x000000050c097c11 */ /* 0x000fe4000f8e08ff */
[----:B------:R-:W-:-:S02]  /*2070*/  CS2R R158, SRZ ;  /* 0x00000000009e7805 */ /* 0x000fc4000001ff00 */
[----:B------:R-:W-:Y:S01]  /*2080*/  CS2R R156, SRZ ;  /* 0x00000000009c7805 */ /* 0x000fe2000001ff00 */
[----:B------:R-:W-:Y:S01]  /*2090*/  @!P3 IMAD.IADD R11, R19, 0x1, R11 ;  /* 0x00000001130bb824 */ /* 0x000fe200078e020b */
[C---:B--2---:R-:W-:Y:S01]  /*20a0*/  @!P3 LEA R4, P1, R18.reuse, R4, 0x1 ;  /* 0x000000041204b211 */ /* 0x044fe200078208ff */
[--C-:B------:R-:W-:Y:S01]  /*20b0*/  @!P3 IMAD.MOV.U32 R20, RZ, RZ, R22.reuse ;  /* 0x000000ffff14b224 */ /* 0x100fe200078e0016 */
[----:B------:R-:W-:Y:S01]  /*20c0*/  CS2R R162, SRZ ;  /* 0x0000000000a27805 */ /* 0x000fe2000001ff00 */
[----:B------:R-:W-:Y:S01]  /*20d0*/  @!P3 IMAD.MOV.U32 R21, RZ, RZ, R23 ;  /* 0x000000ffff15b224 */ /* 0x000fe200078e0017 */
[----:B------:R-:W-:Y:S01]  /*20e0*/  @!P3 LEA.HI.X R5, R18, R5, R11, 0x1, P1 ;  /* 0x000000051205b211 */ /* 0x000fe200008f0c0b */
[----:B------:R-:W-:Y:S01]  /*20f0*/  @!P3 IMAD R15, R15, UR16, RZ ;  /* 0x000000100f0fbc24 */ /* 0x000fe2000f8e02ff */
[----:B------:R-:W-:Y:S01]  /*2100*/  @!PT LDS RZ, [RZ] ;  /* 0x00000000fffff984 */ /* 0x000fe20000000800 */
[----:B------:R-:W-:Y:S01]  /*2110*/  @!PT LDS RZ, [RZ] ;  /* 0x00000000fffff984 */ /* 0x000fe20000000800 */
[----:B------:R-:W-:Y:S01]  /*2120*/  @!PT LDS RZ, [RZ] ;  /* 0x00000000fffff984 */ /* 0x000fe20000000800 */
[----:B------:R-:W-:Y:S01]  /*2130*/  @!P4 LDGSTS.E.BYPASS.LTC128B.128 [R9+0xf000], desc[UR40][R26.64] ;  /* 0x0f0000001a09cfae */ /* 0x000fe2000b981a28 */
[----:B------:R-:W-:Y:S01]  /*2140*/  @!P4 IMAD.WIDE.U32 R22, R13, UR16, R22 ;  /* 0x000000100d16cc25 */ /* 0x000fe2000f8e0016 */
[----:B------:R-:W-:-:S02]  /*2150*/  USHF.L.U32 UR51, UR51, 0x5, URZ ;  /* 0x0000000533337899 */ /* 0x000fc400080006ff */
[----:B------:R-:W-:Y:S01]  /*2160*/  @!P4 LDGSTS.E.BYPASS.LTC128B.128 [R9+0x11000], desc[UR40][R26.64+0x40] ;  /* 0x110000401a09cfae */ /* 0x000fe2000b981a28 */
[----:B------:R-:W-:Y:S01]  /*2170*/  @!P3 IMAD R8, R14, UR17, R15 ;  /* 0x000000110e08bc24 */ /* 0x000fe2000f8e020f */
[----:B---3--:R-:W-:Y:S01]  /*2180*/  @!P4 LEA R6, P0, R22, R6, 0x1 ;  /* 0x000000061606c211 */ /* 0x008fe200078008ff */
[----:B------:R-:W-:Y:S01]  /*2190*/  @!P3 IMAD.WIDE.U32 R20, R14, UR16, R20 ;  /* 0x000000100e14bc25 */ /* 0x000fe2000f8e0014 */
[----:B------:R-:W-:Y:S01]  /*21a0*/  @!P4 LDGSTS.E.BYPASS.LTC128B.128 [R9+0x13000], desc[UR40][R26.64+0x80] ;  /* 0x130000801a09cfae */ /* 0x000fe2000b981a28 */
[----:B------:R-:W-:Y:S02]  /*21b0*/  CS2R R160, SRZ ;  /* 0x0000000000a07805 */ /* 0x000fe4000001ff00 */
[----:B------:R-:W-:Y:S01]  /*21c0*/  CS2R R154, SRZ ;  /* 0x00000000009a7805 */ /* 0x000fe2000001ff00 */
[----:B------:R-:W-:Y:S01]  /*21d0*/  @!P4 IMAD R14, R13, UR17, R23 ;  /* 0x000000110d0ecc24 */ /* 0x000fe2000f8e0217 */
[----:B------:R-:W-:Y:S01]  /*21e0*/  @P4 STS.128 [R9+0xf000], RZ ;  /* 0x00f000ff09004388 */ /* 0x000fe20000000c00 */
[----:B------:R-:W-:Y:S01]  /*21f0*/  VIADD R233, R9, UR8 ;  /* 0x0000000809e97c36 */ /* 0x000fe20008000000 */
[----:B------:R-:W2:Y:S01]  /*2200*/  LDC.64 R12, c[0x0][0x528] ;  /* 0x00014a00ff0c7b82 */ /* 0x000ea20000000a00 */
[----:B------:R-:W-:Y:S01]  /*2210*/  @!P3 IMAD.IADD R8, R21, 0x1, R8 ;  /* 0x000000011508b824 */ /* 0x000fe200078e0208 */
[----:B------:R-:W-:Y:S01]  /*2220*/  @P4 STS.128 [R9+0x11000], RZ ;  /* 0x011000ff09004388 */ /* 0x000fe20000000c00 */
[----:B------:R-:W-:-:S02]  /*2230*/  @!P4 LEA.HI.X R7, R22, R7, R14, 0x1, P0 ;  /* 0x000000071607c211 */ /* 0x000fc400000f0c0e */
[----:B------:R-:W-:Y:S02]  /*2240*/  CS2R R152, SRZ ;  /* 0x0000000000987805 */ /* 0x000fe4000001ff00 */
[----:B-1----:R-:W-:Y:S01]  /*2250*/  @!P3 LEA R14, P0, R20, R2, 0x1 ;  /* 0x00000002140eb211 */ /* 0x002fe200078008ff */
[----:B------:R-:W-:Y:S01]  /*2260*/  @P4 STS.128 [R9+0x13000], RZ ;  /* 0x013000ff09004388 */ /* 0x000fe20000000c00 */
[----:B------:R-:W-:Y:S01]  /*2270*/  VIADD R2, R232, 0x8 ;  /* 0x00000008e8027836 */ /* 0x000fe20000000000 */
[----:B------:R-:W-:Y:S01]  /*2280*/  LOP3.LUT R11, R220, 0x20, RZ, 0xc0, !PT ;  /* 0x00000020dc0b7812 */ /* 0x000fe200078ec0ff */
[----:B------:R-:W-:Y:S01]  /*2290*/  USHF.R.S32.HI UR20, URZ, 0x1f, UR51 ;  /* 0x0000001fff147899 */ /* 0x000fe20008011433 */
[----:B------:R-:W-:Y:S01]  /*22a0*/  @P3 STS.128 [R9+0x10000], RZ ;  /* 0x010000ff09003388 */ /* 0x000fe20000000c00 */
[----:B------:R-:W-:Y:S01]  /*22b0*/  @!P3 LEA.HI.X R15, R20, R3, R8, 0x1, P0 ;  /* 0x00000003140fb211 */ /* 0x000fe200000f0c08 */
[----:B------:R-:W-:Y:S01]  /*22c0*/  VIADD R3, R232, 0x28 ;  /* 0x00000028e8037836 */ /* 0x000fe20000000000 */
[----:B------:R-:W1:Y:S01]  /*22d0*/  LDCU UR17, c[0x0][0x3b0] ;  /* 0x00007600ff1177ac */ /* 0x000e620008000800 */
[----:B------:R-:W-:Y:S03]  /*22e0*/  @P3 STS.128 [R9+0x12000], RZ ;  /* 0x012000ff09003388 */ /* 0x000fe60000000c00 */
[----:B------:R-:W-:Y:S01]  /*22f0*/  ISETP.GE.AND P0, PT, R3, UR9, PT ;  /* 0x0000000903007c0c */ /* 0x000fe2000bf06270 */
[----:B------:R-:W-:Y:S01]  /*2300*/  @P3 STS.128 [R9+0x14000], RZ ;  /* 0x014000ff09003388 */ /* 0x000fe20000000c00 */
[----:B------:R-:W-:Y:S01]  /*2310*/  IMAD.MOV.U32 R3, RZ, RZ, 0x4 ;  /* 0x00000004ff037424 */ /* 0x000fe200078e00ff */
[----:B------:R-:W-:-:S02]  /*2320*/  UIADD3 UR14, UPT, UPT, UR33, -UR55, -UR43 ;  /* 0x80000037210e7290 */ /* 0x000fc4000fffe82b */
        /* <DEDUP_REMOVED lines=9> */
[----:B------:R-:W-:Y:S02]  /*23c0*/  CS2R R146, SRZ ;  /* 0x0000000000927805 */ /* 0x000fe4000001ff00 */
[----:B------:R-:W-:Y:S01]  /*23d0*/  CS2R R144, SRZ ;  /* 0x0000000000907805 */ /* 0x000fe2000001ff00 */
[----:B------:R3:W-:Y:S01]  /*23e0*/  @!P3 LDGSTS.E.BYPASS.LTC128B.128 [R9+0x14000], desc[UR40][R4.64+0x80] ;  /* 0x140000800409bfae */ /* 0x0007e2000b981a28 */
        /* <DEDUP_REMOVED lines=26> */
[----:B---3--:R-:W-:Y:S01]  /*2590*/  LOP3.LUT R4, R232, 0x20, RZ, 0xfc, !PT ;  /* 0x00000020e8047812 */ /* 0x008fe200078efcff */
[----:B------:R-:W-:Y:S01]  /*25a0*/  @P2 STS.128 [R9+0x8000], RZ ;  /* 0x008000ff09002388 */ /* 0x000fe20000000c00 */
[----:B------:R-:W-:Y:S02]  /*25b0*/  CS2R R94, SRZ ;  /* 0x00000000005e7805 */ /* 0x000fe4000001ff00 */
[----:B------:R-:W-:Y:S02]  /*25c0*/  CS2R R92, SRZ ;  /* 0x00000000005c7805 */ /* 0x000fe4000001ff00 */
[----:B------:R-:W-:Y:S01]  /*25d0*/  ISETP.GE.AND P1, PT, R4, UR9, PT ;  /* 0x0000000904007c0c */ /* 0x000fe2000bf26270 */
[----:B------:R-:W-:Y:S01]  /*25e0*/  @!PT LDS RZ, [RZ] ;  /* 0x00000000fffff984 */ /* 0x000fe20000000800 */
[----:B------:R-:W-:Y:S01]  /*25f0*/  @!PT LDS RZ, [RZ] ;  /* 0x00000000fffff984 */ /* 0x000fe20000000800 */
[----:B------:R-:W-:Y:S01]  /*2600*/  @!PT LDS RZ, [RZ] ;  /* 0x00000000fffff984 */ /* 0x000fe20000000800 */
[----:B------:R-:W-:Y:S01]  /*2610*/  @!P2 LDGSTS.E.BYPASS.LTC128B.128 [R233], desc[UR40][R242.64] ;  /* 0x00000000f2e9afae */ /* 0x000fe2000b981a28 */
        /* <DEDUP_REMOVED lines=11> */
[----:B------:R-:W-:Y:S01]  /*26d0*/  @P2 STS.128 [R233], RZ ;  /* 0x000000ffe9002388 */ /* 0x000fe20000000c00 */
[----:B------:R-:W-:Y:S02]  /*26e0*/  CS2R R80, SRZ ;  /* 0x0000000000507805 */ /* 0x000fe4000001ff00 */
[----:B------:R-:W-:Y:S02]  /*26f0*/  CS2R R74, SRZ ;  /* 0x00000000004a7805 */ /* 0x000fe4000001ff00 */
[----:B------:R-:W-:Y:S01]  /*2700*/  CS2R R72, SRZ ;  /* 0x0000000000487805 */ /* 0x000fe2000001ff00 */
[----:B------:R-:W-:Y:S01]  /*2710*/  @P2 STS.128 [R233+0x1000], RZ ;  /* 0x001000ffe9002388 */ /* 0x000fe20000000c00 */
[----:B------:R-:W-:-:S02]  /*2720*/  CS2R R70, SRZ ;  /* 0x0000000000467805 */ /* 0x000fc4000001ff00 */
[----:B------:R-:W-:Y:S01]  /*2730*/  CS2R R68, SRZ ;  /* 0x0000000000447805 */ /* 0x000fe2000001ff00 */
[----:B------:R-:W-:Y:S01]  /*2740*/  USHF.L.U32 UR60, UR60, 0x3, URZ ;  /* 0x000000033c3c7899 */ /* 0x000fe200080006ff */
[----:B------:R-:W-:Y:S01]  /*2750*/  @P2 STS.128 [R233+0x2000], RZ ;  /* 0x002000ffe9002388 */ /* 0x000fe20000000c00 */
[----:B------:R-:W-:Y:S01]  /*2760*/  ISETP.GE.AND P2, PT, R2, UR9, PT ;  /* 0x0000000902007c0c */ /* 0x000fe2000bf46270 */
[----:B------:R-:W3:Y:S02]  /*2770*/  LDCU UR11, c[0x0][0x504] ;  /* 0x0000a080ff0b77ac */ /* 0x000ee40008000800 */
[----:B------:R-:W-:Y:S01]  /*2780*/  @!PT LDS RZ, [RZ] ;  /* 0x00000000fffff984 */ /* 0x000fe20000000800 */
[----:B------:R-:W-:Y:S01]  /*2790*/  @!PT LDS RZ, [RZ] ;  /* 0x00000000fffff984 */ /* 0x000fe20000000800 */
[----:B------:R-:W-:Y:S01]  /*27a0*/  @!PT LDS RZ, [RZ] ;  /* 0x00000000fffff984 */ /* 0x000fe20000000800 */
[----:B------:R-:W-:Y:S01]  /*27b0*/  @!P4 LDGSTS.E.BYPASS.LTC128B.128 [R9+0x9000], desc[UR40][R6.64] ;  /* 0x090000000609cfae */ /* 0x000fe2000b981a28 */
[----:B------:R-:W4:Y:S03]  /*27c0*/  LDCU UR10, c[0x0][0x508] ;  /* 0x0000a100ff0a77ac */ /* 0x000f260008000800 */
[----:B------:R-:W-:Y:S01]  /*27d0*/  @!P4 LDGSTS.E.BYPASS.LTC128B.128 [R9+0xb000], desc[UR40][R6.64+0x40] ;  /* 0x0b0000400609cfae */ /* 0x000fe2000b981a28 */
[----:B------:R-:W1:Y:S03]  /*27e0*/  LDCU UR16, c[0x0][0x45c] ;  /* 0x00008b80ff1077ac */ /* 0x000e660008000800 */
[----:B------:R2:W-:Y:S01]  /*27f0*/  @!P4 LDGSTS.E.BYPASS.LTC128B.128 [R9+0xd000], desc[UR40][R6.64+0x80] ;  /* 0x0d0000800609cfae */ /* 0x0005e2000b981a28 */
[----:B------:R-:W1:Y:S03]  /*2800*/  LDCU.U8 UR15, c[0x0][0x4f8] ;  /* 0x00009f00ff0f77ac */ /* 0x000e660008000000 */
[----:B------:R-:W-:Y:S04]  /*2810*/  @P4 STS.128 [R9+0x9000], RZ ;  /* 0x009000ff09004388 */ /* 0x000fe80000000c00 */
[----:B------:R-:W-:Y:S04]  /*2820*/  @P4 STS.128 [R9+0xb000], RZ ;  /* 0x00b000ff09004388 */ /* 0x000fe80000000c00 */
[----:B------:R-:W-:Y:S04]  /*2830*/  @P4 STS.128 [R9+0xd000], RZ ;  /* 0x00d000ff09004388 */ /* 0x000fe80000000c00 */
[----:B------:R-:W-:Y:S04]  /*2840*/  @P3 STS.128 [R9+0xa000], RZ ;  /* 0x00a000ff09003388 */ /* 0x000fe80000000c00 */
[----:B------:R-:W-:Y:S04]  /*2850*/  @P3 STS.128 [R9+0xc000], RZ ;  /* 0x00c000ff09003388 */ /* 0x000fe80000000c00 */
[----:B------:R3:W-:Y:S01]  /*2860*/  @P3 STS.128 [R9+0xe000], RZ ;  /* 0x00e000ff09003388 */ /* 0x0007e20000000c00 */
[----:B--2---:R-:W-:-:S03]  /*2870*/  IMAD.WIDE.U32 R6, R232, R3, UR18 ;  /* 0x00000012e8067e25 */ /* 0x004fc6000f8e0003 */
[----:B------:R-:W-:Y:S01]  /*2880*/  @!PT LDS RZ, [RZ] ;  /* 0x00000000fffff984 */ /* 0x000fe20000000800 */
[----:B------:R-:W-:Y:S01]  /*2890*/  @!PT LDS RZ, [RZ] ;  /* 0x00000000fffff984 */ /* 0x000fe20000000800 */
[----:B------:R-:W-:Y:S01]  /*28a0*/  @!PT LDS RZ, [RZ] ;  /* 0x00000000fffff984 */ /* 0x000fe20000000800 */
[----:B------:R-:W-:Y:S04]  /*28b0*/  @!P3 LDGSTS.E.BYPASS.LTC128B.128 [R9+0xa000], desc[UR40][R14.64] ;  /* 0x0a0000000e09bfae */ /* 0x000fe8000b981a28 */
[----:B------:R-:W-:Y:S04]  /*28c0*/  @!P3 LDGSTS.E.BYPASS.LTC128B.128 [R9+0xc000], desc[UR40][R14.64+0x40] ;  /* 0x0c0000400e09bfae */ /* 0x000fe8000b981a28 */
[----:B------:R-:W-:Y:S01]  /*28d0*/  @!P3 LDGSTS.E.BYPASS.LTC128B.128 [R9+0xe000], desc[UR40][R14.64+0x80] ;  /* 0x0e0000800e09bfae */ /* 0x000fe2000b981a28 */
[----:B------:R-:W-:Y:S01]  /*28e0*/  ISETP.GE.AND P3, PT, R232, UR9, PT ;  /* 0x00000009e8007c0c */ /* 0x000fe2000bf66270 */
[----:B------:R-:W-:Y:S01]  /*28f0*/  IMAD.SHL.U32 R5, R10, 0x4, RZ ;  /* 0x000000040a057824 */ /* 0x000fe200078e00ff */
[----:B------:R-:W2:Y:S01]  /*2900*/  LDCU UR9, c[0x0][0x3e0] ;  /* 0x00007c00ff0977ac */ /* 0x000ea20008000800 */
[----:B------:R-:W0:Y:S04]  /*2910*/  LDGDEPBAR ;  /* 0x00000000000079af */ /* 0x000e280000000000 */
[----:B------:R-:W5:Y:S04]  /*2920*/  @!P2 LDG.E R230, desc[UR40][R6.64+0x20] ;  /* 0x0000202806e6a981 */ /* 0x000f68000c1e1900 */
[----:B------:R-:W5:Y:S04]  /*2930*/  @!P1 LDG.E R229, desc[UR40][R6.64+0x80] ;  /* 0x0000802806e59981 */ /* 0x000f68000c1e1900 */
[----:B------:R-:W5:Y:S04]  /*2940*/  @!P3 LDG.E R231, desc[UR40][R6.64] ;  /* 0x0000002806e7b981 */ /* 0x000f68000c1e1900 */
[----:B------:R4:W5:Y:S01]  /*2950*/  @!P0 LDG.E R228, desc[UR40][R6.64+0xa0] ;  /* 0x0000a02806e48981 */ /* 0x000962000c1e1900 */
[----:B------:R-:W-:-:S04]  /*2960*/  DEPBAR.LE SB0, 0x1 ;  /* 0x000080400000791a */ /* 0x000fc80000000000 */
[----:B------:R-:W-:Y:S06]  /*2970*/  BAR.SYNC.DEFER_BLOCKING 0x0 ;  /* 0x0000000000007b1d */ /* 0x000fec0000010000 */
[----:B------:R-:W2:Y:S04]  /*2980*/  LDG.E.64 R234, desc[UR40][R12.64+0x8] ;  /* 0x000008280cea7981 */ /* 0x000ea8000c1e1b00 */
[----:B------:R1:W2:Y:S01]  /*2990*/  LDG.E.64 R2, desc[UR40][R12.64] ;  /* 0x000000280c027981 */ /* 0x0002a2000c1e1b00 */
[----:B------:R-:W-:Y:S01]  /*29a0*/  IMAD.SHL.U32 R4, R10, 0x10, RZ ;  /* 0x000000100a047824 */ /* 0x000fe200078e00ff */
[----:B------:R-:W-:-:S04]  /*29b0*/  LOP3.LUT R5, R5, 0x18, RZ, 0xc0, !PT ;  /* 0x0000001805057812 */ /* 0x000fc800078ec0ff */
[----:B------:R-:W-:Y:S02]  /*29c0*/  LOP3.LUT R11, R11, 0x3c00, R4, 0xf8, !PT ;  /* 0x00003c000b0b7812 */ /* 0x000fe400078ef804 */
[----:B----4-:R-:W-:Y:S02]  /*29d0*/  LOP3.LUT R7, R5, 0xc0, R220, 0xf8, !PT ;  /* 0x000000c005077812 */ /* 0x010fe400078ef8dc */
[----:B------:R-:W-:Y:S02]  /*29e0*/  LOP3.LUT R11, R11, 0x100, R4, 0xf8, !PT ;  /* 0x000001000b0b7812 */ /* 0x000fe400078ef804 */
[----:B------:R-:W-:-:S04]  /*29f0*/  LOP3.LUT R224, R7, 0x8, R10, 0x78, !PT ;  /* 0x0000000807e07812 */ /* 0x000fc800078e780a */
[----:B------:R-:W-:-:S04]  /*2a00*/  LOP3.LUT R224, R11, R224, RZ, 0xfc, !PT ;  /* 0x000000e00be07212 */ /* 0x000fc800078efcff */
[----:B------:R-:W-:-:S05]  /*2a10*/  LEA R224, R224, UR5, 0x1 ;  /* 0x00000005e0e07c11 */ /* 0x000fca000f8e08ff */
[----:B------:R-:W4:Y:S04]  /*2a20*/  LDSM.16.M88.4 R172, [R224+0xf000] ;  /* 0x00f00000e0ac783b */ /* 0x000f280000000200 */
[----:B------:R-:W2:Y:S04]  /*2a30*/  LDSM.16.M88.4 R176, [R224+0xf400] ;  /* 0x00f40000e0b0783b */ /* 0x000ea80000000200 */
[----:B------:R-:W2:Y:S04]  /*2a40*/  LDSM.16.M88.4 R188, [R224+0x11000] ;  /* 0x01100000e0bc783b */ /* 0x000ea80000000200 */
[----:B------:R-:W2:Y:S04]  /*2a50*/  LDSM.16.M88.4 R192, [R224+0x11400] ;  /* 0x01140000e0c0783b */ /* 0x000ea80000000200 */
[----:B------:R-:W2:Y:S04]  /*2a60*/  LDSM.16.M88.4 R204, [R224+0x13000] ;  /* 0x01300000e0cc783b */ /* 0x000ea80000000200 */
[----:B------:R-:W2:Y:S01]  /*2a70*/  LDSM.16.M88.4 R208, [R224+0x13400] ;  /* 0x01340000e0d0783b */ /* 0x000ea20000000200 */
[----:B---3--:R-:W-:-:S04]  /*2a80*/  SHF.R.U32.HI R9, RZ, 0x4, R10 ;  /* 0x00000004ff097819 */ /* 0x008fc8000001160a */
[----:B------:R-:W-:Y:S02]  /*2a90*/  LOP3.LUT R9, R9, 0x8, RZ, 0xc0, !PT ;  /* 0x0000000809097812 */ /* 0x000fe400078ec0ff */
[----:B------:R-:W-:Y:S02]  /*2aa0*/  LOP3.LUT P0, RZ, R10, 0x4, RZ, 0xc0, !PT ;  /* 0x000000040aff7812 */ /* 0x000fe4000780c0ff */
[----:B------:R-:W-:Y:S02]  /*2ab0*/  LOP3.LUT R9, R9, 0x10, R10, 0xf8, !PT ;  /* 0x0000001009097812 */ /* 0x000fe400078ef80a */
[----:B------:R-:W-:Y:S02]  /*2ac0*/  LOP3.LUT R7, R7, 0x8, R0, 0x78, !PT ;  /* 0x0000000807077812 */ /* 0x000fe400078e7800 */
[----:B-1----:R-:W-:Y:S02]  /*2ad0*/  LOP3.LUT R13, R220, 0x120, RZ, 0xc0, !PT ;  /* 0x00000120dc0d7812 */ /* 0x002fe400078ec0ff */
[----:B------:R-:W-:-:S02]  /*2ae0*/  LOP3.LUT R0, R9, 0xc0, R220, 0xf8, !PT ;  /* 0x000000c009007812 */ /* 0x000fc400078ef8dc */
[----:B------:R-:W-:Y:S02]  /*2af0*/  LOP3.LUT R222, R13, 0x200, R4, 0xf8, !PT ;  /* 0x000002000dde7812 */ /* 0x000fe400078ef804 */
[----:B------:R-:W-:Y:S01]  /*2b00*/  LOP3.LUT R5, R0, R5, RZ, 0x3c, !PT ;  /* 0x0000000500057212 */ /* 0x000fe200078e3cff */
[----:B------:R-:W-:Y:S01]  /*2b10*/  VIADD R4, R224, 0xf000 ;  /* 0x0000f000e0047836 */ /* 0x000fe20000000000 */
[----:B------:R-:W-:Y:S02]  /*2b20*/  LOP3.LUT R222, R222, R7, RZ, 0xfc, !PT ;  /* 0x00000007dede7212 */ /* 0x000fe400078efcff */
[----:B------:R-:W-:Y:S01]  /*2b30*/  LOP3.LUT R220, R5, 0x120, R220, 0xf8, !PT ;  /* 0x0000012005dc7812 */ /* 0x000fe200078ef8dc */
[----:B------:R-:W-:Y:S01]  /*2b40*/  VIADD R0, R224, 0xf020 ;  /* 0x0000f020e0007836 */ /* 0x000fe20000000000 */
[----:B------:R-:W-:Y:S01]  /*2b50*/  LEA R222, R222, UR5, 0x1 ;  /* 0x00000005dede7c11 */ /* 0x000fe2000f8e08ff */
[----:B------:R-:W-:Y:S01]  /*2b60*/  @P0 VIADD R0, R4, 0xffffffe0 ;  /* 0xffffffe004000836 */ /* 0x000fe20000000000 */
[----:B------:R-:W-:-:S03]  /*2b70*/  LEA R220, R220, UR5, 0x1 ;  /* 0x00000005dcdc7c11 */ /* 0x000fc6000f8e08ff */
[----:B------:R-:W-:Y:S01]  /*2b80*/  VIADD R222, R222, UR8 ;  /* 0x00000008dede7c36 */ /* 0x000fe20008000000 */
[----:B------:R-:W1:Y:S01]  /*2b90*/  LDSM.16.M88.4 R180, [R0] ;  /* 0x0000000000b4783b */ /* 0x000e620000000200 */
[----:B------:R-:W-:-:S03]  /*2ba0*/  VIADD R220, R220, UR8 ;  /* 0x00000008dcdc7c36 */ /* 0x000fc60008000000 */
[----:B------:R-:W3:Y:S04]  /*2bb0*/  LDSM.16.M88.4 R184, [R0+0x400] ;  /* 0x0004000000b8783b */ /* 0x000ee80000000200 */
[----:B------:R-:W1:Y:S04]  /*2bc0*/  LDSM.16.M88.4 R196, [R0+0x2000] ;  /* 0x0020000000c4783b */ /* 0x000e680000000200 */
[----:B------:R-:W1:Y:S04]  /*2bd0*/  LDSM.16.M88.4 R200, [R0+0x2400] ;  /* 0x0024000000c8783b */ /* 0x000e680000000200 */
[----:B------:R-:W1:Y:S04]  /*2be0*/  LDSM.16.M88.4 R212, [R0+0x4000] ;  /* 0x0040000000d4783b */ /* 0x000e680000000200 */
[----:B------:R4:W1:Y:S01]  /*2bf0*/  LDSM.16.M88.4 R216, [R0+0x4400] ;  /* 0x0044000000d8783b */ /* 0x0008620000000200 */
[----:B------:R-:W-:-:S02]  /*2c00*/  UIADD3 UR14, UPT, UPT, UR14, 0x80, URZ ;  /* 0x000000800e0e7890 */ /* 0x000fc4000fffe0ff */
[----:B------:R-:W-:Y:S01]  /*2c10*/  USHF.L.U32 UR17, UR17, 0x6, URZ ;  /* 0x0000000611117899 */ /* 0x000fe200080006ff */
[----:B--2---:R-:W-:-:S04]  /*2c20*/  IADD3 R236, P2, P1, R234, UR51, R236 ;  /* 0x00000033eaec7c10 */ /* 0x004fc8000f95e0ec */
[----:B------:R-:W-:Y:S01]  /*2c30*/  IADD3.X R234, PT, PT, R235, UR20, RZ, P2, P1 ;  /* 0x00000014ebea7c10 */ /* 0x000fe200097e24ff */
[----:B------:R-:W2:Y:S01]  /*2c40*/  LDCU UR20, c[0x0][0x590] ;  /* 0x0000b200ff1477ac */ /* 0x000ea20008000800 */
[----:B------:R-:W-:Y:S01]  /*2c50*/  R2UR UR56, R3 ;  /* 0x00000000033872ca */ /* 0x000fe200000e0000 */
[----:B------:R-:W-:Y:S01]  /*2c60*/  IMAD.MOV.U32 R3, RZ, RZ, 0x20 ;  /* 0x00000020ff037424 */ /* 0x000fe200078e00ff */
[----:B------:R-:W-:-:S04]  /*2c70*/  R2UR UR57, R2 ;  /* 0x00000000023972ca */ /* 0x000fc800000e0000 */
[----:B------:R-:W-:Y:S01]  /*2c80*/  SEL R3, R3, 0xffffffe0, !P0 ;  /* 0xffffffe003037807 */ /* 0x000fe20004000000 */
[----:B------:R-:W-:Y:S02]  /*2c90*/  IMAD.MOV.U32 R2, RZ, RZ, 0x20 ;  /* 0x00000020ff027424 */ /* 0x000fe400078e00ff */
[----:B------:R-:W-:Y:S02]  /*2ca0*/  IMAD.MOV.U32 R235, RZ, RZ, 0x4 ;  /* 0x00000004ffeb7424 */ /* 0x000fe400078e00ff */
[----:B----4-:R-:W-:Y:S02]  /*2cb0*/  IMAD.IADD R0, R224, 0x1, R3 ;  /* 0x00000001e0007824 */ /* 0x010fe400078e0203 */
[----:B------:R-:W-:Y:S02]  /*2cc0*/  UIADD3 UR52, UPT, UPT, UR56, -0x4498517b, URZ ;  /* 0xbb67ae8538347890 */ /* 0x000fe4000fffe0ff */
[----:B------:R-:W-:Y:S02]  /*2cd0*/  UIADD3 UR55, UPT, UPT, UR57, -0x61c88647, URZ ;  /* 0x9e3779b939377890 */ /* 0x000fe4000fffe0ff */
[----:B--2---:R-:W-:-:S02]  /*2ce0*/  USHF.L.U32 UR20, UR20, 0x6, URZ ;  /* 0x0000000614147899 */ /* 0x004fc400080006ff */
[----:B------:R-:W-:Y:S02]  /*2cf0*/  UIADD3 UR51, UPT, UPT, UR57, 0x3c6ef372, URZ ;  /* 0x3c6ef37239337890 */ /* 0x000fe4000fffe0ff */
[----:B------:R-:W-:Y:S02]  /*2d00*/  UIADD3 UR50, UPT, UPT, UR56, 0x76cf5d0a, URZ ;  /* 0x76cf5d0a38327890 */ /* 0x000fe4000fffe0ff */
[----:B------:R-:W-:Y:S02]  /*2d10*/  UIADD3 UR49, UPT, UPT, UR57, -0x255992d5, URZ ;  /* 0xdaa66d2b39317890 */ /* 0x000fe4000fffe0ff */
[----:B------:R-:W-:Y:S02]  /*2d20*/  UIADD3 UR48, UPT, UPT, UR56, 0x32370b8f, URZ ;  /* 0x32370b8f38307890 */ /* 0x000fe4000fffe0ff */
[----:B------:R-:W-:Y:S02]  /*2d30*/  UIADD3 UR36, UPT, UPT, UR57, 0x78dde6e4, URZ ;  /* 0x78dde6e439247890 */ /* 0x000fe4000fffe0ff */
[----:B------:R-:W-:-:S02]  /*2d40*/  UIADD3 UR33, UPT, UPT, UR56, -0x126145ec, URZ ;  /* 0xed9eba1438217890 */ /* 0x000fc4000fffe0ff */
[----:B------:R-:W-:Y:S02]  /*2d50*/  UIADD3 UR30, UPT, UPT, UR57, 0x1715609d, URZ ;  /* 0x1715609d391e7890 */ /* 0x000fe4000fffe0ff */
[----:B------:R-:W-:Y:S02]  /*2d60*/  UIADD3 UR23, UPT, UPT, UR56, -0x56f99767, URZ ;  /* 0xa906689938177890 */ /* 0x000fe4000fffe0ff */
[----:B------:R-:W-:Y:S02]  /*2d70*/  UIADD3 UR22, UPT, UPT, UR57, -0x4ab325aa, URZ ;  /* 0xb54cda5639167890 */ /* 0x000fe4000fffe0ff */
[----:B-1-3--:R-:W-:-:S12]  /*2d80*/  UIADD3 UR21, UPT, UPT, UR56, 0x646e171e, URZ ;  /* 0x646e171e38157890 */ /* 0x00afd8000fffe0ff */
.L_x_831:
        /* <DEDUP_REMOVED lines=99> */
.L_x_827:
        /* <DEDUP_REMOVED lines=159> */
.L_x_828:
[----:B------:R-:W-:Y:S01]  /*3db0*/  FSETP.NEU.FTZ.AND P0, PT, R230, -INF , PT ;  /* 0xff800000e600780b */ /* 0x000fe20003f1d000 */
[----:B------:R-:W1:Y:S01]  /*3dc0*/  S2R R221, SR_TID.X ;  /* 0x0000000000dd7919 */ /* 0x000e620000002100 */
[----:B------:R-:W-:Y:S01]  /*3dd0*/  FSETP.NEU.FTZ.AND P1, PT, R231, -INF , PT ;  /* 0xff800000e700780b */ /* 0x000fe20003f3d000 */
[----:B------:R-:W-:Y:S01]  /*3de0*/  FMUL.FTZ R252, R228, 1.4426950216293334961 ;  /* 0x3fb8aa3be4fc7820 */ /* 0x000fe20000410000 */
[----:B------:R-:W-:Y:S01]  /*3df0*/  FMUL.FTZ R43, R229, 1.4426950216293334961 ;  /* 0x3fb8aa3be52b7820 */ /* 0x000fe20000410000 */
[----:B------:R-:W-:Y:S02]  /*3e00*/  IMAD.U32 R64, RZ, RZ, UR47 ;  /* 0x0000002fff407e24 */ /* 0x000fe4000f8e00ff */
[----:B------:R-:W-:Y:S01]  /*3e10*/  FMUL.FTZ R36, R230, 1.4426950216293334961 ;  /* 0x3fb8aa3be6247820 */ /* 0x000fe20000410000 */
[----:B------:R-:W-:Y:S02]  /*3e20*/  IMAD.U32 R67, RZ, RZ, UR54 ;  /* 0x00000036ff437e24 */ /* 0x000fe4000f8e00ff */
[----:B------:R-:W-:Y:S01]  /*3e30*/  FMUL.FTZ R37, R231, 1.4426950216293334961 ;  /* 0x3fb8aa3be7257820 */ /* 0x000fe20000410000 */
[----:B------:R-:W-:Y:S01]  /*3e40*/  IMAD.WIDE.U32 R168, R236, -0x2daee0ad, RZ ;  /* 0xd2511f53eca87825 */ /* 0x000fe200078e00ff */
[----:B------:R-:W-:Y:S02]  /*3e50*/  UISETP.GT.AND UP0, UPT, UR54, UR53, UPT ;  /* 0x000000353600728c */ /* 0x000fe4000bf04270 */
[----:B------:R-:W-:Y:S02]  /*3e60*/  FSEL R36, R36, RZ, P0 ;  /* 0x000000ff24247208 */ /* 0x000fe40000000000 */
[----:B------:R-:W-:Y:S02]  /*3e70*/  FSETP.NEU.FTZ.AND P0, PT, R228, -INF , PT ;  /* 0xff800000e400780b */ /* 0x000fe40003f1d000 */
[----:B------:R-:W-:Y:S01]  /*3e80*/  FSEL R37, R37, RZ, P1 ;  /* 0x000000ff25257208 */ /* 0x000fe20000800000 */
[--C-:B------:R-:W-:Y:S01]  /*3e90*/  FFMA.FTZ R45, R23, UR16, -R36.reuse ;  /* 0x00000010172d7c23 */ /* 0x100fe20008010824 */
[----:B------:R-:W-:Y:S01]  /*3ea0*/  FSEL R252, R252, RZ, P0 ;  /* 0x000000fffcfc7208 */ /* 0x000fe20000000000 */
[----:B------:R-:W-:Y:S01]  /*3eb0*/  FFMA.FTZ R41, R18, UR16, -R36 ;  /* 0x0000001012297c23 */ /* 0x000fe20008010824 */
[----:B------:R-:W-:Y:S01]  /*3ec0*/  FSETP.NEU.FTZ.AND P1, PT, R229, -INF , PT ;  /* 0xff800000e500780b */ /* 0x000fe20003f3d000 */
[--C-:B------:R-:W-:Y:S01]  /*3ed0*/  FFMA.FTZ R42, R21, UR16, -R37.reuse ;  /* 0x00000010152a7c23 */ /* 0x100fe20008010825 */
[----:B------:R-:W-:Y:S01]  /*3ee0*/  FFMA.FTZ R49, R4, UR16, -R37 ;  /* 0x0000001004317c23 */ /* 0x000fe20008010825 */
[----:B------:R-:W-:Y:S01]  /*3ef0*/  FFMA.FTZ R60, R14, UR16, -R252 ;  /* 0x000000100e3c7c23 */ /* 0x000fe200080108fc */
[----:B------:R-:W-:Y:S01]  /*3f00*/  FSEL R43, R43, RZ, P1 ;  /* 0x000000ff2b2b7208 */ /* 0x000fe20000800000 */
[----:B------:R-:W-:Y:S01]  /*3f10*/  FFMA.FTZ R40, R19, UR16, -R36 ;  /* 0x0000001013287c23 */ /* 0x000fe20008010824 */
[--C-:B------:R-:W-:Y:S01]  /*3f20*/  FFMA.FTZ R59, R15, UR16, -R252.reuse ;  /* 0x000000100f3b7c23 */ /* 0x100fe200080108fc */
[--C-:B------:R-:W-:Y:S01]  /*3f30*/  FFMA.FTZ R55, R11, UR16, -R252.reuse ;  /* 0x000000100b377c23 */ /* 0x100fe200080108fc */
[--C-:B------:R-:W-:Y:S01]  /*3f40*/  FFMA.FTZ R52, R10, UR16, -R252.reuse ;  /* 0x000000100a347c23 */ /* 0x100fe200080108fc */
[--C-:B------:R-:W-:Y:S01]  /*3f50*/  FFMA.FTZ R66, R28, UR16, -R43.reuse ;  /* 0x000000101c427c23 */ /* 0x100fe2000801082b */
[--C-:B------:R-:W-:Y:S01]  /*3f60*/  FFMA.FTZ R65, R29, UR16, -R43.reuse ;  /* 0x000000101d417c23 */ /* 0x100fe2000801082b */
[----:B------:R-:W-:Y:S01]  /*3f70*/  FFMA.FTZ R44, R9, UR16, -R43 ;  /* 0x00000010092c7c23 */ /* 0x000fe2000801082b */
[----:B------:R-:W-:Y:S01]  /*3f80*/  FFMA.FTZ R51, R27, UR16, -R252 ;  /* 0x000000101b337c23 */ /* 0x000fe200080108fc */
[--C-:B-1----:R-:W-:Y:S01]  /*3f90*/  SHF.R.U32.HI R39, RZ, 0x6, R221.reuse ;  /* 0x00000006ff277819 */ /* 0x102fe200000116dd */
[C---:B------:R-:W-:Y:S01]  /*3fa0*/  IMAD.SHL.U32 R166, R221.reuse, 0x10, RZ ;  /* 0x00000010dda67824 */ /* 0x040fe200078e00ff */
[----:B------:R-:W-:Y:S01]  /*3fb0*/  SHF.R.U32.HI R170, RZ, 0x5, R221 ;  /* 0x00000005ffaa7819 */ /* 0x000fe200000116dd */
[C---:B------:R-:W-:Y:S01]  /*3fc0*/  IMAD.SHL.U32 R165, R221.reuse, 0x20, RZ ;  /* 0x00000020dda57824 */ /* 0x040fe200078e00ff */
[----:B------:R-:W-:Y:S01]  /*3fd0*/  LOP3.LUT P0, RZ, R221, 0x8, RZ, 0xc0, !PT ;  /* 0x00000008ddff7812 */ /* 0x000fe2000780c0ff */
[----:B------:R-:W-:Y:S01]  /*3fe0*/  IMAD R64, R64, 0x4, R39 ;  /* 0x0000000440407824 */ /* 0x000fe200078e0227 */
[----:B------:R-:W-:Y:S01]  /*3ff0*/  LOP3.LUT R170, R170, 0x1, RZ, 0xc0, !PT ;  /* 0x00000001aaaa7812 */ /* 0x000fe200078ec0ff */
[----:B------:R-:W-:Y:S01]  /*4000*/  FFMA.FTZ R39, R22, UR16, -R36 ;  /* 0x0000001016277c23 */ /* 0x000fe20008010824 */
[----:B------:R-:W-:Y:S01]  /*4010*/  LOP3.LUT R167, R165, 0xc0, RZ, 0xc0, !PT ;  /* 0x000000c0a5a77812 */ /* 0x000fe200078ec0ff */
[----:B------:R-:W-:Y:S01]  /*4020*/  MUFU.EX2 R4, R44 ;  /* 0x0000002c00047308 */ /* 0x000fe20000000800 */
[----:B------:R-:W-:Y:S01]  /*4030*/  LOP3.LUT R169, R64, UR56, R169, 0x96, !PT ;  /* 0x0000003840a97c12 */ /* 0x000fe2000f8e96a9 */
[----:B------:R-:W-:Y:S01]  /*4040*/  IMAD R67, R67, 0x4, R170 ;  /* 0x0000000443437824 */ /* 0x000fe200078e02aa */
[C---:B------:R-:W-:Y:S01]  /*4050*/  LOP3.LUT R171, R165.reuse, 0x7400, RZ, 0xc0, !PT ;  /* 0x00007400a5ab7812 */ /* 0x040fe200078ec0ff */
[--C-:B------:R-:W-:Y:S01]  /*4060*/  FFMA.FTZ R47, R34, UR16, -R36.reuse ;  /* 0x00000010222f7c23 */ /* 0x100fe20008010824 */
[----:B------:R-:W-:Y:S01]  /*4070*/  LOP3.LUT R165, R165, 0x120, RZ, 0xc0, !PT ;  /* 0x00000120a5a57812 */ /* 0x000fe200078ec0ff */
[--C-:B------:R-:W-:Y:S01]  /*4080*/  FFMA.FTZ R46, R35, UR16, -R36.reuse ;  /* 0x00000010232e7c23 */ /* 0x100fe20008010824 */
[--C-:B------:R-:W-:Y:S01]  /*4090*/  FFMA.FTZ R38, R7, UR16, -R36.reuse ;  /* 0x0000001007267c23 */ /* 0x100fe20008010824 */
[----:B------:R-:W-:Y:S01]  /*40a0*/  FFMA.FTZ R36, R6, UR16, -R36 ;  /* 0x0000001006247c23 */ /* 0x000fe20008010824 */
[C---:B------:R-:W-:Y:S02]  /*40b0*/  VIADD R64, R67.reuse, 0x2 ;  /* 0x0000000243407836 */ /* 0x040fe40000000000 */
[----:B------:R-:W-:Y:S01]  /*40c0*/  FFMA.FTZ R50, R26, UR16, -R252 ;  /* 0x000000101a327c23 */ /* 0x000fe200080108fc */
[----:B------:R-:W-:Y:S01]  /*40d0*/  IMAD.WIDE.U32 R226, R67, -0x326172a9, RZ ;  /* 0xcd9e8d5743e27825 */ /* 0x000fe200078e00ff */
[----:B------:R-:W-:Y:S02]  /*40e0*/  LOP3.LUT R67, R166, 0x1c0, RZ, 0xc0, !PT ;  /* 0x000001c0a6437812 */ /* 0x000fe400078ec0ff */
[----:B------:R-:W-:Y:S01]  /*40f0*/  LOP3.LUT R166, R165, 0x200, R166, 0xf8, !PT ;  /* 0x00000200a5a67812 */ /* 0x000fe200078ef8a6 */
[----:B------:R-:W-:Y:S01]  /*4100*/  IMAD.WIDE.U32 R6, R169, -0x326172a9, RZ ;  /* 0xcd9e8d57a9067825 */ /* 0x000fe200078e00ff */
[----:B------:R-:W-:Y:S02]  /*4110*/  LOP3.LUT R169, R234, UR57, R227, 0x96, !PT ;  /* 0x00000039eaa97c12 */ /* 0x000fe4000f8e96e3 */
[----:B------:R-:W-:Y:S01]  /*4120*/  SHF.R.U32.HI R165, RZ, 0x1, R221 ;  /* 0x00000001ffa57819 */ /* 0x000fe200000116dd */
[----:B------:R-:W-:Y:S01]  /*4130*/  IMAD.SHL.U32 R250, R221, 0x2, RZ ;  /* 0x00000002ddfa7824 */ /* 0x000fe200078e00ff */
[----:B------:R-:W-:Y:S01]  /*4140*/  LOP3.LUT R226, R226, UR55, R7, 0x96, !PT ;  /* 0x00000037e2e27c12 */ /* 0x000fe2000f8e9607 */
[----:B------:R-:W-:Y:S04]  /*4150*/  IMAD.WIDE.U32 R14, R64, -0x326172a9, RZ ;  /* 0xcd9e8d57400e7825 */ /* 0x000fe800078e00ff */
[----:B------:R-:W-:Y:S01]  /*4160*/  FFMA.FTZ R61, R33, UR16, -R37 ;  /* 0x00000010213d7c23 */ /* 0x000fe20008010825 */
[--C-:B------:R-:W-:Y:S01]  /*4170*/  LOP3.LUT R64, R67, 0x38, R250.reuse, 0xf8, !PT ;  /* 0x0000003843407812 */ /* 0x100fe200078ef8fa */
[----:B------:R-:W-:Y:S01]  /*4180*/  IMAD.SHL.U32 R164, R221, 0x4, RZ ;  /* 0x00000004dda47824 */ /* 0x000fe200078e00ff */
[----:B------:R-:W-:Y:S01]  /*4190*/  LOP3.LUT R67, R234, UR57, R15, 0x96, !PT ;  /* 0x00000039ea437c12 */ /* 0x000fe2000f8e960f */
[----:B------:R-:W-:Y:S01]  /*41a0*/  IMAD.WIDE.U32 R226, R226, -0x2daee0ad, RZ ;  /* 0xd2511f53e2e27825 */ /* 0x000fe200078e00ff */
[----:B------:R-:W-:Y:S01]  /*41b0*/  LOP3.LUT R170, R14, UR55, R7, 0x96, !PT ;  /* 0x000000370eaa7c12 */ /* 0x000fe2000f8e9607 */
[----:B------:R-:W-:Y:S01]  /*41c0*/  MUFU.EX2 R33, R55 ;  /* 0x0000003700217308 */ /* 0x000fe20000000800 */
[----:B------:R-:W-:Y:S01]  /*41d0*/  LOP3.LUT R250, R171, 0x6, R250, 0xf8, !PT ;  /* 0x00000006abfa7812 */ /* 0x000fe200078ef8fa */
[----:B------:R-:W-:Y:S01]  /*41e0*/  IMAD.WIDE.U32 R18, R169, -0x2daee0ad, RZ ;  /* 0xd2511f53a9127825 */ /* 0x000fe200078e00ff */
[----:B------:R-:W-:Y:S03]  /*41f0*/  LOP3.LUT R164, R167, 0x18, R164, 0xf8, !PT ;  /* 0x00000018a7a47812 */ /* 0x000fe600078ef8a4 */
[----:B------:R-:W-:Y:S01]  /*4200*/  FFMA.FTZ R62, R32, UR16, -R37 ;  /* 0x00000010203e7c23 */ /* 0x000fe20008010825 */
[----:B------:R-:W-:Y:S01]  /*4210*/  IMAD.WIDE.U32 R10, R67, -0x2daee0ad, RZ ;  /* 0xd2511f53430a7825 */ /* 0x000fe200078e00ff */
[----:B------:R-:W-:Y:S02]  /*4220*/  LOP3.LUT R223, R168, UR52, R19, 0x96, !PT ;  /* 0x00000034a8df7c12 */ /* 0x000fe4000f8e9613 */
[----:B------:R-:W-:Y:S01]  /*4230*/  LOP3.LUT R169, R18, UR50, R227, 0x96, !PT ;  /* 0x0000003212a97c12 */ /* 0x000fe2000f8e96e3 */
[----:B------:R-:W-:Y:S01]  /*4240*/  IMAD.WIDE.U32 R170, R170, -0x2daee0ad, RZ ;  /* 0xd2511f53aaaa7825 */ /* 0x000fe200078e00ff */
[----:B------:R-:W-:Y:S02]  /*4250*/  LOP3.LUT R168, R168, UR52, R11, 0x96, !PT ;  /* 0x00000034a8a87c12 */ /* 0x000fe4000f8e960b */
[----:B------:R-:W-:Y:S01]  /*4260*/  LOP3.LUT R67, R64, 0x20, R165, 0x78, !PT ;  /* 0x0000002040437812 */ /* 0x000fe200078e78a5 */
[----:B------:R-:W-:Y:S01]  /*4270*/  IMAD.WIDE.U32 R14, R223, -0x326172a9, RZ ;  /* 0xcd9e8d57df0e7825 */ /* 0x000fe200078e00ff */
[----:B------:R-:W-:Y:S02]  /*4280*/  LOP3.LUT R64, R10, UR50, R171, 0x96, !PT ;  /* 0x000000320a407c12 */ /* 0x000fe4000f8e96ab */
[----:B------:R-:W-:Y:S01]  /*4290*/  LOP3.LUT R250, R250, R67, RZ, 0xfc, !PT ;  /* 0x00000043fafa7212 */ /* 0x000fe200078efcff */
[----:B------:R-:W-:Y:S01]  /*42a0*/  IMAD.WIDE.U32 R22, R169, -0x326172a9, RZ ;  /* 0xcd9e8d57a9167825 */ /* 0x000fe200078e00ff */
[----:B------:R-:W-:Y:S02]  /*42b0*/  LOP3.LUT R165, R164, 0x8, R165, 0x78, !PT ;  /* 0x00000008a4a57812 */ /* 0x000fe400078e78a5 */
[----:B------:R-:W-:Y:S01]  /*42c0*/  LEA R249, R250, UR4, 0x1 ;  /* 0x00000004faf97c11 */ /* 0x000fe2000f8e08ff */
[----:B------:R-:W-:Y:S01]  /*42d0*/  IMAD.WIDE.U32 R10, R168, -0x326172a9, RZ ;  /* 0xcd9e8d57a80a7825 */ /* 0x000fe200078e00ff */
[----:B------:R-:W-:Y:S02]  /*42e0*/  LOP3.LUT R168, R6, UR51, R15, 0x96, !PT ;  /* 0x0000003306a87c12 */ /* 0x000fe4000f8e960f */
[----:B------:R-:W-:Y:S01]  /*42f0*/  LOP3.LUT R67, R14, UR49, R23, 0x96, !PT ;  /* 0x000000310e437c12 */ /* 0x000fe2000f8e9617 */
[----:B------:R-:W-:Y:S01]  /*4300*/  IMAD.WIDE.U32 R18, R64, -0x326172a9, RZ ;  /* 0xcd9e8d5740127825 */ /* 0x000fe200078e00ff */
[----:B------:R-:W-:Y:S03]  /*4310*/  LOP3.LUT R64, R6, UR51, R11, 0x96, !PT ;  /* 0x0000003306407c12 */ /* 0x000fe6000f8e960b */
[--C-:B------:R-:W-:Y:S01]  /*4320*/  FFMA.FTZ R251, R30, UR16, -R252.reuse ;  /* 0x000000101efb7c23 */ /* 0x100fe200080108fc */
[----:B------:R-:W-:Y:S01]  /*4330*/  IMAD.WIDE.U32 R6, R168, -0x2daee0ad, RZ ;  /* 0xd2511f53a8067825 */ /* 0x000fe200078e00ff */
[----:B------:R-:W-:Y:S03]  /*4340*/  LOP3.LUT R168, R10, UR49, R19, 0x96, !PT ;  /* 0x000000310aa87c12 */ /* 0x000fe6000f8e9613 */
        /* <DEDUP_REMOVED lines=8> */
[----:B------:R-:W-:Y:S01]  /*43d0*/  FFMA.FTZ R63, R20, UR16, -R37 ;  /* 0x00000010143f7c23 */ /* 0x000fe20008010825 */
[----:B------:R-:W-:Y:S01]  /*43e0*/  IMAD.WIDE.U32 R10, R168, -0x2daee0ad, RZ ;  /* 0xd2511f53a80a7825 */ /* 0x000fe200078e00ff */
[----:B------:R-:W-:Y:S07]  /*43f0*/  LOP3.LUT R170, R170, UR48, R27, 0x96, !PT ;  /* 0x00000030aaaa7c12 */ /* 0x000fee000f8e961b */
[----:B------:R1:W-:Y:S01]  /*4400*/  MUFU.EX2 R15, R61 ;  /* 0x0000003d000f7308 */ /* 0x0003e20000000800 */
        /* <DEDUP_REMOVED lines=9> */
[C---:B------:R-:W-:Y:S01]  /*44a0*/  VIADD R168, R249.reuse, 0x13000 ;  /* 0x00013000f9a87836 */ /* 0x040fe20000000000 */
[----:B------:R-:W-:Y:S01]  /*44b0*/  LOP3.LUT R64, R30, UR30, R7, 0x96, !PT ;  /* 0x0000001e1e407c12 */ /* 0x000fe2000f8e9607 */
[----:B------:R-:W-:Y:S01]  /*44c0*/  VIADD R226, R249, 0x13020 ;  /* 0x00013020f9e27836 */ /* 0x000fe20000000000 */
[----:B------:R-:W-:Y:S01]  /*44d0*/  LOP3.LUT R67, R22, UR36, R31, 0x96, !PT ;  /* 0x0000002416437c12 */ /* 0x000fe2000f8e961f */
[----:B------:R-:W-:Y:S04]  /*44e0*/  @P0 VIADD R226, R168, 0xffffffe0 ;  /* 0xffffffe0a8e20836 */ /* 0x000fe80000000000 */
[----:B------:R-:W2:Y:S01]  /*44f0*/  MUFU.EX2 R26, R62 ;  /* 0x0000003e001a7308 */ /* 0x000ea20000000800 */
[----:B------:R-:W-:Y:S04]  /*4500*/  IMAD.WIDE.U32 R168, R169, -0x326172a9, RZ ;  /* 0xcd9e8d57a9a87825 */ /* 0x000fe800078e00ff */
[--C-:B------:R-:W-:Y:S05]  /*4510*/  FFMA.FTZ R48, R8, UR16, -R43.reuse ;  /* 0x0000001008307c23 */ /* 0x100fea000801082b */
[----:B------:R-:W-:Y:S01]  /*4520*/  MUFU.EX2 R7, R65 ;  /* 0x0000004100077308 */ /* 0x000fe20000000800 */
[----:B------:R-:W-:Y:S04]  /*4530*/  IMAD.WIDE.U32 R22, R64, -0x2daee0ad, RZ ;  /* 0xd2511f5340167825 */ /* 0x000fe800078e00ff */
[----:B------:R-:W-:Y:S05]  /*4540*/  FFMA.FTZ R43, R25, UR16, -R43 ;  /* 0x00000010192b7c23 */ /* 0x000fea000801082b */
[----:B------:R-:W-:Y:S01]  /*4550*/  MUFU.EX2 R21, R53 ;  /* 0x0000003500157308 */ /* 0x000fe20000000800 */
[----:B------:R-:W-:Y:S01]  /*4560*/  IMAD.WIDE.U32 R30, R170, -0x326172a9, RZ ;  /* 0xcd9e8d57aa1e7825 */ /* 0x000fe200078e00ff */
[C---:B------:R-:W-:Y:S02]  /*4570*/  PRMT R227, R22.reuse, 0x7770, RZ ;  /* 0x0000777016e37816 */ /* 0x040fe400000000ff */
[----:B------:R-:W-:Y:S01]  /*4580*/  PRMT R225, R22, 0x7771, RZ ;  /* 0x0000777116e17816 */ /* 0x000fe200000000ff */
[----:B------:R-:W-:Y:S01]  /*4590*/  IMAD.WIDE.U32 R34, R67, -0x2daee0ad, RZ ;  /* 0xd2511f5343227825 */ /* 0x000fe200078e00ff */
[----:B------:R-:W-:Y:S04]  /*45a0*/  LOP3.LUT R223, R30, UR30, R169, 0x96, !PT ;  /* 0x0000001e1edf7c12 */ /* 0x000fe8000f8e96a9 */
[----:B------:R-:W-:Y:S01]  /*45b0*/  MUFU.EX2 R12, R38 ;  /* 0x00000026000c7308 */ /* 0x000fe20000000800 */
[----:B------:R-:W-:Y:S01]  /*45c0*/  LOP3.LUT R170, R18, UR36, R31, 0x96, !PT ;  /* 0x0000002412aa7c12 */ /* 0x000fe2000f8e961f */
[----:B------:R-:W-:Y:S01]  /*45d0*/  FFMA.FTZ R37, R5, UR16, -R37 ;  /* 0x0000001005257c23 */ /* 0x000fe20008010825 */
[----:B------:R-:W-:Y:S07]  /*45e0*/  LOP3.LUT R64, R34, UR21, R23, 0x96, !PT ;  /* 0x0000001522407c12 */ /* 0x000fee000f8e9617 */
[----:B------:R-:W3:Y:S01]  /*45f0*/  MUFU.EX2 R18, R46 ;  /* 0x0000002e00127308 */ /* 0x000ee20000000800 */
[----:B------:R-:W-:Y:S01]  /*4600*/  PRMT R171, R22, 0x7772, RZ ;  /* 0x0000777216ab7816 */ /* 0x000fe200000000ff */
[----:B------:R-:W-:Y:S01]  /*4610*/  IMAD.WIDE.U32 R30, R170, -0x2daee0ad, RZ ;  /* 0xd2511f53aa1e7825 */ /* 0x000fe200078e00ff */
[----:B------:R-:W-:Y:S07]  /*4620*/  PRMT R67, R22, 0x7773, RZ ;  /* 0x0000777316437816 */ /* 0x000fee00000000ff */
[----:B------:R-:W-:Y:S01]  /*4630*/  MUFU.EX2 R34, R41 ;  /* 0x0000002900227308 */ /* 0x000fe20000000800 */
[----:B------:R-:W-:Y:S01]  /*4640*/  ISETP.LE.U32.AND P4, PT, R227, UR15, PT ;  /* 0x0000000fe3007c0c */ /* 0x000fe2000bf83070 */
[----:B------:R-:W-:Y:S01]  /*4650*/  IMAD.WIDE.U32 R22, R223, -0x2daee0ad, RZ ;  /* 0xd2511f53df167825 */ /* 0x000fe200078e00ff */
[----:B------:R-:W-:Y:S07]  /*4660*/  SHF.R.U32.HI R223, RZ, 0x18, R64 ;  /* 0x00000018ffdf7819 */ /* 0x000fee0000011640 */
[----:B------:R-:W-:Y:S01]  /*4670*/  MUFU.EX2 R24, R49 ;  /* 0x0000003100187308 */ /* 0x000fe20000000800 */
[----:B------:R-:W-:Y:S01]  /*4680*/  ISETP.GT.U32.AND P2, PT, R225, UR15, PT ;  /* 0x0000000fe1007c0c */ /* 0x000fe2000bf44070 */
[----:B------:R-:W-:Y:S01]  /*4690*/  IMAD.SHL.U32 R227, R221, 0x40, RZ ;  /* 0x00000040dde37824 */ /* 0x000fe200078e00ff */
[----:B------:R-:W-:Y:S07]  /*46a0*/  LOP3.LUT R169, R14, UR23, R35, 0x96, !PT ;  /* 0x000000170ea97c12 */ /* 0x000fee000f8e9623 */
[----:B------:R-:W-:Y:S01]  /*46b0*/  MUFU.EX2 R16, R36 ;  /* 0x0000002400107308 */ /* 0x000fe20000000800 */
[----:B------:R-:W-:Y:S02]  /*46c0*/  ISETP.LE.U32.AND P1, PT, R223, UR15, PT ;  /* 0x0000000fdf007c0c */ /* 0x000fe4000bf23070 */
[----:B------:R-:W-:Y:S07]  /*46d0*/  ISETP.GT.U32.AND P3, PT, R67, UR15, PT ;  /* 0x0000000f43007c0c */ /* 0x000fee000bf64070 */
[----:B------:R-:W-:Y:S01]  /*46e0*/  MUFU.EX2 R14, R58 ;  /* 0x0000003a000e7308 */ /* 0x000fe20000000800 */
[----:B-1----:R-:W-:Y:S01]  /*46f0*/  LOP3.LUT R61, R30, UR21, R23, 0x96, !PT ;  /* 0x000000151e3d7c12 */ /* 0x002fe2000f8e9617 */
[----:B--2---:R-:W-:Y:S01]  /*4700*/  @!P4 FADD.FTZ R26, -R26, -RZ ;  /* 0x800000ff1a1ac221 */ /* 0x004fe20000010100 */
[----:B------:R-:W-:Y:S07]  /*4710*/  LOP3.LUT R225, R64, 0xff, RZ, 0xc0, !PT ;  /* 0x000000ff40e17812 */ /* 0x000fee00078ec0ff */
[----:B------:R-:W1:Y:S01]  /*4720*/  MUFU.EX2 R30, R63 ;  /* 0x0000003f001e7308 */ /* 0x000e620000000800 */
[----:B------:R-:W-:Y:S01]  /*4730*/  ISETP.GT.U32.AND P6, PT, R171, UR15, PT ;  /* 0x0000000fab007c0c */ /* 0x000fe2000bfc4070 */
[----:B------:R-:W-:Y:S01]  /*4740*/  @P2 FADD.FTZ R15, -R15, -RZ ;  /* 0x800000ff0f0f2221 */ /* 0x000fe20000010100 */
[C---:B------:R-:W-:Y:S07]  /*4750*/  PRMT R171, R22.reuse, 0x7770, RZ ;  /* 0x0000777016ab7816 */ /* 0x040fee00000000ff */
[----:B------:R-:W-:Y:S01]  /*4760*/  MUFU.EX2 R27, R60 ;  /* 0x0000003c001b7308 */ /* 0x000fe20000000800 */
[C---:B------:R-:W-:Y:S01]  /*4770*/  PRMT R67, R22.reuse, 0x7772, RZ ;  /* 0x0000777216437816 */ /* 0x040fe200000000ff */
[----:B------:R-:W-:Y:S01]  /*4780*/  @!P1 FADD.FTZ R13, -R13, -RZ ;  /* 0x800000ff0d0d9221 */ /* 0x000fe20000010100 */
[----:B------:R-:W-:Y:S01]  /*4790*/  PRMT R170, R22, 0x7771, RZ ;  /* 0x0000777116aa7816 */ /* 0x000fe200000000ff */
[----:B---3--:R-:W-:Y:S01]  /*47a0*/  @P3 FADD.FTZ R18, -R18, -RZ ;  /* 0x800000ff12123221 */ /* 0x008fe20000010100 */
[----:B------:R-:W-:Y:S01]  /*47b0*/  PRMT R47, R22, 0x7773, RZ ;  /* 0x00007773162f7816 */ /* 0x000fe200000000ff */
[----:B------:R-:W-:Y:S01]  /*47c0*/  IMAD.WIDE.U32 R22, R169, -0x326172a9, RZ ;  /* 0xcd9e8d57a9167825 */ /* 0x000fe200078e00ff */
[----:B------:R-:W-:Y:S03]  /*47d0*/  LOP3.LUT R62, R10, UR23, R31, 0x96, !PT ;  /* 0x000000170a3e7c12 */ /* 0x000fe6000f8e961f */
[----:B------:R-:W-:Y:S01]  /*47e0*/  MUFU.EX2 R25, R59 ;  /* 0x0000003b00197308 */ /* 0x000fe20000000800 */
[----:B------:R-:W-:Y:S01]  /*47f0*/  ISETP.LE.U32.AND P5, PT, R225, UR15, PT ;  /* 0x0000000fe1007c0c */ /* 0x000fe2000bfa3070 */
[----:B------:R-:W-:Y:S01]  /*4800*/  @P6 FADD.FTZ R11, -R11, -RZ ;  /* 0x800000ff0b0b6221 */ /* 0x000fe20000010100 */
[----:B------:R-:W-:Y:S07]  /*4810*/  ISETP.LE.U32.AND P4, PT, R171, UR15, PT ;  /* 0x0000000fab007c0c */ /* 0x000fee000bf83070 */
[----:B------:R-:W2:Y:S01]  /*4820*/  MUFU.EX2 R10, R66 ;  /* 0x00000042000a7308 */ /* 0x000ea20000000800 */
[----:B------:R-:W-:Y:S02]  /*4830*/  PRMT R169, R22, 0x7771, RZ ;  /* 0x0000777116a97816 */ /* 0x000fe400000000ff */
[----:B------:R-:W-:Y:S07]  /*4840*/  ISETP.GT.U32.AND P2, PT, R170, UR15, PT ;  /* 0x0000000faa007c0c */ /* 0x000fee000bf44070 */
[----:B------:R-:W-:Y:S01]  /*4850*/  MUFU.EX2 R31, R57 ;  /* 0x00000039001f7308 */ /* 0x000fe20000000800 */
[----:B------:R-:W-:Y:S02]  /*4860*/  PRMT R170, R22, 0x7770, RZ ;  /* 0x0000777016aa7816 */ /* 0x000fe400000000ff */
[----:B------:R-:W-:Y:S07]  /*4870*/  LOP3.LUT R46, R6, UR22, R23, 0x96, !PT ;  /* 0x00000016062e7c12 */ /* 0x000fee000f8e9617 */
[----:B------:R-:W-:Y:S01]  /*4880*/  MUFU.EX2 R17, R42 ;  /* 0x0000002a00117308 */ /* 0x000fe20000000800 */
[----:B------:R-:W-:Y:S01]  /*4890*/  ISETP.GT.U32.AND P1, PT, R169, UR15, PT ;  /* 0x0000000fa9007c0c */ /* 0x000fe2000bf24070 */
[----:B-1----:R-:W-:Y:S01]  /*48a0*/  @!P5 FADD.FTZ R30, -R30, -RZ ;  /* 0x800000ff1e1ed221 */ /* 0x002fe20000010100 */
[----:B------:R-:W-:Y:S07]  /*48b0*/  ISETP.LE.U32.AND P3, PT, R170, UR15, PT ;  /* 0x0000000faa007c0c */ /* 0x000fee000bf63070 */
[----:B------:R-:W1:Y:S01]  /*48c0*/  MUFU.EX2 R23, R54 ;  /* 0x0000003600177308 */ /* 0x000e620000000800 */
[----:B------:R-:W-:Y:S01]  /*48d0*/  PRMT R63, R22, 0x7772, RZ ;  /* 0x00007772163f7816 */ /* 0x000fe200000000ff */
[----:B--2---:R-:W-:Y:S01]  /*48e0*/  @!P4 FADD.FTZ R10, -R10, -RZ ;  /* 0x800000ff0a0ac221 */ /* 0x004fe20000010100 */
[----:B------:R-:W-:Y:S01]  /*48f0*/  PRMT R45, R22, 0x7773, RZ ;  /* 0x00007773162d7816 */ /* 0x000fe200000000ff */
[----:B------:R-:W-:Y:S01]  /*4900*/  @P2 FADD.FTZ R7, -R7, -RZ ;  /* 0x800000ff07072221 */ /* 0x000fe20000010100 */
[----:B------:R-:W-:Y:S05]  /*4910*/  ISETP.GT.U32.AND P5, PT, R47, UR15, PT ;  /* 0x0000000f2f007c0c */ /* 0x000fea000bfa4070 */
[----:B------:R-:W2:Y:S01]  /*4920*/  MUFU.EX2 R22, R39 ;  /* 0x0000002700167308 */ /* 0x000ea20000000800 */
[----:B------:R-:W-:Y:S02]  /*4930*/  PRMT R47, R64, 0x7632, R47 ;  /* 0x00007632402f7816 */ /* 0x000fe4000000002f */
[----:B------:R-:W-:Y:S01]  /*4940*/  ISETP.GT.U32.AND P4, PT, R63, UR15, PT ;  /* 0x0000000f3f007c0c */ /* 0x000fe2000bf84070 */
[----:B------:R-:W-:Y:S01]  /*4950*/  @P1 FADD.FTZ R21, -R21, -RZ ;  /* 0x800000ff15151221 */ /* 0x000fe20000010100 */
[----:B------:R-:W-:Y:S01]  /*4960*/  ISETP.GT.U32.AND P2, PT, R45, UR15, PT ;  /* 0x0000000f2d007c0c */ /* 0x000fe2000bf44070 */
[----:B------:R-:W-:Y:S01]  /*4970*/  IMAD.WIDE.U32 R62, R62, -0x326172a9, RZ ;  /* 0xcd9e8d573e3e7825 */ /* 0x000fe200078e00ff */
[----:B------:R-:W-:Y:S03]  /*4980*/  LOP3.LUT R41, R61, 0xff, RZ, 0xc0, !PT ;  /* 0x000000ff3d297812 */ /* 0x000fe600078ec0ff */
[----:B------:R3:W-:Y:S01]  /*4990*/  MUFU.EX2 R8, R48 ;  /* 0x0000003000087308 */ /* 0x0007e20000000800 */
[----:B------:R-:W-:Y:S01]  /*49a0*/  LOP3.LUT R47, R47, 0xff, RZ, 0xc0, !PT ;  /* 0x000000ff2f2f7812 */ /* 0x000fe200078ec0ff */
[----:B-1----:R-:W-:Y:S01]  /*49b0*/  @!P3 FADD.FTZ R23, -R23, -RZ ;  /* 0x800000ff1717b221 */ /* 0x002fe20000010100 */
[----:B------:R-:W-:Y:S07]  /*49c0*/  ISETP.LE.U32.AND P1, PT, R41, UR15, PT ;  /* 0x0000000f29007c0c */ /* 0x000fee000bf23070 */
        /* <DEDUP_REMOVED lines=8> */
[----:B------:R-:W-:Y:S01]  /*4a50*/  PRMT R41, R62, 0x7771, RZ ;  /* 0x000077713e297816 */ /* 0x000fe200000000ff */
[----:B---3--:R-:W-:Y:S01]  /*4a60*/  IMAD.MOV.U32 R48, RZ, RZ, 0x10 ;  /* 0x00000010ff307424 */ /* 0x008fe200078e00ff */
[----:B------:R-:W-:Y:S01]  /*4a70*/  ISETP.LE.U32.AND P2, PT, R47, UR15, PT ;  /* 0x0000000f2f007c0c */ /* 0x000fe2000bf43070 */
[----:B------:R-:W-:Y:S01]  /*4a80*/  @!P1 FADD.FTZ R14, -R14, -RZ ;  /* 0x800000ff0e0e9221 */ /* 0x000fe20000010100 */
[----:B------:R-:W-:Y:S01]  /*4a90*/  PRMT R45, R62, 0x7770, RZ ;  /* 0x000077703e2d7816 */ /* 0x000fe200000000ff */
[----:B--2---:R-:W-:Y:S01]  /*4aa0*/  @!P3 FADD.FTZ R22, -R22, -RZ ;  /* 0x800000ff1616b221 */ /* 0x004fe20000010100 */
[----:B------:R-:W-:Y:S03]  /*4ab0*/  ISETP.GT.U32.AND P1, PT, R41, UR15, PT ;  /* 0x0000000f29007c0c */ /* 0x000fe6000bf24070 */
[----:B------:R-:W-:Y:S01]  /*4ac0*/  MUFU.EX2 R9, R43 ;  /* 0x0000002b00097308 */ /* 0x000fe20000000800 */
[----:B------:R-:W-:Y:S02]  /*4ad0*/  ISETP.LE.U32.AND P3, PT, R45, UR15, PT ;  /* 0x0000000f2d007c0c */ /* 0x000fe4000bf63070 */
[----:B------:R-:W-:Y:S01]  /*4ae0*/  LOP3.LUT R64, R64, 0xffff, RZ, 0xc0, !PT ;  /* 0x0000ffff40407812 */ /* 0x000fe200078ec0ff */
[----:B------:R-:W-:Y:S01]  /*4af0*/  @!P4 FADD.FTZ R12, -R12, -RZ ;  /* 0x800000ff0c0cc221 */ /* 0x000fe20000010100 */
[C---:B------:R-:W-:Y:S05]  /*4b00*/  PRMT R40, R62.reuse, 0x7772, RZ ;  /* 0x000077723e287816 */ /* 0x040fea00000000ff */
[----:B------:R-:W-:Y:S01]  /*4b10*/  MUFU.EX2 R5, R51 ;  /* 0x0000003300057308 */ /* 0x000fe20000000800 */
[----:B------:R-:W-:Y:S01]  /*4b20*/  PRMT R39, R62, 0x7773, RZ ;  /* 0x000077733e277816 */ /* 0x000fe200000000ff */
[----:B------:R-:W-:Y:S01]  /*4b30*/  @!P2 FADD.FTZ R24, -R24, -RZ ;  /* 0x800000ff1818a221 */ /* 0x000fe20000010100 */
[----:B------:R-:W-:Y:S07]  /*4b40*/  PRMT R38, R46, 0x7632, R38 ;  /* 0x000076322e267816 */ /* 0x000fee0000000026 */
[----:B------:R-:W-:Y:S01]  /*4b50*/  MUFU.EX2 R6, R50 ;  /* 0x0000003200067308 */ /* 0x000fe20000000800 */
[----:B------:R-:W-:Y:S01]  /*4b60*/  SHF.R.U32.HI R64, RZ, 0x8, R64 ;  /* 0x00000008ff407819 */ /* 0x000fe20000011640 */
[----:B------:R-:W-:Y:S01]  /*4b70*/  @P1 FADD.FTZ R29, -R29, -RZ ;  /* 0x800000ff1d1d1221 */ /* 0x000fe20000010100 */
[----:B------:R-:W-:Y:S01]  /*4b80*/  ISETP.GT.U32.AND P4, PT, R40, UR15, PT ;  /* 0x0000000f28007c0c */ /* 0x000fe2000bf84070 */
[----:B------:R-:W-:Y:S01]  /*4b90*/  @!P3 FADD.FTZ R31, -R31, -RZ ;  /* 0x800000ff1f1fb221 */ /* 0x000fe20000010100 */
[----:B------:R-:W-:Y:S05]  /*4ba0*/  ISETP.GT.U32.AND P2, PT, R39, UR15, PT ;  /* 0x0000000f27007c0c */ /* 0x000fea000bf44070 */
[----:B------:R-:W-:Y:S01]  /*4bb0*/  MUFU.EX2 R251, R251 ;  /* 0x000000fb00fb7308 */ /* 0x000fe20000000800 */
[----:B------:R-:W-:Y:S02]  /*4bc0*/  LOP3.LUT R38, R38, 0xff, RZ, 0xc0, !PT ;  /* 0x000000ff26267812 */ /* 0x000fe400078ec0ff */
[----:B------:R-:W-:Y:S07]  /*4bd0*/  LOP3.LUT R39, R64, 0xffff, RZ, 0xc0, !PT ;  /* 0x0000ffff40277812 */ /* 0x000fee00078ec0ff */
[----:B------:R-:W1:Y:S01]  /*4be0*/  MUFU.EX2 R252, R252 ;  /* 0x000000fc00fc7308 */ /* 0x000e620000000800 */
        /* <DEDUP_REMOVED lines=8> */
[----:B------:R-:W-:Y:S01]  /*4c70*/  SHF.R.U32.HI R46, RZ, 0x8, R46 ;  /* 0x00000008ff2e7819 */ /* 0x000fe2000001162e */
[----:B-1----:R-:W-:Y:S01]  /*4c80*/  @P5 FADD.FTZ R252, -R252, -RZ ;  /* 0x800000fffcfc5221 */ /* 0x002fe20000010100 */
        /* <DEDUP_REMOVED lines=13> */
[----:B------:R-:W-:Y:S02]  /*4d60*/  PRMT R38, R61, 0x7632, R38 ;  /* 0x000076323d267816 */ /* 0x000fe40000000026 */
[----:B------:R-:W-:Y:S01]  /*4d70*/  ISETP.LE.U32.AND P4, PT, R36, UR15, PT ;  /* 0x0000000f24007c0c */ /* 0x000fe2000bf83070 */
[----:B------:R-:W-:Y:S01]  /*4d80*/  @!P2 FADD.FTZ R33, -R33, -RZ ;  /* 0x800000ff2121a221 */ /* 0x000fe20000010100 */
[----:B------:R-:W-:Y:S02]  /*4d90*/  SHF.R.U32.HI R36, RZ, 0x18, R61 ;  /* 0x00000018ff247819 */ /* 0x000fe4000001163d */
[----:B------:R-:W-:Y:S01]  /*4da0*/  LOP3.LUT R61, R61, 0xffff, RZ, 0xc0, !PT ;  /* 0x0000ffff3d3d7812 */ /* 0x000fe200078ec0ff */
[----:B------:R-:W-:Y:S01]  /*4db0*/  @!P1 FADD.FTZ R35, -R35, -RZ ;  /* 0x800000ff23239221 */ /* 0x000fe20000010100 */
[----:B------:R-:W-:Y:S01]  /*4dc0*/  ISETP.LE.U32.AND P2, PT, R36, UR15, PT ;  /* 0x0000000f24007c0c */ /* 0x000fe2000bf43070 */
[----:B------:R-:W-:Y:S01]  /*4dd0*/  @!P3 FADD.FTZ R20, -R20, -RZ ;  /* 0x800000ff1414b221 */ /* 0x000fe20000010100 */
[----:B------:R-:W-:Y:S02]  /*4de0*/  SHF.R.U32.HI R36, RZ, 0x8, R61 ;  /* 0x00000008ff247819 */ /* 0x000fe4000001163d */
[----:B------:R-:W-:Y:S02]  /*4df0*/  LOP3.LUT P1, RZ, R221, 0x4, RZ, 0xc0, !PT ;  /* 0x00000004ddff7812 */ /* 0x000fe4000782c0ff */
[----:B------:R-:W-:Y:S01]  /*4e00*/  LOP3.LUT R36, R36, 0xffff, RZ, 0xc0, !PT ;  /* 0x0000ffff24247812 */ /* 0x000fe200078ec0ff */
[----:B------:R-:W-:Y:S01]  /*4e10*/  @!P4 FADD.FTZ R4, -R4, -RZ ;  /* 0x800000ff0404c221 */ /* 0x000fe20000010100 */
[----:B------:R-:W-:Y:S02]  /*4e20*/  SEL R48, R48, 0xfffffff0, !P1 ;  /* 0xfffffff030307807 */ /* 0x000fe40004800000 */
[----:B------:R-:W-:Y:S02]  /*4e30*/  F2FP.RELU.F16.F32.PACK_AB R44, R12, R16 ;  /* 0x000000100c2c723e */ /* 0x000fe400000008ff */
[----:B------:R-:W-:Y:S01]  /*4e40*/  F2FP.RELU.F16.F32.PACK_AB R42, R20, R24 ;  /* 0x00000018142a723e */ /* 0x000fe200000008ff */
[----:B------:R-:W-:Y:S01]  /*4e50*/  @!P2 FADD.FTZ R5, -R5, -RZ ;  /* 0x800000ff0505a221 */ /* 0x000fe20000010100 */
[----:B------:R-:W-:Y:S01]  /*4e60*/  LOP3.LUT R38, R38, 0xff, RZ, 0xc0, !PT ;  /* 0x000000ff26267812 */ /* 0x000fe200078ec0ff */
[----:B------:R-:W-:Y:S01]  /*4e70*/  STS [R249+0x13400], R44 ;  /* 0x0134002cf9007388 */ /* 0x000fe20000000800 */
[----:B------:R-:W-:Y:S01]  /*4e80*/  ISETP.LE.U32.AND P4, PT, R36, UR15, PT ;  /* 0x0000000f24007c0c */ /* 0x000fe2000bf83070 */
[C---:B------:R-:W-:Y:S01]  /*4e90*/  IMAD.IADD R36, R48.reuse, 0x1, R249 ;  /* 0x0000000130247824 */ /* 0x040fe200078e02f9 */
[----:B------:R-:W-:Y:S01]  /*4ea0*/  F2FP.RELU.F16.F32.PACK_AB R37, R21, R23 ;  /* 0x000000171525723e */ /* 0x000fe200000008ff */
[----:B------:R-:W-:Y:S01]  /*4eb0*/  STS [R249+0x13000], R42 ;  /* 0x0130002af9007388 */ /* 0x000fe20000000800 */
[----:B------:R-:W-:Y:S01]  /*4ec0*/  F2FP.RELU.F16.F32.PACK_AB R47, R19, R34 ;  /* 0x00000022132f723e */ /* 0x000fe200000008ff */
[----:B------:R-:W-:Y:S01]  /*4ed0*/  IMAD.IADD R48, R48, 0x1, R226 ;  /* 0x0000000130307824 */ /* 0x000fe200078e02e2 */
[----:B------:R-:W-:Y:S01]  /*4ee0*/  ISETP.LE.U32.AND P3, PT, R38, UR15, PT ;  /* 0x0000000f26007c0c */ /* 0x000fe2000bf63070 */
[----:B------:R1:W-:Y:S01]  /*4ef0*/  STS [R36+0x13000], R37 ;  /* 0x0130002524007388 */ /* 0x0003e20000000800 */
[----:B------:R-:W-:Y:S02]  /*4f00*/  F2FP.RELU.F16.F32.PACK_AB R40, R4, R8 ;  /* 0x000000080428723e */ /* 0x000fe400000008ff */
[----:B------:R-:W-:Y:S01]  /*4f10*/  F2FP.RELU.F16.F32.PACK_AB R38, R33, R35 ;  /* 0x000000232126723e */ /* 0x000fe200000008ff */
[----:B------:R2:W-:Y:S01]  /*4f20*/  STS [R36+0x13400], R47 ;  /* 0x0134002f24007388 */ /* 0x0005e20000000800 */
[----:B------:R-:W-:Y:S01]  /*4f30*/  F2FP.RELU.F16.F32.PACK_AB R45, R29, R31 ;  /* 0x0000001f1d2d723e */ /* 0x000fe200000008ff */
[----:B------:R-:W-:Y:S01]  /*4f40*/  @!P4 FADD.FTZ R9, -R9, -RZ ;  /* 0x800000ff0909c221 */ /* 0x000fe20000010100 */
[----:B------:R-:W-:Y:S01]  /*4f50*/  F2FP.RELU.F16.F32.PACK_AB R43, R25, R27 ;  /* 0x0000001b192b723e */ /* 0x000fe200000008ff */
[----:B------:R-:W-:Y:S01]  /*4f60*/  STS [R249+0x14000], R40 ;  /* 0x01400028f9007388 */ /* 0x000fe20000000800 */
[----:B------:R-:W-:Y:S02]  /*4f70*/  F2FP.RELU.F16.F32.PACK_AB R41, R17, R30 ;  /* 0x0000001e1129723e */ /* 0x000fe400000008ff */
[----:B------:R-:W-:Y:S01]  /*4f80*/  ISETP.GT.U32.AND P6, PT, R67, UR15, PT ;  /* 0x0000000f43007c0c */ /* 0x000fe2000bfc4070 */
[----:B------:R-:W-:Y:S01]  /*4f90*/  STS [R249+0x14400], R38 ;  /* 0x01440026f9007388 */ /* 0x000fe20000000800 */
[----:B------:R-:W-:Y:S01]  /*4fa0*/  F2FP.RELU.F16.F32.PACK_AB R39, R13, R22 ;  /* 0x000000160d27723e */ /* 0x000fe200000008ff */
[----:B------:R-:W-:Y:S01]  /*4fb0*/  @!P3 FADD.FTZ R6, -R6, -RZ ;  /* 0x800000ff0606b221 */ /* 0x000fe20000010100 */
[----:B------:R-:W-:Y:S01]  /*4fc0*/  LOP3.LUT R165, R166, R165, RZ, 0xfc, !PT ;  /* 0x000000a5a6a57212 */ /* 0x000fe200078efcff */
[----:B------:R3:W-:Y:S01]  /*4fd0*/  STS [R36+0x14000], R45 ;  /* 0x0140002d24007388 */ /* 0x0007e20000000800 */
[----:B------:R-:W-:Y:S02]  /*4fe0*/  FSETP.GE.FTZ.AND P2, PT, R24, RZ, PT ;  /* 0x000000ff1800720b */ /* 0x000fe40003f56000 */
[----:B------:R-:W-:Y:S01]  /*4ff0*/  LEA R223, R165, UR4, 0x1 ;  /* 0x00000004a5df7c11 */ /* 0x000fe2000f8e08ff */
[----:B------:R4:W-:Y:S01]  /*5000*/  STS [R36+0x14400], R43 ;  /* 0x0144002b24007388 */ /* 0x0009e20000000800 */
[----:B------:R-:W-:Y:S02]  /*5010*/  FSETP.GE.FTZ.AND P3, PT, R16, RZ, PT ;  /* 0x000000ff1000720b */ /* 0x000fe40003f76000 */
[----:B------:R-:W-:Y:S01]  /*5020*/  FSETP.GE.FTZ.AND P4, PT, R20, RZ, PT ;  /* 0x000000ff1400720b */ /* 0x000fe20003f96000 */
[----:B------:R4:W-:Y:S01]  /*5030*/  STS [R226], R41 ;  /* 0x00000029e2007388 */ /* 0x0009e20000000800 */
[----:B-1----:R-:W-:Y:S01]  /*5040*/  F2FP.RELU.F16.F32.PACK_AB R37, R15, R26 ;  /* 0x0000001a0f25723e */ /* 0x002fe200000008ff */
[----:B------:R-:W-:Y:S01]  /*5050*/  @P6 FADD.FTZ R251, -R251, -RZ ;  /* 0x800000fffbfb6221 */ /* 0x000fe20000010100 */
[----:B------:R-:W-:Y:S01]  /*5060*/  VIADD R225, R223, 0x6020 ;  /* 0x00006020dfe17836 */ /* 0x000fe20000000000 */
[----:B------:R-:W-:Y:S01]  /*5070*/  STS [R226+0x400], R39 ;  /* 0x00040027e2007388 */ /* 0x000fe20000000800 */
[----:B--2---:R-:W-:Y:S02]  /*5080*/  F2FP.RELU.F16.F32.PACK_AB R47, R18, R11 ;  /* 0x0000000b122f723e */ /* 0x004fe400000008ff */
[----:B------:R-:W-:Y:S01]  /*5090*/  F2FP.RELU.F16.F32.PACK_AB R49, R252, R251 ;  /* 0x000000fbfc31723e */ /* 0x000fe200000008ff */
[----:B------:R-:W-:Y:S01]  /*50a0*/  STS [R48], R37 ;  /* 0x0000002530007388 */ /* 0x000fe20000000800 */
[----:B------:R-:W-:Y:S02]  /*50b0*/  FSETP.GE.FTZ.AND P5, PT, R8, RZ, PT ;  /* 0x000000ff0800720b */ /* 0x000fe40003fb6000 */
[----:B------:R-:W-:Y:S01]  /*50c0*/  FSETP.GE.FTZ.AND P6, PT, R15, RZ, PT ;  /* 0x000000ff0f00720b */ /* 0x000fe20003fd6000 */
[----:B------:R-:W-:Y:S01]  /*50d0*/  STS [R48+0x400], R47 ;  /* 0x0004002f30007388 */ /* 0x000fe20000000800 */
[----:B------:R-:W-:Y:S02]  /*50e0*/  LEA R250, R250, UR42, 0x1 ;  /* 0x0000002afafa7c11 */ /* 0x000fe4000f8e08ff */
[----:B---3--:R-:W-:Y:S02]  /*50f0*/  F2FP.RELU.F16.F32.PACK_AB R45, R7, R10 ;  /* 0x0000000a072d723e */ /* 0x008fe400000008ff */
[----:B----4-:R-:W-:Y:S01]  /*5100*/  F2FP.RELU.F16.F32.PACK_AB R43, R9, R14 ;  /* 0x0000000e092b723e */ /* 0x010fe200000008ff */
[----:B------:R-:W-:Y:S01]  /*5110*/  VIADD R36, R223, 0x6000 ;  /* 0x00006000df247836 */ /* 0x000fe20000000000 */
[----:B------:R-:W-:Y:S03]  /*5120*/  F2FP.RELU.F16.F32.PACK_AB R41, R5, R6 ;  /* 0x000000060529723e */ /* 0x000fe600000008ff */
        /* <DEDUP_REMOVED lines=62> */
[----:B-----5:R-:W-:Y:S01]  /*5510*/  FADD.FTZ R223, -R248, R36 ;  /* 0x00000024f8df7221 */ /* 0x020fe20000010100 */
[----:B------:R-:W-:Y:S01]  /*5520*/  LOP3.LUT R36, R226, 0x30, RZ, 0xc0, !PT ;  /* 0x00000030e2247812 */ /* 0x000fe200078ec0ff */
[----:B------:R-:W-:Y:S01]  /*5530*/  FADD.FTZ R38, -R247, R38 ;  /* 0x00000026f7267221 */ /* 0x000fe20000010100 */
[----:B------:R-:W-:Y:S02]  /*5540*/  FADD.FTZ R37, -R248, R37 ;  /* 0x00000025f8257221 */ /* 0x000fe40000010100 */
[-C--:B------:R-:W-:Y:S01]  /*5550*/  FSEL R223, R223, R248.reuse, P2 ;  /* 0x000000f8dfdf7208 */ /* 0x080fe20001000000 */
[C---:B------:R-:W-:Y:S04]  /*5560*/  HMMA.16816.F32 R48, R164.reuse, R214, R48 ;  /* 0x000000d6a430723c */ /* 0x040fe80000001830 */
[----:B------:R-:W-:Y:S01]  /*5570*/  LOP3.LUT R36, R36, 0x8, R221, 0xf8, !PT ;  /* 0x0000000824247812 */ /* 0x000fe200078ef8dd */
[----:B------:R-:W-:Y:S01]  /*5580*/  FMUL.FTZ R24, R24, R223 ;  /* 0x000000df18187220 */ /* 0x000fe20000410000 */
[----:B------:R-:W-:Y:S01]  /*5590*/  FSETP.GE.FTZ.AND P2, PT, R12, RZ, PT ;  /* 0x000000ff0c00720b */ /* 0x000fe20003f56000 */
[----:B------:R-:W-:Y:S01]  /*55a0*/  IMAD.SHL.U32 R223, R221, 0x8, RZ ;  /* 0x00000008dddf7824 */ /* 0x000fe200078e00ff */
[----:B------:R-:W-:Y:S01]  /*55b0*/  LOP3.LUT R36, R36, 0x1c0, R227, 0xf8, !PT ;  /* 0x000001c024247812 */ /* 0x000fe200078ef8e3 */
[-C--:B------:R-:W-:Y:S03]  /*55c0*/  HMMA.16816.F32 R52, R164, R216.reuse, R52 ;  /* 0x000000d8a434723c */ /* 0x080fe60000001834 */
[----:B------:R-:W-:Y:S01]  /*55d0*/  LOP3.LUT R36, R36, 0x38, R223, 0x78, !PT ;  /* 0x0000003824247812 */ /* 0x000fe200078e78df */
[C---:B------:R-:W-:Y:S01]  /*55e0*/  FADD.FTZ R40, -R246.reuse, R40 ;  /* 0x00000028f6287221 */ /* 0x040fe20000010100 */
[----:B------:R-:W-:Y:S01]  /*55f0*/  FSEL R37, R37, R248, P4 ;  /* 0x000000f825257208 */ /* 0x000fe20002000000 */
[----:B------:R-:W-:Y:S01]  /*5600*/  FADD.FTZ R41, -R246, R41 ;  /* 0x00000029f6297221 */ /* 0x000fe20000010100 */
[----:B------:R-:W-:Y:S01]  /*5610*/  FSETP.GE.FTZ.AND P4, PT, R4, RZ, PT ;  /* 0x000000ff0400720b */ /* 0x000fe20003f96000 */
[----:B------:R-:W-:Y:S02]  /*5620*/  IMAD R225, R36, 0x2, R225 ;  /* 0x0000000224e17824 */ /* 0x000fe400078e02e1 */
[----:B------:R-:W-:Y:S01]  /*5630*/  FADD.FTZ R36, -R247, R39 ;  /* 0x00000027f7247221 */ /* 0x000fe20000010100 */
[-C--:B------:R-:W-:Y:S01]  /*5640*/  FSEL R39, R38, R247.reuse, P3 ;  /* 0x000000f726277208 */ /* 0x080fe20001800000 */
[----:B------:R-:W-:Y:S01]  /*5650*/  FADD.FTZ R38, -R237, R43 ;  /* 0x0000002bed267221 */ /* 0x000fe20000010100 */
[----:B------:R-:W-:Y:S01]  /*5660*/  FSETP.GE.FTZ.AND P3, PT, R35, RZ, PT ;  /* 0x000000ff2300720b */ /* 0x000fe20003f76000 */
[----:B------:R-:W-:Y:S01]  /*5670*/  FADD.FTZ R42, -R237, R42 ;  /* 0x0000002aed2a7221 */ /* 0x000fe20000010100 */
[----:B------:R-:W-:Y:S01]  /*5680*/  FSEL R36, R36, R247, P2 ;  /* 0x000000f724247208 */ /* 0x000fe20001000000 */
[C---:B------:R-:W-:Y:S04]  /*5690*/  HMMA.16816.F32 R56, R168.reuse, R216, R56 ;  /* 0x000000d8a838723c */ /* 0x040fe80000001838 */
[----:B------:R-:W-:Y:S01]  /*56a0*/  FSETP.GE.FTZ.AND P2, PT, R33, RZ, PT ;  /* 0x000000ff2100720b */ /* 0x000fe20003f56000 */
[----:B------:R-:W-:Y:S01]  /*56b0*/  FMUL.FTZ R37, R20, R37 ;  /* 0x0000002514257220 */ /* 0x000fe20000410000 */
[-C--:B------:R-:W-:Y:S01]  /*56c0*/  FSEL R43, R40, R246.reuse, P5 ;  /* 0x000000f6282b7208 */ /* 0x080fe20002800000 */
[----:B------:R-:W-:Y:S01]  /*56d0*/  FADD.FTZ R45, -R246, R45 ;  /* 0x0000002df62d7221 */ /* 0x000fe20000010100 */
[-C--:B------:R-:W-:Y:S01]  /*56e0*/  FSEL R38, R38, R237.reuse, P2 ;  /* 0x000000ed26267208 */ /* 0x080fe20001000000 */
[----:B------:R-:W-:Y:S01]  /*56f0*/  FADD.FTZ R46, -R237, R46 ;  /* 0x0000002eed2e7221 */ /* 0x000fe20000010100 */
[----:B------:R-:W-:Y:S01]  /*5700*/  FSEL R40, R41, R246, P4 ;  /* 0x000000f629287208 */ /* 0x000fe20002000000 */
[----:B------:R-:W-:Y:S01]  /*5710*/  FADD.FTZ R41, -R246, R44 ;  /* 0x0000002cf6297221 */ /* 0x000fe20000010100 */
[----:B------:R-:W-:Y:S01]  /*5720*/  FSEL R42, R42, R237, P3 ;  /* 0x000000ed2a2a7208 */ /* 0x000fe20001800000 */
[----:B------:R-:W-:Y:S01]  /*5730*/  FADD.FTZ R44, -R237, R47 ;  /* 0x0000002fed2c7221 */ /* 0x000fe20000010100 */
[----:B------:R-:W-:Y:S01]  /*5740*/  FSETP.GE.FTZ.AND P5, PT, R31, RZ, PT ;  /* 0x000000ff1f00720b */ /* 0x000fe20003fb6000 */
[----:B------:R-:W-:Y:S01]  /*5750*/  FMUL.FTZ R47, R33, R38 ;  /* 0x00000026212f7220 */ /* 0x000fe20000410000 */
[----:B------:R-:W-:Y:S01]  /*5760*/  FSETP.GE.FTZ.AND P4, PT, R29, RZ, PT ;  /* 0x000000ff1d00720b */ /* 0x000fe20003f96000 */
[----:B------:R-:W-:Y:S01]  /*5770*/  FMUL.FTZ R39, R16, R39 ;  /* 0x0000002710277220 */ /* 0x000fe20000410000 */
[----:B------:R-:W-:Y:S01]  /*5780*/  FSETP.GE.FTZ.AND P3, PT, R27, RZ, PT ;  /* 0x000000ff1b00720b */ /* 0x000fe20003f76000 */
[----:B------:R-:W-:Y:S01]  /*5790*/  FMUL.FTZ R36, R12, R36 ;  /* 0x000000240c247220 */ /* 0x000fe20000410000 */
[----:B------:R-:W-:Y:S01]  /*57a0*/  FSETP.GE.FTZ.AND P2, PT, R25, RZ, PT ;  /* 0x000000ff1900720b */ /* 0x000fe20003f56000 */
[----:B------:R-:W-:Y:S01]  /*57b0*/  FMUL.FTZ R43, R8, R43 ;  /* 0x0000002b082b7220 */ /* 0x000fe20000410000 */
[----:B------:R-:W-:Y:S01]  /*57c0*/  F2FP.F16.F32.PACK_AB R38, R37, R24 ;  /* 0x000000182526723e */ /* 0x000fe200000000ff */
[----:B------:R-:W-:Y:S01]  /*57d0*/  FMUL.FTZ R40, R4, R40 ;  /* 0x0000002804287220 */ /* 0x000fe20000410000 */
[----:B------:R-:W-:Y:S01]  /*57e0*/  FSEL R37, R41, R246, P5 ;  /* 0x000000f629257208 */ /* 0x000fe20002800000 */
[----:B------:R-:W-:Y:S01]  /*57f0*/  FMUL.FTZ R42, R35, R42 ;  /* 0x0000002a232a7220 */ /* 0x000fe20000410000 */
[----:B------:R-:W-:Y:S01]  /*5800*/  FSEL R33, R45, R246, P4 ;  /* 0x000000f62d217208 */ /* 0x000fe20002000000 */
[----:B------:R-:W-:Y:S01]  /*5810*/  FADD.FTZ R49, -R248, R49 ;  /* 0x00000031f8317221 */ /* 0x000fe20000010100 */
[-C--:B------:R-:W-:Y:S01]  /*5820*/  FSEL R41, R46, R237.reuse, P3 ;  /* 0x000000ed2e297208 */ /* 0x080fe20001800000 */
[----:B------:R-:W-:Y:S01]  /*5830*/  FADD.FTZ R46, -R247, R51 ;  /* 0x00000033f72e7221 */ /* 0x000fe20000010100 */
[----:B------:R-:W-:Y:S01]  /*5840*/  FSEL R45, R44, R237, P2 ;  /* 0x000000ed2c2d7208 */ /* 0x000fe20001000000 */
[-C--:B------:R-:W-:Y:S03]  /*5850*/  HMMA.16816.F32 R60, R168, R218.reuse, R60 ;  /* 0x000000daa83c723c */ /* 0x080fe6000000183c */
[----:B------:R-:W-:Y:S01]  /*5860*/  FSETP.GE.FTZ.AND P2, PT, R19, RZ, PT ;  /* 0x000000ff1300720b */ /* 0x000fe20003f56000 */
[----:B------:R-:W-:Y:S01]  /*5870*/  FADD.FTZ R50, -R247, R50 ;  /* 0x00000032f7327221 */ /* 0x000fe20000010100 */
[----:B------:R-:W-:Y:S01]  /*5880*/  F2FP.F16.F32.PACK_AB R36, R36, R39 ;  /* 0x000000272424723e */ /* 0x000fe200000000ff */
[----:B------:R-:W-:Y:S01]  /*5890*/  FADD.FTZ R39, -R248, R48 ;  /* 0x00000030f8277221 */ /* 0x000fe20000010100 */
[----:B------:R-:W-:Y:S01]  /*58a0*/  F2FP.F16.F32.PACK_AB R40, R40, R43 ;  /* 0x0000002b2828723e */ /* 0x000fe200000000ff */
[----:B------:R-:W-:Y:S01]  /*58b0*/  FADD.FTZ R43, -R248, R52 ;  /* 0x00000034f82b7221 */ /* 0x000fe20000010100 */
[----:B------:R-:W-:Y:S01]  /*58c0*/  FSETP.GE.FTZ.AND P5, PT, R23, RZ, PT ;  /* 0x000000ff1700720b */ /* 0x000fe20003fb6000 */
[----:B------:R-:W-:Y:S01]  /*58d0*/  FADD.FTZ R52, -R247, R55 ;  /* 0x00000037f7347221 */ /* 0x000fe20000010100 */
[----:B------:R-:W-:Y:S01]  /*58e0*/  FSETP.GE.FTZ.AND P4, PT, R21, RZ, PT ;  /* 0x000000ff1500720b */ /* 0x000fe20003f96000 */
[----:B------:R-:W-:Y:S01]  /*58f0*/  FMUL.FTZ R37, R31, R37 ;  /* 0x000000251f257220 */ /* 0x000fe20000410000 */
[----:B------:R-:W-:Y:S01]  /*5900*/  FSEL R46, R46, R247, P2 ;  /* 0x000000f72e2e7208 */ /* 0x000fe20001000000 */
[----:B------:R-:W-:Y:S01]  /*5910*/  FMUL.FTZ R44, R29, R33 ;  /* 0x000000211d2c7220 */ /* 0x000fe20000410000 */
[----:B------:R-:W-:Y:S01]  /*5920*/  FSETP.GE.FTZ.AND P2, PT, R13, RZ, PT ;  /* 0x000000ff0d00720b */ /* 0x000fe20003f56000 */
[----:B------:R-:W-:Y:S01]  /*5930*/  FMUL.FTZ R41, R27, R41 ;  /* 0x000000291b297220 */ /* 0x000fe20000410000 */
[----:B------:R-:W-:Y:S01]  /*5940*/  F2FP.F16.F32.PACK_AB R42, R47, R42 ;  /* 0x0000002a2f2a723e */ /* 0x000fe200000000ff */
[----:B------:R-:W-:Y:S01]  /*5950*/  FMUL.FTZ R48, R25, R45 ;  /* 0x0000002d19307220 */ /* 0x000fe20000410000 */
[----:B------:R-:W-:Y:S01]  /*5960*/  FSETP.GE.FTZ.AND P3, PT, R34, RZ, PT ;  /* 0x000000ff2200720b */ /* 0x000fe20003f76000 */
[----:B------:R-:W-:Y:S01]  /*5970*/  FADD.FTZ R53, -R248, R53 ;  /* 0x00000035f8357221 */ /* 0x000fe20000010100 */
[-C--:B------:R-:W-:Y:S01]  /*5980*/  FSEL R39, R39, R248.reuse, P5 ;  /* 0x000000f827277208 */ /* 0x080fe20002800000 */
[----:B------:R-:W-:Y:S01]  /*5990*/  FADD.FTZ R47, -R246, R56 ;  /* 0x00000038f62f7221 */ /* 0x000fe20000010100 */
[-C--:B------:R-:W-:Y:S01]  /*59a0*/  FSEL R49, R49, R248.reuse, P4 ;  /* 0x000000f831317208 */ /* 0x080fe20002000000 */
[----:B------:R-:W-:Y:S01]  /*59b0*/  FADD.FTZ R54, -R247, R54 ;  /* 0x00000036f7367221 */ /* 0x000fe20000010100 */
[----:B------:R-:W-:Y:S01]  /*59c0*/  FSEL R52, R52, R247, P2 ;  /* 0x000000f734347208 */ /* 0x000fe20001000000 */
[----:B------:R-:W-:Y:S01]  /*59d0*/  FMUL.FTZ R39, R23, R39 ;  /* 0x0000002717277220 */ /* 0x000fe20000410000 */
[----:B------:R-:W-:Y:S01]  /*59e0*/  FSETP.GE.FTZ.AND P4, PT, R17, RZ, PT ;  /* 0x000000ff1100720b */ /* 0x000fe20003f96000 */
[----:B------:R-:W-:Y:S01]  /*59f0*/  FADD.FTZ R57, -R246, R57 ;  /* 0x00000039f6397221 */ /* 0x000fe20000010100 */
[----:B------:R-:W-:Y:S01]  /*5a00*/  FSETP.GE.FTZ.AND P2, PT, R14, RZ, PT ;  /* 0x000000ff0e00720b */ /* 0x000fe20003f56000 */
[----:B------:R-:W-:Y:S04]  /*5a10*/  HMMA.16816.F32 R64, R164, R218, R64 ;  /* 0x000000daa440723c */ /* 0x000fe80000001840 */
[----:B------:R-:W-:Y:S01]  /*5a20*/  FSEL R45, R50, R247, P3 ;  /* 0x000000f7322d7208 */ /* 0x000fe20001800000 */
[----:B------:R-:W-:Y:S01]  /*5a30*/  FMUL.FTZ R50, R21, R49 ;  /* 0x0000003115327220 */ /* 0x000fe20000410000 */
[----:B------:R-:W-:Y:S01]  /*5a40*/  F2FP.F16.F32.PACK_AB R37, R44, R37 ;  /* 0x000000252c25723e */ /* 0x000fe200000000ff */
[C---:B------:R-:W-:Y:S01]  /*5a50*/  FADD.FTZ R44, -R237.reuse, R59 ;  /* 0x0000003bed2c7221 */ /* 0x040fe20000010100 */
[----:B------:R-:W-:Y:S01]  /*5a60*/  F2FP.F16.F32.PACK_AB R41, R48, R41 ;  /* 0x000000293029723e */ /* 0x000fe200000000ff */
        /* <DEDUP_REMOVED lines=23> */
[----:B------:R-:W-:Y:S01]  /*5be0*/  FSETP.GE.FTZ.AND P2, PT, R252, RZ, PT ;  /* 0x000000fffc00720b */ /* 0x000fe20003f56000 */
[----:B------:R-:W-:Y:S01]  /*5bf0*/  FMUL.FTZ R44, R5, R44 ;  /* 0x0000002c052c7220 */ /* 0x000fe20000410000 */
[----:B------:R-:W-:Y:S02]  /*5c00*/  FSETP.GE.FTZ.AND P5, PT, R30, RZ, PT ;  /* 0x000000ff1e00720b */ /* 0x000fe40003fb6000 */
[----:B------:R-:W-:Y:S02]  /*5c10*/  FSEL R51, R58, R237, P3 ;  /* 0x000000ed3a337208 */ /* 0x000fe40001800000 */
[----:B------:R-:W-:Y:S02]  /*5c20*/  FSETP.GE.FTZ.AND P3, PT, R251, RZ, PT ;  /* 0x000000fffb00720b */ /* 0x000fe40003f76000 */
[----:B------:R-:W-:Y:S01]  /*5c30*/  FSEL R43, R43, R248, P5 ;  /* 0x000000f82b2b7208 */ /* 0x000fe20002800000 */
[----:B------:R-:W-:Y:S01]  /*5c40*/  FMUL.FTZ R51, R6, R51 ;  /* 0x0000003306337220 */ /* 0x000fe20000410000 */
[----:B------:R-:W-:Y:S02]  /*5c50*/  FSETP.GE.FTZ.AND P5, PT, R10, RZ, PT ;  /* 0x000000ff0a00720b */ /* 0x000fe40003fb6000 */
[----:B------:R-:W-:Y:S01]  /*5c60*/  FSEL R62, R62, R237, P3 ;  /* 0x000000ed3e3e7208 */ /* 0x000fe20001800000 */
[----:B------:R-:W-:Y:S01]  /*5c70*/  @P2 FADD.FTZ R237, -R237, R63 ;  /* 0x0000003feded2221 */ /* 0x000fe20000010100 */
[----:B------:R-:W-:Y:S01]  /*5c80*/  FSETP.GE.FTZ.AND P3, PT, R18, RZ, PT ;  /* 0x000000ff1200720b */ /* 0x000fe20003f76000 */
[----:B------:R-:W-:Y:S01]  /*5c90*/  FMUL.FTZ R43, R30, R43 ;  /* 0x0000002b1e2b7220 */ /* 0x000fe20000410000 */
[----:B------:R-:W-:Y:S01]  /*5ca0*/  FSEL R53, R53, R246, P5 ;  /* 0x000000f635357208 */ /* 0x000fe20002800000 */
[----:B------:R-:W-:Y:S01]  /*5cb0*/  @P4 FADD.FTZ R246, -R246, R61 ;  /* 0x0000003df6f64221 */ /* 0x000fe20000010100 */
[----:B------:R-:W-:Y:S01]  /*5cc0*/  FSETP.GE.FTZ.AND P4, PT, R26, RZ, PT ;  /* 0x000000ff1a00720b */ /* 0x000fe20003f96000 */
[----:B------:R-:W-:Y:S01]  /*5cd0*/  FMUL.FTZ R62, R251, R62 ;  /* 0x0000003efb3e7220 */ /* 0x000fe20000410000 */
[----:B------:R-:W-:Y:S01]  /*5ce0*/  FSETP.GE.FTZ.AND P2, PT, R11, RZ, PT ;  /* 0x000000ff0b00720b */ /* 0x000fe20003f56000 */
[----:B------:R-:W-:Y:S01]  /*5cf0*/  FMUL.FTZ R53, R10, R53 ;  /* 0x000000350a357220 */ /* 0x000fe20000410000 */
[----:B------:R-:W-:Y:S01]  /*5d00*/  FSEL R55, R55, R248, P4 ;  /* 0x000000f837377208 */ /* 0x000fe20002000000 */
[----:B------:R-:W-:Y:S01]  /*5d10*/  @P6 FADD.FTZ R248, -R248, R65 ;  /* 0x00000041f8f86221 */ /* 0x000fe20000010100 */
[----:B------:R-:W-:Y:S01]  /*5d20*/  FSEL R66, R66, R247, P2 ;  /* 0x000000f742427208 */ /* 0x000fe20001000000 */
[----:B------:R-:W-:Y:S01]  /*5d30*/  FMUL.FTZ R246, R7, R246 ;  /* 0x000000f607f67220 */ /* 0x000fe20000410000 */
        /* <DEDUP_REMOVED lines=19> */
[----:B------:R-:W-:Y:S01]  /*5e70*/  LEA.HI.X.SX32 R243, R5, R243, 0x1, P2 ;  /* 0x000000f305f37211 */ /* 0x000fe200010f0eff */
[----:B------:R-:W-:Y:S04]  /*5e80*/  VIADD R222, R222, UR8 ;  /* 0x00000008dede7c36 */ /* 0x000fe80008000000 */
[----:B------:R-:W-:Y:S01]  /*5e90*/  @!PT LDS RZ, [RZ] ;  /* 0x00000000fffff984 */ /* 0x000fe20000000800 */
[----:B------:R-:W-:Y:S01]  /*5ea0*/  @!PT LDS RZ, [RZ] ;  /* 0x00000000fffff984 */ /* 0x000fe20000000800 */
[----:B------:R-:W-:Y:S01]  /*5eb0*/  @!PT LDS RZ, [RZ] ;  /* 0x00000000fffff984 */ /* 0x000fe20000000800 */
[----:B------:R1:W-:Y:S04]  /*5ec0*/  LDGSTS.E.BYPASS.LTC128B.128 [R233], desc[UR40][R242.64] ;  /* 0x00000000f2e97fae */ /* 0x0003e8000b981a28 */
[----:B------:R1:W-:Y:S04]  /*5ed0*/  LDGSTS.E.BYPASS.LTC128B.128 [R233+0x1000], desc[UR40][R242.64+0x40] ;  /* 0x01000040f2e97fae */ /* 0x0003e8000b981a28 */
[----:B------:R1:W-:Y:S04]  /*5ee0*/  LDGSTS.E.BYPASS.LTC128B.128 [R233+0x2000], desc[UR40][R242.64+0x80] ;  /* 0x02000080f2e97fae */ /* 0x0003e8000b981a28 */
[----:B------:R-:W0:Y:S02]  /*5ef0*/  LDGDEPBAR ;  /* 0x00000000000079af */ /* 0x000e240000000000 */
.L_x_829:
[----:B------:R2:W-:Y:S01]  /*5f00*/  STS [R249+0xf400], R36 ;  /* 0x00f40024f9007388 */ /* 0x0005e20000000800 */
[----:B------:R-:W-:Y:S01]  /*5f10*/  SEL R7, R48, 0xfffffff0, !P1 ;  /* 0xfffffff030077807 */ /* 0x000fe20004800000 */
[----:B------:R-:W-:Y:S01]  /*5f20*/  FMUL.FTZ R248, R15, R248 ;  /* 0x000000f80ff87220 */ /* 0x000fe20000410000 */
[----:B------:R-:W-:Y:S02]  /*5f30*/  FMUL.FTZ R247, R18, R247 ;  /* 0x000000f712f77220 */ /* 0x000fe40000410000 */
[----:B------:R-:W-:Y:S01]  /*5f40*/  STS [R249+0xf000], R38 ;  /* 0x00f00026f9007388 */ /* 0x000fe20000000800 */
[----:B------:R-:W-:Y:S01]  /*5f50*/  VIADD R28, R250, 0x20 ;  /* 0x00000020fa1c7836 */ /* 0x000fe20000000000 */
[----:B------:R-:W-:Y:S01]  /*5f60*/  F2FP.F16.F32.PACK_AB R53, R246, R53 ;  /* 0x00000035f635723e */ /* 0x000fe200000000ff */
[----:B------:R-:W-:Y:S01]  /*5f70*/  IMAD.IADD R6, R7, 0x1, R250 ;  /* 0x0000000107067824 */ /* 0x000fe200078e02fa */
[----:B------:R-:W-:Y:S01]  /*5f80*/  F2FP.F16.F32.PACK_AB R46, R247, R46 ;  /* 0x0000002ef72e723e */ /* 0x000fe200000000ff */
[----:B------:R-:W-:Y:S01]  /*5f90*/  @P0 VIADD R28, R250, 0xffffffe0 ;  /* 0xffffffe0fa1c0836 */ /* 0x000fe20000000000 */
[----:B------:R-:W-:Y:S01]  /*5fa0*/  F2FP.F16.F32.PACK_AB R55, R248, R55 ;  /* 0x00000037f837723e */ /* 0x000fe200000000ff */
[----:B------:R-:W-:Y:S01]  /*5fb0*/  IMAD.SHL.U32 R52, R221, 0x20, RZ ;  /* 0x00000020dd347824 */ /* 0x000fe200078e00ff */
[----:B------:R-:W-:Y:S01]  /*5fc0*/  STS [R6+-0x4000], R39 ;  /* 0xffc0002706007388 */ /* 0x000fe20000000800 */
[----:B------:R-:W-:Y:S01]  /*5fd0*/  F2FP.F16.F32.PACK_AB R62, R237, R62 ;  /* 0x0000003eed3e723e */ /* 0x000fe200000000ff */
[----:B------:R-:W-:Y:S01]  /*5fe0*/  IMAD.SHL.U32 R64, R221, 0x4, RZ ;  /* 0x00000004dd407824 */ /* 0x000fe200078e00ff */
[--C-:B------:R-:W-:Y:S02]  /*5ff0*/  SHF.R.U32.HI R66, RZ, 0x4, R221.reuse ;  /* 0x00000004ff427819 */ /* 0x100fe400000116dd */
[----:B------:R-:W-:Y:S01]  /*6000*/  STS [R6+-0x3c00], R45 ;  /* 0xffc4002d06007388 */ /* 0x000fe20000000800 */
[----:B------:R-:W3:Y:S01]  /*6010*/  LDC R167, c[0x0][0x44c] ;  /* 0x00011300ffa77b82 */ /* 0x000ee20000000800 */
[----:B------:R-:W-:Y:S03]  /*6020*/  LOP3.LUT R66, R66, 0x8, RZ, 0xc0, !PT ;  /* 0x0000000842427812 */ /* 0x000fe600078ec0ff */
[----:B------:R-:W-:Y:S01]  /*6030*/  STS [R249+0x10000], R40 ;  /* 0x01000028f9007388 */ /* 0x000fe20000000800 */
[----:B------:R-:W-:Y:S04]  /*6040*/  LOP3.LUT R5, R66, 0x10, R221, 0xf8, !PT ;  /* 0x0000001042057812 */ /* 0x000fe800078ef8dd */
[----:B------:R-:W-:Y:S01]  /*6050*/  STS [R249+0x10400], R42 ;  /* 0x0104002af9007388 */ /* 0x000fe20000000800 */
[----:B--2---:R-:W-:Y:S01]  /*6060*/  IMAD.IADD R36, R7, 0x1, R28 ;  /* 0x0000000107247824 */ /* 0x004fe200078e021c */
[----:B------:R-:W-:Y:S03]  /*6070*/  LOP3.LUT R5, R5, 0xc0, R52, 0xf8, !PT ;  /* 0x000000c005057812 */ /* 0x000fe600078ef834 */
[----:B------:R-:W-:Y:S01]  /*6080*/  STS [R6+-0x3000], R37 ;  /* 0xffd0002506007388 */ /* 0x000fe20000000800 */
[----:B------:R-:W-:Y:S04]  /*6090*/  LOP3.LUT R5, R5, 0x18, R64, 0x78, !PT ;  /* 0x0000001805057812 */ /* 0x000fe800078e7840 */
[----:B------:R-:W-:Y:S01]  /*60a0*/  STS [R6+-0x2c00], R41 ;  /* 0xffd4002906007388 */ /* 0x000fe20000000800 */
[----:B------:R-:W-:Y:S04]  /*60b0*/  LOP3.LUT R4, R5, 0x120, R52, 0xf8, !PT ;  /* 0x0000012005047812 */ /* 0x000fe800078ef834 */
[----:B------:R-:W-:Y:S01]  /*60c0*/  STS [R28+-0x4000], R43 ;  /* 0xffc0002b1c007388 */ /* 0x000fe20000000800 */
[----:B------:R-:W-:Y:S04]  /*60d0*/  LEA R65, R4, UR4, 0x1 ;  /* 0x0000000404417c11 */ /* 0x000fe8000f8e08ff */
[----:B------:R-:W-:Y:S01]  /*60e0*/  STS [R28+-0x3c00], R49 ;  /* 0xffc400311c007388 */ /* 0x000fe20000000800 */
[----:B---3--:R-:W-:Y:S04]  /*60f0*/  IMAD R167, R167, UR9, RZ ;  /* 0x00000009a7a77c24 */ /* 0x008fe8000f8e02ff */
        /* <DEDUP_REMOVED lines=86> */
[----:B------:R-:W-:Y:S04]  /*6660*/  SHF.R.S64 R5, R8, 0x1f, R7 ;  /* 0x0000001f08057819 */ /* 0x000fe80000001007 */
[----:B------:R-:W-:Y:S02]  /*6670*/  IADD3 R240, P0, PT, R240, R5, RZ ;  /* 0x00000005f0f07210 */ /* 0x000fe40007f1e0ff */
[----:B------:R-:W-:Y:S02]  /*6680*/  LOP3.LUT R5, R6, 0x1f20, R223, 0xf8, !PT ;  /* 0x00001f2006057812 */ /* 0x000fe400078ef8df */
[----:B------:R-:W-:Y:S02]  /*6690*/  LEA.HI.X.SX32 R241, R7, R241, 0x1, P0 ;  /* 0x000000f107f17211 */ /* 0x000fe400000f0eff */
[----:B------:R-:W-:Y:S05]  /*66a0*/  LEA R9, R5, UR4, 0x1 ;  /* 0x0000000405097c11 */ /* 0x000fea000f8e08ff */
[----:B------:R-:W-:Y:S01]  /*66b0*/  @!PT LDS RZ, [RZ] ;  /* 0x00000000fffff984 */ /* 0x000fe20000000800 */
[----:B------:R-:W-:Y:S01]  /*66c0*/  @!PT LDS RZ, [RZ] ;  /* 0x00000000fffff984 */ /* 0x000fe20000000800 */
[----:B------:R-:W-:Y:S01]  /*66d0*/  @!PT LDS RZ, [RZ] ;  /* 0x00000000fffff984 */ /* 0x000fe20000000800 */
[----:B------:R1:W-:Y:S04]  /*66e0*/  LDGSTS.E.BYPASS.LTC128B.128 [R9+0x6000], desc[UR40][R240.64] ;  /* 0x06000000f0097fae */ /* 0x0003e8000b981a28 */
[----:B------:R1:W-:Y:S04]  /*66f0*/  LDGSTS.E.BYPASS.LTC128B.128 [R9+0x7000], desc[UR40][R240.64+0x40] ;  /* 0x07000040f0097fae */ /* 0x0003e8000b981a28 */
[----:B------:R1:W-:Y:S04]  /*6700*/  LDGSTS.E.BYPASS.LTC128B.128 [R9+0x8000], desc[UR40][R240.64+0x80] ;  /* 0x08000080f0097fae */ /* 0x0003e8000b981a28 */
[----:B------:R-:W0:Y:S02]  /*6710*/  LDGDEPBAR ;  /* 0x00000000000079af */ /* 0x000e240000000000 */
.L_x_830:
        /* <DEDUP_REMOVED lines=477> */
.L_x_832:
        /* <DEDUP_REMOVED lines=12> */
.L_x_833:
[----:B------:R-:W2:Y:S01]  /*85b0*/  LDCU.64 UR8, c[0x0][0x5c8] ;  /* 0x0000b900ff0877ac */ /* 0x000ea20008000a00 */
[----:B------:R-:W-:-:S04]  /*85c0*/  UIADD3 UR12, UPT, UPT, UR44, UR46, URZ ;  /* 0x0000002e2c0c7290 */ /* 0x000fc8000fffe0ff */
[----:B--2---:R-:W-:Y:S02]  /*85d0*/  UIMAD.WIDE.U32 UR20, UR12, UR8, URZ ;  /* 0x000000080c1472a5 */ /* 0x004fe4000f8e00ff */
[----:B------:R-:W-:-:S04]  /*85e0*/  UIMAD UR12, UR12, UR9, URZ ;  /* 0x000000090c0c72a4 */ /* 0x000fc8000f8e02ff */
[----:B------:R-:W-:-:S06]  /*85f0*/  UIADD3 UR12, UPT, UPT, UR21, UR12, URZ ;  /* 0x0000000c150c7290 */ /* 0x000fcc000fffe0ff */
[----:B------:R-:W-:-:S07]  /*8600*/  MOV R6, UR12 ;  /* 0x0000000c00067c02 */ /* 0x000fce0008000f00 */
.L_x_834:
[----:B------:R-:W-:Y:S01]  /*8610*/  BAR.SYNC.DEFER_BLOCKING 0x0 ;  /* 0x0000000000007b1d */ /* 0x000fe20000010000 */
[----:B------:R-:W-:Y:S01]  /*8620*/  LOP3.LUT R0, R223, 0xd8, RZ, 0xc0, !PT ;  /* 0x000000d8df007812 */ /* 0x000fe200078ec0ff */
[----:B------:R-:W-:Y:S01]  /*8630*/  USHF.L.U32 UR14, UR47, 0x7, URZ ;  /* 0x000000072f0e7899 */ /* 0x000fe200080006ff */
[--C-:B------:R-:W-:Y:S01]  /*8640*/  SHF.R.U32.HI R52, RZ, 0x2, R221.reuse ;  /* 0x00000002ff347819 */ /* 0x100fe200000116dd */
[----:B------:R-:W-:Y:S01]  /*8650*/  USHF.L.U32 UR13, UR47, 0x7, URZ ;  /* 0x000000072f0d7899 */ /* 0x000fe200080006ff */
[----:B------:R-:W-:Y:S01]  /*8660*/  LOP3.LUT R0, R0, 0x18, R221, 0x78, !PT ;  /* 0x0000001800007812 */ /* 0x000fe200078e78dd */
[----:B------:R-:W-:Y:S02]  /*8670*/  UIMAD.WIDE.U32 UR22, UR14, UR10, URZ ;  /* 0x0000000a0e1672a5 */ /* 0x000fe4000f8e00ff */
[----:B-1----:R-:W1:Y:S01]  /*8680*/  LDC.64 R2, c[0x0][0x5d8] ;  /* 0x00017600ff027b82 */ /* 0x002e620000000a00 */
[----:B------:R-:W-:Y:S01]  /*8690*/  USHF.R.S32.HI UR15, URZ, 0x1f, UR14 ;  /* 0x0000001fff0f7899 */ /* 0x000fe2000801140e */
[--C-:B------:R-:W-:Y:S01]  /*86a0*/  LOP3.LUT R0, R0, 0x1f20, R223.reuse, 0xf8, !PT ;  /* 0x00001f2000007812 */ /* 0x100fe200078ef8df */
[----:B------:R-:W-:Y:S01]  /*86b0*/  UIADD3 UR43, UPT, UPT, -UR13, UR43, URZ ;  /* 0x0000002b0d2b7290 */ /* 0x000fe2000fffe1ff */
[----:B------:R-:W-:Y:S01]  /*86c0*/  BSSY.RECONVERGENT B0, `(.L_x_835) ;  /* 0x000002c000007945 */ /* 0x000fe20003800200 */
[----:B------:R-:W-:Y:S01]  /*86d0*/  IMAD.U32 R4, RZ, RZ, UR22 ;  /* 0x00000016ff047e24 */ /* 0x000fe2000f8e00ff */
[----:B------:R-:W-:Y:S01]  /*86e0*/  LEA R0, R0, UR4, 0x1 ;  /* 0x0000000400007c11 */ /* 0x000fe2000f8e08ff */
[----:B------:R-:W-:Y:S01]  /*86f0*/  IMAD.U32 R5, RZ, RZ, UR23 ;  /* 0x00000017ff057e24 */ /* 0x000fe2000f8e00ff */
[----:B------:R-:W-:Y:S01]  /*8700*/  UIMAD UR12, UR15, UR10, URZ ;  /* 0x0000000a0f0c72a4 */ /* 0x000fe2000f8e02ff */
[----:B------:R-:W-:Y:S01]  /*8710*/  ISETP.GE.AND P1, PT, R52, UR43, PT ;  /* 0x0000002b34007c0c */ /* 0x000fe2000bf26270 */
[----:B------:R-:W-:Y:S01]  /*8720*/  IMAD.U32 R41, RZ, RZ, UR23 ;  /* 0x00000017ff297e24 */ /* 0x000fe2000f8e00ff */
[----:B------:R-:W-:Y:S01]  /*8730*/  LOP3.LUT R7, R4, 0x18, R223, 0xf8, !PT ;  /* 0x0000001804077812 */ /* 0x000fe200078ef8df */
[----:B------:R-:W-:Y:S01]  /*8740*/  UIMAD UR12, UR14, UR11, UR12 ;  /* 0x0000000b0e0c72a4 */ /* 0x000fe2000f8e020c */
[----:B------:R-:W2:Y:S01]  /*8750*/  LDC.64 R4, c[0x0][0x5e0] ;  /* 0x00017800ff047b82 */ /* 0x000ea20000000a00 */
[----:B------:R-:W-:Y:S01]  /*8760*/  IMAD.U32 R40, RZ, RZ, UR22 ;  /* 0x00000016ff287e24 */ /* 0x000fe2000f8e00ff */
[----:B------:R-:W-:Y:S01]  /*8770*/  IADD3 R56, P0, PT, R7, UR18, RZ ;  /* 0x0000001207387c10 */ /* 0x000fe2000ff1e0ff */
[----:B------:R-:W-:Y:S01]  /*8780*/  VIADD R40, R52, 0x40 ;  /* 0x0000004034287836 */ /* 0x000fe20000000000 */
[----:B------:R3:W4:Y:S01]  /*8790*/  LDS.128 R36, [R0+0xa000] ;  /* 0x00a0000000247984 */ /* 0x0007220000000c00 */
[----:B------:R-:W-:Y:S01]  /*87a0*/  IMAD.U32 R7, RZ, RZ, UR12 ;  /* 0x0000000cff077e24 */ /* 0x000fe2000f8e00ff */
[----:B------:R-:W-:-:S02]  /*87b0*/  LOP3.LUT R54, R223, 0x18, RZ, 0xc0, !PT ;  /* 0x00000018df367812 */ /* 0x000fc400078ec0ff */
[----:B------:R3:W2:Y:S01]  /*87c0*/  LDS.128 R32, [R0+0xc000] ;  /* 0x00c0000000207984 */ /* 0x0006a20000000c00 */
[----:B------:R-:W-:Y:S02]  /*87d0*/  ISETP.GE.AND P2, PT, R40, UR43, PT ;  /* 0x0000002b28007c0c */ /* 0x000fe4000bf46270 */
[----:B------:R-:W-:Y:S01]  /*87e0*/  IADD3.X R57, PT, PT, R41, UR16, R7, P0, !PT ;  /* 0x0000001029397c10 */ /* 0x000fe200087fe407 */
[----:B------:R3:W2:Y:S01]  /*87f0*/  LDS.128 R28, [R0+0xf000] ;  /* 0x00f00000001c7984 */ /* 0x0006a20000000c00 */
[----:B------:R-:W-:-:S03]  /*8800*/  IADD3 R7, P0, PT, R52, 0x40, RZ ;  /* 0x0000004034077810 */ /* 0x000fc60007f1e0ff */
[----:B------:R3:W2:Y:S01]  /*8810*/  LDS.128 R24, [R0+0x10000] ;  /* 0x0100000000187984 */ /* 0x0006a20000000c00 */
[----:B-1----:R-:W-:-:S03]  /*8820*/  IMAD.WIDE.U32 R56, R2, UR26, R56 ;  /* 0x0000001a02387c25 */ /* 0x002fc6000f8e0038 */
[----:B------:R3:W1:Y:S01]  /*8830*/  LDS.128 R20, [R0+0x11000] ;  /* 0x0110000000147984 */ /* 0x0006620000000c00 */
[----:B------:R-:W-:Y:S02]  /*8840*/  IMAD.U32 R2, RZ, RZ, UR8 ;  /* 0x00000008ff027e24 */ /* 0x000fe4000f8e00ff */
[----:B------:R-:W-:Y:S01]  /*8850*/  IMAD.X R53, RZ, RZ, RZ, P0 ;  /* 0x000000ffff357224 */ /* 0x000fe200000e06ff */
[----:B------:R3:W1:Y:S01]  /*8860*/  LDS.128 R16, [R0+0x12000] ;  /* 0x0120000000107984 */ /* 0x0006620000000c00 */
[----:B------:R-:W-:-:S03]  /*8870*/  IMAD R3, R3, UR26, R57 ;  /* 0x0000001a03037c24 */ /* 0x000fc6000f8e0239 */
        /* <DEDUP_REMOVED lines=16> */
.L_x_836:
[----:B------:R-:W-:Y:S05]  /*8980*/  BSYNC.RECONVERGENT B0 ;  /* 0x0000000000007941 */ /* 0x000fea0003800200 */
.L_x_835:
        /* <DEDUP_REMOVED lines=15> */
.L_x_838:
[----:B------:R-:W-:Y:S05]  /*8a80*/  BSYNC.RECONVERGENT B0 ;  /* 0x0000000000007941 */ /* 0x000fea0003800200 */
.L_x_837:
[----:B------:R-:W-:Y:S01]  /*8a90*/  MOV R55, RZ ;  /* 0x000000ff00377202 */ /* 0x000fe20000000f00 */
[----:B------:R-:W-:Y:S01]  /*8aa0*/  UIMAD UR15, UR15, UR8, URZ ;  /* 0x000000080f0f72a4 */ /* 0x000fe2000f8e02ff */
[----:B------:R-:W-:Y:S01]  /*8ab0*/  BSSY.RECONVERGENT B0, `(.L_x_839) ;  /* 0x0000011000007945 */ /* 0x000fe20003800200 */
[----:B------:R-:W-:Y:S02]  /*8ac0*/  IMAD.WIDE.U32 R2, R2, UR14, R54 ;  /* 0x0000000e02027c25 */ /* 0x000fe4000f8e0036 */
[----:B------:R-:W-:Y:S01]  /*8ad0*/  UIMAD UR15, UR14, UR9, UR15 ;  /* 0x000000090e0f72a4 */ /* 0x000fe2000f8e020f */
[----:B------:R-:W-:-:S05]  /*8ae0*/  IADD3 R2, P0, PT, R2, UR20, RZ ;  /* 0x0000001402027c10 */ /* 0x000fca000ff1e0ff */
[----:B------:R-:W-:-:S03]  /*8af0*/  IADD3.X R3, PT, PT, R6, UR15, R3, P0, !PT ;  /* 0x0000000f06037c10 */ /* 0x000fc600087fe403 */
[----:B--2---:R-:W-:-:S04]  /*8b00*/  IMAD.WIDE.U32 R2, R4, UR26, R2 ;  /* 0x0000001a04027c25 */ /* 0x004fc8000f8e0002 */
        /* <DEDUP_REMOVED lines=8> */
[----:B------:R2:W-:Y:S04]  /*8b90*/  STG.E.128 desc[UR40][R34.64], R28 ;  /* 0x0000001c22007986 */ /* 0x0005e8000c101d28 */
[----:B-1----:R2:W-:Y:S04]  /*8ba0*/  STG.E.128 desc[UR40][R34.64+0x40], R20 ;  /* 0x0000401422007986 */ /* 0x0025e8000c101d28 */
[----:B------:R2:W-:Y:S02]  /*8bb0*/  STG.E.128 desc[UR40][R34.64+0x80], R12 ;  /* 0x0000800c22007986 */ /* 0x0005e4000c101d28 */
.L_x_840:
[----:B------:R-:W-:Y:S05]  /*8bc0*/  BSYNC.RECONVERGENT B0 ;  /* 0x0000000000007941 */ /* 0x000fea0003800200 */
.L_x_839:
[----:B------:R-:W-:Y:S05]  /*8bd0*/  @P2 BRA `(.L_x_826) ;  /* 0x00000000002c2947 */ /* 0x000fea0003800000 */
[----:B------:R-:W1:Y:S01]  /*8be0*/  LDCU.64 UR10, c[0x0][0x568] ;  /* 0x0000ad00ff0a77ac */ /* 0x000e620008000a00 */
[----:B------:R-:W-:Y:S01]  /*8bf0*/  MOV R4, R2 ;  /* 0x0000000200047202 */ /* 0x000fe20000000f00 */
[----:B---34-:R-:W-:-:S04]  /*8c00*/  IMAD R0, R53, UR8, RZ ;  /* 0x0000000835007c24 */ /* 0x018fc8000f8e02ff */
[----:B------:R-:W-:-:S04]  /*8c10*/  IMAD.WIDE.U32 R2, R7, UR8, R4 ;  /* 0x0000000807027c25 */ /* 0x000fc8000f8e0004 */
[----:B------:R-:W-:-:S05]  /*8c20*/  IMAD R0, R7, UR9, R0 ;  /* 0x0000000907007c24 */ /* 0x000fca000f8e0200 */
[----:B------:R-:W-:Y:S02]  /*8c30*/  IADD3 R0, PT, PT, R0, R3, RZ ;  /* 0x0000000300007210 */ /* 0x000fe40007ffe0ff */
[----:B-1----:R-:W-:-:S04]  /*8c40*/  LEA R4, P0, R2, UR10, 0x1 ;  /* 0x0000000a02047c11 */ /* 0x002fc8000f8008ff */
[----:B------:R-:W-:-:S05]  /*8c50*/  LEA.HI.X R5, R2, UR11, R0, 0x1, P0 ;  /* 0x0000000b02057c11 */ /* 0x000fca00080f0c00 */
[----:B------:R1:W-:Y:S04]  /*8c60*/  STG.E.128 desc[UR40][R4.64], R24 ;  /* 0x0000001804007986 */ /* 0x0003e8000c101d28 */
[----:B------:R1:W-:Y:S04]  /*8c70*/  STG.E.128 desc[UR40][R4.64+0x40], R16 ;  /* 0x0000401004007986 */ /* 0x0003e8000c101d28 */
[----:B------:R1:W-:Y:S02]  /*8c80*/  STG.E.128 desc[UR40][R4.64+0x80], R8 ;  /* 0x0000800804007986 */ /* 0x0003e4000c101d28 */
.L_x_826:
[----:B------:R-:W-:Y:S05]  /*8c90*/  BSYNC.RECONVERGENT B1 ;  /* 0x0000000000017941 */ /* 0x000fea0003800200 */
.L_x_804:
        /* <DEDUP_REMOVED lines=11> */
.L_x_842:
        /* <DEDUP_REMOVED lines=11> */
.L_x_1726:


//--------------------- .text._ZN5flash44flash_bwd_dq_dk_dv_loop_seqk_parallel_kernelI23Flash_bwd_kernel_traitsILi96ELi64ELi128ELi8ELi2ELi4ELi4ELb1ELb0EN7cutlass6half_tE19Flash_kernel_traitsILi96ELi64ELi128ELi8ES3_EELb0ELb0ELb1ELb0ELb0ELb1ELb1EEEvNS_16Flash_bwd_paramsE --------------------------
	.section	.text._ZN5flash44flash_bwd_dq_dk_dv_loop_seqk_parallel_kernelI23Flash_bwd_kernel_traitsILi96ELi64ELi128ELi8ELi2ELi4ELi4ELb1ELb0EN7cutlass6half_tE19Flash_kernel_traitsILi96ELi64ELi128ELi8ES3_EELb0ELb0ELb1ELb0ELb0ELb1ELb1EEEvNS_16Flash_bwd_paramsE,"ax",@progbits
	.align	128
        .global         _ZN5flash44flash_bwd_dq_dk_dv_loop_seqk_parallel_kernelI23Flash_bwd_kernel_traitsILi96ELi64ELi128ELi8ELi2ELi4ELi4ELb1ELb0EN7cutlass6half_tE19Flash_kernel_traitsILi96ELi64ELi128ELi8ES3_EELb0ELb0ELb1ELb0ELb0ELb1ELb1EEEvNS_16Flash_bwd_paramsE
        .type           _ZN5flash44flash_bwd_dq_dk_dv_loop_seqk_parallel_kernelI23Flash_bwd_kernel_traitsILi96ELi64ELi128ELi8ELi2ELi4ELi4ELb1ELb0EN7cutlass6half_tE19Flash_kernel_traitsILi96ELi64ELi128ELi8ES3_EELb0ELb0ELb1ELb0ELb0ELb1ELb1EEEvNS_16Flash_bwd_paramsE,@function
        .size           _ZN5flash44flash_bwd_dq_dk_dv_loop_seqk_parallel_kernelI23Flash_bwd_kernel_traitsILi96ELi64ELi128ELi8ELi2ELi4ELi4ELb1ELb0EN7cutlass6half_tE19Flash_kernel_traitsILi96ELi64ELi128ELi8ES3_EELb0ELb0ELb1ELb0ELb0ELb1ELb1EEEvNS_16Flash_bwd_paramsE,(.L_x_1727 - _ZN5flash44flash_bwd_dq_dk_dv_loop_seqk_parallel_kernelI23Flash_bwd_kernel_traitsILi96ELi64ELi128ELi8ELi2ELi4ELi4ELb1ELb0EN7cutlass6half_tE19Flash_kernel_traitsILi96ELi64ELi128ELi8ES3_EELb0ELb0ELb1ELb0ELb0ELb1ELb1EEEvNS_16Flash_bwd_paramsE)
        .other          _ZN5flash44flash_bwd_dq_dk_dv_loop_seqk_parallel_kernelI23Flash_bwd_kernel_traitsILi96ELi64ELi128ELi8ELi2ELi4ELi4ELb1ELb0EN7cutlass6half_tE19Flash_kernel_traitsILi96ELi64ELi128ELi8ES3_EELb0ELb0ELb1ELb0ELb0ELb1ELb1EEEvNS_16Flash_bwd_paramsE,@"STO_CUDA_ENTRY STV_DEFAULT"
_ZN5flash44flash_bwd_dq_dk_dv_loop_seqk_parallel_kernelI23Flash_bwd_kernel_traitsILi96ELi64ELi128ELi8ELi2ELi4ELi4ELb1ELb0EN7cutlass6half_tE19Flash_kernel_traitsILi96ELi64ELi128ELi8ES3_EELb0ELb0ELb1ELb0ELb0ELb1ELb1EEEvNS_16Flash_bwd_paramsE:
.text._ZN5flash44flash_bwd_dq_dk_dv_loop_seqk_parallel_kernelI23Flash_bwd_kernel_traitsILi96ELi64ELi128ELi8ELi2ELi4ELi4ELb1ELb0EN7cutlass6half_tE19Flash_kernel_traitsILi96ELi64ELi128ELi8ES3_EELb0ELb0ELb1ELb0ELb0ELb1ELb1EEEvNS_16Flash_bwd_paramsE:
        /* <DEDUP_REMOVED lines=49> */
.L_x_881:
[----:B-1----:R-:W1:Y:S01]  /*0310*/  LDCU.64 UR8, c[0x0][0x478] ;  /* 0x00008f00ff0877ac */ /* 0x002e620008000a00 */
        /* <DEDUP_REMOVED lines=51> */
.L_x_843:
        /* <DEDUP_REMOVED lines=43> */
.L_x_845:
[----:B------:R-:W1:Y:S01]  /*0900*/  LDCU.64 UR18, c[0x0][0x3b8] ;  /* 0x00007700ff1277ac */ /* 0x000e620008000a00 */
[----:B------:R-:W-:-:S04]  /*0910*/  UIADD3 UR8, UPT, UPT, UR39, UR44, URZ ;  /* 0x0000002c27087290 */ /* 0x000fc8000fffe0ff */
[----:B-1----:R-:W-:Y:S02]  /*0920*/  UIMAD.WIDE.U32 UR50, UR8, UR18, URZ ;  /* 0x00000012083272a5 */ /* 0x002fe4000f8e00ff */
[----:B------:R-:W-:-:S04]  /*0930*/  UIMAD UR8, UR8, UR19, URZ ;  /* 0x00000013080872a4 */ /* 0x000fc8000f8e02ff */
[----:B------:R-:W-:-:S06]  /*0940*/  UIADD3 UR8, UPT, UPT, UR51, UR8, URZ ;  /* 0x0000000833087290 */ /* 0x000fcc000fffe0ff */
[----:B------:R-:W-:Y:S02]  /*0950*/  MOV R17, UR8 ;  /* 0x0000000800117c02 */ /* 0x000fe40008000f00 */
.L_x_846:
        /* <DEDUP_REMOVED lines=43> */
.L_x_847:
[----:B------:R-:W1:Y:S01]  /*0c10*/  LDCU.64 UR16, c[0x0][0x3c0] ;  /* 0x00007800ff1077ac */ /* 0x000e620008000a00 */
[----:B------:R-:W-:-:S04]  /*0c20*/  UIADD3 UR8, UPT, UPT, UR39, UR44, URZ ;  /* 0x0000002c27087290 */ /* 0x000fc8000fffe0ff */
[----:B-1----:R-:W-:Y:S02]  /*0c30*/  UIMAD.WIDE.U32 UR52, UR8, UR16, URZ ;  /* 0x00000010083472a5 */ /* 0x002fe4000f8e00ff */
[----:B------:R-:W-:-:S04]  /*0c40*/  UIMAD UR8, UR8, UR17, URZ ;  /* 0x00000011080872a4 */ /* 0x000fc8000f8e02ff */
[----:B------:R-:W-:-:S06]  /*0c50*/  UIADD3 UR8, UPT, UPT, UR53, UR8, URZ ;  /* 0x0000000835087290 */ /* 0x000fcc000fffe0ff */
[----:B------:R-:W-:-:S07]  /*0c60*/  MOV R16, UR8 ;  /* 0x0000000800107c02 */ /* 0x000fce0008000f00 */
.L_x_848:
        /* <DEDUP_REMOVED lines=28> */
.L_x_849:
[----:B------:R-:W-:Y:S02]  /*0e30*/  UIMAD.WIDE.U32 UR10, UR58, UR14, URZ ;  /* 0x0000000e3a0a72a5 */ /* 0x000fe4000f8e00ff */
[----:B------:R-:W-:-:S04]  /*0e40*/  UIMAD UR8, UR59, UR14, URZ ;  /* 0x0000000e3b0872a4 */ /* 0x000fc8000f8e02ff */
[----:B------:R-:W-:-:S12]  /*0e50*/  UIADD3 UR8, UPT, UPT, UR11, UR8, URZ ;  /* 0x000000080b087290 */ /* 0x000fd8000fffe0ff */
.L_x_850:
        /* <DEDUP_REMOVED lines=20> */
.L_x_851:
[----:B------:R-:W1:Y:S01]  /*0fa0*/  LDCU UR59, c[0x0][0x434] ;  /* 0x00008680ff3b77ac */ /* 0x000e620008000800 */
[----:B------:R-:W-:-:S04]  /*0fb0*/  UIMAD UR9, UR41, UR62, UR28 ;  /* 0x0000003e290972a4 */ /* 0x000fc8000f8e021c */
[----:B-1----:R-:W-:Y:S02]  /*0fc0*/  UIMAD UR59, UR9, UR59, URZ ;  /* 0x0000003b093b72a4 */ /* 0x002fe4000f8e02ff */
.L_x_852:
        /* <DEDUP_REMOVED lines=11> */
.L_x_853:
[----:B------:R-:W1:Y:S01]  /*1080*/  LDCU UR58, c[0x0][0x444] ;  /* 0x00008880ff3a77ac */ /* 0x000e620008000800 */
[----:B------:R-:W-:-:S04]  /*1090*/  UIMAD UR9, UR41, UR62, UR28 ;  /* 0x0000003e290972a4 */ /* 0x000fc8000f8e021c */
[----:B-1----:R-:W-:-:S12]  /*10a0*/  UIMAD UR58, UR9, UR58, URZ ;  /* 0x0000003a093a72a4 */ /* 0x002fd8000f8e02ff */
.L_x_854:
        /* <DEDUP_REMOVED lines=97> */
.L_x_856:
[----:B------:R-:W1:Y:S01]  /*16c0*/  LDCU.64 UR14, c[0x0][0x5c0] ;  /* 0x0000b800ff0e77ac */ /* 0x000e620008000a00 */
[----:B------:R-:W-:-:S04]  /*16d0*/  UIADD3 UR8, UPT, UPT, UR39, UR44, URZ ;  /* 0x0000002c27087290 */ /* 0x000fc8000fffe0ff */
[----:B-1----:R-:W-:Y:S02]  /*16e0*/  UIMAD.WIDE.U32 UR18, UR8, UR14, URZ ;  /* 0x0000000e081272a5 */ /* 0x002fe4000f8e00ff */
[----:B------:R-:W-:-:S04]  /*16f0*/  UIMAD UR8, UR8, UR15, URZ ;  /* 0x0000000f080872a4 */ /* 0x000fc8000f8e02ff */
[----:B------:R-:W-:-:S06]  /*1700*/  UIADD3 UR8, UPT, UPT, UR19, UR8, URZ ;  /* 0x0000000813087290 */ /* 0x000fcc000fffe0ff */
[----:B------:R-:W-:Y:S02]  /*1710*/  MOV R0, UR8 ;  /* 0x0000000800007c02 */ /* 0x000fe40008000f00 */
.L_x_857:
        /* <DEDUP_REMOVED lines=13> */
.L_x_858:
[----:B------:R-:W1:Y:S01]  /*17f0*/  LDCU.64 UR10, c[0x0][0x5c8] ;  /* 0x0000b900ff0a77ac */ /* 0x000e620008000a00 */
[----:B------:R-:W-:-:S04]  /*1800*/  UIADD3 UR39, UPT, UPT, UR39, UR44, URZ ;  /* 0x0000002c27277290 */ /* 0x000fc8000fffe0ff */
[----:B-1----:R-:W-:Y:S02]  /*1810*/  UIMAD.WIDE.U32 UR16, UR39, UR10, URZ ;  /* 0x0000000a271072a5 */ /* 0x002fe4000f8e00ff */
[----:B------:R-:W-:-:S04]  /*1820*/  UIMAD UR39, UR39, UR11, URZ ;  /* 0x0000000b272772a4 */ /* 0x000fc8000f8e02ff */
[----:B------:R-:W-:-:S06]  /*1830*/  UIADD3 UR39, UPT, UPT, UR17, UR39, URZ ;  /* 0x0000002711277290 */ /* 0x000fcc000fffe0ff */
[----:B------:R-:W-:-:S07]  /*1840*/  MOV R10, UR39 ;  /* 0x00000027000a7c02 */ /* 0x000fce0008000f00 */
.L_x_859:
        /* <DEDUP_REMOVED lines=26> */
.L_x_861:
[----:B------:R-:W-:Y:S05]  /*19f0*/  BSYNC.RECONVERGENT B0 ;  /* 0x0000000000007941 */ /* 0x000fea0003800200 */
.L_x_860:
        /* <DEDUP_REMOVED lines=13> */
.L_x_863:
[----:B------:R-:W-:Y:S05]  /*1ad0*/  BSYNC.RECONVERGENT B0 ;  /* 0x0000000000007941 */ /* 0x000fea0003800200 */
.L_x_862:
        /* <DEDUP_REMOVED lines=23> */
.L_x_865:
[----:B------:R-:W-:Y:S05]  /*1c50*/  BSYNC.RECONVERGENT B0 ;  /* 0x0000000000007941 */ /* 0x000fea0003800200 */
.L_x_864:
        /* <DEDUP_REMOVED lines=13> */
.L_x_855:
[----:B------:R-:W-:Y:S01]  /*1d30*/  UIADD3 UR8, UPT, UPT, -UR5, UR38, URZ ;  /* 0x0000002605087290 */ /* 0x000fe2000fffe1ff */
[----:B------:R-:W-:Y:S01]  /*1d40*/  IMAD.U32 R0, RZ, RZ, UR16 ;  /* 0x00000010ff007e24 */ /* 0x000fe2000f8e00ff */
[----:B------:R-:W1:Y:S01]  /*1d50*/  LDCU.64 UR10, c[0x0][0x3d8] ;  /* 0x00007b00ff0a77ac */ /* 0x000e620008000a00 */
[----:B------:R-:W-:Y:S01]  /*1d60*/  SHF.R.U32.HI R223, RZ, 0x1, R227 ;  /* 0x00000001ffdf7819 */ /* 0x000fe200000116e3 */
[----:B------:R-:W-:Y:S01]  /*1d70*/  IMAD.U32 R4, RZ, RZ, UR18 ;  /* 0x00000012ff047e24 */ /* 0x000fe2000f8e00ff */
[----:B------:R-:W-:Y:S01]  /*1d80*/  LOP3.LUT R7, R20, 0xd8, RZ, 0xc0, !PT ;  /* 0x000000d814077812 */ /* 0x000fe200078ec0ff */
[----:B------:R-:W-:Y:S01]  /*1d90*/  UIMAD UR14, UR47, UR16, URZ ;  /* 0x000000102f0e72a4 */ /* 0x000fe2000f8e02ff */
[----:B------:R-:W-:Y:S01]  /*1da0*/  ISETP.GE.AND P6, PT, R21, UR8, PT ;  /* 0x0000000815007c0c */ /* 0x000fe2000bfc6270 */
[--C-:B------:R-:W-:Y:S01]  /*1db0*/  IMAD.WIDE.U32 R2, R0, UR5, R8.reuse ;  /* 0x0000000500027c25 */ /* 0x100fe2000f8e0008 */
[----:B------:R-:W-:Y:S01]  /*1dc0*/  ISETP.GE.AND P5, PT, R5, UR8, PT ;  /* 0x0000000805007c0c */ /* 0x000fe2000bfa6270 */
[----:B------:R-:W-:Y:S01]  /*1dd0*/  UIMAD UR14, UR5, UR17, UR14 ;  /* 0x00000011050e72a4 */ /* 0x000fe2000f8e020e */
[----:B------:R-:W-:Y:S01]  /*1de0*/  LOP3.LUT R0, R223, 0x10, RZ, 0xc0, !PT ;  /* 0x00000010df007812 */ /* 0x000fe200078ec0ff */
[----:B------:R-:W2:Y:S01]  /*1df0*/  LDCU.64 UR8, c[0x0][0x3d0] ;  /* 0x00007a00ff0877ac */ /* 0x000ea20008000a00 */
[----:B------:R-:W-:Y:S01]  /*1e00*/  IADD3 R2, P0, PT, R2, UR52, RZ ;  /* 0x0000003402027c10 */ /* 0x000fe2000ff1e0ff */
[----:B------:R-:W-:Y:S01]  /*1e10*/  IMAD.WIDE.U32 R4, R4, UR5, R8 ;  /* 0x0000000504047c25 */ /* 0x000fe2000f8e0008 */
[----:B------:R-:W-:Y:S01]  /*1e20*/  LOP3.LUT R23, R0, 0x7, R21, 0xf8, !PT ;  /* 0x0000000700177812 */ /* 0x000fe200078ef815 */
[----:B------:R-:W-:Y:S01]  /*1e30*/  UIMAD UR47, UR47, UR18, URZ ;  /* 0x000000122f2f72a4 */ /* 0x000fe2000f8e02ff */
[----:B------:R-:W-:Y:S01]  /*1e40*/  IADD3.X R3, PT, PT, R16, UR14, R3, P0, !PT ;  /* 0x0000000e10037c10 */ /* 0x000fe200087fe403 */
[----:B------:R-:W-:Y:S01]  /*1e50*/  UIMAD UR14, UR51, -0x40, UR46 ;  /* 0xffffffc0330e78a4 */ /* 0x000fe2000f8e022e */
[----:B------:R-:W-:Y:S01]  /*1e60*/  LOP3.LUT R7, R7, 0x18, R227, 0x78, !PT ;  /* 0x0000001807077812 */ /* 0x000fe200078e78e3 */
[----:B------:R-:W3:Y:S01]  /*1e70*/  @!P6 LDC.64 R14, c[0x0][0x390] ;  /* 0x0000e400ff0eeb82 */ /* 0x000ee20000000a00 */
[----:B------:R-:W-:Y:S01]  /*1e80*/  UIMAD UR47, UR5, UR19, UR47 ;  /* 0x00000013052f72a4 */ /* 0x000fe2000f8e022f */
[----:B-1----:R-:W-:Y:S01]  /*1e90*/  IMAD R0, R18, UR10, RZ ;  /* 0x0000000a12007c24 */ /* 0x002fe2000f8e02ff */
[----:B------:R-:W-:Y:S01]  /*1ea0*/  IADD3 R4, P0, PT, R4, UR50, RZ ;  /* 0x0000003204047c10 */ /* 0x000fe2000ff1e0ff */
[----:B------:R-:W-:Y:S01]  /*1eb0*/  VIADD R6, R23, 0x8 ;  /* 0x0000000817067836 */ /* 0x000fe20000000000 */
[----:B------:R-:W-:Y:S01]  /*1ec0*/  LOP3.LUT R20, R7, 0x1f20, R20, 0xf8, !PT ;  /* 0x00001f2007147812 */ /* 0x000fe200078ef814 */
[C---:B------:R-:W-:Y:S01]  /*1ed0*/  IMAD R7, R10.reuse, UR11, R0 ;  /* 0x0000000b0a077c24 */ /* 0x040fe2000f8e0200 */
[----:B------:R-:W-:Y:S01]  /*1ee0*/  IADD3.X R5, PT, PT, R17, UR47, R5, P0, !PT ;  /* 0x0000002f11057c10 */ /* 0x000fe200087fe405 */
[----:B------:R-:W-:Y:S01]  /*1ef0*/  IMAD.WIDE.U32 R2, R10, UR10, R2 ;  /* 0x0000000a0a027c25 */ /* 0x000fe2000f8e0002 */
[----:B------:R-:W-:Y:S01]  /*1f00*/  ISETP.GE.AND P3, PT, R6, UR14, PT ;  /* 0x0000000e06007c0c */ /* 0x000fe2000bf66270 */
[----:B------:R-:W1:Y:S08]  /*1f10*/  @!P5 LDC.64 R16, c[0x0][0x390] ;  /* 0x0000e400ff10db82 */ /* 0x000e700000000a00 */
[----:B------:R-:W-:Y:S01]  /*1f20*/  @P4 BAR.SYNC.DEFER_BLOCKING 0x0 ;  /* 0x0000000000004b1d */ /* 0x000fe20000010000 */
[----:B--2---:R-:W-:Y:S01]  /*1f30*/  IMAD R6, R18, UR8, RZ ;  /* 0x0000000812067c24 */ /* 0x004fe2000f8e02ff */
[----:B------:R-:W-:Y:S01]  /*1f40*/  LOP3.LUT R0, R23, 0x20, RZ, 0xfc, !PT ;  /* 0x0000002017007812 */ /* 0x000fe200078efcff */
[----:B------:R-:W-:Y:S01]  /*1f50*/  IMAD.IADD R3, R3, 0x1, R7 ;  /* 0x0000000103037824 */ /* 0x000fe200078e0207 */
[----:B------:R-:W-:Y:S01]  /*1f60*/  ULOP3.LUT UR5, UR51, 0x80000001, URZ, 0xc0, !UPT ;  /* 0x8000000133057892 */ /* 0x000fe2000f8ec0ff */
[----:B------:R-:W-:Y:S01]  /*1f70*/  VIADD R8, R23, 0x28 ;  /* 0x0000002817087836 */ /* 0x000fe20000000000 */
[----:B------:R-:W-:Y:S01]  /*1f80*/  ISETP.GE.AND P2, PT, R0, UR14, PT ;  /* 0x0000000e00007c0c */ /* 0x000fe2000bf46270 */
[----:B------:R-:W-:Y:S01]  /*1f90*/  IMAD R9, R10, UR9, R6 ;  /* 0x000000090a097c24 */ /* 0x000fe2000f8e0206 */
[----:B------:R-:W2:Y:S01]  /*1fa0*/  @!P6 LDC.64 R18, c[0x0][0x388] ;  /* 0x0000e200ff12eb82 */ /* 0x000ea20000000a00 */
[C---:B------:R-:W-:Y:S01]  /*1fb0*/  @!P6 IMAD.WIDE.U32 R6, R21.reuse, UR16, R2 ;  /* 0x000000101506ec25 */ /* 0x040fe2000f8e0002 */
[----:B------:R-:W-:Y:S01]  /*1fc0*/  ISETP.GE.AND P1, PT, R8, UR14, PT ;  /* 0x0000000e08007c0c */ /* 0x000fe2000bf26270 */
[----:B------:R-:W-:Y:S01]  /*1fd0*/  UISETP.NE.AND UP0, UPT, UR5, 0x1, UPT ;  /* 0x000000010500788c */ /* 0x000fe2000bf05270 */
[C---:B------:R-:W-:Y:S01]  /*1fe0*/  ISETP.GE.AND P4, PT, R21.reuse, UR14, PT ;  /* 0x0000000e15007c0c */ /* 0x040fe2000bf86270 */
[----:B------:R-:W-:Y:S01]  /*1ff0*/  IMAD.WIDE.U32 R10, R10, UR8, R4 ;  /* 0x000000080a0a7c25 */ /* 0x000fe2000f8e0004 */
[----:B---3--:R-:W-:Y:S01]  /*2000*/  @!P6 LEA R8, P0, R6, R14, 0x1 ;  /* 0x0000000e0608e211 */ /* 0x008fe200078008ff */
[----:B------:R-:W-:Y:S01]  /*2010*/  USEL UR5, URZ, 0x3000, UP0 ;  /* 0x00003000ff057887 */ /* 0x000fe20008000000 */
[----:B------:R-:W-:Y:S01]  /*2020*/  STL [R1], R23 ;  /* 0x0000001701007387 */ /* 0x000fe20000100800 */
[----:B------:R-:W-:Y:S01]  /*2030*/  @!P5 IMAD.MOV.U32 R4, RZ, RZ, R2 ;  /* 0x000000ffff04d224 */ /* 0x000fe200078e0002 */
[----:B------:R-:W3:Y:S01]  /*2040*/  LDCU UR15, c[0x0][0x3b0] ;  /* 0x00007600ff0f77ac */ /* 0x000ee20008000800 */
[----:B------:R-:W-:-:S02]  /*2050*/  @!P6 IMAD R2, R21, UR17, R7 ;  /* 0x000000111502ec24 */ /* 0x000fc4000f8e0207 */
[----:B------:R-:W-:Y:S02]  /*2060*/  @!P5 IMAD.MOV.U32 R5, RZ, RZ, R3 ;  /* 0x000000ffff05d224 */ /* 0x000fe400078e0003 */
[----:B------:R-:W-:Y:S02]  /*2070*/  IMAD.MOV.U32 R22, RZ, RZ, 0x7f800000 ;  /* 0x7f800000ff167424 */ /* 0x000fe400078e00ff */
[----:B------:R-:W-:Y:S02]  /*2080*/  IMAD.MOV.U32 R226, RZ, RZ, 0x20 ;  /* 0x00000020ffe27424 */ /* 0x000fe400078e00ff */
[----:B------:R-:W-:Y:S01]  /*2090*/  IMAD.MOV.U32 R225, RZ, RZ, 0x20 ;  /* 0x00000020ffe17424 */ /* 0x000fe200078e00ff */
[----:B------:R-:W-:Y:S01]  /*20a0*/  CS2R R126, SRZ ;  /* 0x00000000007e7805 */ /* 0x000fe2000001ff00 */
[----:B------:R-:W-:Y:S01]  /*20b0*/  @!P5 IMAD R0, R13, UR16, RZ ;  /* 0x000000100d00dc24 */ /* 0x000fe2000f8e02ff */
[----:B------:R-:W-:Y:S01]  /*20c0*/  CS2R R124, SRZ ;  /* 0x00000000007c7805 */ /* 0x000fe2000001ff00 */
[----:B------:R-:W-:Y:S01]  /*20d0*/  IMAD.IADD R3, R11, 0x1, R9 ;  /* 0x000000010b037824 */ /* 0x000fe200078e0209 */
[----:B------:R-:W-:Y:S01]  /*20e0*/  @!P6 LEA.HI.X R9, R6, R15, R2, 0x1, P0 ;  /* 0x0000000f0609e211 */ /* 0x000fe200000f0c02 */
[C---:B------:R-:W-:Y:S01]  /*20f0*/  @!P5 IMAD R7, R12.reuse, UR17, R0 ;  /* 0x000000110c07dc24 */ /* 0x040fe2000f8e0200 */
[----:B------:R-:W4:Y:S01]  /*2100*/  @!P5 LDC.64 R14, c[0x0][0x388] ;  /* 0x0000e200ff0edb82 */ /* 0x000f220000000a00 */
[----:B------:R-:W-:Y:S01]  /*2110*/  @!P5 IMAD.WIDE.U32 R4, R12, UR16, R4 ;  /* 0x000000100c04dc25 */ /* 0x000fe2000f8e0004 */
[----:B------:R-:W5:Y:S03]  /*2120*/  LDCU UR16, c[0x0][0x590] ;  /* 0x0000b200ff1077ac */ /* 0x000f660008000800 */
        /* <DEDUP_REMOVED lines=19> */
[----:B--2---:R-:W-:Y:S01]  /*2260*/  @!P6 LEA R4, P0, R2, R18, 0x1 ;  /* 0x000000120204e211 */ /* 0x004fe200078008ff */
[----:B------:R-:W-:Y:S01]  /*2270*/  @!P5 IMAD.WIDE.U32 R10, R12, UR18, R10 ;  /* 0x000000120c0adc25 */ /* 0x000fe2000f8e000a */
[----:B------:R-:W-:Y:S01]  /*2280*/  CS2R R118, SRZ ;  /* 0x0000000000767805 */ /* 0x000fe2000001ff00 */
[----:B------:R-:W-:Y:S01]  /*2290*/  @!P6 LDGSTS.E.BYPASS.LTC128B.128 [R0+0x13000], desc[UR36][R8.64+0x80] ;  /* 0x130000800800efae */ /* 0x000fe2000b981a24 */
[----:B------:R-:W-:Y:S01]  /*22a0*/  @!P6 LEA.HI.X R5, R2, R19, R3, 0x1, P0 ;  /* 0x000000130205e211 */ /* 0x000fe200000f0c03 */
[----:B------:R-:W-:Y:S01]  /*22b0*/  VIADD R252, R0, UR5 ;  /* 0x0000000500fc7c36 */ /* 0x000fe20008000000 */
[----:B----4-:R-:W-:Y:S01]  /*22c0*/  @!P5 LEA R2, P0, R10, R14, 0x1 ;  /* 0x0000000e0a02d211 */ /* 0x010fe200078008ff */
        /* <DEDUP_REMOVED lines=9> */
[----:B------:R-:W-:Y:S02]  /*2360*/  ISETP.GE.AND P0, PT, R23, UR14, PT ;  /* 0x0000000e17007c0c */ /* 0x000fe4000bf06270 */
        /* <DEDUP_REMOVED lines=25> */
[----:B------:R1:W-:Y:S01]  /*2500*/  @!P5 LDGSTS.E.BYPASS.LTC128B.128 [R0+0x14000], desc[UR36][R6.64+0x80] ;  /* 0x140000800600dfae */ /* 0x0003e2000b981a24 */
[----:B------:R-:W-:Y:S02]  /*2510*/  CS2R R74, SRZ ;  /* 0x00000000004a7805 */ /* 0x000fe4000001ff00 */
[----:B------:R-:W-:-:S02]  /*2520*/  CS2R R72, SRZ ;  /* 0x0000000000487805 */ /* 0x000fc4000001ff00 */
[----:B------:R-:W-:Y:S01]  /*2530*/  CS2R R70, SRZ ;  /* 0x0000000000467805 */ /* 0x000fe2000001ff00 */
[----:B------:R-:W0:Y:S01]  /*2540*/  LDGDEPBAR ;  /* 0x00000000000079af */ /* 0x000e220000000000 */
        /* <DEDUP_REMOVED lines=21> */
[----:B------:R-:W-:Y:S01]  /*26a0*/  CS2R R36, SRZ ;  /* 0x0000000000247805 */ /* 0x000fe2000001ff00 */
[----:B-1----:R-:W-:Y:S01]  /*26b0*/  IMAD.MOV.U32 R6, RZ, RZ, 0x7f800000 ;  /* 0x7f800000ff067424 */ /* 0x002fe200078e00ff */
[----:B------:R-:W-:Y:S01]  /*26c0*/  @P4 STS.128 [R0+0x8000], RZ ;  /* 0x008000ff00004388 */ /* 0x000fe20000000c00 */
[----:B------:R-:W-:-:S02]  /*26d0*/  UIADD3 UR45, UPT, UPT, -UR53, UR45, URZ ;  /* 0x0000002d352d7290 */ /* 0x000fc4000fffe1ff */
[----:B------:R-:W-:Y:S01]  /*26e0*/  USHF.L.U32 UR54, UR54, 0x3, URZ ;  /* 0x0000000336367899 */ /* 0x000fe200080006ff */
[----:B------:R-:W-:Y:S01]  /*26f0*/  @!PT LDS RZ, [RZ] ;  /* 0x00000000fffff984 */ /* 0x000fe20000000800 */
[----:B------:R-:W-:Y:S01]  /*2700*/  @!PT LDS RZ, [RZ] ;  /* 0x00000000fffff984 */ /* 0x000fe20000000800 */
[----:B------:R-:W-:Y:S01]  /*2710*/  @!PT LDS RZ, [RZ] ;  /* 0x00000000fffff984 */ /* 0x000fe20000000800 */
[----:B------:R-:W-:Y:S01]  /*2720*/  @!P4 LDGSTS.E.BYPASS.LTC128B.128 [R252], desc[UR36][R250.64] ;  /* 0x00000000fafccfae */ /* 0x000fe2000b981a24 */
[----:B------:R-:W1:Y:S03]  /*2730*/  LDCU UR10, c[0x0][0x504] ;  /* 0x0000a080ff0a77ac */ /* 0x000e660008000800 */
[----:B------:R-:W-:Y:S01]  /*2740*/  @!P4 LDGSTS.E.BYPASS.LTC128B.128 [R252+0x1000], desc[UR36][R250.64+0x40] ;  /* 0x01000040fafccfae */ /* 0x000fe2000b981a24 */
[----:B------:R-:W2:Y:S03]  /*2750*/  LDCU UR9, c[0x0][0x508] ;  /* 0x0000a100ff0977ac */ /* 0x000ea60008000800 */
[----:B------:R-:W-:Y:S01]  /*2760*/  @!P4 LDGSTS.E.BYPASS.LTC128B.128 [R252+0x2000], desc[UR36][R250.64+0x80] ;  /* 0x02000080fafccfae */ /* 0x000fe2000b981a24 */
[----:B------:R-:W4:Y:S03]  /*2770*/  LDCU UR8, c[0x0][0x3e0] ;  /* 0x00007c00ff0877ac */ /* 0x000f260008000800 */
[----:B------:R-:W-:Y:S01]  /*2780*/  @P4 STS.128 [R252], RZ ;  /* 0x000000fffc004388 */ /* 0x000fe20000000c00 */
[----:B------:R-:W1:Y:S03]  /*2790*/  LDCU UR14, c[0x0][0x50c] ;  /* 0x0000a180ff0e77ac */ /* 0x000e660008000800 */
[----:B------:R-:W-:Y:S01]  /*27a0*/  @P4 STS.128 [R252+0x1000], RZ ;  /* 0x001000fffc004388 */ /* 0x000fe20000000c00 */
[----:B------:R-:W1:Y:S03]  /*27b0*/  LDCU UR11, c[0x0][0x45c] ;  /* 0x00008b80ff0b77ac */ /* 0x000e660008000800 */
        /* <DEDUP_REMOVED lines=13> */
[----:B---3--:R-:W-:-:S03]  /*2890*/  IMAD.MOV.U32 R4, RZ, RZ, 0x4 ;  /* 0x00000004ff047424 */ /* 0x008fc600078e00ff */
[----:B------:R-:W-:Y:S01]  /*28a0*/  @!PT LDS RZ, [RZ] ;  /* 0x00000000fffff984 */ /* 0x000fe20000000800 */
[----:B------:R-:W-:Y:S01]  /*28b0*/  @!PT LDS RZ, [RZ] ;  /* 0x00000000fffff984 */ /* 0x000fe20000000800 */
[----:B------:R-:W-:Y:S01]  /*28c0*/  @!PT LDS RZ, [RZ] ;  /* 0x00000000fffff984 */ /* 0x000fe20000000800 */
[----:B------:R-:W-:Y:S01]  /*28d0*/  @!P5 LDGSTS.E.BYPASS.LTC128B.128 [R0+0xa000], desc[UR36][R2.64] ;  /* 0x0a0000000200dfae */ /* 0x000fe2000b981a24 */
[----:B------:R-:W-:-:S03]  /*28e0*/  IMAD.MOV.U32 R5, RZ, RZ, 0x7f800000 ;  /* 0x7f800000ff057424 */ /* 0x000fc600078e00ff */
[----:B------:R-:W-:Y:S04]  /*28f0*/  @!P5 LDGSTS.E.BYPASS.LTC128B.128 [R0+0xc000], desc[UR36][R2.64+0x40] ;  /* 0x0c0000400200dfae */ /* 0x000fe8000b981a24 */
[----:B------:R3:W-:Y:S04]  /*2900*/  @!P5 LDGSTS.E.BYPASS.LTC128B.128 [R0+0xe000], desc[UR36][R2.64+0x80] ;  /* 0x0e0000800200dfae */ /* 0x0007e8000b981a24 */
[----:B------:R-:W0:Y:S01]  /*2910*/  LDGDEPBAR ;  /* 0x00000000000079af */ /* 0x000e220000000000 */
[----:B---3--:R-:W-:Y:S01]  /*2920*/  IMAD.WIDE.U32 R2, R23, R4, UR60 ;  /* 0x0000003c17027e25 */ /* 0x008fe2000f8e0004 */
[----:B------:R-:W-:Y:S01]  /*2930*/  SHF.R.U32.HI R7, RZ, 0x4, R227 ;  /* 0x00000004ff077819 */ /* 0x000fe200000116e3 */
[----:B------:R-:W-:-:S04]  /*2940*/  DEPBAR.LE SB0, 0x1 ;  /* 0x000080400000791a */ /* 0x000fc80000000000 */
[----:B-----5:R-:W-:Y:S01]  /*2950*/  IMAD.MOV.U32 R0, RZ, RZ, 0x7f800000 ;  /* 0x7f800000ff007424 */ /* 0x020fe200078e00ff */
[----:B------:R-:W3:Y:S04]  /*2960*/  @!P2 LDG.E R5, desc[UR36][R2.64+0x80] ;  /* 0x000080240205a981 */ /* 0x000ee8000c1e1900 */
[----:B------:R-:W5:Y:S04]  /*2970*/  @!P3 LDG.E R6, desc[UR36][R2.64+0x20] ;  /* 0x000020240206b981 */ /* 0x000f68000c1e1900 */
[----:B------:R-:W2:Y:S04]  /*2980*/  @!P1 LDG.E R0, desc[UR36][R2.64+0xa0] ;  /* 0x0000a02402009981 */ /* 0x000ea8000c1e1900 */
[----:B------:R4:W4:Y:S01]  /*2990*/  @!P0 LDG.E R22, desc[UR36][R2.64] ;  /* 0x0000002402168981 */ /* 0x000922000c1e1900 */
[----:B------:R-:W-:Y:S01]  /*29a0*/  IMAD.SHL.U32 R4, R227, 0x10, RZ ;  /* 0x00000010e3047824 */ /* 0x000fe200078e00ff */
[----:B------:R-:W-:Y:S01]  /*29b0*/  LOP3.LUT R7, R7, 0x8, RZ, 0xc0, !PT ;  /* 0x0000000807077812 */ /* 0x000fe200078ec0ff */
[----:B------:R-:W-:Y:S01]  /*29c0*/  BAR.SYNC.DEFER_BLOCKING 0x0 ;  /* 0x0000000000007b1d */ /* 0x000fe20000010000 */
[----:B------:R-:W-:-:S02]  /*29d0*/  LOP3.LUT P1, RZ, R227, 0x4, RZ, 0xc0, !PT ;  /* 0x00000004e3ff7812 */ /* 0x000fc4000782c0ff */
[----:B------:R-:W-:Y:S02]  /*29e0*/  LOP3.LUT P0, RZ, R227, 0x2, RZ, 0xc0, !PT ;  /* 0x00000002e3ff7812 */ /* 0x000fe4000780c0ff */
[----:B------:R-:W-:Y:S02]  /*29f0*/  SEL R226, R226, 0xffffffe0, !P1 ;  /* 0xffffffe0e2e27807 */ /* 0x000fe40004800000 */
[----:B------:R-:W-:Y:S01]  /*2a00*/  SEL R225, R225, 0xffffffe0, !P0 ;  /* 0xffffffe0e1e17807 */ /* 0x000fe20004000000 */
[----:B------:R-:W-:Y:S02]  /*2a10*/  USHF.L.U32 UR15, UR15, 0x6, URZ ;  /* 0x000000060f0f7899 */ /* 0x000fe400080006ff */
[----:B------:R-:W-:Y:S01]  /*2a20*/  USHF.L.U32 UR16, UR16, 0x6, URZ ;  /* 0x0000000610107899 */ /* 0x000fe200080006ff */
[----:B---3--:R3:W-:Y:S04]  /*2a30*/  STL [R1+0x14], R5 ;  /* 0x0000140501007387 */ /* 0x0087e80000100800 */
[----:B-----5:R5:W-:Y:S04]  /*2a40*/  STL [R1+0x18], R6 ;  /* 0x0000180601007387 */ /* 0x020be80000100800 */
[----:B--2---:R2:W-:Y:S01]  /*2a50*/  STL [R1+0x10], R0 ;  /* 0x0000100001007387 */ /* 0x0045e20000100800 */
[----:B---3--:R-:W-:-:S02]  /*2a60*/  IMAD.SHL.U32 R5, R227, 0x20, RZ ;  /* 0x00000020e3057824 */ /* 0x008fc400078e00ff */
[----:B-----5:R-:W-:-:S03]  /*2a70*/  IMAD.SHL.U32 R6, R227, 0x4, RZ ;  /* 0x00000004e3067824 */ /* 0x020fc600078e00ff */
[----:B--2---:R-:W-:Y:S02]  /*2a80*/  LOP3.LUT R0, R5, 0x20, RZ, 0xc0, !PT ;  /* 0x0000002005007812 */ /* 0x004fe400078ec0ff */
[----:B------:R-:W-:Y:S02]  /*2a90*/  LOP3.LUT R6, R6, 0x18, RZ, 0xc0, !PT ;  /* 0x0000001806067812 */ /* 0x000fe400078ec0ff */
[--C-:B------:R-:W-:Y:S02]  /*2aa0*/  LOP3.LUT R0, R0, 0x3c00, R4.reuse, 0xf8, !PT ;  /* 0x00003c0000007812 */ /* 0x100fe400078ef804 */
[----:B----4-:R-:W-:Y:S02]  /*2ab0*/  LOP3.LUT R3, R6, 0xc0, R5, 0xf8, !PT ;  /* 0x000000c006037812 */ /* 0x010fe400078ef805 */
[----:B------:R-:W-:Y:S02]  /*2ac0*/  LOP3.LUT R0, R0, 0x100, R4, 0xf8, !PT ;  /* 0x0000010000007812 */ /* 0x000fe400078ef804 */
[----:B------:R-:W-:-:S04]  /*2ad0*/  LOP3.LUT R2, R3, 0x8, R227, 0x78, !PT ;  /* 0x0000000803027812 */ /* 0x000fc800078e78e3 */
[----:B------:R-:W-:Y:S02]  /*2ae0*/  LOP3.LUT R0, R0, R2, RZ, 0xfc, !PT ;  /* 0x0000000200007212 */ /* 0x000fe400078efcff */
[----:B------:R-:W-:Y:S02]  /*2af0*/  LOP3.LUT R2, R7, 0x10, R227, 0xf8, !PT ;  /* 0x0000001007027812 */ /* 0x000fe400078ef8e3 */
[----:B------:R-:W-:Y:S02]  /*2b00*/  LEA R222, R0, UR6, 0x1 ;  /* 0x0000000600de7c11 */ /* 0x000fe4000f8e08ff */
[----:B------:R-:W-:-:S03]  /*2b10*/  LOP3.LUT R2, R2, 0xc0, R5, 0xf8, !PT ;  /* 0x000000c002027812 */ /* 0x000fc600078ef805 */
[----:B------:R2:W3:Y:S01]  /*2b20*/  LDSM.16.M88.4 R172, [R222+0xf000] ;  /* 0x00f00000deac783b */ /* 0x0004e20000000200 */
[----:B------:R-:W-:Y:S02]  /*2b30*/  LOP3.LUT R0, R2, R6, RZ, 0x3c, !PT ;  /* 0x0000000602007212 */ /* 0x000fe400078e3cff */
[----:B------:R-:W-:Y:S01]  /*2b40*/  LOP3.LUT R2, R3, 0x8, R223, 0x78, !PT ;  /* 0x0000000803027812 */ /* 0x000fe200078e78df */
[C---:B------:R-:W-:Y:S01]  /*2b50*/  VIADD R3, R222.reuse, 0xf000 ;  /* 0x0000f000de037836 */ /* 0x040fe20000000000 */
[----:B------:R2:W4:Y:S01]  /*2b60*/  LDSM.16.M88.4 R176, [R222+0xf400] ;  /* 0x00f40000deb0783b */ /* 0x0005220000000200 */
[----:B------:R-:W-:Y:S02]  /*2b70*/  VIADD R216, R222, 0xf020 ;  /* 0x0000f020ded87836 */ /* 0x000fe40000000000 */
[----:B------:R-:W-:Y:S01]  /*2b80*/  @P1 VIADD R216, R3, 0xffffffe0 ;  /* 0xffffffe003d81836 */ /* 0x000fe20000000000 */
[----:B------:R2:W1:Y:S04]  /*2b90*/  LDSM.16.M88.4 R188, [R222+0x11000] ;  /* 0x01100000debc783b */ /* 0x0004680000000200 */
[----:B------:R2:W1:Y:S04]  /*2ba0*/  LDSM.16.M88.4 R180, [R216] ;  /* 0x00000000d8b4783b */ /* 0x0004680000000200 */
[----:B------:R2:W1:Y:S04]  /*2bb0*/  LDSM.16.M88.4 R184, [R216+0x400] ;  /* 0x00040000d8b8783b */ /* 0x0004680000000200 */
[----:B------:R2:W1:Y:S04]  /*2bc0*/  LDSM.16.M88.4 R196, [R216+0x2000] ;  /* 0x00200000d8c4783b */ /* 0x0004680000000200 */
[----:B------:R2:W1:Y:S04]  /*2bd0*/  LDSM.16.M88.4 R200, [R216+0x2400] ;  /* 0x00240000d8c8783b */ /* 0x0004680000000200 */
[----:B------:R2:W1:Y:S04]  /*2be0*/  LDSM.16.M88.4 R212, [R216+0x4000] ;  /* 0x00400000d8d4783b */ /* 0x0004680000000200 */
[----:B------:R-:W1:Y:S04]  /*2bf0*/  LDSM.16.M88.4 R216, [R216+0x4400] ;  /* 0x00440000d8d8783b */ /* 0x000e680000000200 */
[----:B------:R2:W1:Y:S04]  /*2c00*/  LDSM.16.M88.4 R192, [R222+0x11400] ;  /* 0x01140000dec0783b */ /* 0x0004680000000200 */
[----:B------:R2:W1:Y:S04]  /*2c10*/  LDSM.16.M88.4 R204, [R222+0x13000] ;  /* 0x01300000decc783b */ /* 0x0004680000000200 */
[----:B------:R2:W1:Y:S01]  /*2c20*/  LDSM.16.M88.4 R208, [R222+0x13400] ;  /* 0x01340000ded0783b */ /* 0x0004620000000200 */
[----:B------:R-:W-:-:S03]  /*2c30*/  LOP3.LUT R7, R5, 0x120, RZ, 0xc0, !PT ;  /* 0x0000012005077812 */ /* 0x000fc600078ec0ff */
[----:B------:R2:W-:Y:S01]  /*2c40*/  STL [R1+0x1c], R22 ;  /* 0x00001c1601007387 */ /* 0x0005e20000100800 */
[----:B------:R-:W-:Y:S02]  /*2c50*/  LOP3.LUT R4, R7, 0x200, R4, 0xf8, !PT ;  /* 0x0000020007047812 */ /* 0x000fe400078ef804 */
[----:B------:R-:W-:Y:S02]  /*2c60*/  LOP3.LUT R0, R0, 0x120, R5, 0xf8, !PT ;  /* 0x0000012000007812 */ /* 0x000fe400078ef805 */
[----:B------:R-:W-:Y:S02]  /*2c70*/  LOP3.LUT R2, R4, R2, RZ, 0xfc, !PT ;  /* 0x0000000204027212 */ /* 0x000fe400078efcff */
[----:B------:R-:W-:Y:S02]  /*2c80*/  LEA R220, R0, UR6, 0x1 ;  /* 0x0000000600dc7c11 */ /* 0x000fe4000f8e08ff */
[----:B------:R-:W-:Y:S01]  /*2c90*/  LEA R221, R2, UR6, 0x1 ;  /* 0x0000000602dd7c11 */ /* 0x000fe2000f8e08ff */
[----:B------:R-:W-:-:S02]  /*2ca0*/  IMAD.IADD R224, R222, 0x1, R226 ;  /* 0x00000001dee07824 */ /* 0x000fc400078e02e2 */
[----:B------:R-:W-:Y:S02]  /*2cb0*/  VIADD R220, R220, UR5 ;  /* 0x00000005dcdc7c36 */ /* 0x000fe40008000000 */
[----:B---34-:R-:W-:-:S07]  /*2cc0*/  VIADD R221, R221, UR5 ;  /* 0x00000005dddd7c36 */ /* 0x018fce0008000000 */
.L_x_871:
[----:B------:R-:W3:Y:S01]  /*2cd0*/  LDL R239, [R1] ;  /* 0x0000000001ef7983 */ /* 0x000ee20000100800 */
[----:B------:R-:W-:Y:S01]  /*2ce0*/  IADD3 R0, PT, PT, R221, R226, RZ ;  /* 0x000000e2dd007210 */ /* 0x000fe20007ffe0ff */
[----:B------:R-:W-:Y:S01]  /*2cf0*/  USHF.L.U32 UR5, UR51, 0x6, URZ ;  /* 0x0000000633057899 */ /* 0x000fe200080006ff */
[----:B------:R-:W-:Y:S01]  /*2d00*/  MOV R2, UR62 ;  /* 0x0000003e00027c02 */ /* 0x000fe20008000f00 */
[----:B------:R-:W0:Y:S01]  /*2d10*/  LDGDEPBAR ;  /* 0x00000000000079af */ /* 0x000e220000000000 */
[----:B------:R-:W-:Y:S01]  /*2d20*/  MOV R3, UR63 ;  /* 0x0000003f00037c02 */ /* 0x000fe20008000f00 */
[----:B------:R-:W-:Y:S01]  /*2d30*/  UISETP.GE.AND UP0, UPT, UR5, UR45, UPT ;  /* 0x0000002d0500728c */ /* 0x000fe2000bf06270 */
[C---:B---3--:R-:W-:Y:S01]  /*2d40*/  LEA R2, P0, R239.reuse, R2, 0x2 ;  /* 0x00000002ef027211 */ /* 0x048fe200078010ff */
[----:B------:R-:W-:Y:S04]  /*2d50*/  DEPBAR.LE SB0, 0x0 ;  /* 0x000080000000791a */ /* 0x000fe80000000000 */
[----:B------:R-:W-:Y:S01]  /*2d60*/  BAR.SYNC.DEFER_BLOCKING 0x0 ;  /* 0x0000000000007b1d */ /* 0x000fe20000010000 */
[----:B------:R-:W-:Y:S05]  /*2d70*/  LEA.HI.X R3, R239, R3, RZ, 0x2, P0 ;  /* 0x00000003ef037211 */ /* 0x000fea00000f14ff */
[----:B------:R-:W-:Y:S08]  /*2d80*/  LDSM.16.M88.4 R32, [R221] ;  /* 0x00000000dd20783b */ /* 0x000ff00000000200 */
[----:B------:R-:W3:Y:S08]  /*2d90*/  LDSM.16.M88.4 R16, [R222+0x9000] ;  /* 0x00900000de10783b */ /* 0x000ef00000000200 */
[----:B------:R-:W4:Y:S08]  /*2da0*/  LDSM.16.M88.4 R28, [R221+0x800] ;  /* 0x00080000dd1c783b */ /* 0x000f300000000200 */
[----:B------:R-:W2:Y:S08]  /*2db0*/  LDSM.16.M88.4 R132, [R222+0x9400] ;  /* 0x00940000de84783b */ /* 0x000eb00000000200 */
[----:B------:R-:W-:Y:S08]  /*2dc0*/  LDSM.16.M88.4 R136, [R0] ;  /* 0x000000000088783b */ /* 0x000ff00000000200 */
[----:B------:R-:W1:Y:S01]  /*2dd0*/  LDSM.16.M88.4 R140, [R224+0x9000] ;  /* 0x00900000e08c783b */ /* 0x000e620000000200 */
[-C--:B---3--:R-:W-:Y:S07]  /*2de0*/  HMMA.16816.F32 R4, R32, R16.reuse, RZ ;  /* 0x000000102004723c */ /* 0x088fee00000018ff */
[----:B------:R-:W3:Y:S01]  /*2df0*/  LDSM.16.M88.4 R144, [R0+0x800] ;  /* 0x000800000090783b */ /* 0x000ee20000000200 */
[C---:B----4-:R-:W-:Y:S07]  /*2e00*/  HMMA.16816.F32 R8, R28.reuse, R16, RZ ;  /* 0x000000101c08723c */ /* 0x050fee00000018ff */
[----:B------:R-:W4:Y:S01]  /*2e10*/  LDSM.16.M88.4 R148, [R224+0x9400] ;  /* 0x00940000e094783b */ /* 0x000f220000000200 */
[-C--:B------:R-:W-:Y:S07]  /*2e20*/  HMMA.16816.F32 R12, R28, R18.reuse, RZ ;  /* 0x000000121c0c723c */ /* 0x080fee00000018ff */
[----:B------:R-:W-:Y:S01]  /*2e30*/  LDSM.16.M88.4 R152, [R221+0x1000] ;  /* 0x00100000dd98783b */ /* 0x000fe20000000200 */
[C---:B------:R-:W-:Y:S07]  /*2e40*/  HMMA.16816.F32 R16, R32.reuse, R18, RZ ;  /* 0x000000122010723c */ /* 0x040fee00000018ff */
[----:B------:R-:W4:Y:S01]  /*2e50*/  LDSM.16.M88.4 R156, [R222+0xb000] ;  /* 0x00b00000de9c783b */ /* 0x000f220000000200 */
[-C--:B--2---:R-:W-:Y:S07]  /*2e60*/  HMMA.16816.F32 R20, R32, R132.reuse, RZ ;  /* 0x000000842014723c */ /* 0x084fee00000018ff */
[----:B------:R-:W-:Y:S01]  /*2e70*/  LDSM.16.M88.4 R160, [R222+0xb400] ;  /* 0x00b40000dea0783b */ /* 0x000fe20000000200 */
[C---:B------:R-:W-:Y:S07]  /*2e80*/  HMMA.16816.F32 R24, R28.reuse, R132, RZ ;  /* 0x000000841c18723c */ /* 0x040fee00000018ff */
[----:B------:R-:W-:Y:S01]  /*2e90*/  LDSM.16.M88.4 R164, [R224+0xb000] ;  /* 0x00b00000e0a4783b */ /* 0x000fe20000000200 */
[-C--:B------:R-:W-:Y:S07]  /*2ea0*/  HMMA.16816.F32 R28, R28, R134.reuse, RZ ;  /* 0x000000861c1c723c */ /* 0x080fee00000018ff */
[----:B------:R-:W-:Y:S01]  /*2eb0*/  LDSM.16.M88.4 R168, [R222+0xd000] ;  /* 0x00d00000dea8783b */ /* 0x000fe20000000200 */
[----:B------:R-:W-:Y:S07]  /*2ec0*/  HMMA.16816.F32 R32, R32, R134, RZ ;  /* 0x000000862020723c */ /* 0x000fee00000018ff */
[----:B------:R-:W2:Y:S01]  /*2ed0*/  LDSM.16.M88.4 R132, [R221+0x1800] ;  /* 0x00180000dd84783b */ /* 0x000ea20000000200 */
[-C--:B-1----:R-:W-:Y:S07]  /*2ee0*/  HMMA.16816.F32 R4, R136, R140.reuse, R4 ;  /* 0x0000008c8804723c */ /* 0x082fee0000001804 */
[----:B------:R1:W5:Y:S04]  /*2ef0*/  LDG.E R231, desc[UR36][R2.64] ;  /* 0x0000002402e77981 */ /* 0x000368000c1e1900 */
[----:B------:R1:W5:Y:S01]  /*2f00*/  LDG.E R230, desc[UR36][R2.64+0x20] ;  /* 0x0000202402e67981 */ /* 0x000362000c1e1900 */
[C---:B---3--:R-:W-:Y:S03]  /*2f10*/  HMMA.16816.F32 R8, R144.reuse, R140, R8 ;  /* 0x0000008c9008723c */ /* 0x048fe60000001808 */
[----:B------:R1:W5:Y:S04]  /*2f20*/  LDG.E R229, desc[UR36][R2.64+0x80] ;  /* 0x0000802402e57981 */ /* 0x000368000c1e1900 */
[----:B------:R1:W5:Y:S01]  /*2f30*/  LDG.E R228, desc[UR36][R2.64+0xa0] ;  /* 0x0000a02402e47981 */ /* 0x000362000c1e1900 */
        /* <DEDUP_REMOVED lines=8> */
[----:B------:R-:W4:Y:S07]  /*2fc0*/  LDSM.16.M88.4 R136, [R0+0x1800] ;  /* 0x001800000088783b */ /* 0x000f2e0000000200 */
[-C--:B------:R-:W-:Y:S01]  /*2fd0*/  HMMA.16816.F32 R4, R152, R156.reuse, R4 ;  /* 0x0000009c9804723c */ /* 0x080fe20000001804 */
[----:B------:R-:W1:Y:S07]  /*2fe0*/  LDSM.16.M88.4 R148, [R221+0x2000] ;  /* 0x00200000dd94783b */ /* 0x000e6e0000000200 */
[C---:B--2---:R-:W-:Y:S08]  /*2ff0*/  HMMA.16816.F32 R8, R132.reuse, R156, R8 ;  /* 0x0000009c8408723c */ /* 0x044ff00000001808 */
[-C--:B------:R-:W-:Y:S08]  /*3000*/  HMMA.16816.F32 R12, R132, R158.reuse, R12 ;  /* 0x0000009e840c723c */ /* 0x080ff0000000180c */
[C---:B------:R-:W-:Y:S01]  /*3010*/  HMMA.16816.F32 R16, R152.reuse, R158, R16 ;  /* 0x0000009e9810723c */ /* 0x040fe20000001810 */
[----:B------:R-:W-:Y:S07]  /*3020*/  LDSM.16.M88.4 R156, [R0+0x2000] ;  /* 0x00200000009c783b */ /* 0x000fee0000000200 */
[-C--:B------:R-:W-:Y:S08]  /*3030*/  HMMA.16816.F32 R20, R152, R160.reuse, R20 ;  /* 0x000000a09814723c */ /* 0x080ff00000001814 */
[C---:B------:R-:W-:Y:S08]  /*3040*/  HMMA.16816.F32 R24, R132.reuse, R160, R24 ;  /* 0x000000a08418723c */ /* 0x040ff00000001818 */
[-C--:B------:R-:W-:Y:S01]  /*3050*/  HMMA.16816.F32 R28, R132, R162.reuse, R28 ;  /* 0x000000a2841c723c */ /* 0x080fe2000000181c */
[----:B------:R-:W2:Y:S07]  /*3060*/  LDSM.16.M88.4 R132, [R221+0x2800] ;  /* 0x00280000dd84783b */ /* 0x000eae0000000200 */
[----:B------:R-:W-:Y:S01]  /*3070*/  HMMA.16816.F32 R32, R152, R162, R32 ;  /* 0x000000a29820723c */ /* 0x000fe20000001820 */
[----:B------:R-:W2:Y:S07]  /*3080*/  LDSM.16.M88.4 R152, [R222+0xd400] ;  /* 0x00d40000de98783b */ /* 0x000eae0000000200 */
[-C--:B---3--:R-:W-:Y:S01]  /*3090*/  HMMA.16816.F32 R4, R140, R164.reuse, R4 ;  /* 0x000000a48c04723c */ /* 0x088fe20000001804 */
[----:B------:R-:W3:Y:S07]  /*30a0*/  LDSM.16.M88.4 R160, [R224+0xd000] ;  /* 0x00d00000e0a0783b */ /* 0x000eee0000000200 */
[C---:B----4-:R-:W-:Y:S08]  /*30b0*/  HMMA.16816.F32 R8, R136.reuse, R164, R8 ;  /* 0x000000a48808723c */ /* 0x050ff00000001808 */
[-C--:B------:R-:W-:Y:S08]  /*30c0*/  HMMA.16816.F32 R12, R136, R166.reuse, R12 ;  /* 0x000000a6880c723c */ /* 0x080ff0000000180c */
[C---:B------:R-:W-:Y:S08]  /*30d0*/  HMMA.16816.F32 R16, R140.reuse, R166, R16 ;  /* 0x000000a68c10723c */ /* 0x040ff00000001810 */
[-C--:B------:R-:W-:Y:S08]  /*30e0*/  HMMA.16816.F32 R20, R140, R144.reuse, R20 ;  /* 0x000000908c14723c */ /* 0x080ff00000001814 */
[C---:B------:R-:W-:Y:S08]  /*30f0*/  HMMA.16816.F32 R24, R136.reuse, R144, R24 ;  /* 0x000000908818723c */ /* 0x040ff00000001818 */
[-C--:B------:R-:W-:Y:S01]  /*3100*/  HMMA.16816.F32 R28, R136, R146.reuse, R28 ;  /* 0x00000092881c723c */ /* 0x080fe2000000181c */
[----:B------:R-:W4:Y:S07]  /*3110*/  LDSM.16.M88.4 R136, [R0+0x2800] ;  /* 0x002800000088783b */ /* 0x000f2e0000000200 */
[----:B------:R-:W-:Y:S08]  /*3120*/  HMMA.16816.F32 R32, R140, R146, R32 ;  /* 0x000000928c20723c */ /* 0x000ff00000001820 */
[-C--:B-1----:R-:W-:Y:S08]  /*3130*/  HMMA.16816.F32 R4, R148, R168.reuse, R4 ;  /* 0x000000a89404723c */ /* 0x082ff00000001804 */
[C---:B--2---:R-:W-:Y:S08]  /*3140*/  HMMA.16816.F32 R8, R132.reuse, R168, R8 ;  /* 0x000000a88408723c */ /* 0x044ff00000001808 */
[-C--:B------:R-:W-:Y:S08]  /*3150*/  HMMA.16816.F32 R12, R132, R170.reuse, R12 ;  /* 0x000000aa840c723c */ /* 0x080ff0000000180c */
[C---:B------:R-:W-:Y:S08]  /*3160*/  HMMA.16816.F32 R16, R148.reuse, R170, R16 ;  /* 0x000000aa9410723c */ /* 0x040ff00000001810 */
[-C--:B------:R-:W-:Y:S08]  /*3170*/  HMMA.16816.F32 R20, R148, R152.reuse, R20 ;  /* 0x000000989414723c */ /* 0x080ff00000001814 */
[C---:B------:R-:W-:Y:S08]  /*3180*/  HMMA.16816.F32 R24, R132.reuse, R152, R24 ;  /* 0x000000988418723c */ /* 0x040ff00000001818 */
[-C--:B------:R-:W-:Y:S08]  /*3190*/  HMMA.16816.F32 R28, R132, R154.reuse, R28 ;  /* 0x0000009a841c723c */ /* 0x080ff0000000181c */
[----:B------:R-:W-:Y:S08]  /*31a0*/  HMMA.16816.F32 R32, R148, R154, R32 ;  /* 0x0000009a9420723c */ /* 0x000ff00000001820 */
[-C--:B---3--:R-:W-:Y:S08]  /*31b0*/  HMMA.16816.F32 R4, R156, R160.reuse, R4 ;  /* 0x000000a09c04723c */ /* 0x088ff00000001804 */
[C---:B----4-:R-:W-:Y:S08]  /*31c0*/  HMMA.16816.F32 R8, R136.reuse, R160, R8 ;  /* 0x000000a08808723c */ /* 0x050ff00000001808 */
        /* <DEDUP_REMOVED lines=97> */
[----:B------:R-:W-:Y:S01]  /*37e0*/  UIADD3 UR17, UPT, UPT, UR17, UR46, URZ ;  /* 0x0000002e11117290 */ /* 0x000fe2000fffe0ff */
[----:B------:R-:W-:Y:S01]  /*37f0*/  MOV R5, R145 ;  /* 0x0000009100057202 */ /* 0x000fe20000000f00 */
[----:B------:R-:W-:Y:S01]  /*3800*/  IMAD.MOV.U32 R22, RZ, RZ, R166 ;  /* 0x000000ffff167224 */ /* 0x000fe200078e00a6 */
[----:B------:R-:W-:Y:S01]  /*3810*/  MOV R21, R147 ;  /* 0x0000009300157202 */ /* 0x000fe20000000f00 */
[----:B------:R-:W-:Y:S01]  /*3820*/  UIADD3 UR17, UPT, UPT, UR17, 0x80, URZ ;  /* 0x0000008011117890 */ /* 0x000fe2000fffe0ff */
[----:B------:R-:W-:Y:S01]  /*3830*/  IMAD.U32 R0, RZ, RZ, UR18 ;  /* 0x00000012ff007e24 */ /* 0x000fe2000f8e00ff */
[----:B------:R-:W-:Y:S01]  /*3840*/  UIADD3 UR18, UPT, UPT, UR5, 0x40, URZ ;  /* 0x0000004005127890 */ /* 0x000fe2000fffe0ff */
[----:B------:R-:W-:Y:S01]  /*3850*/  MOV R17, R142 ;  /* 0x0000008e00117202 */ /* 0x000fe20000000f00 */
[----:B------:R-:W-:Y:S01]  /*3860*/  IMAD.MOV.U32 R132, RZ, RZ, R146 ;  /* 0x000000ffff847224 */ /* 0x000fe200078e0092 */
[----:B------:R-:W-:Y:S01]  /*3870*/  UIADD3 UR17, UPT, UPT, UR17, UR10, -UR38 ;  /* 0x0000000a11117290 */ /* 0x000fe2000fffe826 */
[----:B------:R-:W-:Y:S01]  /*3880*/  ISETP.LT.AND P0, PT, R0, UR38, PT ;  /* 0x0000002600007c0c */ /* 0x000fe2000bf01270 */
[----:B------:R-:W-:Y:S01]  /*3890*/  IMAD.MOV.U32 R35, RZ, RZ, R150 ;  /* 0x000000ffff237224 */ /* 0x000fe200078e0096 */
[----:B------:R-:W-:Y:S01]  /*38a0*/  MOV R20, R144 ;  /* 0x0000009000147202 */ /* 0x000fe20000000f00 */
[----:B------:R-:W-:Y:S01]  /*38b0*/  UIADD3 UR17, UPT, UPT, UR17, -0x80, URZ ;  /* 0xffffff8011117890 */ /* 0x000fe2000fffe0ff */
[----:B------:R-:W-:Y:S02]  /*38c0*/  IMAD.MOV.U32 R34, RZ, RZ, R143 ;  /* 0x000000ffff227224 */ /* 0x000fe400078e008f */
[----:B------:R-:W-:Y:S01]  /*38d0*/  IMAD.MOV.U32 R33, RZ, RZ, R151 ;  /* 0x000000ffff217224 */ /* 0x000fe200078e0097 */
[----:B------:R-:W-:Y:S06]  /*38e0*/  UISETP.GE.AND UP0, UPT, UR18, UR17, UPT ;  /* 0x000000111200728c */ /* 0x000fec000bf06270 */
[----:B------:R-:W-:Y:S11]  /*38f0*/  PLOP3.LUT P1, PT, PT, PT, UP0, 0x80, 0x8 ;  /* 0x000000000008781c */ /* 0x000ff60003f2f008 */
[----:B------:R-:W-:Y:S02]  /*3900*/  @!UPT UIADD3 URZ, UPT, UPT, URZ, URZ, URZ ;  /* 0x000000fffffff290 */ /* 0x000fe4000fffe0ff */
[----:B------:R-:W-:Y:S05]  /*3910*/  @!P1 BRA P0, `(.L_x_868) ;  /* 0x0000000800749947 */ /* 0x000fea0000000000 */
.L_x_867:
        /* <DEDUP_REMOVED lines=31> */
[C---:B------:R-:W-:Y:S02]  /*3b10*/  ISETP.GE.AND P4, PT, R0.reuse, R3, PT ;  /* 0x000000030000720c */ /* 0x040fe40003f86270 */
[C---:B------:R-:W-:Y:S02]  /*3b20*/  ISETP.GE.AND P3, PT, R0.reuse, R14, PT ;  /* 0x0000000e0000720c */ /* 0x040fe40003f66270 */
[----:B------:R-:W-:Y:S02]  /*3b30*/  FSEL R33, R151, -INF , P0 ;  /* 0xff80000097217808 */ /* 0x000fe40000000000 */
[C---:B------:R-:W-:Y:S02]  /*3b40*/  ISETP.GE.AND P2, PT, R0.reuse, R6, PT ;  /* 0x000000060000720c */ /* 0x040fe40003f46270 */
[C---:B------:R-:W-:Y:S02]  /*3b50*/  ISETP.GE.AND P1, PT, R0.reuse, R4, PT ;  /* 0x000000040000720c */ /* 0x040fe40003f26270 */
[C---:B------:R-:W-:Y:S01]  /*3b60*/  ISETP.GE.AND P0, PT, R0.reuse, R2, PT ;  /* 0x000000020000720c */ /* 0x040fe20003f06270 */
[----:B------:R-:W-:Y:S01]  /*3b70*/  VIADD R0, R0, 0x19 ;  /* 0x0000001900007836 */ /* 0x000fe20000000000 */
[----:B------:R-:W-:Y:S02]  /*3b80*/  FSEL R34, R143, -INF , P6 ;  /* 0xff8000008f227808 */ /* 0x000fe40003000000 */
[----:B------:R-:W-:Y:S02]  /*3b90*/  FSEL R35, R150, -INF , P5 ;  /* 0xff80000096237808 */ /* 0x000fe40002800000 */
[----:B------:R-:W-:Y:S02]  /*3ba0*/  FSEL R132, R146, -INF , P4 ;  /* 0xff80000092847808 */ /* 0x000fe40002000000 */
[----:B------:R-:W-:Y:S02]  /*3bb0*/  FSEL R33, R33, -INF , !P3 ;  /* 0xff80000021217808 */ /* 0x000fe40005800000 */
[-C--:B------:R-:W-:Y:S02]  /*3bc0*/  ISETP.GE.AND P6, PT, R13, R15.reuse, PT ;  /* 0x0000000f0d00720c */ /* 0x080fe40003fc6270 */
[-C--:B------:R-:W-:Y:S02]  /*3bd0*/  ISETP.GE.AND P3, PT, R10, R15.reuse, PT ;  /* 0x0000000f0a00720c */ /* 0x080fe40003f66270 */
        /* <DEDUP_REMOVED lines=113> */
.L_x_868:
[----:B------:R-:W2:Y:S01]  /*42f0*/  LDL R2, [R1+0x1c] ;  /* 0x00001c0001027983 */ /* 0x000ea20000100800 */
[----:B------:R-:W-:Y:S03]  /*4300*/  UISETP.GT.AND UP0, UPT, UR51, UR49, UPT ;  /* 0x000000313300728c */ /* 0x000fe6000bf04270 */
[----:B------:R-:W3:Y:S04]  /*4310*/  LDL R0, [R1+0x18] ;  /* 0x0000180001007983 */ /* 0x000ee80000100800 */
[----:B------:R-:W4:Y:S04]  /*4320*/  LDL R134, [R1+0x14] ;  /* 0x0000140001867983 */ /* 0x000f280000100800 */
[----:B------:R-:W4:Y:S04]  /*4330*/  LDL R133, [R1+0x10] ;  /* 0x0000100001857983 */ /* 0x000f280000100800 */
[----:B------:R-:W-:Y:S04]  /*4340*/  STL [R1+0x74], R57 ;  /* 0x0000743901007387 */ /* 0x000fe80000100800 */
[----:B------:R-:W-:Y:S04]  /*4350*/  STL [R1+0x70], R56 ;  /* 0x0000703801007387 */ /* 0x000fe80000100800 */
[----:B------:R-:W-:Y:S04]  /*4360*/  STL [R1+0x6c], R55 ;  /* 0x00006c3701007387 */ /* 0x000fe80000100800 */
[----:B------:R-:W-:Y:S04]  /*4370*/  STL [R1+0x68], R54 ;  /* 0x0000683601007387 */ /* 0x000fe80000100800 */
[----:B------:R-:W-:Y:S04]  /*4380*/  STL [R1+0x64], R53 ;  /* 0x0000643501007387 */ /* 0x000fe80000100800 */
[----:B------:R1:W-:Y:S04]  /*4390*/  STL [R1+0x60], R52 ;  /* 0x0000603401007387 */ /* 0x0003e80000100800 */
[----:B------:R1:W-:Y:S04]  /*43a0*/  STL [R1+0x5c], R51 ;  /* 0x00005c3301007387 */ /* 0x0003e80000100800 */
[----:B------:R1:W-:Y:S04]  /*43b0*/  STL [R1+0x58], R50 ;  /* 0x0000583201007387 */ /* 0x0003e80000100800 */
        /* <DEDUP_REMOVED lines=9> */
[----:B------:R1:W-:Y:S04]  /*4450*/  STL [R1+0x30], R40 ;  /* 0x0000302801007387 */ /* 0x0003e80000100800 */
[----:B------:R1:W-:Y:S04]  /*4460*/  STL [R1+0x2c], R39 ;  /* 0x00002c2701007387 */ /* 0x0003e80000100800 */
[----:B------:R-:W-:Y:S04]  /*4470*/  STL [R1+0x28], R38 ;  /* 0x0000282601007387 */ /* 0x000fe80000100800 */
[----:B------:R-:W-:Y:S04]  /*4480*/  STL [R1+0x24], R37 ;  /* 0x0000242501007387 */ /* 0x000fe80000100800 */
[----:B------:R1:W-:Y:S01]  /*4490*/  STL [R1+0x20], R36 ;  /* 0x0000202401007387 */ /* 0x0003e20000100800 */
[----:B------:R-:W1:Y:S02]  /*44a0*/  S2R R227, SR_TID.X ;  /* 0x0000000000e37919 */ /* 0x000e640000002100 */
[C---:B-1----:R-:W-:Y:S02]  /*44b0*/  SHF.L.U32 R149, R227.reuse, 0x5, RZ ;  /* 0x00000005e3957819 */ /* 0x042fe400000006ff */
[C---:B------:R-:W-:Y:S02]  /*44c0*/  SHF.L.U32 R165, R227.reuse, 0x4, RZ ;  /* 0x00000004e3a57819 */ /* 0x040fe400000006ff */
[----:B------:R-:W-:Y:S02]  /*44d0*/  SHF.R.U32.HI R223, RZ, 0x1, R227 ;  /* 0x00000001ffdf7819 */ /* 0x000fe400000116e3 */
[----:B------:R-:W-:Y:S02]  /*44e0*/  SHF.L.U32 R164, R227, 0x2, RZ ;  /* 0x00000002e3a47819 */ /* 0x000fe400000006ff */
[----:B------:R-:W-:Y:S01]  /*44f0*/  LOP3.LUT R148, R223, 0x8, RZ, 0xc0, !PT ;  /* 0x00000008df947812 */ /* 0x000fe200078ec0ff */
[C---:B--2---:R-:W-:Y:S01]  /*4500*/  FMUL.FTZ R3, R2.reuse, 1.4426950216293334961 ;  /* 0x3fb8aa3b02037820 */ /* 0x044fe20000410000 */
[----:B------:R-:W-:Y:S01]  /*4510*/  FSETP.NEU.FTZ.AND P1, PT, R2, -INF , PT ;  /* 0xff8000000200780b */ /* 0x000fe20003f3d000 */
[C---:B---3--:R-:W-:Y:S03]  /*4520*/  FMUL.FTZ R2, R0.reuse, 1.4426950216293334961 ;  /* 0x3fb8aa3b00027820 */ /* 0x048fe60000410000 */
[----:B------:R-:W-:Y:S02]  /*4530*/  FSEL R3, R3, RZ, P1 ;  /* 0x000000ff03037208 */ /* 0x000fe40000800000 */
[----:B------:R-:W-:Y:S02]  /*4540*/  FSETP.NEU.FTZ.AND P0, PT, R0, -INF , PT ;  /* 0xff8000000000780b */ /* 0x000fe40003f1d000 */
[----:B------:R-:W-:Y:S01]  /*4550*/  LOP3.LUT P1, R163, R227, 0x4, RZ, 0xc0, !PT ;  /* 0x00000004e3a37812 */ /* 0x000fe2000782c0ff */
[--C-:B------:R-:W-:Y:S01]  /*4560*/  FFMA.FTZ R4, R33, UR11, -R3.reuse ;  /* 0x0000000b21047c23 */ /* 0x100fe20008010803 */
[----:B------:R-:W-:Y:S01]  /*4570*/  FSEL R2, R2, RZ, P0 ;  /* 0x000000ff02027208 */ /* 0x000fe20000000000 */
[--C-:B------:R-:W-:Y:S01]  /*4580*/  FFMA.FTZ R0, R20, UR11, -R3.reuse ;  /* 0x0000000b14007c23 */ /* 0x100fe20008010803 */
[----:B----4-:R-:W-:Y:S01]  /*4590*/  FSETP.NEU.FTZ.AND P0, PT, R134, -INF , PT ;  /* 0xff8000008600780b */ /* 0x010fe20003f1d000 */
[----:B------:R1:W-:Y:S01]  /*45a0*/  MUFU.EX2 R245, R4 ;  /* 0x0000000400f57308 */ /* 0x0003e20000000800 */
[----:B------:R-:W-:Y:S09]  /*45b0*/  SHF.L.U32 R20, R227, 0x1, RZ ;  /* 0x00000001e3147819 */ /* 0x000ff200000006ff */
[----:B------:R2:W-:Y:S01]  /*45c0*/  MUFU.EX2 R241, R0 ;  /* 0x0000000000f17308 */ /* 0x0005e20000000800 */
[--C-:B-1----:R-:W-:Y:S09]  /*45d0*/  FFMA.FTZ R4, R34, UR11, -R2.reuse ;  /* 0x0000000b22047c23 */ /* 0x102ff20008010802 */
[----:B------:R1:W-:Y:S01]  /*45e0*/  MUFU.EX2 R240, R4 ;  /* 0x0000000400f07308 */ /* 0x0003e20000000800 */
[--C-:B--2---:R-:W-:Y:S01]  /*45f0*/  FFMA.FTZ R0, R17, UR11, -R2.reuse ;  /* 0x0000000b11007c23 */ /* 0x104fe20008010802 */
[--C-:B------:R-:W-:Y:S08]  /*4600*/  FFMA.FTZ R17, R22, UR11, -R3.reuse ;  /* 0x0000000b16117c23 */ /* 0x100ff00008010803 */
[----:B------:R2:W-:Y:S10]  /*4610*/  MUFU.EX2 R239, R0 ;  /* 0x0000000000ef7308 */ /* 0x0005f40000000800 */
[----:B------:R3:W-:Y:S01]  /*4620*/  MUFU.EX2 R52, R17 ;  /* 0x0000001100347308 */ /* 0x0007e20000000800 */
[--C-:B-1----:R-:W-:Y:S09]  /*4630*/  FFMA.FTZ R4, R23, UR11, -R3.reuse ;  /* 0x0000000b17047c23 */ /* 0x102ff20008010803 */
[----:B------:R1:W-:Y:S01]  /*4640*/  MUFU.EX2 R51, R4 ;  /* 0x0000000400337308 */ /* 0x0003e20000000800 */
[----:B--2---:R-:W-:Y:S01]  /*4650*/  FMUL.FTZ R0, R134, 1.4426950216293334961 ;  /* 0x3fb8aa3b86007820 */ /* 0x004fe20000410000 */
[----:B---3--:R-:W-:Y:S01]  /*4660*/  FFMA.FTZ R17, R18, UR11, -R2 ;  /* 0x0000000b12117c23 */ /* 0x008fe20008010802 */
[C---:B------:R-:W-:Y:S03]  /*4670*/  FMUL.FTZ R18, R133.reuse, 1.4426950216293334961 ;  /* 0x3fb8aa3b85127820 */ /* 0x040fe60000410000 */
[----:B------:R-:W-:Y:S04]  /*4680*/  FSEL R0, R0, RZ, P0 ;  /* 0x000000ff00007208 */ /* 0x000fe80000000000 */
[----:B------:R2:W-:Y:S01]  /*4690*/  MUFU.EX2 R50, R17 ;  /* 0x0000001100327308 */ /* 0x0005e20000000800 */
[----:B------:R-:W-:Y:S01]  /*46a0*/  FSETP.NEU.FTZ.AND P0, PT, R133, -INF , PT ;  /* 0xff8000008500780b */ /* 0x000fe20003f1d000 */
[--C-:B------:R-:W-:Y:S01]  /*46b0*/  FFMA.FTZ R15, R15, UR11, -R0.reuse ;  /* 0x0000000b0f0f7c23 */ /* 0x100fe20008010800 */
[----:B------:R-:W-:Y:S01]  /*46c0*/  FFMA.FTZ R14, R14, UR11, -R0 ;  /* 0x0000000b0e0e7c23 */ /* 0x000fe20008010800 */
[----:B-1----:R-:W-:Y:S01]  /*46d0*/  FFMA.FTZ R4, R24, UR11, -R2 ;  /* 0x0000000b18047c23 */ /* 0x002fe20008010802 */
[--C-:B------:R-:W-:Y:S01]  /*46e0*/  FFMA.FTZ R13, R13, UR11, -R0.reuse ;  /* 0x0000000b0d0d7c23 */ /* 0x100fe20008010800 */
[--C-:B------:R-:W-:Y:S04]  /*46f0*/  FFMA.FTZ R10, R10, UR11, -R0.reuse ;  /* 0x0000000b0a0a7c23 */ /* 0x100fe80008010800 */
[----:B------:R-:W-:Y:S10]  /*4700*/  MUFU.EX2 R44, R15 ;  /* 0x0000000f002c7308 */ /* 0x000ff40000000800 */
[----:B------:R1:W-:Y:S01]  /*4710*/  MUFU.EX2 R49, R4 ;  /* 0x0000000400317308 */ /* 0x0003e20000000800 */
[--C-:B--2---:R-:W-:Y:S09]  /*4720*/  FFMA.FTZ R17, R35, UR11, -R0.reuse ;  /* 0x0000000b23117c23 */ /* 0x104ff20008010800 */
[----:B------:R-:W-:Y:S10]  /*4730*/  MUFU.EX2 R43, R14 ;  /* 0x0000000e002b7308 */ /* 0x000ff40000000800 */
[----:B------:R2:W-:Y:S10]  /*4740*/  MUFU.EX2 R244, R17 ;  /* 0x0000001100f47308 */ /* 0x0005f40000000800 */
[----:B------:R-:W-:Y:S01]  /*4750*/  MUFU.EX2 R40, R13 ;  /* 0x0000000d00287308 */ /* 0x000fe20000000800 */
[----:B-1----:R-:W-:Y:S01]  /*4760*/  FSEL R4, R18, RZ, P0 ;  /* 0x000000ff12047208 */ /* 0x002fe20000000000 */
[----:B------:R-:W-:Y:S08]  /*4770*/  FFMA.FTZ R18, R21, UR11, -R0 ;  /* 0x0000000b15127c23 */ /* 0x000ff00008010800 */
[----:B------:R-:W-:Y:S01]  /*4780*/  MUFU.EX2 R39, R10 ;  /* 0x0000000a00277308 */ /* 0x000fe20000000800 */
[--C-:B------:R-:W-:Y:S01]  /*4790*/  FFMA.FTZ R6, R6, UR11, -R4.reuse ;  /* 0x0000000b06067c23 */ /* 0x100fe20008010804 */
[--C-:B------:R-:W-:Y:S08]  /*47a0*/  FFMA.FTZ R5, R5, UR11, -R4.reuse ;  /* 0x0000000b05057c23 */ /* 0x100ff00008010804 */
[----:B------:R-:W-:Y:S01]  /*47b0*/  MUFU.EX2 R243, R18 ;  /* 0x0000001200f37308 */ /* 0x000fe20000000800 */
[----:B--2---:R-:W-:Y:S09]  /*47c0*/  FFMA.FTZ R17, R132, UR11, -R4 ;  /* 0x0000000b84117c23 */ /* 0x004ff20008010804 */
[----:B------:R1:W-:Y:S10]  /*47d0*/  MUFU.EX2 R54, R6 ;  /* 0x0000000600367308 */ /* 0x0003f40000000800 */
[----:B------:R2:W-:Y:S10]  /*47e0*/  MUFU.EX2 R57, R5 ;  /* 0x0000000500397308 */ /* 0x0005f40000000800 */
[----:B------:R3:W-:Y:S01]  /*47f0*/  MUFU.EX2 R242, R17 ;  /* 0x0000001100f27308 */ /* 0x0007e20000000800 */
[--C-:B-1----:R-:W-:Y:S09]  /*4800*/  FFMA.FTZ R6, R29, UR11, -R3.reuse ;  /* 0x0000000b1d067c23 */ /* 0x102ff20008010803 */
[----:B------:R1:W-:Y:S01]  /*4810*/  MUFU.EX2 R48, R6 ;  /* 0x0000000600307308 */ /* 0x0003e20000000800 */
[----:B--2---:R-:W-:Y:S01]  /*4820*/  FFMA.FTZ R5, R16, UR11, -R0 ;  /* 0x0000000b10057c23 */ /* 0x004fe20008010800 */
[----:B------:R-:W-:Y:S01]  /*4830*/  FFMA.FTZ R16, R27, UR11, -R2 ;  /* 0x0000000b1b107c23 */ /* 0x000fe20008010802 */
[----:B---3--:R-:W-:Y:S07]  /*4840*/  FFMA.FTZ R17, R19, UR11, -R0 ;  /* 0x0000000b13117c23 */ /* 0x008fee0008010800 */
[----:B------:R2:W-:Y:S01]  /*4850*/  MUFU.EX2 R55, R5 ;  /* 0x0000000500377308 */ /* 0x0005e20000000800 */
[----:B------:R-:W-:Y:S09]  /*4860*/  LOP3.LUT R0, R223, 0x20, RZ, 0xc0, !PT ;  /* 0x00000020df007812 */ /* 0x000ff200078ec0ff */
[----:B------:R3:W-:Y:S01]  /*4870*/  MUFU.EX2 R56, R17 ;  /* 0x0000001100387308 */ /* 0x0007e20000000800 */
[----:B-1----:R-:W-:Y:S09]  /*4880*/  FFMA.FTZ R6, R25, UR11, -R2 ;  /* 0x0000000b19067c23 */ /* 0x002ff20008010802 */
[----:B------:R1:W-:Y:S01]  /*4890*/  MUFU.EX2 R46, R6 ;  /* 0x00000006002e7308 */ /* 0x0003e20000000800 */
[--C-:B--2---:R-:W-:Y:S01]  /*48a0*/  FFMA.FTZ R5, R7, UR11, -R4.reuse ;  /* 0x0000000b07057c23 */ /* 0x104fe20008010804 */
[--C-:B------:R-:W-:Y:S01]  /*48b0*/  FFMA.FTZ R7, R30, UR11, -R3.reuse ;  /* 0x0000000b1e077c23 */ /* 0x100fe20008010803 */
[--C-:B---3--:R-:W-:Y:S01]  /*48c0*/  FFMA.FTZ R17, R31, UR11, -R3.reuse ;  /* 0x0000000b1f117c23 */ /* 0x108fe20008010803 */
[----:B------:R-:W-:Y:S06]  /*48d0*/  FFMA.FTZ R3, R32, UR11, -R3 ;  /* 0x0000000b20037c23 */ /* 0x000fec0008010803 */
[----:B------:R2:W-:Y:S10]  /*48e0*/  MUFU.EX2 R53, R5 ;  /* 0x0000000500357308 */ /* 0x0005f40000000800 */
[----:B------:R3:W-:Y:S01]  /*48f0*/  MUFU.EX2 R47, R7 ;  /* 0x00000007002f7308 */ /* 0x0007e20000000800 */
[----:B-1----:R-:W-:Y:S09]  /*4900*/  FFMA.FTZ R6, R8, UR11, -R4 ;  /* 0x0000000b08067c23 */ /* 0x002ff20008010804 */
[----:B------:R-:W-:Y:S10]  /*4910*/  MUFU.EX2 R36, R17 ;  /* 0x0000001100247308 */ /* 0x000ff40000000800 */
[----:B------:R-:W1:Y:S01]  /*4920*/  MUFU.EX2 R8, R3 ;  /* 0x0000000300087308 */ /* 0x000e620000000800 */
[--C-:B--2---:R-:W-:Y:S01]  /*4930*/  FFMA.FTZ R5, R26, UR11, -R2.reuse ;  /* 0x0000000b1a057c23 */ /* 0x104fe20008010802 */
[----:B------:R-:W-:Y:S08]  /*4940*/  FFMA.FTZ R2, R28, UR11, -R2 ;  /* 0x0000000b1c027c23 */ /* 0x000ff00008010802 */
[----:B------:R2:W-:Y:S01]  /*4950*/  MUFU.EX2 R42, R6 ;  /* 0x00000006002a7308 */ /* 0x0005e20000000800 */
[--C-:B---3--:R-:W-:Y:S01]  /*4960*/  FFMA.FTZ R7, R9, UR11, -R4.reuse ;  /* 0x0000000b09077c23 */ /* 0x108fe20008010804 */
[--C-:B------:R-:W-:Y:S08]  /*4970*/  FFMA.FTZ R9, R11, UR11, -R4.reuse ;  /* 0x0000000b0b097c23 */ /* 0x100ff00008010804 */
[----:B------:R3:W-:Y:S01]  /*4980*/  MUFU.EX2 R45, R5 ;  /* 0x00000005002d7308 */ /* 0x0007e20000000800 */
[----:B------:R-:W-:Y:S01]  /*4990*/  MOV R11, 0x10 ;  /* 0x00000010000b7802 */ /* 0x000fe20000000f00 */
[----:B------:R-:W-:Y:S08]  /*49a0*/  FFMA.FTZ R4, R12, UR11, -R4 ;  /* 0x0000000b0c047c23 */ /* 0x000ff00008010804 */
[----:B------:R-:W-:Y:S01]  /*49b0*/  MUFU.EX2 R2, R2 ;  /* 0x0000000200027308 */ /* 0x000fe20000000800 */
[----:B------:R-:W-:Y:S01]  /*49c0*/  SEL R11, R11, 0xfffffff0, !P1 ;  /* 0xfffffff00b0b7807 */ /* 0x000fe20004800000 */
[----:B-1----:R1:W-:Y:S01]  /*49d0*/  STL [R1+0xc], R8 ;  /* 0x00000c0801007387 */ /* 0x0023e20000100800 */
[----:B------:R-:W-:Y:S07]  /*49e0*/  LOP3.LUT R3, R165, 0x1c0, RZ, 0xc0, !PT ;  /* 0x000001c0a5037812 */ /* 0x000fee00078ec0ff */
[----:B------:R4:W-:Y:S01]  /*49f0*/  MUFU.EX2 R41, R7 ;  /* 0x0000000700297308 */ /* 0x0009e20000000800 */
[----:B--2---:R-:W-:Y:S02]  /*4a00*/  F2FP.F16.F32.PACK_AB R6, R239, R240 ;  /* 0x000000f0ef06723e */ /* 0x004fe400000000ff */
[--C-:B------:R-:W-:Y:S07]  /*4a10*/  LOP3.LUT R3, R3, 0x38, R20.reuse, 0xf8, !PT ;  /* 0x0000003803037812 */ /* 0x100fee00078ef814 */
[----:B------:R2:W-:Y:S01]  /*4a20*/  MUFU.EX2 R38, R9 ;  /* 0x0000000900267308 */ /* 0x0005e20000000800 */
[----:B---3--:R-:W-:Y:S09]  /*4a30*/  LOP3.LUT R5, R149, 0x7400, RZ, 0xc0, !PT ;  /* 0x0000740095057812 */ /* 0x008ff200078ec0ff */
[----:B------:R-:W-:Y:S01]  /*4a40*/  MUFU.EX2 R37, R4 ;  /* 0x0000000400257308 */ /* 0x000fe20000000800 */
[----:B------:R-:W-:Y:S04]  /*4a50*/  LOP3.LUT R5, R5, 0x6, R20, 0xf8, !PT ;  /* 0x0000000605057812 */ /* 0x000fe800078ef814 */
[----:B------:R-:W-:Y:S02]  /*4a60*/  LOP3.LUT R5, R5, R3, R0, 0xf6, !PT ;  /* 0x0000000305057212 */ /* 0x000fe400078ef600 */
[----:B------:R-:W-:Y:S02]  /*4a70*/  LOP3.LUT R0, R149, 0xc0, RZ, 0xc0, !PT ;  /* 0x000000c095007812 */ /* 0x000fe400078ec0ff */
[----:B------:R-:W-:Y:S02]  /*4a80*/  LEA R140, R5, UR4, 0x1 ;  /* 0x00000004058c7c11 */ /* 0x000fe4000f8e08ff */
[----:B------:R-:W-:Y:S02]  /*4a90*/  LOP3.LUT R0, R0, 0x18, R164, 0xf8, !PT ;  /* 0x0000001800007812 */ /* 0x000fe400078ef8a4 */
[----:B----4-:R-:W-:Y:S01]  /*4aa0*/  F2FP.F16.F32.PACK_AB R7, R241, R245 ;  /* 0x000000f5f107723e */ /* 0x010fe200000000ff */
[----:B-1----:R-:W1:Y:S01]  /*4ab0*/  MUFU.EX2 R8, R16 ;  /* 0x0000001000087308 */ /* 0x002e620000000800 */
[----:B------:R3:W-:Y:S01]  /*4ac0*/  STS [R140+0x13400], R6 ;  /* 0x013400068c007388 */ /* 0x0007e20000000800 */
[----:B------:R-:W-:Y:S02]  /*4ad0*/  F2FP.F16.F32.PACK_AB R5, R51, R52 ;  /* 0x000000343305723e */ /* 0x000fe400000000ff */
[----:B------:R-:W-:Y:S01]  /*4ae0*/  LOP3.LUT P0, R3, R227, 0x8, RZ, 0xc0, !PT ;  /* 0x00000008e3037812 */ /* 0x000fe2000780c0ff */
[----:B------:R4:W-:Y:S01]  /*4af0*/  STS [R140+0x13000], R7 ;  /* 0x013000078c007388 */ /* 0x0009e20000000800 */
[C---:B------:R-:W-:Y:S02]  /*4b00*/  IADD3 R141, PT, PT, R140.reuse, 0x13020, RZ ;  /* 0x000130208c8d7810 */ /* 0x040fe40007ffe0ff */
[----:B--2---:R-:W-:Y:S01]  /*4b10*/  F2FP.F16.F32.PACK_AB R9, R53, R54 ;  /* 0x000000363509723e */ /* 0x004fe200000000ff */
[----:B-1----:R1:W-:Y:S04]  /*4b20*/  STL [R1+0x8], R8 ;  /* 0x0000080801007387 */ /* 0x0023e80000100800 */
[----:B------:R2:W-:Y:S01]  /*4b30*/  STL [R1+0x4], R2 ;  /* 0x0000040201007387 */ /* 0x0005e20000100800 */
[----:B---3--:R-:W-:Y:S02]  /*4b40*/  F2FP.F16.F32.PACK_AB R6, R49, R50 ;  /* 0x000000323106723e */ /* 0x008fe400000000ff */
[----:B----4-:R-:W-:Y:S02]  /*4b50*/  F2FP.F16.F32.PACK_AB R7, R57, R242 ;  /* 0x000000f23907723e */ /* 0x010fe400000000ff */
[----:B-1----:R-:W-:Y:S02]  /*4b60*/  IADD3 R8, PT, PT, R140, 0x13000, RZ ;  /* 0x000130008c087810 */ /* 0x002fe40007ffe0ff */
[----:B--2---:R-:W-:Y:S02]  /*4b70*/  LOP3.LUT R2, R149, 0x120, RZ, 0xc0, !PT ;  /* 0x0000012095027812 */ /* 0x004fe400078ec0ff */
[----:B------:R-:W2:Y:S01]  /*4b80*/  LDL.LU R149, [R1+0x4] ;  /* 0x0000040001957983 */ /* 0x000ea20000300800 */
[----:B------:R-:W-:Y:S02]  /*4b90*/  @P0 IADD3 R141, PT, PT, R8, -0x20, RZ ;  /* 0xffffffe0088d0810 */ /* 0x000fe40007ffe0ff */
[----:B------:R-:W-:Y:S02]  /*4ba0*/  LOP3.LUT R2, R2, 0x200, R165, 0xf8, !PT ;  /* 0x0000020002027812 */ /* 0x000fe400078ef8a5 */
[----:B------:R-:W2:Y:S01]  /*4bb0*/  LDL.LU R165, [R1+0x8] ;  /* 0x0000080001a57983 */ /* 0x000ea20000300800 */
[----:B------:R-:W-:Y:S02]  /*4bc0*/  F2FP.F16.F32.PACK_AB R8, R243, R244 ;  /* 0x000000f4f308723e */ /* 0x000fe400000000ff */
[----:B------:R-:W-:Y:S01]  /*4bd0*/  LOP3.LUT R0, R2, R0, R148, 0xf6, !PT ;  /* 0x0000000002007212 */ /* 0x000fe200078ef694 */
[----:B------:R-:W3:Y:S01]  /*4be0*/  LDL.LU R164, [R1+0xc] ;  /* 0x00000c0001a47983 */ /* 0x000ee20000300800 */
[C---:B------:R-:W-:Y:S02]  /*4bf0*/  IADD3 R2, PT, PT, R11.reuse, R140, RZ ;  /* 0x0000008c0b027210 */ /* 0x040fe40007ffe0ff */
[----:B------:R-:W-:Y:S02]  /*4c00*/  IADD3 R4, PT, PT, R11, R141, RZ ;  /* 0x0000008d0b047210 */ /* 0x000fe40007ffe0ff */
[----:B------:R-:W-:Y:S01]  /*4c10*/  LEA R0, R0, UR4, 0x1 ;  /* 0x0000000400007c11 */ /* 0x000fe2000f8e08ff */
[----:B------:R1:W-:Y:S01]  /*4c20*/  STS [R2+0x13000], R5 ;  /* 0x0130000502007388 */ /* 0x0003e20000000800 */
[----:B------:R-:W-:Y:S02]  /*4c30*/  ISETP.NE.AND P0, PT, R163, RZ, PT ;  /* 0x000000ffa300720c */ /* 0x000fe40003f05270 */
[----:B------:R-:W-:Y:S01]  /*4c40*/  SHF.L.U32 R163, R227, 0x3, RZ ;  /* 0x00000003e3a37819 */ /* 0x000fe200000006ff */
[----:B------:R-:W-:Y:S04]  /*4c50*/  STS [R2+0x13400], R6 ;  /* 0x0134000602007388 */ /* 0x000fe80000000800 */
[----:B------:R4:W-:Y:S04]  /*4c60*/  STS [R140+0x14000], R8 ;  /* 0x014000088c007388 */ /* 0x0009e80000000800 */
[----:B------:R4:W-:Y:S04]  /*4c70*/  STS [R140+0x14400], R7 ;  /* 0x014400078c007388 */ /* 0x0009e80000000800 */
[----:B------:R-:W-:Y:S01]  /*4c80*/  STS [R2+0x14400], R9 ;  /* 0x0144000902007388 */ /* 0x000fe20000000800 */
[----:B-1----:R-:W-:Y:S05]  /*4c90*/  F2FP.F16.F32.PACK_AB R5, R55, R56 ;  /* 0x000000383705723e */ /* 0x002fea00000000ff */
[----:B------:R1:W-:Y:S01]  /*4ca0*/  STS [R2+0x14000], R5 ;  /* 0x0140000502007388 */ /* 0x0003e20000000800 */
[----:B----4-:R-:W-:Y:S02]  /*4cb0*/  F2FP.F16.F32.PACK_AB R8, R47, R48 ;  /* 0x000000302f08723e */ /* 0x010fe400000000ff */
[----:B------:R-:W-:Y:S03]  /*4cc0*/  F2FP.F16.F32.PACK_AB R7, R45, R46 ;  /* 0x0000002e2d07723e */ /* 0x000fe600000000ff */
[----:B------:R-:W-:Y:S04]  /*4cd0*/  STS [R141], R8 ;  /* 0x000000088d007388 */ /* 0x000fe80000000800 */
[----:B------:R4:W-:Y:S01]  /*4ce0*/  STS [R141+0x400], R7 ;  /* 0x000400078d007388 */ /* 0x0009e20000000800 */
[----:B-1----:R-:W-:Y:S02]  /*4cf0*/  F2FP.F16.F32.PACK_AB R2, R37, R38 ;  /* 0x000000262502723e */ /* 0x002fe400000000ff */
[----:B----4-:R-:W-:Y:S02]  /*4d00*/  F2FP.F16.F32.PACK_AB R7, R43, R44 ;  /* 0x0000002c2b07723e */ /* 0x010fe400000000ff */
[----:B--2---:R-:W-:Y:S02]  /*4d10*/  F2FP.F16.F32.PACK_AB R5, R149, R165 ;  /* 0x000000a59505723e */ /* 0x004fe400000000ff */
[----:B---3--:R-:W-:Y:S03]  /*4d20*/  F2FP.F16.F32.PACK_AB R6, R164, R36 ;  /* 0x00000024a406723e */ /* 0x008fe600000000ff */
[----:B------:R1:W-:Y:S04]  /*4d30*/  STS [R4+0x400], R5 ;  /* 0x0004000504007388 */ /* 0x0003e80000000800 */
[----:B------:R2:W-:Y:S04]  /*4d40*/  STS [R4], R6 ;  /* 0x0000000604007388 */ /* 0x0005e80000000800 */
[----:B------:R-:W-:Y:S01]  /*4d50*/  STS [R141+0x1000], R7 ;  /* 0x001000078d007388 */ /* 0x000fe20000000800 */
[----:B-1----:R-:W-:Y:S02]  /*4d60*/  F2FP.F16.F32.PACK_AB R5, R39, R40 ;  /* 0x000000282705723e */ /* 0x002fe400000000ff */
[----:B--2---:R-:W-:Y:S05]  /*4d70*/  F2FP.F16.F32.PACK_AB R6, R41, R42 ;  /* 0x0000002a2906723e */ /* 0x004fea00000000ff */
[----:B------:R-:W-:Y:S04]  /*4d80*/  STS [R141+0x1400], R6 ;  /* 0x001400068d007388 */ /* 0x000fe80000000800 */
[----:B------:R-:W-:Y:S04]  /*4d90*/  STS [R4+0x1000], R5 ;  /* 0x0010000504007388 */ /* 0x000fe80000000800 */
[----:B------:R1:W-:Y:S04]  /*4da0*/  STS [R4+0x1400], R2 ;  /* 0x0014000204007388 */ /* 0x0003e80000000800 */
[----:B------:R-:W2:Y:S04]  /*4db0*/  LDSM.16.M88.4 R32, [R0+0x6000] ;  /* 0x006000000020783b */ /* 0x000ea80000000200 */
[----:B------:R-:W3:Y:S01]  /*4dc0*/  LDSM.16.M88.4 R28, [R0+0x6800] ;  /* 0x00680000001c783b */ /* 0x000ee20000000200 */
[C---:B-1----:R-:W-:Y:S02]  /*4dd0*/  IADD3 R4, PT, PT, R0.reuse, 0x6000, RZ ;  /* 0x0000600000047810 */ /* 0x042fe40007ffe0ff */
[----:B------:R-:W-:Y:S02]  /*4de0*/  IADD3 R2, PT, PT, R0, 0x6020, RZ ;  /* 0x0000602000027810 */ /* 0x000fe40007ffe0ff */
[----:B------:R-:W-:Y:S05]  /*4df0*/  @P1 IADD3 R2, PT, PT, R4, -0x20, RZ ;  /* 0xffffffe004021810 */ /* 0x000fea0007ffe0ff */
[----:B------:R-:W1:Y:S04]  /*4e00*/  LDSM.16.M88.4 R132, [R2] ;  /* 0x000000000284783b */ /* 0x000e680000000200 */
        /* <DEDUP_REMOVED lines=59> */
[C---:B------:R-:W-:Y:S01]  /*51c0*/  FADD.FTZ R5, -R231.reuse, R5 ;  /* 0x00000005e7057221 */ /* 0x040fe20000010100 */
[----:B------:R-:W-:Y:S01]  /*51d0*/  FADD.FTZ R7, -R230, R7 ;  /* 0x00000007e6077221 */ /* 0x000fe20000010100 */
[----:B------:R-:W-:Y:S01]  /*51e0*/  FADD.FTZ R4, -R231, R4 ;  /* 0x00000004e7047221 */ /* 0x000fe20000010100 */
[----:B------:R-:W-:Y:S01]  /*51f0*/  FMUL.FTZ R240, R240, R6 ;  /* 0x00000006f0f07220 */ /* 0x000fe20000410000 */
[C---:B------:R-:W-:Y:S04]  /*5200*/  HMMA.16816.F32 R16, R132.reuse, R214, R16 ;  /* 0x000000d68410723c */ /* 0x040fe80000001810 */
[----:B------:R-:W-:Y:S01]  /*5210*/  FADD.FTZ R11, -R228, R11 ;  /* 0x0000000be40b7221 */ /* 0x000fe20000010100 */
[----:B------:R-:W-:Y:S01]  /*5220*/  FFMA.FTZ R6, -R151, R151, 1 ;  /* 0x3f80000097067423 */ /* 0x000fe20000010197 */
[----:B------:R-:W-:Y:S01]  /*5230*/  FMUL.FTZ R239, R239, R7 ;  /* 0x00000007efef7220 */ /* 0x000fe20000410000 */
        /* <DEDUP_REMOVED lines=8> */
[-C--:B------:R-:W-:Y:S03]  /*52c0*/  HMMA.16816.F32 R20, R132, R216.reuse, R20 ;  /* 0x000000d88414723c */ /* 0x080fe60000001814 */
[----:B------:R-:W-:Y:S01]  /*52d0*/  FMUL.FTZ R151, R55, R13 ;  /* 0x0000000d37977220 */ /* 0x000fe20000410000 */
[----:B------:R-:W-:Y:S01]  /*52e0*/  FMUL.FTZ R144, R54, R14 ;  /* 0x0000000e36907220 */ /* 0x000fe20000410000 */
[C---:B------:R-:W-:Y:S01]  /*52f0*/  FADD.FTZ R16, -R231.reuse, R16 ;  /* 0x00000010e7107221 */ /* 0x040fe20000010100 */
[----:B------:R-:W-:Y:S01]  /*5300*/  FADD.FTZ R17, -R231, R17 ;  /* 0x00000011e7117221 */ /* 0x000fe20000010100 */
[C---:B------:R-:W-:Y:S01]  /*5310*/  FADD.FTZ R18, -R230.reuse, R18 ;  /* 0x00000012e6127221 */ /* 0x040fe20000010100 */
[C---:B------:R-:W-:Y:S04]  /*5320*/  HMMA.16816.F32 R24, R136.reuse, R216, R24 ;  /* 0x000000d88818723c */ /* 0x040fe80000001818 */
[----:B------:R-:W-:Y:S01]  /*5330*/  FADD.FTZ R19, -R230, R19 ;  /* 0x00000013e6137221 */ /* 0x000fe20000010100 */
[----:B------:R-:W-:Y:S01]  /*5340*/  FADD.FTZ R9, -R229, R9 ;  /* 0x00000009e5097221 */ /* 0x000fe20000010100 */
[----:B------:R-:W-:Y:S01]  /*5350*/  FMUL.FTZ R245, R245, R4 ;  /* 0x00000004f5f57220 */ /* 0x000fe20000410000 */
[----:B------:R-:W-:Y:S01]  /*5360*/  LOP3.LUT R4, R2, 0x400, RZ, 0xc0, !PT ;  /* 0x0000040002047812 */ /* 0x000fe200078ec0ff */
[----:B------:R-:W-:Y:S01]  /*5370*/  FMUL.FTZ R19, R49, R19 ;  /* 0x0000001331137220 */ /* 0x000fe20000410000 */
[-C--:B------:R-:W-:Y:S03]  /*5380*/  HMMA.16816.F32 R28, R136, R218.reuse, R28 ;  /* 0x000000da881c723c */ /* 0x080fe6000000181c */
        /* <DEDUP_REMOVED lines=12> */
[----:B------:R1:W5:Y:S01]  /*5450*/  LDL.LU R54, [R1+0x68] ;  /* 0x0000680001367983 */ /* 0x0003620000300800 */
[----:B------:R-:W-:Y:S01]  /*5460*/  FADD.FTZ R24, -R229, R24 ;  /* 0x00000018e5187221 */ /* 0x000fe20000010100 */
[----:B------:R-:W-:Y:S04]  /*5470*/  HMMA.16816.F32 R32, R132, R218, R32 ;  /* 0x000000da8420723c */ /* 0x000fe80000001820 */
[----:B------:R-:W-:Y:S01]  /*5480*/  FMUL.FTZ R21, R45, R23 ;  /* 0x000000172d157220 */ /* 0x000fe20000410000 */
[----:B------:R-:W-:Y:S01]  /*5490*/  FMUL.FTZ R132, R44, R24 ;  /* 0x000000182c847220 */ /* 0x000fe20000410000 */
[C---:B------:R-:W-:Y:S01]  /*54a0*/  FADD.FTZ R25, -R229.reuse, R25 ;  /* 0x00000019e5197221 */ /* 0x040fe20000010100 */
[C---:B------:R-:W-:Y:S01]  /*54b0*/  FADD.FTZ R26, -R228.reuse, R26 ;  /* 0x0000001ae41a7221 */ /* 0x040fe20000010100 */
[----:B------:R-:W-:Y:S01]  /*54c0*/  FADD.FTZ R27, -R228, R27 ;  /* 0x0000001be41b7221 */ /* 0x000fe20000010100 */
[----:B------:R-:W-:Y:S01]  /*54d0*/  FADD.FTZ R28, -R229, R28 ;  /* 0x0000001ce51c7221 */ /* 0x000fe20000010100 */
[----:B------:R-:W-:Y:S01]  /*54e0*/  FMUL.FTZ R23, R43, R25 ;  /* 0x000000192b177220 */ /* 0x000fe20000410000 */
[----:B------:R-:W-:Y:S01]  /*54f0*/  FMUL.FTZ R20, R42, R26 ;  /* 0x0000001a2a147220 */ /* 0x000fe20000410000 */
[----:B------:R-:W-:Y:S01]  /*5500*/  FADD.FTZ R29, -R229, R29 ;  /* 0x0000001de51d7221 */ /* 0x000fe20000010100 */
[----:B------:R-:W-:Y:S01]  /*5510*/  FMUL.FTZ R25, R40, R28 ;  /* 0x0000001c28197220 */ /* 0x000fe20000410000 */
[C---:B------:R-:W-:Y:S01]  /*5520*/  FADD.FTZ R30, -R228.reuse, R30 ;  /* 0x0000001ee41e7221 */ /* 0x040fe20000010100 */
[----:B------:R-:W-:Y:S01]  /*5530*/  FADD.FTZ R31, -R228, R31 ;  /* 0x0000001fe41f7221 */ /* 0x000fe20000010100 */
[----:B------:R-:W-:Y:S01]  /*5540*/  FMUL.FTZ R24, R39, R29 ;  /* 0x0000001d27187220 */ /* 0x000fe20000410000 */
[----:B------:R-:W-:Y:S01]  /*5550*/  FMUL.FTZ R243, R243, R9 ;  /* 0x00000009f3f37220 */ /* 0x000fe20000410000 */
[----:B------:R-:W-:Y:S01]  /*5560*/  FMUL.FTZ R9, R239, R0 ;  /* 0x00000000ef097220 */ /* 0x000fe20000410000 */
[----:B------:R-:W-:Y:S01]  /*5570*/  FMUL.FTZ R239, R53, R15 ;  /* 0x0000000f35ef7220 */ /* 0x000fe20000410000 */
[----:B------:R-:W-:Y:S01]  /*5580*/  FMUL.FTZ R26, R37, R31 ;  /* 0x0000001f251a7220 */ /* 0x000fe20000410000 */
[----:B------:R1:W5:Y:S01]  /*5590*/  LDL.LU R53, [R1+0x64] ;  /* 0x0000640001357983 */ /* 0x0003620000300800 */
[----:B------:R-:W-:Y:S01]  /*55a0*/  FFMA.FTZ R0, -R145, R145, 1 ;  /* 0x3f80000091007423 */ /* 0x000fe20000010191 */
[----:B------:R-:W-:Y:S01]  /*55b0*/  FMUL.FTZ R145, R50, R18 ;  /* 0x0000001232917220 */ /* 0x000fe20000410000 */
[----:B------:R-:W-:Y:S01]  /*55c0*/  FADD.FTZ R32, -R231, R32 ;  /* 0x00000020e7207221 */ /* 0x000fe20000010100 */
[----:B------:R-:W-:Y:S01]  /*55d0*/  FMUL.FTZ R4, R4, UR14 ;  /* 0x0000000e04047c20 */ /* 0x000fe20008410000 */
[----:B------:R-:W-:Y:S01]  /*55e0*/  FADD.FTZ R10, -R228, R10 ;  /* 0x0000000ae40a7221 */ /* 0x000fe20000010100 */
[----:B------:R-:W-:Y:S01]  /*55f0*/  FMUL.FTZ R5, R5, UR14 ;  /* 0x0000000e05057c20 */ /* 0x000fe20008410000 */
[----:B------:R-:W-:Y:S01]  /*5600*/  FADD.FTZ R8, -R229, R8 ;  /* 0x00000008e5087221 */ /* 0x000fe20000010100 */
[----:B------:R-:W-:Y:S01]  /*5610*/  FMUL.FTZ R6, R6, UR14 ;  /* 0x0000000e06067c20 */ /* 0x000fe20008410000 */
[----:B------:R-:W-:Y:S01]  /*5620*/  FMUL.FTZ R242, R242, R10 ;  /* 0x0000000af2f27220 */ /* 0x000fe20000410000 */
[----:B------:R-:W-:Y:S01]  /*5630*/  FMUL.FTZ R7, R241, R5 ;  /* 0x00000005f1077220 */ /* 0x000fe20000410000 */
[----:B------:R-:W-:Y:S01]  /*5640*/  FMUL.FTZ R10, R240, R4 ;  /* 0x00000004f00a7220 */ /* 0x000fe20000410000 */
[----:B------:R-:W-:Y:S01]  /*5650*/  FFMA.FTZ R4, -R146, R146, 1 ;  /* 0x3f80000092047423 */ /* 0x000fe20000010192 */
[----:B------:R-:W-:Y:S01]  /*5660*/  FMUL.FTZ R146, R52, R16 ;  /* 0x0000001034927220 */ /* 0x000fe20000410000 */
[----:B------:R-:W-:Y:S01]  /*5670*/  FMUL.FTZ R244, R244, R8 ;  /* 0x00000008f4f47220 */ /* 0x000fe20000410000 */
[----:B------:R1:W5:Y:S01]  /*5680*/  LDL.LU R52, [R1+0x60] ;  /* 0x0000600001347983 */ /* 0x0003620000300800 */
[----:B------:R-:W-:Y:S01]  /*5690*/  FMUL.FTZ R8, R245, R6 ;  /* 0x00000006f5087220 */ /* 0x000fe20000410000 */
[----:B------:R-:W-:Y:S01]  /*56a0*/  FFMA.FTZ R6, -R150, R150, 1 ;  /* 0x3f80000096067423 */ /* 0x000fe20000010196 */
[----:B------:R-:W-:Y:S01]  /*56b0*/  FFMA.FTZ R5, -R147, R147, 1 ;  /* 0x3f80000093057423 */ /* 0x000fe20000010193 */
[----:B------:R-:W-:Y:S01]  /*56c0*/  FMUL.FTZ R0, R0, UR14 ;  /* 0x0000000e00007c20 */ /* 0x000fe20008410000 */
[----:B------:R-:W-:Y:S01]  /*56d0*/  FMUL.FTZ R4, R4, UR14 ;  /* 0x0000000e04047c20 */ /* 0x000fe20008410000 */
[----:B------:R-:W-:Y:S01]  /*56e0*/  FMUL.FTZ R6, R6, UR14 ;  /* 0x0000000e06067c20 */ /* 0x000fe20008410000 */
[----:B------:R-:W-:Y:S01]  /*56f0*/  FMUL.FTZ R5, R5, UR14 ;  /* 0x0000000e05057c20 */ /* 0x000fe20008410000 */
[----:B------:R-:W-:Y:S01]  /*5700*/  FMUL.FTZ R14, R11, R0 ;  /* 0x000000000b0e7220 */ /* 0x000fe20000410000 */
[----:B------:R-:W-:Y:S01]  /*5710*/  FFMA.FTZ R0, -R155, R155, 1 ;  /* 0x3f8000009b007423 */ /* 0x000fe2000001019b */
[----:B------:R-:W-:Y:S01]  /*5720*/  FMUL.FTZ R13, R244, R6 ;  /* 0x00000006f40d7220 */ /* 0x000fe20000410000 */
[----:B------:R-:W-:Y:S01]  /*5730*/  F2FP.F16.F32.PACK_AB R6, R7, R8 ;  /* 0x000000080706723e */ /* 0x000fe200000000ff */
[----:B------:R-:W-:Y:S01]  /*5740*/  FMUL.FTZ R12, R243, R5 ;  /* 0x00000005f30c7220 */ /* 0x000fe20000410000 */
[----:B------:R-:W-:Y:S01]  /*5750*/  F2FP.F16.F32.PACK_AB R7, R9, R10 ;  /* 0x0000000a0907723e */ /* 0x000fe200000000ff */
[----:B------:R-:W-:Y:S01]  /*5760*/  FMUL.FTZ R9, R51, R17 ;  /* 0x0000001133097220 */ /* 0x000fe20000410000 */
[----:B------:R-:W-:Y:S01]  /*5770*/  FMUL.FTZ R11, R0, UR14 ;  /* 0x0000000e000b7c20 */ /* 0x000fe20008410000 */
[----:B------:R1:W5:Y:S01]  /*5780*/  LDL.LU R51, [R1+0x5c] ;  /* 0x00005c0001337983 */ /* 0x0003620000300800 */
[----:B------:R-:W-:Y:S01]  /*5790*/  F2FP.F16.F32.PACK_AB R18, R12, R13 ;  /* 0x0000000d0c12723e */ /* 0x000fe200000000ff */
[----:B------:R-:W-:Y:S01]  /*57a0*/  FFMA.FTZ R0, -R152, R152, 1 ;  /* 0x3f80000098007423 */ /* 0x000fe20000010198 */
[----:B------:R-:W-:Y:S01]  /*57b0*/  FMUL.FTZ R11, R143, R11 ;  /* 0x0000000b8f0b7220 */ /* 0x000fe20000410000 */
[----:B------:R1:W5:Y:S01]  /*57c0*/  LDL.LU R50, [R1+0x58] ;  /* 0x0000580001327983 */ /* 0x0003620000300800 */
[----:B------:R-:W-:Y:S01]  /*57d0*/  FMUL.FTZ R142, R242, R4 ;  /* 0x00000004f28e7220 */ /* 0x000fe20000410000 */
[----:B------:R-:W-:Y:S01]  /*57e0*/  FMUL.FTZ R0, R0, UR14 ;  /* 0x0000000e00007c20 */ /* 0x000fe20008410000 */
[----:B------:R-:W-:Y:S01]  /*57f0*/  FFMA.FTZ R8, -R166, R166, 1 ;  /* 0x3f800000a6087423 */ /* 0x000fe200000101a6 */
[----:B------:R1:W5:Y:S01]  /*5800*/  LDL.LU R49, [R1+0x54] ;  /* 0x0000540001317983 */ /* 0x0003620000300800 */
[----:B------:R-:W-:Y:S01]  /*5810*/  FFMA.FTZ R4, -R153, R153, 1 ;  /* 0x3f80000099047423 */ /* 0x000fe20000010199 */
[----:B------:R-:W-:Y:S01]  /*5820*/  FMUL.FTZ R16, R239, R0 ;  /* 0x00000000ef107220 */ /* 0x000fe20000410000 */
[----:B------:R-:W-:Y:S01]  /*5830*/  FFMA.FTZ R0, -R160, R160, 1 ;  /* 0x3f800000a0007423 */ /* 0x000fe200000101a0 */
[----:B------:R1:W5:Y:S01]  /*5840*/  LDL.LU R48, [R1+0x50] ;  /* 0x0000500001307983 */ /* 0x0003620000300800 */
[----:B------:R-:W-:Y:S01]  /*5850*/  FMUL.FTZ R8, R8, UR14 ;  /* 0x0000000e08087c20 */ /* 0x000fe20008410000 */
[----:B------:R-:W-:Y:S01]  /*5860*/  F2FP.F16.F32.PACK_AB R17, R14, R142 ;  /* 0x0000008e0e11723e */ /* 0x000fe200000000ff */
[----:B------:R-:W-:Y:S01]  /*5870*/  FMUL.FTZ R0, R0, UR14 ;  /* 0x0000000e00007c20 */ /* 0x000fe20008410000 */
[----:B------:R1:W5:Y:S01]  /*5880*/  LDL.LU R47, [R1+0x4c] ;  /* 0x00004c00012f7983 */ /* 0x0003620000300800 */
[----:B------:R-:W-:Y:S01]  /*5890*/  FMUL.FTZ R12, R146, R8 ;  /* 0x00000008920c7220 */ /* 0x000fe20000410000 */
[----:B------:R-:W-:Y:S01]  /*58a0*/  FFMA.FTZ R8, -R170, R170, 1 ;  /* 0x3f800000aa087423 */ /* 0x000fe200000101aa */
[----:B------:R-:W-:Y:S01]  /*58b0*/  FMUL.FTZ R13, R19, R0 ;  /* 0x00000000130d7220 */ /* 0x000fe20000410000 */
[----:B------:R1:W5:Y:S01]  /*58c0*/  LDL.LU R46, [R1+0x48] ;  /* 0x00004800012e7983 */ /* 0x0003620000300800 */
[----:B------:R-:W-:Y:S01]  /*58d0*/  FMUL.FTZ R19, R41, R27 ;  /* 0x0000001b29137220 */ /* 0x000fe20000410000 */
[----:B------:R-:W-:Y:S01]  /*58e0*/  FMUL.FTZ R27, R38, R30 ;  /* 0x0000001e261b7220 */ /* 0x000fe20000410000 */
[----:B------:R-:W-:Y:S01]  /*58f0*/  FFMA.FTZ R0, -R167, R167, 1 ;  /* 0x3f800000a7007423 */ /* 0x000fe200000101a7 */
[----:B------:R1:W5:Y:S01]  /*5900*/  LDL.LU R45, [R1+0x44] ;  /* 0x00004400012d7983 */ /* 0x0003620000300800 */
[----:B------:R-:W-:Y:S01]  /*5910*/  FMUL.FTZ R8, R8, UR14 ;  /* 0x0000000e08087c20 */ /* 0x000fe20008410000 */
[----:B------:R-:W-:Y:S01]  /*5920*/  FMUL.FTZ R4, R4, UR14 ;  /* 0x0000000e04047c20 */ /* 0x000fe20008410000 */
[----:B------:R-:W-:Y:S01]  /*5930*/  FMUL.FTZ R0, R0, UR14 ;  /* 0x0000000e00007c20 */ /* 0x000fe20008410000 */
[----:B------:R1:W5:Y:S01]  /*5940*/  LDL.LU R44, [R1+0x40] ;  /* 0x00004000012c7983 */ /* 0x0003620000300800 */
[----:B------:R-:W-:Y:S01]  /*5950*/  FFMA.FTZ R5, -R154, R154, 1 ;  /* 0x3f8000009a057423 */ /* 0x000fe2000001019a */
[----:B------:R-:W-:Y:S01]  /*5960*/  FMUL.FTZ R10, R144, R4 ;  /* 0x00000004900a7220 */ /* 0x000fe20000410000 */
[----:B------:R-:W-:Y:S01]  /*5970*/  FMUL.FTZ R21, R21, R0 ;  /* 0x0000000015157220 */ /* 0x000fe20000410000 */
[----:B------:R1:W5:Y:S01]  /*5980*/  LDL.LU R43, [R1+0x3c] ;  /* 0x00003c00012b7983 */ /* 0x0003620000300800 */
[----:B------:R-:W-:Y:S01]  /*5990*/  FFMA.FTZ R4, -R161, R161, 1 ;  /* 0x3f800000a1047423 */ /* 0x000fe200000101a1 */
[----:B------:R-:W-:Y:S01]  /*59a0*/  FMUL.FTZ R5, R5, UR14 ;  /* 0x0000000e05057c20 */ /* 0x000fe20008410000 */
        /* <DEDUP_REMOVED lines=8> */
[----:B------:R-:W-:Y:S01]  /*5a30*/  F2FP.F16.F32.PACK_AB R15, R15, R11 ;  /* 0x0000000b0f0f723e */ /* 0x000fe200000000ff */
[----:B------:R1:W5:Y:S01]  /*5a40*/  LDL.LU R40, [R1+0x30] ;  /* 0x0000300001287983 */ /* 0x0003620000300800 */
[----:B------:R-:W-:Y:S01]  /*5a50*/  FMUL.FTZ R11, R137, R8 ;  /* 0x00000008890b7220 */ /* 0x000fe20000410000 */
[----:B------:R-:W-:Y:S01]  /*5a60*/  FMUL.FTZ R4, R4, UR14 ;  /* 0x0000000e04047c20 */ /* 0x000fe20008410000 */
[----:B------:R-:W-:Y:S01]  /*5a70*/  FFMA.FTZ R8, -R233, R233, 1 ;  /* 0x3f800000e9087423 */ /* 0x000fe200000101e9 */
[----:B------:R1:W5:Y:S01]  /*5a80*/  LDL.LU R39, [R1+0x2c] ;  /* 0x00002c0001277983 */ /* 0x0003620000300800 */
[----:B------:R-:W-:Y:S01]  /*5a90*/  FMUL.FTZ R5, R5, UR14 ;  /* 0x0000000e05057c20 */ /* 0x000fe20008410000 */
[----:B------:R-:W-:Y:S01]  /*5aa0*/  FMUL.FTZ R22, R22, R4 ;  /* 0x0000000416167220 */ /* 0x000fe20000410000 */
[----:B------:R-:W-:Y:S01]  /*5ab0*/  FMUL.FTZ R8, R8, UR14 ;  /* 0x0000000e08087c20 */ /* 0x000fe20008410000 */
[----:B------:R1:W5:Y:S01]  /*5ac0*/  LDL.LU R38, [R1+0x28] ;  /* 0x0000280001267983 */ /* 0x0003620000300800 */
[----:B------:R-:W-:Y:S01]  /*5ad0*/  FMUL.FTZ R9, R9, R5 ;  /* 0x0000000509097220 */ /* 0x000fe20000410000 */
[----:B------:R-:W-:Y:S01]  /*5ae0*/  FFMA.FTZ R5, -R169, R169, 1 ;  /* 0x3f800000a9057423 */ /* 0x000fe200000101a9 */
[----:B------:R-:W-:Y:S01]  /*5af0*/  FFMA.FTZ R0, -R171, R171, 1 ;  /* 0x3f800000ab007423 */ /* 0x000fe200000101ab */
[----:B------:R1:W5:Y:S01]  /*5b00*/  LDL.LU R37, [R1+0x24] ;  /* 0x0000240001257983 */ /* 0x0003620000300800 */
[----:B------:R-:W-:Y:S01]  /*5b10*/  FFMA.FTZ R4, -R232, R232, 1 ;  /* 0x3f800000e8047423 */ /* 0x000fe200000101e8 */
[----:B------:R-:W-:Y:S01]  /*5b20*/  FMUL.FTZ R5, R5, UR14 ;  /* 0x0000000e05057c20 */ /* 0x000fe20008410000 */
[----:B------:R-:W-:Y:S01]  /*5b30*/  FMUL.FTZ R0, R0, UR14 ;  /* 0x0000000e00007c20 */ /* 0x000fe20008410000 */
[----:B------:R-:W-:Y:S01]  /*5b40*/  FADD.FTZ R33, -R231, R33 ;  /* 0x00000021e7217221 */ /* 0x000fe20000010100 */
        /* <DEDUP_REMOVED lines=10> */
[----:B------:R-:W-:Y:S01]  /*5bf0*/  FMUL.FTZ R19, R19, R0 ;  /* 0x0000000013137220 */ /* 0x000fe20000410000 */
[----:B------:R-:W-:Y:S01]  /*5c00*/  FMUL.FTZ R20, R20, R4 ;  /* 0x0000000414147220 */ /* 0x000fe20000410000 */
[----:B------:R-:W-:Y:S01]  /*5c10*/  FMUL.FTZ R14, R132, R9 ;  /* 0x00000009840e7220 */ /* 0x000fe20000410000 */
[----:B------:R-:W-:Y:S01]  /*5c20*/  F2FP.F16.F32.PACK_AB R9, R10, R11 ;  /* 0x0000000b0a09723e */ /* 0x000fe200000000ff */
[----:B------:R-:W-:Y:S01]  /*5c30*/  FFMA.FTZ R11, -R159, R159, 1 ;  /* 0x3f8000009f0b7423 */ /* 0x000fe2000001019f */
[----:B------:R-:W-:Y:S01]  /*5c40*/  FFMA.FTZ R10, -R158, R158, 1 ;  /* 0x3f8000009e0a7423 */ /* 0x000fe2000001019e */
[----:B------:R-:W-:Y:S01]  /*5c50*/  FFMA.FTZ R0, -R156, R156, 1 ;  /* 0x3f8000009c007423 */ /* 0x000fe2000001019c */
[----:B------:R-:W-:Y:S01]  /*5c60*/  FFMA.FTZ R4, -R157, R157, 1 ;  /* 0x3f8000009d047423 */ /* 0x000fe2000001019d */
[----:B------:R-:W-:Y:S01]  /*5c70*/  FMUL.FTZ R11, R11, UR14 ;  /* 0x0000000e0b0b7c20 */ /* 0x000fe20008410000 */
[----:B------:R-:W-:Y:S01]  /*5c80*/  FMUL.FTZ R10, R10, UR14 ;  /* 0x0000000e0a0a7c20 */ /* 0x000fe20008410000 */
[----:B------:R-:W-:Y:S01]  /*5c90*/  FMUL.FTZ R0, R0, UR14 ;  /* 0x0000000e00007c20 */ /* 0x000fe20008410000 */
[----:B------:R-:W-:Y:S01]  /*5ca0*/  FMUL.FTZ R4, R4, UR14 ;  /* 0x0000000e04047c20 */ /* 0x000fe20008410000 */
[----:B------:R-:W-:Y:S01]  /*5cb0*/  FMUL.FTZ R25, R25, R11 ;  /* 0x0000000b19197220 */ /* 0x000fe20000410000 */
[----:B------:R-:W-:Y:S01]  /*5cc0*/  F2FP.F16.F32.PACK_AB R11, R13, R14 ;  /* 0x0000000e0d0b723e */ /* 0x000fe200000000ff */
[----:B------:R-:W-:Y:S01]  /*5cd0*/  FFMA.FTZ R14, -R238, R238, 1 ;  /* 0x3f800000ee0e7423 */ /* 0x000fe200000101ee */
[----:B------:R-:W-:Y:S01]  /*5ce0*/  FMUL.FTZ R24, R24, R10 ;  /* 0x0000000a18187220 */ /* 0x000fe20000410000 */
[----:B------:R-:W-:Y:S01]  /*5cf0*/  FMUL.FTZ R26, R26, R0 ;  /* 0x000000001a1a7220 */ /* 0x000fe20000410000 */
[----:B------:R-:W-:Y:S01]  /*5d00*/  F2FP.F16.F32.PACK_AB R10, R19, R20 ;  /* 0x00000014130a723e */ /* 0x000fe200000000ff */
[----:B------:R-:W-:Y:S01]  /*5d10*/  FMUL.FTZ R14, R14, UR14 ;  /* 0x0000000e0e0e7c20 */ /* 0x000fe20008410000 */
[C---:B------:R-:W-:Y:S01]  /*5d20*/  FADD.FTZ R35, -R230.reuse, R35 ;  /* 0x00000023e6237221 */ /* 0x040fe20000010100 */
        /* <DEDUP_REMOVED lines=43> */
.L_x_869:
        /* <DEDUP_REMOVED lines=124> */
.L_x_870:
        /* <DEDUP_REMOVED lines=10> */
[----:B------:R-:W-:Y:S02]  /*6840*/  @UP0 UIADD3 UR18, UP1, UPT, UR60, -0x100, URZ ;  /* 0xffffff003c120890 */ /* 0x000fe4000ff3e0ff */
[----:B------:R-:W-:Y:S01]  /*6850*/  LEA R2, R2, UR4, 0x1 ;  /* 0x0000000402027c11 */ /* 0x000fe2000f8e08ff */
[----:B------:R-:W-:Y:S01]  /*6860*/  LDSM.16.MT88.4 R132, [R0+0x9400] ;  /* 0x009400000084783b */ /* 0x000fe20000004200 */
[----:B------:R-:W-:Y:S02]  /*6870*/  @UP0 UIADD3.X UR17, UPT, UPT, UR61, -0x1, URZ, UP1, !UPT ;  /* 0xffffffff3d110890 */ /* 0x000fe40008ffe4ff */
[----:B------:R-:W-:Y:S01]  /*6880*/  @UP0 UIADD3 UR62, UP1, UPT, UR62, -0x100, URZ ;  /* 0xffffff003e3e0890 */ /* 0x000fe2000ff3e0ff */
[----:B------:R-:W1:Y:S01]  /*6890*/  LDSM.16.M88.4 R24, [R2+0xf000] ;  /* 0x00f000000218783b */ /* 0x000e620000000200 */
[C---:B------:R-:W-:Y:S01]  /*68a0*/  IMAD.IADD R161, R2.reuse, 0x1, R225 ;  /* 0x0000000102a17824 */ /* 0x040fe200078e02e1 */
[----:B------:R-:W-:Y:S01]  /*68b0*/  ULOP3.LUT UR5, UR51, 0x1, URZ, 0xc0, !UPT ;  /* 0x0000000133057892 */ /* 0x000fe2000f8ec0ff */
[C---:B------:R-:W-:Y:S01]  /*68c0*/  VIADD R160, R2.reuse, 0xf040 ;  /* 0x0000f04002a07836 */ /* 0x040fe20000000000 */
[----:B------:R-:W2:Y:S01]  /*68d0*/  LDL R238, [R1] ;  /* 0x0000000001ee7983 */ /* 0x000ea20000100800 */
[----:B------:R-:W-:Y:S02]  /*68e0*/  @UP0 UIADD3.X UR63, UPT, UPT, UR63, -0x1, URZ, UP1, !UPT ;  /* 0xffffffff3f3f0890 */ /* 0x000fe40008ffe4ff */
[----:B------:R-:W-:Y:S01]  /*68f0*/  UISETP.NE.U32.AND UP1, UPT, UR5, 0x1, UPT ;  /* 0x000000010500788c */ /* 0x000fe2000bf25070 */
[----:B------:R-:W3:Y:S04]  /*6900*/  LDSM.16.M88.4 R32, [R161+0xf000] ;  /* 0x00f00000a120783b */ /* 0x000ee80000000200 */
[----:B------:R-:W4:Y:S01]  /*6910*/  LDL R237, [R1+0x1c] ;  /* 0x00001c0001ed7983 */ /* 0x000f220000100800 */
[----:B------:R-:W-:Y:S03]  /*6920*/  PLOP3.LUT P1, PT, PT, PT, UP1, 0x80, 0x8 ;  /* 0x000000000008781c */ /* 0x000fe60003f2f018 */
[----:B------:R-:W5:Y:S04]  /*6930*/  LDSM.16.MT88.4 R136, [R0+0xb400] ;  /* 0x00b400000088783b */ /* 0x000f680000004200 */
[----:B------:R-:W4:Y:S04]  /*6940*/  LDL R236, [R1+0x18] ;  /* 0x0000180001ec7983 */ /* 0x000f280000100800 */
[----:B------:R-:W5:Y:S04]  /*6950*/  LDSM.16.MT88.4 R140, [R0+0xd400] ;  /* 0x00d40000008c783b */ /* 0x000f680000004200 */
[----:B------:R-:W4:Y:S04]  /*6960*/  LDL R235, [R1+0x14] ;  /* 0x0000140001eb7983 */ /* 0x000f280000100800 */
[----:B------:R-:W-:Y:S04]  /*6970*/  LDSM.16.MT88.4 R144, [R0+0x9800] ;  /* 0x009800000090783b */ /* 0x000fe80000004200 */
[----:B------:R-:W4:Y:S01]  /*6980*/  LDL R234, [R1+0x10] ;  /* 0x0000100001ea7983 */ /* 0x000f220000100800 */
[C---:B-1----:R-:W-:Y:S03]  /*6990*/  HMMA.16816.F32 R4, R24.reuse, R8, RZ ;  /* 0x000000081804723c */ /* 0x042fe600000018ff */
[----:B------:R-:W-:Y:S04]  /*69a0*/  LDSM.16.MT88.4 R148, [R0+0xb800] ;  /* 0x00b800000094783b */ /* 0x000fe80000004200 */
[----:B------:R-:W-:Y:S01]  /*69b0*/  LDSM.16.MT88.4 R152, [R0+0x9c00] ;  /* 0x009c00000098783b */ /* 0x000fe20000004200 */
[C---:B------:R-:W-:Y:S03]  /*69c0*/  HMMA.16816.F32 R8, R24.reuse, R10, RZ ;  /* 0x0000000a1808723c */ /* 0x040fe600000018ff */
[----:B------:R-:W-:Y:S05]  /*69d0*/  LDSM.16.MT88.4 R156, [R0+0xc000] ;  /* 0x00c00000009c783b */ /* 0x000fea0000004200 */
        /* <DEDUP_REMOVED lines=96> */
[C---:B------:R-:W-:Y:S01]  /*6fe0*/  LEA R154, P0, R167.reuse, R144, 0x5 ;  /* 0x00000090a79a7211 */ /* 0x040fe200078028ff */
[----:B------:R-:W-:Y:S01]  /*6ff0*/  @P2 IMAD.WIDE.U32 R132, R238, R239, UR60 ;  /* 0x0000003cee842e25 */ /* 0x000fe2000f8e00ef */
[----:B------:R-:W-:Y:S01]  /*7000*/  @P2 STL [R1], R238 ;  /* 0x000000ee01002387 */ /* 0x000fe20000100800 */
[----:B------:R-:W-:Y:S01]  /*7010*/  @UP0 UMOV UR60, UR18 ;  /* 0x00000012003c0c82 */ /* 0x000fe20008000000 */
[C---:B------:R-:W-:Y:S01]  /*7020*/  LEA.HI.X.SX32 R155, R167.reuse, R145, 0x5, P0 ;  /* 0x00000091a79b7211 */ /* 0x040fe200000f2eff */
[----:B------:R-:W-:Y:S01]  /*7030*/  @UP0 UMOV UR61, UR17 ;  /* 0x00000011003d0c82 */ /* 0x000fe20008000000 */
[C---:B-----5:R-:W-:Y:S01]  /*7040*/  HMMA.16816.F32 R20, R32.reuse, R28, R20 ;  /* 0x0000001c2014723c */ /* 0x060fe20000001814 */
[----:B----4-:R-:W2:Y:S01]  /*7050*/  @P2 LDG.E R237, desc[UR36][R132.64+-0x100] ;  /* 0xffff002484ed2981 */ /* 0x010ea2000c1e1900 */
[----:B------:R-:W-:Y:S01]  /*7060*/  UISETP.GT.AND UP0, UPT, UR51, UR49, UPT ;  /* 0x000000313300728c */ /* 0x000fe2000bf04270 */
[C---:B------:R-:W-:Y:S01]  /*7070*/  IMAD.WIDE R142, R167.reuse, -0xc0, R154 ;  /* 0xffffff40a78e7825 */ /* 0x040fe200078e029a */
[----:B------:R-:W-:Y:S01]  /*7080*/  UIADD3 UR51, UPT, UPT, UR51, -0x1, URZ ;  /* 0xffffffff33337890 */ /* 0x000fe2000fffe0ff */
[----:B------:R-:W3:Y:S02]  /*7090*/  @P2 LDG.E R236, desc[UR36][R132.64+-0xe0] ;  /* 0xffff202484ec2981 */ /* 0x000ee4000c1e1900 */
        /* <DEDUP_REMOVED lines=290> */
.L_x_872:
        /* <DEDUP_REMOVED lines=13> */
.L_x_873:
[----:B------:R-:W1:Y:S01]  /*8390*/  LDCU.64 UR8, c[0x0][0x5c8] ;  /* 0x0000b900ff0877ac */ /* 0x000e620008000a00 */
[----:B------:R-:W-:-:S04]  /*83a0*/  UIADD3 UR5, UPT, UPT, UR39, UR44, URZ ;  /* 0x0000002c27057290 */ /* 0x000fc8000fffe0ff */
[----:B-1----:R-:W-:Y:S02]  /*83b0*/  UIMAD.WIDE.U32 UR20, UR5, UR8, URZ ;  /* 0x00000008051472a5 */ /* 0x002fe4000f8e00ff */
[----:B------:R-:W-:-:S04]  /*83c0*/  UIMAD UR5, UR5, UR9, URZ ;  /* 0x00000009050572a4 */ /* 0x000fc8000f8e02ff */
[----:B------:R-:W-:-:S06]  /*83d0*/  UIADD3 UR5, UPT, UPT, UR21, UR5, URZ ;  /* 0x0000000515057290 */ /* 0x000fcc000fffe0ff */
[----:B------:R-:W-:-:S07]  /*83e0*/  MOV R23, UR5 ;  /* 0x0000000500177c02 */ /* 0x000fce0008000f00 */
.L_x_874:
[----:B------:R-:W-:Y:S01]  /*83f0*/  BAR.SYNC.DEFER_BLOCKING 0x0 ;  /* 0x0000000000007b1d */ /* 0x000fe20000010000 */
[----:B------:R-:W-:Y:S01]  /*8400*/  LOP3.LUT R0, R0, 0xd8, R163, 0x78, !PT ;  /* 0x000000d800007812 */ /* 0x000fe200078e78a3 */
[----:B------:R-:W-:Y:S01]  /*8410*/  USHF.L.U32 UR5, UR40, 0x7, URZ ;  /* 0x0000000728057899 */ /* 0x000fe200080006ff */
[----:B------:R-:W-:Y:S01]  /*8420*/  SHF.R.U32.HI R227, RZ, 0x2, R227 ;  /* 0x00000002ffe37819 */ /* 0x000fe200000116e3 */
[----:B------:R-:W-:Y:S01]  /*8430*/  USHF.L.U32 UR15, UR40, 0x7, URZ ;  /* 0x00000007280f7899 */ /* 0x000fe200080006ff */
[--C-:B------:R-:W-:Y:S01]  /*8440*/  LOP3.LUT R0, R0, 0x1f20, R163.reuse, 0xf8, !PT ;  /* 0x00001f2000007812 */ /* 0x100fe200078ef8a3 */
[----:B------:R-:W-:Y:S02]  /*8450*/  UIMAD.WIDE.U32 UR22, UR5, UR10, URZ ;  /* 0x0000000a051672a5 */ /* 0x000fe4000f8e00ff */
[----:B------:R-:W1:Y:S01]  /*8460*/  LDC.64 R8, c[0x0][0x5d8] ;  /* 0x00017600ff087b82 */ /* 0x000e620000000a00 */
[----:B------:R-:W-:Y:S01]  /*8470*/  USHF.R.S32.HI UR16, URZ, 0x1f, UR5 ;  /* 0x0000001fff107899 */ /* 0x000fe20008011405 */
[----:B------:R-:W-:Y:S01]  /*8480*/  LEA R0, R0, UR4, 0x1 ;  /* 0x0000000400007c11 */ /* 0x000fe2000f8e08ff */
[----:B------:R-:W-:Y:S01]  /*8490*/  UIADD3 UR38, UPT, UPT, -UR15, UR38, URZ ;  /* 0x000000260f267290 */ /* 0x000fe2000fffe1ff */
[C---:B------:R-:W-:Y:S01]  /*84a0*/  VIADD R5, R227.reuse, 0x40 ;  /* 0x00000040e3057836 */ /* 0x040fe20000000000 */
[----:B------:R-:W-:Y:S01]  /*84b0*/  UIMAD UR14, UR16, UR10, URZ ;  /* 0x0000000a100e72a4 */ /* 0x000fe2000f8e02ff */
[----:B------:R-:W-:Y:S01]  /*84c0*/  IMAD.U32 R2, RZ, RZ, UR22 ;  /* 0x00000016ff027e24 */ /* 0x000fe2000f8e00ff */
[----:B------:R-:W-:Y:S01]  /*84d0*/  BSSY.RECONVERGENT B0, `(.L_x_875) ;  /* 0x0000026000007945 */ /* 0x000fe20003800200 */
[----:B------:R-:W2:Y:S01]  /*84e0*/  LDC.64 R58, c[0x0][0x5e0] ;  /* 0x00017800ff3a7b82 */ /* 0x000ea20000000a00 */
[----:B------:R-:W-:Y:S01]  /*84f0*/  UIMAD UR14, UR5, UR11, UR14 ;  /* 0x0000000b050e72a4 */ /* 0x000fe2000f8e020e */
[----:B------:R-:W-:Y:S01]  /*8500*/  ISETP.GE.AND P1, PT, R227, UR38, PT ;  /* 0x00000026e3007c0c */ /* 0x000fe2000bf26270 */
[----:B------:R-:W-:Y:S01]  /*8510*/  IMAD.U32 R3, RZ, RZ, UR23 ;  /* 0x00000017ff037e24 */ /* 0x000fe2000f8e00ff */
[----:B------:R-:W-:Y:S01]  /*8520*/  LOP3.LUT R4, R2, 0x18, R163, 0xf8, !PT ;  /* 0x0000001802047812 */ /* 0x000fe200078ef8a3 */
[----:B------:R-:W-:Y:S01]  /*8530*/  IMAD.U32 R56, RZ, RZ, UR8 ;  /* 0x00000008ff387e24 */ /* 0x000fe2000f8e00ff */
[----:B------:R-:W-:-:S02]  /*8540*/  ISETP.GE.AND P2, PT, R5, UR38, PT ;  /* 0x0000002605007c0c */ /* 0x000fc4000bf46270 */
[----:B------:R-:W-:Y:S01]  /*8550*/  IADD3 R2, P0, PT, R4, UR18, RZ ;  /* 0x0000001204027c10 */ /* 0x000fe2000ff1e0ff */
[----:B------:R3:W4:Y:S01]  /*8560*/  LDS.128 R28, [R0+0xa000] ;  /* 0x00a00000001c7984 */ /* 0x0007220000000c00 */
[----:B------:R-:W-:Y:S01]  /*8570*/  IMAD.U32 R4, RZ, RZ, UR14 ;  /* 0x0000000eff047e24 */ /* 0x000fe2000f8e00ff */
[----:B------:R-:W-:Y:S02]  /*8580*/  LOP3.LUT R163, R163, 0x18, RZ, 0xc0, !PT ;  /* 0x00000018a3a37812 */ /* 0x000fe400078ec0ff */
[----:B------:R3:W2:Y:S02]  /*8590*/  LDS.128 R24, [R0+0xc000] ;  /* 0x00c0000000187984 */ /* 0x0006a40000000c00 */
[----:B------:R-:W-:Y:S02]  /*85a0*/  IADD3.X R3, PT, PT, R3, UR17, R4, P0, !PT ;  /* 0x0000001103037c10 */ /* 0x000fe400087fe404 */
[----:B------:R3:W2:Y:S01]  /*85b0*/  LDS.128 R40, [R0+0xf000] ;  /* 0x00f0000000287984 */ /* 0x0006a20000000c00 */
[----:B------:R-:W-:Y:S01]  /*85c0*/  IADD3 R21, P0, PT, R227, 0x40, RZ ;  /* 0x00000040e3157810 */ /* 0x000fe20007f1e0ff */
[----:B-1----:R-:W-:-:S02]  /*85d0*/  IMAD.WIDE.U32 R6, R8, UR25, R2 ;  /* 0x0000001908067c25 */ /* 0x002fc4000f8e0002 */
[----:B------:R3:W1:Y:S02]  /*85e0*/  LDS.128 R52, [R0+0x10000] ;  /* 0x0100000000347984 */ /* 0x0006640000000c00 */
[----:B------:R-:W-:Y:S02]  /*85f0*/  IMAD.X R22, RZ, RZ, RZ, P0 ;  /* 0x000000ffff167224 */ /* 0x000fe400000e06ff */
        /* <DEDUP_REMOVED lines=19> */
.L_x_876:
[----:B------:R-:W-:Y:S05]  /*8730*/  BSYNC.RECONVERGENT B0 ;  /* 0x0000000000007941 */ /* 0x000fea0003800200 */
.L_x_875:
        /* <DEDUP_REMOVED lines=15> */
.L_x_878:
[----:B------:R-:W-:Y:S05]  /*8830*/  BSYNC.RECONVERGENT B0 ;  /* 0x0000000000007941 */ /* 0x000fea0003800200 */
.L_x_877:
        /* <DEDUP_REMOVED lines=21> */
.L_x_880:
[----:B------:R-:W-:Y:S05]  /*8990*/  BSYNC.RECONVERGENT B0 ;  /* 0x0000000000007941 */ /* 0x000fea0003800200 */
.L_x_879:
        /* <DEDUP_REMOVED lines=13> */
.L_x_866:
[----:B------:R-:W-:Y:S05]  /*8a70*/  BSYNC.RECONVERGENT B1 ;  /* 0x0000000000017941 */ /* 0x000fea0003800200 */
.L_x_844:
[----:B------:R-:W5:Y:S01]  /*8a80*/  LDCU UR8, c[0x0][0x438] ;  /* 0x00008700ff0877ac */ /* 0x000f620008000800 */
[----:B------:R-:W4:Y:S01]  /*8a90*/  LDCU UR9, c[0x0][0x370] ;  /* 0x00006e00ff0977ac */ /* 0x000f220008000800 */
[----:B------:R-:W-:Y:S01]  /*8aa0*/  UMOV UR10, UR24 ;  /* 0x00000018000a7c82 */ /* 0x000fe20008000000 */
[----:B-----5:R-:W-:-:S04]  /*8ab0*/  UIADD3 UR8, UPT, UPT, UR8, 0x7f, URZ ;  /* 0x0000007f08087890 */ /* 0x020fc8000fffe0ff */
[----:B------:R-:W-:Y:S02]  /*8ac0*/  USHF.R.S32.HI UR5, URZ, 0x1f, UR8 ;  /* 0x0000001fff057899 */ /* 0x000fe40008011408 */
[----:B----4-:R-:W-:Y:S02]  /*8ad0*/  UIADD3 UR40, UPT, UPT, UR9, UR40, URZ ;  /* 0x0000002809287290 */ /* 0x010fe4000fffe0ff */
[----:B------:R-:W-:-:S04]  /*8ae0*/  ULEA.HI UR5, UR5, UR8, URZ, 0x7 ;  /* 0x0000000805057291 */ /* 0x000fc8000f8f38ff */
[----:B------:R-:W-:-:S04]  /*8af0*/  USHF.R.S32.HI UR5, URZ, 0x7, UR5 ;  /* 0x00000007ff057899 */ /* 0x000fc80008011405 */
[----:B------:R-:W-:-:S09]  /*8b00*/  UISETP.GE.AND UP0, UPT, UR40, UR5, UPT ;  /* 0x000000052800728c */ /* 0x000fd2000bf06270 */
[----:B------:R-:W-:Y:S05]  /*8b10*/  BRA.U !UP0, `(.L_x_881) ;  /* 0xffffff7508fc7547 */ /* 0x000fea000b83ffff */
[----:B------:R-:W-:Y:S05]  /*8b20*/  EXIT ;  /* 0x000000000000794d */ /* 0x000fea0003800000 */
.L_x_882:
        /* <DEDUP_REMOVED lines=13> */
.L_x_1727:


//--------------------- .text._ZN5flash44flash_bwd_dq_dk_dv_loop_seqk_parallel_kernelI23Flash_bwd_kernel_traitsILi96ELi64ELi128ELi8ELi2ELi4ELi4ELb1ELb0EN7cutlass6half_tE19Flash_kernel_traitsILi96ELi64ELi128ELi8ES3_EELb1ELb0ELb1ELb1ELb0ELb0ELb0EEEvNS_16Flash_bwd_paramsE --------------------------
	.section	.text._ZN5flash44flash_bwd_dq_dk_dv_loop_seqk_parallel_kernelI23Flash_bwd_kernel_traitsILi96ELi64ELi128ELi8ELi2ELi4ELi4ELb1ELb0EN7cutlass6half_tE19Flash_kernel_traitsILi96ELi64ELi128ELi8ES3_EELb1ELb0ELb1ELb1ELb0ELb0ELb0EEEvNS_16Flash_bwd_paramsE,"ax",@progbits
	.align	128
        .global         _ZN5flash44flash_bwd_dq_dk_dv_loop_seqk_parallel_kernelI23Flash_bwd_kernel_traitsILi96ELi64ELi128ELi8ELi2ELi4ELi4ELb1ELb0EN7cutlass6half_tE19Flash_kernel_traitsILi96ELi64ELi128ELi8ES3_EELb1ELb0ELb1ELb1ELb0ELb0ELb0EEEvNS_16Flash_bwd_paramsE
        .type           _ZN5flash44flash_bwd_dq_dk_dv_loop_seqk_parallel_kernelI23Flash_bwd_kernel_traitsILi96ELi64ELi128ELi8ELi2ELi4ELi4ELb1ELb0EN7cutlass6half_tE19Flash_kernel_traitsILi96ELi64ELi128ELi8ES3_EELb1ELb0ELb1ELb1ELb0ELb0ELb0EEEvNS_16Flash_bwd_paramsE,@function
        .size           _ZN5flash44flash_bwd_dq_dk_dv_loop_seqk_parallel_kernelI23Flash_bwd_kernel_traitsILi96ELi64ELi128ELi8ELi2ELi4ELi4ELb1ELb0EN7cutlass6half_tE19Flash_kernel_traitsILi96ELi64ELi128ELi8ES3_EELb1ELb0ELb1ELb1ELb0ELb0ELb0EEEvNS_16Flash_bwd_paramsE,(.L_x_1728 - _ZN5flash44flash_bwd_dq_dk_dv_loop_seqk_parallel_kernelI23Flash_bwd_kernel_traitsILi96ELi64ELi128ELi8ELi2ELi4ELi4ELb1ELb0EN7cutlass6half_tE19Flash_kernel_traitsILi96ELi64ELi128ELi8ES3_EELb1ELb0ELb1ELb1ELb0ELb0ELb0EEEvNS_16Flash_bwd_paramsE)
        .other          _ZN5flash44flash_bwd_dq_dk_dv_loop_seqk_parallel_kernelI23Flash_bwd_kernel_traitsILi96ELi64ELi128ELi8ELi2ELi4ELi4ELb1ELb0EN7cutlass6half_tE19Flash_kernel_traitsILi96ELi64ELi128ELi8ES3_EELb1ELb0ELb1ELb1ELb0ELb0ELb0EEEvNS_16Flash_bwd_paramsE,@"STO_CUDA_ENTRY STV_DEFAULT"
_ZN5flash44flash_bwd_dq_dk_dv_loop_seqk_parallel_kernelI23Flash_bwd_kernel_traitsILi96ELi64ELi128ELi8ELi2ELi4ELi4ELb1ELb0EN7cutlass6half_tE19Flash_kernel_traitsILi96ELi64ELi128ELi8ES3_EELb1ELb0ELb1ELb1ELb0ELb0ELb0EEEvNS_16Flash_bwd_paramsE:
.text._ZN5flash44flash_bwd_dq_dk_dv_loop_seqk_parallel_kernelI23Flash_bwd_kernel_traitsILi96ELi64ELi128ELi8ELi2ELi4ELi4ELb1ELb0EN7cutlass6half_tE19Flash_kernel_traitsILi96ELi64ELi128ELi8ES3_EELb1ELb0ELb1ELb1ELb0ELb0ELb0EEEvNS_16Flash_bwd_paramsE:
        /* <DEDUP_REMOVED lines=51> */
.L_x_943:
        /* <DEDUP_REMOVED lines=48> */
.L_x_883:
        /* <DEDUP_REMOVED lines=43> */
.L_x_885:
[----:B------:R-:W1:Y:S01]  /*08e0*/  LDCU.64 UR16, c[0x0][0x3b8] ;  /* 0x00007700ff1077ac */ /* 0x000e620008000a00 */
[----:B------:R-:W-:-:S04]  /*08f0*/  UIADD3 UR8, UPT, UPT, UR44, UR46, URZ ;  /* 0x0000002e2c087290 */ /* 0x000fc8000fffe0ff */
[----:B-1----:R-:W-:Y:S02]  /*0900*/  UIMAD.WIDE.U32 UR56, UR8, UR16, URZ ;  /* 0x00000010083872a5 */ /* 0x002fe4000f8e00ff */
[----:B------:R-:W-:-:S04]  /*0910*/  UIMAD UR8, UR8, UR17, URZ ;  /* 0x00000011080872a4 */ /* 0x000fc8000f8e02ff */
[----:B------:R-:W-:-:S06]  /*0920*/  UIADD3 UR8, UPT, UPT, UR57, UR8, URZ ;  /* 0x0000000839087290 */ /* 0x000fcc000fffe0ff */
[----:B------:R-:W-:Y:S02]  /*0930*/  MOV R4, UR8 ;  /* 0x0000000800047c02 */ /* 0x000fe40008000f00 */
.L_x_886:
        /* <DEDUP_REMOVED lines=42> */
.L_x_887:
[----:B------:R-:W1:Y:S01]  /*0be0*/  LDCU.64 UR14, c[0x0][0x3c0] ;  /* 0x00007800ff0e77ac */ /* 0x000e620008000a00 */
[----:B------:R-:W-:-:S04]  /*0bf0*/  UIADD3 UR8, UPT, UPT, UR44, UR46, URZ ;  /* 0x0000002e2c087290 */ /* 0x000fc8000fffe0ff */
[----:B-1----:R-:W-:Y:S02]  /*0c00*/  UIMAD.WIDE.U32 UR58, UR8, UR14, URZ ;  /* 0x0000000e083a72a5 */ /* 0x002fe4000f8e00ff */
[----:B------:R-:W-:-:S04]  /*0c10*/  UIMAD UR8, UR8, UR15, URZ ;  /* 0x0000000f080872a4 */ /* 0x000fc8000f8e02ff */
[----:B------:R-:W-:-:S06]  /*0c20*/  UIADD3 UR8, UPT, UPT, UR59, UR8, URZ ;  /* 0x000000083b087290 */ /* 0x000fcc000fffe0ff */
[----:B------:R-:W-:-:S07]  /*0c30*/  MOV R0, UR8 ;  /* 0x0000000800007c02 */ /* 0x000fce0008000f00 */
.L_x_888:
        /* <DEDUP_REMOVED lines=28> */
.L_x_889:
[----:B------:R-:W-:Y:S02]  /*0e00*/  UIMAD.WIDE.U32 UR10, UR50, UR12, URZ ;  /* 0x0000000c320a72a5 */ /* 0x000fe4000f8e00ff */
[----:B------:R-:W-:-:S04]  /*0e10*/  UIMAD UR8, UR51, UR12, URZ ;  /* 0x0000000c330872a4 */ /* 0x000fc8000f8e02ff */
[----:B------:R-:W-:-:S12]  /*0e20*/  UIADD3 UR8, UPT, UPT, UR11, UR8, URZ ;  /* 0x000000080b087290 */ /* 0x000fd8000fffe0ff */
.L_x_890:
        /* <DEDUP_REMOVED lines=20> */
.L_x_891:
[----:B------:R-:W1:Y:S01]  /*0f70*/  LDCU UR61, c[0x0][0x434] ;  /* 0x00008680ff3d77ac */ /* 0x000e620008000800 */
[----:B------:R-:W-:-:S04]  /*0f80*/  UIMAD UR9, UR29, UR48, UR30 ;  /* 0x000000301d0972a4 */ /* 0x000fc8000f8e021e */
[----:B-1----:R-:W-:Y:S02]  /*0f90*/  UIMAD UR61, UR9, UR61, URZ ;  /* 0x0000003d093d72a4 */ /* 0x002fe4000f8e02ff */
.L_x_892:
        /* <DEDUP_REMOVED lines=11> */
.L_x_893:
[----:B------:R-:W1:Y:S01]  /*1050*/  LDCU UR60, c[0x0][0x444] ;  /* 0x00008880ff3c77ac */ /* 0x000e620008000800 */
[----:B------:R-:W-:-:S04]  /*1060*/  UIMAD UR9, UR29, UR48, UR30 ;  /* 0x000000301d0972a4 */ /* 0x000fc8000f8e021e */
[----:B-1----:R-:W-:-:S12]  /*1070*/  UIMAD UR60, UR9, UR60, URZ ;  /* 0x0000003c093c72a4 */ /* 0x002fd8000f8e02ff */
.L_x_894:
        /* <DEDUP_REMOVED lines=12> */
[----:B------:R-:W-:Y:S02]  /*1140*/  UIMAD UR52, UR48, UR52, URZ ;  /* 0x00000034303472a4 */ /* 0x000fe4000f8e02ff */
        /* <DEDUP_REMOVED lines=9> */
[----:B------:R-:W-:Y:S01]  /*11e0*/  LOP3.LUT R233, R19, 0x1f, RZ, 0xc0, !PT ;  /* 0x0000001f13e97812 */ /* 0x000fe200078ec0ff */
[----:B------:R-:W-:Y:S02]  /*11f0*/  ULEA UR61, UR51, UR61, 0x6 ;  /* 0x0000003d333d7291 */ /* 0x000fe4000f8e30ff */
[----:B------:R-:W-:Y:S01]  /*1200*/  LOP3.LUT R12, R11, 0x18, RZ, 0xc0, !PT ;  /* 0x000000180b0c7812 */ /* 0x000fe200078ec0ff */
[----:B------:R-:W-:Y:S01]  /*1210*/  IMAD.U32 R5, RZ, RZ, UR64 ;  /* 0x00000040ff057e24 */ /* 0x000fe2000f8e00ff */
[----:B------:R-:W-:Y:S01]  /*1220*/  UISETP.LT.AND UP0, UPT, URZ, UR49, UPT ;  /* 0x00000031ff00728c */ /* 0x000fe2000bf01270 */
[----:B------:R-:W1:Y:S02]  /*1230*/  LDCU.128 UR8, c[0x0][0x590] ;  /* 0x0000b200ff0877ac */ /* 0x000e640008000c00 */
[----:B------:R-:W-:Y:S01]  /*1240*/  IMAD.WIDE.U32 R8, R9, UR20, R12 ;  /* 0x0000001409087c25 */ /* 0x000fe2000f8e000c */
[----:B------:R-:W-:Y:S01]  /*1250*/  IADD3 R16, P0, PT, R12, UR66, RZ ;  /* 0x000000420c107c10 */ /* 0x000fe2000ff1e0ff */
[----:B------:R-:W-:Y:S01]  /*1260*/  USEL UR49, URZ, UR49, !UP0 ;  /* 0x00000031ff317287 */ /* 0x000fe2000c000000 */
[----:B------:R-:W-:-:S03]  /*1270*/  IADD3 R14, P1, PT, R8, UR22, RZ ;  /* 0x00000016080e7c10 */ /* 0x000fc6000ff3e0ff */
[----:B------:R-:W-:Y:S01]  /*1280*/  IMAD.X R17, RZ, RZ, UR63, P0 ;  /* 0x0000003fff117e24 */ /* 0x000fe200080e06ff */
[----:B------:R-:W2:Y:S01]  /*1290*/  LDCU.64 UR64, c[0x0][0x5e8] ;  /* 0x0000bd00ff4077ac */ /* 0x000ea20008000a00 */
[----:B------:R-:W-:Y:S01]  /*12a0*/  IADD3.X R15, PT, PT, R9, UR21, R5, P1, !PT ;  /* 0x00000015090f7c10 */ /* 0x000fe20008ffe405 */
[----:B-----5:R-:W-:Y:S01]  /*12b0*/  IMAD.U32 R5, RZ, RZ, UR18 ;  /* 0x00000012ff057e24 */ /* 0x020fe2000f8e00ff */
[----:B------:R-:W4:Y:S03]  /*12c0*/  LDCU.64 UR62, c[0x0][0x420] ;  /* 0x00008400ff3e77ac */ /* 0x000f260008000a00 */
[----:B------:R-:W-:Y:S01]  /*12d0*/  IMAD.WIDE.U32 R20, R5, UR30, R14 ;  /* 0x0000001e05147c25 */ /* 0x000fe2000f8e000e */
[----:B------:R-:W-:Y:S02]  /*12e0*/  UISETP.GT.AND UP0, UPT, UR55, UR49, UPT ;  /* 0x000000313700728c */ /* 0x000fe4000bf04270 */
[----:B-1----:R-:W-:Y:S01]  /*12f0*/  UIMAD UR23, UR23, UR8, URZ ;  /* 0x00000008171772a4 */ /* 0x002fe2000f8e02ff */
[----:B------:R-:W-:-:S02]  /*1300*/  MOV R8, UR8 ;  /* 0x0000000800087c02 */ /* 0x000fc40008000f00 */
[----:B------:R-:W-:Y:S01]  /*1310*/  MOV R14, UR10 ;  /* 0x0000000a000e7c02 */ /* 0x000fe20008000f00 */
[----:B------:R-:W-:Y:S02]  /*1320*/  UIMAD UR18, UR20, UR9, UR23 ;  /* 0x00000009141272a4 */ /* 0x000fe4000f8e0217 */
[----:B------:R-:W-:Y:S01]  /*1330*/  IMAD.WIDE.U32 R8, R8, UR20, R16 ;  /* 0x0000001408087c25 */ /* 0x000fe2000f8e0010 */
[----:B------:R-:W1:Y:S03]  /*1340*/  LDCU.64 UR20, c[0x0][0x550] ;  /* 0x0000aa00ff1477ac */ /* 0x000e660008000a00 */
[----:B------:R-:W-:Y:S01]  /*1350*/  IMAD.U32 R16, RZ, RZ, UR19 ;  /* 0x00000013ff107e24 */ /* 0x000fe2000f8e00ff */
[----:B------:R-:W5:Y:S01]  /*1360*/  LDCU.64 UR22, c[0x0][0x380] ;  /* 0x00007000ff1677ac */ /* 0x000f620008000a00 */
[----:B------:R-:W-:Y:S02]  /*1370*/  VIADD R9, R9, UR18 ;  /* 0x0000001209097c36 */ /* 0x000fe40008000000 */
[----:B------:R-:W-:Y:S01]  /*1380*/  IMAD R17, R16, UR30, R21 ;  /* 0x0000001e10117c24 */ /* 0x000fe2000f8e0215 */
[----:B------:R-:W2:Y:S01]  /*1390*/  LDCU.64 UR18, c[0x0][0x570] ;  /* 0x0000ae00ff1277ac */ /* 0x000ea20008000a00 */
[----:B------:R-:W-:Y:S01]  /*13a0*/  IMAD.WIDE.U32 R14, R14, UR30, R8 ;  /* 0x0000001e0e0e7c25 */ /* 0x000fe2000f8e0008 */
[----:B------:R-:W-:Y:S01]  /*13b0*/  SHF.R.U32.HI R8, RZ, 0x5, R19 ;  /* 0x00000005ff087819 */ /* 0x000fe20000011613 */
[----:B------:R-:W-:-:S02]  /*13c0*/  USHF.L.U32 UR10, UR52, 0x6, URZ ;  /* 0x00000006340a7899 */ /* 0x000fc400080006ff */
[----:B------:R-:W-:Y:S01]  /*13d0*/  IMAD.MOV.U32 R16, RZ, RZ, R20 ;  /* 0x000000ffff107224 */ /* 0x000fe200078e0014 */
[----:B------:R-:W-:Y:S01]  /*13e0*/  LOP3.LUT R9, R12, 0x40, RZ, 0xfc, !PT ;  /* 0x000000400c097812 */ /* 0x000fe200078efcff */
[----:B---3--:R-:W-:-:S04]  /*13f0*/  IMAD.WIDE.U32 R20, R6, UR27, RZ ;  /* 0x0000001b06147c25 */ /* 0x008fc8000f8e00ff */
[----:B------:R-:W-:Y:S01]  /*1400*/  IMAD R5, R8, UR52, R233 ;  /* 0x0000003408057c24 */ /* 0x000fe2000f8e02e9 */
[----:B------:R-:W-:Y:S01]  /*1410*/  SEL R10, R20, RZ, P3 ;  /* 0x000000ff140a7207 */ /* 0x000fe20001800000 */
[----:B------:R-:W-:Y:S01]  /*1420*/  IMAD R7, R7, UR27, R21 ;  /* 0x0000001b07077c24 */ /* 0x000fe2000f8e0215 */
[----:B------:R-:W-:Y:S01]  /*1430*/  SHF.R.U32.HI R8, RZ, 0x2, R19 ;  /* 0x00000002ff087819 */ /* 0x000fe20000011613 */
[----:B------:R-:W-:Y:S01]  /*1440*/  IMAD.U32 R6, RZ, RZ, UR11 ;  /* 0x0000000bff067e24 */ /* 0x000fe2000f8e00ff */
[----:B------:R-:W-:Y:S02]  /*1450*/  IADD3 R10, P1, P0, R5, UR59, R10 ;  /* 0x0000003b050a7c10 */ /* 0x000fe4000f83e00a */
[----:B------:R-:W-:Y:S01]  /*1460*/  SHF.R.S32.HI R18, RZ, 0x1f, R5 ;  /* 0x0000001fff127819 */ /* 0x000fe20000011405 */
[----:B------:R-:W-:Y:S01]  /*1470*/  IMAD R15, R6, UR30, R15 ;  /* 0x0000001e060f7c24 */ /* 0x000fe2000f8e020f */
[----:B------:R-:W-:Y:S01]  /*1480*/  SEL R7, R7, RZ, P3 ;  /* 0x000000ff07077207 */ /* 0x000fe20001800000 */
[----:B------:R-:W-:-:S03]  /*1490*/  IMAD.WIDE.U32 R16, R8, UR12, R16 ;  /* 0x0000000c08107c25 */ /* 0x000fc6000f8e0010 */
[----:B------:R-:W-:Y:S01]  /*14a0*/  IADD3.X R18, PT, PT, R18, UR57, R7, P1, P0 ;  /* 0x0000003912127c10 */ /* 0x000fe20008fe0407 */
[----:B------:R-:W-:Y:S01]  /*14b0*/  IMAD.U32 R7, RZ, RZ, UR10 ;  /* 0x0000000aff077e24 */ /* 0x000fe2000f8e00ff */
[----:B------:R-:W-:Y:S01]  /*14c0*/  IADD3 R10, P0, PT, R10, UR10, RZ ;  /* 0x0000000a0a0a7c10 */ /* 0x000fe2000ff1e0ff */
[----:B------:R-:W-:Y:S01]  /*14d0*/  IMAD.WIDE.U32 R14, R8, UR8, R14 ;  /* 0x00000008080e7c25 */ /* 0x000fe2000f8e000e */
[----:B-----5:R-:W-:Y:S02]  /*14e0*/  LEA R240, P2, R16, UR22, 0x1 ;  /* 0x0000001610f07c11 */ /* 0x020fe4000f8408ff */
[----:B------:R-:W-:Y:S01]  /*14f0*/  LEA.HI.X.SX32 R7, R7, R18, 0x1, P0 ;  /* 0x0000001207077211 */ /* 0x000fe200000f0eff */
[----:B------:R-:W-:Y:S01]  /*1500*/  IMAD R6, R8, UR9, R15 ;  /* 0x0000000908067c24 */ /* 0x000fe2000f8e020f */
[----:B-1----:R-:W-:Y:S01]  /*1510*/  LEA R238, P1, R14, UR20, 0x1 ;  /* 0x000000140eee7c11 */ /* 0x002fe2000f8208ff */
[----:B------:R-:W-:Y:S01]  /*1520*/  IMAD R5, R8, UR13, R17 ;  /* 0x0000000d08057c24 */ /* 0x000fe2000f8e0211 */
[----:B--2---:R-:W-:Y:S01]  /*1530*/  LEA R236, P0, R10, UR18, 0x2 ;  /* 0x000000120aec7c11 */ /* 0x004fe2000f8010ff */
[----:B------:R-:W-:Y:S01]  /*1540*/  UIMAD.WIDE UR12, UR60, 0x4, UR64 ;  /* 0x000000043c0c78a5 */ /* 0x000fe2000f8e0240 */
[----:B------:R-:W-:-:S02]  /*1550*/  LEA.HI.X R239, R14, UR21, R6, 0x1, P1 ;  /* 0x000000150eef7c11 */ /* 0x000fc400088f0c06 */
[----:B------:R-:W-:Y:S01]  /*1560*/  LEA.HI.X R237, R10, UR19, R7, 0x2, P0 ;  /* 0x000000130aed7c11 */ /* 0x000fe200080f1407 */
[----:B----4-:R-:W-:Y:S01]  /*1570*/  UIMAD.WIDE UR18, UR61, 0x4, UR62 ;  /* 0x000000043d1278a5 */ /* 0x010fe2000f8e023e */
        /* <DEDUP_REMOVED lines=19> */
.L_x_896:
[----:B------:R-:W1:Y:S01]  /*16b0*/  LDCU.64 UR10, c[0x0][0x5c0] ;  /* 0x0000b800ff0a77ac */ /* 0x000e620008000a00 */
[----:B------:R-:W-:-:S04]  /*16c0*/  UIADD3 UR8, UPT, UPT, UR44, UR46, URZ ;  /* 0x0000002e2c087290 */ /* 0x000fc8000fffe0ff */
[----:B-1----:R-:W-:Y:S02]  /*16d0*/  UIMAD.WIDE.U32 UR16, UR8, UR10, URZ ;  /* 0x0000000a081072a5 */ /* 0x002fe4000f8e00ff */
[----:B------:R-:W-:-:S04]  /*16e0*/  UIMAD UR8, UR8, UR11, URZ ;  /* 0x0000000b080872a4 */ /* 0x000fc8000f8e02ff */
[----:B------:R-:W-:-:S06]  /*16f0*/  UIADD3 UR8, UPT, UPT, UR17, UR8, URZ ;  /* 0x0000000811087290 */ /* 0x000fcc000fffe0ff */
[----:B------:R-:W-:Y:S02]  /*1700*/  MOV R0, UR8 ;  /* 0x0000000800007c02 */ /* 0x000fe40008000f00 */
.L_x_897:
        /* <DEDUP_REMOVED lines=13> */
.L_x_898:
[----:B------:R-:W1:Y:S01]  /*17e0*/  LDCU.64 UR8, c[0x0][0x5c8] ;  /* 0x0000b900ff0877ac */ /* 0x000e620008000a00 */
[----:B------:R-:W-:-:S04]  /*17f0*/  UIADD3 UR44, UPT, UPT, UR44, UR46, URZ ;  /* 0x0000002e2c2c7290 */ /* 0x000fc8000fffe0ff */
[----:B-1----:R-:W-:Y:S02]  /*1800*/  UIMAD.WIDE.U32 UR14, UR44, UR8, URZ ;  /* 0x000000082c0e72a5 */ /* 0x002fe4000f8e00ff */
[----:B------:R-:W-:-:S04]  /*1810*/  UIMAD UR44, UR44, UR9, URZ ;  /* 0x000000092c2c72a4 */ /* 0x000fc8000f8e02ff */
[----:B------:R-:W-:-:S06]  /*1820*/  UIADD3 UR44, UPT, UPT, UR15, UR44, URZ ;  /* 0x0000002c0f2c7290 */ /* 0x000fcc000fffe0ff */
[----:B------:R-:W-:-:S07]  /*1830*/  MOV R2, UR44 ;  /* 0x0000002c00027c02 */ /* 0x000fce0008000f00 */
.L_x_899:
        /* <DEDUP_REMOVED lines=30> */
.L_x_901:
[----:B------:R-:W-:Y:S05]  /*1a20*/  BSYNC.RECONVERGENT B0 ;  /* 0x0000000000007941 */ /* 0x000fea0003800200 */
.L_x_900:
        /* <DEDUP_REMOVED lines=17> */
.L_x_903:
[----:B------:R-:W-:Y:S05]  /*1b40*/  BSYNC.RECONVERGENT B0 ;  /* 0x0000000000007941 */ /* 0x000fea0003800200 */
.L_x_902:
        /* <DEDUP_REMOVED lines=26> */
.L_x_905:
[----:B------:R-:W-:Y:S05]  /*1cf0*/  BSYNC.RECONVERGENT B0 ;  /* 0x0000000000007941 */ /* 0x000fea0003800200 */
.L_x_904:
        /* <DEDUP_REMOVED lines=18> */
.L_x_895:
[----:B------:R-:W-:Y:S01]  /*1e20*/  IMAD.U32 R7, RZ, RZ, UR14 ;  /* 0x0000000eff077e24 */ /* 0x000fe2000f8e00ff */
[----:B------:R-:W-:Y:S01]  /*1e30*/  UIMAD UR10, UR53, UR14, URZ ;  /* 0x0000000e350a72a4 */ /* 0x000fe2000f8e02ff */
[----:B------:R-:W-:Y:S01]  /*1e40*/  @P3 BAR.SYNC.DEFER_BLOCKING 0x0 ;  /* 0x0000000000003b1d */ /* 0x000fe20000010000 */
[----:B------:R-:W-:Y:S01]  /*1e50*/  ULOP3.LUT UR11, UR51, 0x80000001, URZ, 0xc0, !UPT ;  /* 0x80000001330b7892 */ /* 0x000fe2000f8ec0ff */
[----:B------:R-:W-:Y:S01]  /*1e60*/  IMAD.WIDE.U32 R16, R7, UR54, R12 ;  /* 0x0000003607107c25 */ /* 0x000fe2000f8e000c */
[----:B------:R-:W-:Y:S02]  /*1e70*/  UIMAD UR10, UR54, UR15, UR10 ;  /* 0x0000000f360a72a4 */ /* 0x000fe4000f8e020a */
[----:B------:R-:W-:Y:S01]  /*1e80*/  UISETP.NE.AND UP0, UPT, UR11, 0x1, UPT ;  /* 0x000000010b00788c */ /* 0x000fe2000bf05270 */
[----:B------:R-:W-:Y:S01]  /*1e90*/  BSSY.RECONVERGENT B0, `(.L_x_907) ;  /* 0x0000030000007945 */ /* 0x000fe20003800200 */
[----:B------:R-:W1:Y:S01]  /*1ea0*/  LDCU.64 UR8, c[0x0][0x3d8] ;  /* 0x00007b00ff0877ac */ /* 0x000e620008000a00 */
[----:B------:R-:W-:-:S02]  /*1eb0*/  IADD3 R20, P0, PT, R16, UR58, RZ ;  /* 0x0000003a10147c10 */ /* 0x000fc4000ff1e0ff */
[----:B------:R-:W-:Y:S01]  /*1ec0*/  LOP3.LUT R16, R11, 0xd8, RZ, 0xc0, !PT ;  /* 0x000000d80b107812 */ /* 0x000fe200078ec0ff */
[----:B------:R-:W-:Y:S01]  /*1ed0*/  USEL UR20, URZ, 0x3000, UP0 ;  /* 0x00003000ff147887 */ /* 0x000fe20008000000 */
[----:B------:R-:W-:Y:S01]  /*1ee0*/  IADD3.X R21, PT, PT, R0, UR10, R17, P0, !PT ;  /* 0x0000000a00157c10 */ /* 0x000fe200087fe411 */
[----:B------:R-:W-:Y:S01]  /*1ef0*/  UIADD3 UR10, UPT, UPT, -UR54, UR43, URZ ;  /* 0x0000002b360a7290 */ /* 0x000fe2000fffe1ff */
[----:B------:R-:W-:-:S04]  /*1f00*/  LOP3.LUT R16, R16, 0x18, R19, 0x78, !PT ;  /* 0x0000001810107812 */ /* 0x000fc800078e7813 */
[----:B------:R-:W-:Y:S02]  /*1f10*/  LOP3.LUT R7, R16, 0x1f20, R11, 0xf8, !PT ;  /* 0x00001f2010077812 */ /* 0x000fe400078ef80b */
[----:B------:R-:W-:Y:S02]  /*1f20*/  ISETP.GE.AND P5, PT, R8, UR10, PT ;  /* 0x0000000a08007c0c */ /* 0x000fe4000bfa6270 */
[----:B------:R-:W-:Y:S01]  /*1f30*/  LEA R7, R7, UR5, 0x1 ;  /* 0x0000000507077c11 */ /* 0x000fe2000f8e08ff */
[----:B-1----:R-:W-:Y:S02]  /*1f40*/  IMAD R0, R2, UR8, RZ ;  /* 0x0000000802007c24 */ /* 0x002fe4000f8e02ff */
[----:B------:R-:W-:-:S04]  /*1f50*/  IMAD.WIDE.U32 R20, R3, UR8, R20 ;  /* 0x0000000803147c25 */ /* 0x000fc8000f8e0014 */
        /* <DEDUP_REMOVED lines=30> */
.L_x_909:
[----:B------:R2:W-:Y:S01]  /*2140*/  STS.128 [R7+0x13000], RZ ;  /* 0x013000ff07007388 */ /* 0x0005e20000000c00 */
[----:B------:R-:W-:Y:S05]  /*2150*/  BRA `(.L_x_910) ;  /* 0x00000000000c7947 */ /* 0x000fea0003800000 */
.L_x_908:
[----:B------:R1:W-:Y:S04]  /*2160*/  STS.128 [R7+0xf000], RZ ;  /* 0x00f000ff07007388 */ /* 0x0003e80000000c00 */
[----:B------:R1:W-:Y:S04]  /*2170*/  STS.128 [R7+0x11000], RZ ;  /* 0x011000ff07007388 */ /* 0x0003e80000000c00 */
[----:B------:R1:W-:Y:S02]  /*2180*/  STS.128 [R7+0x13000], RZ ;  /* 0x013000ff07007388 */ /* 0x0003e40000000c00 */
.L_x_910:
[----:B------:R-:W-:Y:S05]  /*2190*/  BSYNC.RECONVERGENT B0 ;  /* 0x0000000000007941 */ /* 0x000fea0003800200 */
.L_x_907:
        /* <DEDUP_REMOVED lines=35> */
.L_x_913:
[----:B------:R3:W-:Y:S02]  /*23d0*/  STS.128 [R7+0x14000], RZ ;  /* 0x014000ff07007388 */ /* 0x0007e40000000c00 */
.L_x_912:
[----:B------:R-:W-:Y:S05]  /*23e0*/  BSYNC.RECONVERGENT B0 ;  /* 0x0000000000007941 */ /* 0x000fea0003800200 */
.L_x_911:
        /* <DEDUP_REMOVED lines=25> */
.L_x_916:
[----:B------:R1:W-:Y:S01]  /*2580*/  STS.128 [R7+0x8000], RZ ;  /* 0x008000ff07007388 */ /* 0x0003e20000000c00 */
[----:B------:R-:W-:Y:S05]  /*2590*/  BRA `(.L_x_917) ;  /* 0x00000000000c7947 */ /* 0x000fea0003800000 */
.L_x_915:
[----:B------:R1:W-:Y:S04]  /*25a0*/  STS.128 [R7+0x6000], RZ ;  /* 0x006000ff07007388 */ /* 0x0003e80000000c00 */
[----:B------:R1:W-:Y:S04]  /*25b0*/  STS.128 [R7+0x7000], RZ ;  /* 0x007000ff07007388 */ /* 0x0003e80000000c00 */
[----:B------:R1:W-:Y:S02]  /*25c0*/  STS.128 [R7+0x8000], RZ ;  /* 0x008000ff07007388 */ /* 0x0003e40000000c00 */
.L_x_917:
[----:B------:R-:W-:Y:S05]  /*25d0*/  BSYNC.RECONVERGENT B0 ;  /* 0x0000000000007941 */ /* 0x000fea0003800200 */
.L_x_914:
        /* <DEDUP_REMOVED lines=23> */
.L_x_920:
[----:B------:R1:W-:Y:S01]  /*2750*/  STS.128 [R230+0x2000], RZ ;  /* 0x002000ffe6007388 */ /* 0x0003e20000000c00 */
[----:B------:R-:W-:Y:S05]  /*2760*/  BRA `(.L_x_921) ;  /* 0x00000000000c7947 */ /* 0x000fea0003800000 */
.L_x_919:
[----:B------:R1:W-:Y:S04]  /*2770*/  STS.128 [R230], RZ ;  /* 0x000000ffe6007388 */ /* 0x0003e80000000c00 */
[----:B------:R1:W-:Y:S04]  /*2780*/  STS.128 [R230+0x1000], RZ ;  /* 0x001000ffe6007388 */ /* 0x0003e80000000c00 */
[----:B------:R1:W-:Y:S02]  /*2790*/  STS.128 [R230+0x2000], RZ ;  /* 0x002000ffe6007388 */ /* 0x0003e40000000c00 */
.L_x_921:
[----:B------:R-:W-:Y:S05]  /*27a0*/  BSYNC.RECONVERGENT B0 ;  /* 0x0000000000007941 */ /* 0x000fea0003800200 */
.L_x_918:
[----:B-1-3--:R-:W-:Y:S01]  /*27b0*/  SHF.R.U32.HI R17, RZ, 0x1, R19 ;  /* 0x00000001ff117819 */ /* 0x00afe20000011613 */
        /* <DEDUP_REMOVED lines=15> */
[----:B------:R-:W-:-:S05]  /*28b0*/  IMAD.WIDE.U32 R20, R229, R0, UR18 ;  /* 0x00000012e5147e25 */ /* 0x000fca000f8e0000 */
        /* <DEDUP_REMOVED lines=42> */
.L_x_924:
[----:B------:R2:W-:Y:S01]  /*2b60*/  STS.128 [R7+0xd000], RZ ;  /* 0x00d000ff07007388 */ /* 0x0005e20000000c00 */
[----:B------:R-:W-:Y:S05]  /*2b70*/  BRA `(.L_x_925) ;  /* 0x00000000000c7947 */ /* 0x000fea0003800000 */
.L_x_923:
[----:B------:R1:W-:Y:S04]  /*2b80*/  STS.128 [R7+0x9000], RZ ;  /* 0x009000ff07007388 */ /* 0x0003e80000000c00 */
[----:B------:R1:W-:Y:S04]  /*2b90*/  STS.128 [R7+0xb000], RZ ;  /* 0x00b000ff07007388 */ /* 0x0003e80000000c00 */
[----:B------:R1:W-:Y:S02]  /*2ba0*/  STS.128 [R7+0xd000], RZ ;  /* 0x00d000ff07007388 */ /* 0x0003e40000000c00 */
.L_x_925:
[----:B------:R-:W-:Y:S05]  /*2bb0*/  BSYNC.RECONVERGENT B0 ;  /* 0x0000000000007941 */ /* 0x000fea0003800200 */
.L_x_922:
        /* <DEDUP_REMOVED lines=33> */
.L_x_928:
[----:B------:R4:W-:Y:S02]  /*2dd0*/  STS.128 [R7+0xe000], RZ ;  /* 0x00e000ff07007388 */ /* 0x0009e40000000c00 */
.L_x_927:
[----:B------:R-:W-:Y:S05]  /*2de0*/  BSYNC.RECONVERGENT B0 ;  /* 0x0000000000007941 */ /* 0x000fea0003800200 */
.L_x_926:
[----:B------:R-:W2:Y:S01]  /*2df0*/  LDCU.64 UR10, c[0x0][0x538] ;  /* 0x0000a700ff0a77ac */ /* 0x000ea20008000a00 */
[----:B------:R-:W0:Y:S01]  /*2e00*/  LDGDEPBAR ;  /* 0x00000000000079af */ /* 0x000e220000000000 */
[----:B------:R-:W1:Y:S01]  /*2e10*/  LDC.64 R8, c[0x0][0x528] ;  /* 0x00014a00ff087b82 */ /* 0x000e620000000a00 */
[C---:B------:R-:W-:Y:S02]  /*2e20*/  IMAD.SHL.U32 R220, R19.reuse, 0x20, RZ ;  /* 0x0000002013dc7824 */ /* 0x040fe400078e00ff */
[C---:B------:R-:W-:Y:S01]  /*2e30*/  IMAD.SHL.U32 R0, R19.reuse, 0x10, RZ ;  /* 0x0000001013007824 */ /* 0x040fe200078e00ff */
[----:B------:R-:W-:Y:S01]  /*2e40*/  UIMAD UR48, UR29, UR48, UR30 ;  /* 0x000000301d3072a4 */ /* 0x000fe2000f8e021e */
[C---:B---34-:R-:W-:Y:S01]  /*2e50*/  IMAD.SHL.U32 R4, R19.reuse, 0x2, RZ ;  /* 0x0000000213047824 */ /* 0x058fe200078e00ff */
[----:B------:R-:W-:Y:S01]  /*2e60*/  LOP3.LUT P0, RZ, R19, 0x4, RZ, 0xc0, !PT ;  /* 0x0000000413ff7812 */ /* 0x000fe2000780c0ff */
[----:B------:R-:W-:Y:S01]  /*2e70*/  IMAD.U32 R223, RZ, RZ, UR33 ;  /* 0x00000021ffdf7e24 */ /* 0x000fe2000f8e00ff */
[----:B------:R-:W3:Y:S01]  /*2e80*/  LDCU UR17, c[0x0][0x3b0] ;  /* 0x00007600ff1177ac */ /* 0x000ee20008000800 */
[----:B------:R-:W-:-:S02]  /*2e90*/  UIADD3 UR36, UPT, UPT, -UR50, 0x80, UR36 ;  /* 0x0000008032247890 */ /* 0x000fc4000fffe124 */
[----:B------:R-:W-:Y:S02]  /*2ea0*/  USHF.L.U32 UR52, UR52, 0x3, URZ ;  /* 0x0000000334347899 */ /* 0x000fe400080006ff */
[----:B--2---:R-:W-:Y:S01]  /*2eb0*/  UISETP.NE.U32.AND UP0, UPT, UR10, URZ, UPT ;  /* 0x000000ff0a00728c */ /* 0x004fe2000bf05070 */
[----:B------:R-:W2:Y:S03]  /*2ec0*/  LDCU UR16, c[0x0][0x45c] ;  /* 0x00008b80ff1077ac */ /* 0x000ea60008000800 */
[----:B------:R-:W-:Y:S01]  /*2ed0*/  UISETP.NE.AND.EX UP0, UPT, UR11, URZ, UPT, UP0 ;  /* 0x000000ff0b00728c */ /* 0x000fe2000bf05300 */
[----:B------:R-:W-:-:S04]  /*2ee0*/  DEPBAR.LE SB0, 0x1 ;  /* 0x000080400000791a */ /* 0x000fc80000000000 */
[----:B------:R-:W-:Y:S01]  /*2ef0*/  BAR.SYNC.DEFER_BLOCKING 0x0 ;  /* 0x0000000000007b1d */ /* 0x000fe20000010000 */
[----:B------:R-:W-:-:S05]  /*2f00*/  PLOP3.LUT P1, PT, PT, PT, UP0, 0x80, 0x8 ;  /* 0x000000000008781c */ /* 0x000fca0003f2f008 */
[----:B------:R-:W4:Y:S01]  /*2f10*/  @UP0 LDCU.64 UR8, c[0x0][0x540] ;  /* 0x0000a800ff0807ac */ /* 0x000f220008000a00 */
[----:B------:R-:W-:Y:S01]  /*2f20*/  @UP0 UMOV UR14, UR30 ;  /* 0x0000001e000e0c82 */ /* 0x000fe20008000000 */
[----:B------:R-:W-:Y:S02]  /*2f30*/  @UP0 UMOV UR15, URZ ;  /* 0x000000ff000f0c82 */ /* 0x000fe40008000000 */
[----:B----4-:R-:W-:Y:S01]  /*2f40*/  @UP0 UIMAD.WIDE.U32 UR14, UR29, UR8, UR14 ;  /* 0x000000081d0e02a5 */ /* 0x010fe2000f8e000e */
[----:B-1----:R-:W4:Y:S03]  /*2f50*/  LDG.E.64 R10, desc[UR40][R8.64+0x8] ;  /* 0x00000828080a7981 */ /* 0x002f26000c1e1b00 */
[----:B------:R-:W-:Y:S01]  /*2f60*/  @UP0 UIMAD UR9, UR29, UR9, UR15 ;  /* 0x000000091d0902a4 */ /* 0x000fe2000f8e020f */
[----:B------:R1:W2:Y:S01]  /*2f70*/  LDG.E.64 R6, desc[UR40][R8.64] ;  /* 0x0000002808067981 */ /* 0x0002a2000c1e1b00 */
[----:B------:R-:W-:-:S04]  /*2f80*/  @UP0 ULEA UR10, UP1, UR14, UR10, 0x2 ;  /* 0x0000000a0e0a0291 */ /* 0x000fc8000f8210ff */
[----:B------:R-:W-:Y:S02]  /*2f90*/  @UP0 ULEA.HI.X UR11, UR14, UR11, UR9, 0x2, UP1 ;  /* 0x0000000b0e0b0291 */ /* 0x000fe400088f1409 */
[----:B------:R-:W-:Y:S01]  /*2fa0*/  IMAD.U32 R2, RZ, RZ, UR10 ;  /* 0x0000000aff027e24 */ /* 0x000fe2000f8e00ff */
[C---:B------:R-:W-:Y:S02]  /*2fb0*/  LOP3.LUT R13, R220.reuse, 0x20, RZ, 0xc0, !PT ;  /* 0x00000020dc0d7812 */ /* 0x040fe400078ec0ff */
[----:B------:R-:W-:Y:S01]  /*2fc0*/  LOP3.LUT R5, R220, 0x120, RZ, 0xc0, !PT ;  /* 0x00000120dc057812 */ /* 0x000fe200078ec0ff */
[----:B------:R-:W-:Y:S01]  /*2fd0*/  IMAD.U32 R3, RZ, RZ, UR11 ;  /* 0x0000000bff037e24 */ /* 0x000fe2000f8e00ff */
[----:B------:R-:W-:Y:S01]  /*2fe0*/  LOP3.LUT R13, R13, 0x3c00, R0, 0xf8, !PT ;  /* 0x00003c000d0d7812 */ /* 0x000fe200078ef800 */
[----:B------:R-:W3:Y:S04]  /*2ff0*/  @UP0 LDCU UR10, c[0x0][0x458] ;  /* 0x00008b00ff0a07ac */ /* 0x000ee80008000800 */
[----:B------:R3:W2:Y:S01]  /*3000*/  @P1 LDG.E R3, desc[UR40][R2.64] ;  /* 0x0000002802031981 */ /* 0x0006a2000c1e1900 */
[----:B------:R-:W-:Y:S01]  /*3010*/  USHF.L.U32 UR48, UR48, 0x5, URZ ;  /* 0x0000000530307899 */ /* 0x000fe200080006ff */
[----:B------:R-:W-:Y:S01]  /*3020*/  LOP3.LUT R4, R4, 0x6, RZ, 0xc0, !PT ;  /* 0x0000000604047812 */ /* 0x000fe200078ec0ff */
[----:B------:R-:W-:Y:S01]  /*3030*/  IMAD.MOV.U32 R234, RZ, RZ, R230 ;  /* 0x000000ffffea7224 */ /* 0x000fe200078e00e6 */
[----:B------:R-:W-:Y:S01]  /*3040*/  CS2R R126, SRZ ;  /* 0x00000000007e7805 */ /* 0x000fe2000001ff00 */
[----:B------:R-:W-:Y:S01]  /*3050*/  IMAD.MOV.U32 R232, RZ, RZ, 0x4 ;  /* 0x00000004ffe87424 */ /* 0x000fe200078e00ff */
[----:B------:R-:W-:-:S02]  /*3060*/  CS2R R124, SRZ ;  /* 0x00000000007c7805 */ /* 0x000fc4000001ff00 */
[----:B------:R-:W-:Y:S01]  /*3070*/  CS2R R130, SRZ ;  /* 0x0000000000827805 */ /* 0x000fe2000001ff00 */
[----:B-1----:R-:W-:Y:S01]  /*3080*/  IMAD.SHL.U32 R9, R19, 0x4, RZ ;  /* 0x0000000413097824 */ /* 0x002fe200078e00ff */
[----:B------:R-:W-:Y:S02]  /*3090*/  LOP3.LUT R5, R5, 0x200, R0, 0xf8, !PT ;  /* 0x0000020005057812 */ /* 0x000fe400078ef800 */
[----:B------:R-:W-:Y:S02]  /*30a0*/  CS2R R128, SRZ ;  /* 0x0000000000807805 */ /* 0x000fe4000001ff00 */
[----:B------:R-:W-:Y:S02]  /*30b0*/  CS2R R122, SRZ ;  /* 0x00000000007a7805 */ /* 0x000fe4000001ff00 */
[----:B------:R-:W-:Y:S02]  /*30c0*/  CS2R R120, SRZ ;  /* 0x0000000000787805 */ /* 0x000fe4000001ff00 */
[----:B------:R-:W-:-:S02]  /*30d0*/  LOP3.LUT R9, R9, 0x18, RZ, 0xc0, !PT ;  /* 0x0000001809097812 */ /* 0x000fc400078ec0ff */
[----:B------:R-:W-:Y:S02]  /*30e0*/  CS2R R118, SRZ ;  /* 0x0000000000767805 */ /* 0x000fe4000001ff00 */
[----:B------:R-:W-:Y:S02]  /*30f0*/  CS2R R116, SRZ ;  /* 0x0000000000747805 */ /* 0x000fe4000001ff00 */
[----:B------:R-:W-:Y:S02]  /*3100*/  CS2R R110, SRZ ;  /* 0x00000000006e7805 */ /* 0x000fe4000001ff00 */
[----:B------:R-:W-:Y:S02]  /*3110*/  LOP3.LUT R222, R9, 0xc0, R220, 0xf8, !PT ;  /* 0x000000c009de7812 */ /* 0x000fe400078ef8dc */
[----:B------:R-:W-:Y:S02]  /*3120*/  CS2R R108, SRZ ;  /* 0x00000000006c7805 */ /* 0x000fe4000001ff00 */
[----:B------:R-:W-:-:S02]  /*3130*/  LOP3.LUT R13, R13, 0x100, R0, 0xf8, !PT ;  /* 0x000001000d0d7812 */ /* 0x000fc400078ef800 */
[----:B------:R-:W-:Y:S02]  /*3140*/  CS2R R114, SRZ ;  /* 0x0000000000727805 */ /* 0x000fe4000001ff00 */
[----:B------:R-:W-:Y:S02]  /*3150*/  LOP3.LUT R224, R222, 0x8, R19, 0x78, !PT ;  /* 0x00000008dee07812 */ /* 0x000fe400078e7813 */
[----:B------:R-:W-:Y:S02]  /*3160*/  CS2R R112, SRZ ;  /* 0x0000000000707805 */ /* 0x000fe4000001ff00 */
[----:B------:R-:W-:Y:S02]  /*3170*/  CS2R R106, SRZ ;  /* 0x00000000006a7805 */ /* 0x000fe4000001ff00 */
[----:B------:R-:W-:Y:S02]  /*3180*/  CS2R R104, SRZ ;  /* 0x0000000000687805 */ /* 0x000fe4000001ff00 */
[----:B------:R-:W-:-:S02]  /*3190*/  LOP3.LUT R224, R13, R224, RZ, 0xfc, !PT ;  /* 0x000000e00de07212 */ /* 0x000fc400078efcff */
[----:B------:R-:W-:Y:S02]  /*31a0*/  CS2R R102, SRZ ;  /* 0x0000000000667805 */ /* 0x000fe4000001ff00 */
[----:B------:R-:W-:Y:S02]  /*31b0*/  CS2R R100, SRZ ;  /* 0x0000000000647805 */ /* 0x000fe4000001ff00 */
[----:B------:R-:W-:Y:S02]  /*31c0*/  CS2R R94, SRZ ;  /* 0x00000000005e7805 */ /* 0x000fe4000001ff00 */
[----:B------:R-:W-:Y:S01]  /*31d0*/  LEA R224, R224, UR5, 0x1 ;  /* 0x00000005e0e07c11 */ /* 0x000fe2000f8e08ff */
[----:B---3--:R-:W1:Y:S01]  /*31e0*/  @P1 MUFU.RCP R2, UR10 ;  /* 0x0000000a00021d08 */ /* 0x008e620008001000 */
[----:B------:R-:W-:Y:S01]  /*31f0*/  SHF.R.U32.HI R0, RZ, 0x4, R19 ;  /* 0x00000004ff007819 */ /* 0x000fe20000011613 */
[----:B------:R-:W-:Y:S02]  /*3200*/  USHF.R.S32.HI UR21, URZ, 0x1f, UR48 ;  /* 0x0000001fff157899 */ /* 0x000fe40008011430 */
[----:B------:R-:W3:Y:S01]  /*3210*/  LDSM.16.M88.4 R172, [R224+0xf000] ;  /* 0x00f00000e0ac783b */ /* 0x000ee20000000200 */
        /* <DEDUP_REMOVED lines=20> */
[----:B------:R-:W-:Y:S02]  /*3360*/  LOP3.LUT R0, R0, 0x8, RZ, 0xc0, !PT ;  /* 0x0000000800007812 */ /* 0x000fe400078ec0ff */
[----:B------:R-:W-:Y:S02]  /*3370*/  CS2R R62, SRZ ;  /* 0x00000000003e7805 */ /* 0x000fe4000001ff00 */
[----:B------:R-:W-:Y:S02]  /*3380*/  LOP3.LUT R4, R4, 0x1e0, R17, 0xf8, !PT ;  /* 0x000001e004047812 */ /* 0x000fe400078ef811 */
[----:B------:R-:W-:-:S02]  /*3390*/  CS2R R60, SRZ ;  /* 0x00000000003c7805 */ /* 0x000fc4000001ff00 */
[----:B------:R-:W-:Y:S02]  /*33a0*/  LOP3.LUT R15, R0, 0x10, R19, 0xf8, !PT ;  /* 0x00000010000f7812 */ /* 0x000fe400078ef813 */
[----:B------:R-:W-:Y:S02]  /*33b0*/  CS2R R66, SRZ ;  /* 0x0000000000427805 */ /* 0x000fe4000001ff00 */
[----:B------:R-:W-:Y:S02]  /*33c0*/  LOP3.LUT R222, R222, 0x8, R17, 0x78, !PT ;  /* 0x00000008dede7812 */ /* 0x000fe400078e7811 */
[----:B------:R-:W-:Y:S02]  /*33d0*/  CS2R R64, SRZ ;  /* 0x0000000000407805 */ /* 0x000fe4000001ff00 */
[----:B------:R-:W-:Y:S02]  /*33e0*/  LOP3.LUT R0, R15, 0xc0, R220, 0xf8, !PT ;  /* 0x000000c00f007812 */ /* 0x000fe400078ef8dc */
[----:B------:R-:W-:-:S02]  /*33f0*/  CS2R R58, SRZ ;  /* 0x00000000003a7805 */ /* 0x000fc4000001ff00 */
[----:B------:R-:W-:Y:S02]  /*3400*/  IADD3 R223, PT, PT, -R223, UR43, -R4 ;  /* 0x0000002bdfdf7c10 */ /* 0x000fe4000fffe904 */
[----:B------:R-:W-:Y:S02]  /*3410*/  CS2R R56, SRZ ;  /* 0x0000000000387805 */ /* 0x000fe4000001ff00 */
[----:B------:R-:W-:Y:S01]  /*3420*/  LOP3.LUT R9, R0, R9, RZ, 0x3c, !PT ;  /* 0x0000000900097212 */ /* 0x000fe200078e3cff */
[C---:B------:R-:W-:Y:S01]  /*3430*/  VIADD R4, R224.reuse, 0xf000 ;  /* 0x0000f000e0047836 */ /* 0x040fe20000000000 */
[----:B------:R-:W-:Y:S02]  /*3440*/  LOP3.LUT R222, R5, R222, RZ, 0xfc, !PT ;  /* 0x000000de05de7212 */ /* 0x000fe400078efcff */
[----:B------:R-:W-:Y:S02]  /*3450*/  CS2R R54, SRZ ;  /* 0x0000000000367805 */ /* 0x000fe4000001ff00 */
[----:B------:R-:W-:Y:S01]  /*3460*/  LOP3.LUT R220, R9, 0x120, R220, 0xf8, !PT ;  /* 0x0000012009dc7812 */ /* 0x000fe200078ef8dc */
[----:B------:R-:W-:Y:S01]  /*3470*/  VIADD R0, R224, 0xf020 ;  /* 0x0000f020e0007836 */ /* 0x000fe20000000000 */
[----:B------:R-:W-:Y:S01]  /*3480*/  LEA R222, R222, UR5, 0x1 ;  /* 0x00000005dede7c11 */ /* 0x000fe2000f8e08ff */
[----:B------:R-:W-:Y:S01]  /*3490*/  @P0 VIADD R0, R4, 0xffffffe0 ;  /* 0xffffffe004000836 */ /* 0x000fe20000000000 */
[----:B------:R-:W-:-:S02]  /*34a0*/  LEA R220, R220, UR5, 0x1 ;  /* 0x00000005dcdc7c11 */ /* 0x000fc4000f8e08ff */
[----:B------:R-:W-:Y:S02]  /*34b0*/  CS2R R52, SRZ ;  /* 0x0000000000347805 */ /* 0x000fe4000001ff00 */
        /* <DEDUP_REMOVED lines=11> */
[----:B------:R-:W-:Y:S01]  /*3570*/  VIADD R222, R222, UR20 ;  /* 0x00000014dede7c36 */ /* 0x000fe20008000000 */
[----:B------:R-:W-:Y:S01]  /*3580*/  UMOV UR8, URZ ;  /* 0x000000ff00087c82 */ /* 0x000fe20008000000 */
[----:B------:R-:W-:Y:S01]  /*3590*/  VIADD R220, R220, UR20 ;  /* 0x00000014dcdc7c36 */ /* 0x000fe20008000000 */
[----:B------:R-:W1:Y:S01]  /*35a0*/  LDSM.16.M88.4 R200, [R0+0x2400] ;  /* 0x0024000000c8783b */ /* 0x000e620000000200 */
[----:B------:R-:W1:Y:S03]  /*35b0*/  LDCU UR9, c[0x0][0x440] ;  /* 0x00008800ff0977ac */ /* 0x000e660008000800 */
[----:B------:R-:W1:Y:S01]  /*35c0*/  LDSM.16.M88.4 R212, [R0+0x4000] ;  /* 0x0040000000d4783b */ /* 0x000e620000000200 */
[----:B------:R-:W1:Y:S03]  /*35d0*/  LDCU UR14, c[0x0][0x504] ;  /* 0x0000a080ff0e77ac */ /* 0x000e660008000800 */
[----:B------:R3:W1:Y:S01]  /*35e0*/  LDSM.16.M88.4 R216, [R0+0x4400] ;  /* 0x0044000000d8783b */ /* 0x0006620000000200 */
[----:B------:R-:W1:Y:S01]  /*35f0*/  LDCU UR11, c[0x0][0x508] ;  /* 0x0000a100ff0b77ac */ /* 0x000e620008000800 */
[----:B------:R-:W1:Y:S01]  /*3600*/  LDCU UR10, c[0x0][0x3e0] ;  /* 0x00007c00ff0a77ac */ /* 0x000e620008000800 */
[----:B------:R-:W1:Y:S01]  /*3610*/  LDCU.U8 UR15, c[0x0][0x4f8] ;  /* 0x00009f00ff0f77ac */ /* 0x000e620008000000 */
[----:B------:R-:W-:Y:S01]  /*3620*/  USHF.L.U32 UR17, UR17, 0x6, URZ ;  /* 0x0000000611117899 */ /* 0x000fe200080006ff */
[----:B----4-:R-:W-:-:S04]  /*3630*/  IADD3 R233, P3, P2, R10, UR48, R233 ;  /* 0x000000300ae97c10 */ /* 0x010fc8000fa7e0e9 */
[----:B------:R-:W-:Y:S01]  /*3640*/  IADD3.X R231, PT, PT, R11, UR21, RZ, P3, P2 ;  /* 0x000000150be77c10 */ /* 0x000fe20009fe44ff */
[----:B------:R-:W4:Y:S01]  /*3650*/  LDCU UR21, c[0x0][0x590] ;  /* 0x0000b200ff1577ac */ /* 0x000f220008000800 */
[----:B--2---:R-:W-:Y:S02]  /*3660*/  R2UR UR62, R6 ;  /* 0x00000000063e72ca */ /* 0x004fe400000e0000 */
[----:B------:R-:W-:Y:S01]  /*3670*/  R2UR UR63, R7 ;  /* 0x00000000073f72ca */ /* 0x000fe200000e0000 */
[----:B-1----:R-:W-:Y:S01]  /*3680*/  @P1 FMUL.FTZ R2, R3, R2 ;  /* 0x0000000203021220 */ /* 0x002fe20000410000 */
[----:B------:R-:W-:-:S04]  /*3690*/  IMAD.MOV.U32 R3, RZ, RZ, 0x20 ;  /* 0x00000020ff037424 */ /* 0x000fc800078e00ff */
[----:B------:R-:W-:Y:S02]  /*36a0*/  @P1 R2UR UR59, R2 ;  /* 0x00000000023b12ca */ /* 0x000fe400000e0000 */
[----:B------:R-:W-:Y:S01]  /*36b0*/  SEL R3, R3, 0xffffffe0, !P0 ;  /* 0xffffffe003037807 */ /* 0x000fe20004000000 */
[----:B------:R-:W-:Y:S01]  /*36c0*/  IMAD.MOV.U32 R2, RZ, RZ, 0x20 ;  /* 0x00000020ff027424 */ /* 0x000fe200078e00ff */
[----:B----4-:R-:W-:-:S03]  /*36d0*/  USHF.L.U32 UR21, UR21, 0x6, URZ ;  /* 0x0000000615157899 */ /* 0x010fc600080006ff */
[----:B---3--:R-:W-:Y:S01]  /*36e0*/  IMAD.IADD R0, R224, 0x1, R3 ;  /* 0x00000001e0007824 */ /* 0x008fe200078e0203 */
[----:B------:R-:W-:Y:S02]  /*36f0*/  UIADD3 UR58, UPT, UPT, UR62, -0x61c88647, URZ ;  /* 0x9e3779b93e3a7890 */ /* 0x000fe4000fffe0ff */
        /* <DEDUP_REMOVED lines=10> */
[----:B------:R-:W-:Y:S01]  /*37a0*/  UIADD3 UR22, UPT, UPT, UR63, 0x646e171e, URZ ;  /* 0x646e171e3f167890 */ /* 0x000fe2000fffe0ff */
[----:B------:R-:W-:-:S11]  /*37b0*/  @UP0 UMOV UR8, UR59 ;  /* 0x0000003b00080c82 */ /* 0x000fd60008000000 */
.L_x_933:
        /* <DEDUP_REMOVED lines=33> */
[-C--:B----4-:R-:W-:Y:S03]  /*39d0*/  HMMA.16816.F32 R4, R148, R152.reuse, R4 ;  /* 0x000000989404723c */ /* 0x090fe60000001804 */
[----:B------:R-:W4:Y:S05]  /*39e0*/  LDSM.16.M88.4 R144, [R0+0xb000] ;  /* 0x00b000000090783b */ /* 0x000f2a0000000200 */
[C---:B-1----:R-:W-:Y:S03]  /*39f0*/  HMMA.16816.F32 R8, R156.reuse, R152, R8 ;  /* 0x000000989c08723c */ /* 0x042fe60000001808 */
[----:B------:R-:W5:Y:S04]  /*3a00*/  LDG.E R244, desc[UR40][R248.64+0x80] ;  /* 0x00008028f8f47981 */ /* 0x000f68000c1e1900 */
[----:B------:R1:W5:Y:S01]  /*3a10*/  LDG.E R235, desc[UR40][R248.64+0xa0] ;  /* 0x0000a028f8eb7981 */ /* 0x000362000c1e1900 */
[-C--:B------:R-:W-:Y:S08]  /*3a20*/  HMMA.16816.F32 R12, R156, R154.reuse, R12 ;  /* 0x0000009a9c0c723c */ /* 0x080ff0000000180c */
[C---:B------:R-:W-:Y:S01]  /*3a30*/  HMMA.16816.F32 R16, R148.reuse, R154, R16 ;  /* 0x0000009a9410723c */ /* 0x040fe20000001810 */
[----:B------:R-:W4:Y:S07]  /*3a40*/  LDSM.16.M88.4 R152, [R221+0x1800] ;  /* 0x00180000dd98783b */ /* 0x000f2e0000000200 */
[-C--:B--2---:R-:W-:Y:S03]  /*3a50*/  HMMA.16816.F32 R20, R148, R160.reuse, R20 ;  /* 0x000000a09414723c */ /* 0x084fe60000001814 */
[----:B-1----:R-:W-:Y:S05]  /*3a60*/  LOP3.LUT R248, R229, UR20, RZ, 0xfc, !PT ;  /* 0x00000014e5f87c12 */ /* 0x002fea000f8efcff */
[C---:B------:R-:W-:Y:S04]  /*3a70*/  HMMA.16816.F32 R24, R156.reuse, R160, R24 ;  /* 0x000000a09c18723c */ /* 0x040fe80000001818 */
[----:B------:R-:W-:Y:S04]  /*3a80*/  IMAD.IADD R247, R248, 0x1, R223 ;  /* 0x00000001f8f77824 */ /* 0x000fe800078e02df */
[-C--:B------:R-:W-:Y:S01]  /*3a90*/  HMMA.16816.F32 R28, R156, R162.reuse, R28 ;  /* 0x000000a29c1c723c */ /* 0x080fe2000000181c */
[----:B------:R-:W-:Y:S02]  /*3aa0*/  LDSM.16.M88.4 R156, [R224+0xd400] ;  /* 0x00d40000e09c783b */ /* 0x000fe40000000200 */
[C---:B------:R-:W-:Y:S01]  /*3ab0*/  VIADD R252, R247.reuse, 0xa7 ;  /* 0x000000a7f7fc7836 */ /* 0x040fe20000000000 */
[C---:B------:R-:W-:Y:S01]  /*3ac0*/  IADD3 R250, PT, PT, R247.reuse, 0x7f, RZ ;  /* 0x0000007ff7fa7810 */ /* 0x040fe20007ffe0ff */
[C---:B------:R-:W-:Y:S02]  /*3ad0*/  VIADD R251, R247.reuse, 0x80 ;  /* 0x00000080f7fb7836 */ /* 0x040fe40000000000 */
[C---:B------:R-:W-:Y:S01]  /*3ae0*/  VIADD R249, R247.reuse, 0x88 ;  /* 0x00000088f7f97836 */ /* 0x040fe20000000000 */
[----:B------:R-:W-:Y:S01]  /*3af0*/  HMMA.16816.F32 R32, R148, R162, R32 ;  /* 0x000000a29420723c */ /* 0x000fe20000001820 */
[----:B------:R-:W1:Y:S03]  /*3b00*/  LDSM.16.M88.4 R148, [R0+0xb400] ;  /* 0x00b400000094783b */ /* 0x000e660000000200 */
[----:B------:R-:W-:Y:S01]  /*3b10*/  IABS R252, R252 ;  /* 0x000000fc00fc7213 */ /* 0x000fe20000000000 */
[C---:B------:R-:W-:Y:S01]  /*3b20*/  VIADD R248, R247.reuse, 0x87 ;  /* 0x00000087f7f87836 */ /* 0x040fe20000000000 */
[----:B------:R-:W-:Y:S02]  /*3b30*/  IABS R251, R251 ;  /* 0x000000fb00fb7213 */ /* 0x000fe40000000000 */
[-C--:B------:R-:W-:Y:S01]  /*3b40*/  HMMA.16816.F32 R4, R164, R136.reuse, R4 ;  /* 0x00000088a404723c */ /* 0x080fe20000001804 */
[----:B------:R-:W-:Y:S04]  /*3b50*/  LDSM.16.M88.4 R160, [R221+0x2000] ;  /* 0x00200000dda0783b */ /* 0x000fe80000000200 */
[----:B------:R-:W-:Y:S02]  /*3b60*/  I2FP.F32.S32 R252, R252 ;  /* 0x000000fc00fc7245 */ /* 0x000fe40000201400 */
[----:B------:R-:W-:Y:S01]  /*3b70*/  IABS R250, R250 ;  /* 0x000000fa00fa7213 */ /* 0x000fe20000000000 */
[C---:B---3--:R-:W-:Y:S04]  /*3b80*/  HMMA.16816.F32 R8, R168.reuse, R136, R8 ;  /* 0x00000088a808723c */ /* 0x048fe80000001808 */
[----:B------:R-:W-:Y:S02]  /*3b90*/  I2FP.F32.S32 R251, R251 ;  /* 0x000000fb00fb7245 */ /* 0x000fe40000201400 */
[----:B------:R-:W-:Y:S02]  /*3ba0*/  I2FP.F32.S32 R250, R250 ;  /* 0x000000fa00fa7245 */ /* 0x000fe40000201400 */
[-C--:B------:R-:W-:Y:S03]  /*3bb0*/  HMMA.16816.F32 R12, R168, R138.reuse, R12 ;  /* 0x0000008aa80c723c */ /* 0x080fe6000000180c */
[----:B------:R-:W-:Y:S02]  /*3bc0*/  IABS R249, R249 ;  /* 0x000000f900f97213 */ /* 0x000fe40000000000 */
[----:B------:R-:W-:Y:S02]  /*3bd0*/  IABS R248, R248 ;  /* 0x000000f800f87213 */ /* 0x000fe40000000000 */
[----:B------:R-:W-:Y:S01]  /*3be0*/  I2FP.F32.S32 R249, R249 ;  /* 0x000000f900f97245 */ /* 0x000fe20000201400 */
[C---:B------:R-:W-:Y:S01]  /*3bf0*/  HMMA.16816.F32 R16, R164.reuse, R138, R16 ;  /* 0x0000008aa410723c */ /* 0x040fe20000001810 */
[----:B------:R-:W-:Y:S03]  /*3c00*/  LDSM.16.M88.4 R136, [R224+0xd000] ;  /* 0x00d00000e088783b */ /* 0x000fe60000000200 */
[----:B------:R-:W-:Y:S04]  /*3c10*/  I2FP.F32.S32 R248, R248 ;  /* 0x000000f800f87245 */ /* 0x000fe80000201400 */
[-C--:B------:R-:W-:Y:S08]  /*3c20*/  HMMA.16816.F32 R20, R164, R132.reuse, R20 ;  /* 0x00000084a414723c */ /* 0x080ff00000001814 */
[C---:B------:R-:W-:Y:S08]  /*3c30*/  HMMA.16816.F32 R24, R168.reuse, R132, R24 ;  /* 0x00000084a818723c */ /* 0x040ff00000001818 */
[-C--:B------:R-:W-:Y:S03]  /*3c40*/  HMMA.16816.F32 R28, R168, R134.reuse, R28 ;  /* 0x00000086a81c723c */ /* 0x080fe6000000181c */
[C---:B------:R-:W-:Y:S01]  /*3c50*/  IADD3 R169, PT, PT, R247.reuse, 0xa8, RZ ;  /* 0x000000a8f7a97810 */ /* 0x040fe20007ffe0ff */
[C---:B------:R-:W-:Y:S01]  /*3c60*/  VIADD R171, R247.reuse, 0xa0 ;  /* 0x000000a0f7ab7836 */ /* 0x040fe20000000000 */
[C---:B------:R-:W-:Y:S02]  /*3c70*/  IADD3 R170, PT, PT, R247.reuse, 0x9f, RZ ;  /* 0x0000009ff7aa7810 */ /* 0x040fe40007ffe0ff */
[----:B------:R-:W-:Y:S01]  /*3c80*/  IABS R169, R169 ;  /* 0x000000a900a97213 */ /* 0x000fe20000000000 */
[----:B------:R-:W-:Y:S01]  /*3c90*/  HMMA.16816.F32 R32, R164, R134, R32 ;  /* 0x00000086a420723c */ /* 0x000fe20000001820 */
[----:B------:R-:W2:Y:S03]  /*3ca0*/  LDSM.16.M88.4 R132, [R222+0x2000] ;  /* 0x00200000de84783b */ /* 0x000ea60000000200 */
[----:B------:R-:W-:Y:S02]  /*3cb0*/  IABS R171, R171 ;  /* 0x000000ab00ab7213 */ /* 0x000fe40000000000 */
[----:B------:R-:W-:Y:S02]  /*3cc0*/  I2FP.F32.S32 R169, R169 ;  /* 0x000000a900a97245 */ /* 0x000fe40000201400 */
[-C--:B----4-:R-:W-:Y:S01]  /*3cd0*/  HMMA.16816.F32 R4, R140, R144.reuse, R4 ;  /* 0x000000908c04723c */ /* 0x090fe20000001804 */
[----:B------:R-:W-:Y:S04]  /*3ce0*/  LDSM.16.M88.4 R164, [R0+0xd000] ;  /* 0x00d0000000a4783b */ /* 0x000fe80000000200 */
[----:B------:R-:W-:Y:S03]  /*3cf0*/  IABS R170, R170 ;  /* 0x000000aa00aa7213 */ /* 0x000fe60000000000 */
[C---:B------:R-:W-:Y:S04]  /*3d00*/  HMMA.16816.F32 R8, R152.reuse, R144, R8 ;  /* 0x000000909808723c */ /* 0x040fe80000001808 */
[----:B------:R-:W-:Y:S04]  /*3d10*/  I2FP.F32.S32 R170, R170 ;  /* 0x000000aa00aa7245 */ /* 0x000fe80000201400 */
[-C--:B------:R-:W-:Y:S08]  /*3d20*/  HMMA.16816.F32 R12, R152, R146.reuse, R12 ;  /* 0x00000092980c723c */ /* 0x080ff0000000180c */
[C---:B------:R-:W-:Y:S01]  /*3d30*/  HMMA.16816.F32 R16, R140.reuse, R146, R16 ;  /* 0x000000928c10723c */ /* 0x040fe20000001810 */
[----:B------:R-:W3:Y:S07]  /*3d40*/  LDSM.16.M88.4 R144, [R222+0x2800] ;  /* 0x00280000de90783b */ /* 0x000eee0000000200 */
[-C--:B-1----:R-:W-:Y:S08]  /*3d50*/  HMMA.16816.F32 R20, R140, R148.reuse, R20 ;  /* 0x000000948c14723c */ /* 0x082ff00000001814 */
[C---:B------:R-:W-:Y:S08]  /*3d60*/  HMMA.16816.F32 R24, R152.reuse, R148, R24 ;  /* 0x000000949818723c */ /* 0x040ff00000001818 */
[-C--:B------:R-:W-:Y:S01]  /*3d70*/  HMMA.16816.F32 R28, R152, R150.reuse, R28 ;  /* 0x00000096981c723c */ /* 0x080fe2000000181c */
[----:B------:R-:W1:Y:S07]  /*3d80*/  LDSM.16.M88.4 R152, [R221+0x2800] ;  /* 0x00280000dd98783b */ /* 0x000e6e0000000200 */
[----:B------:R-:W-:Y:S08]  /*3d90*/  HMMA.16816.F32 R32, R140, R150, R32 ;  /* 0x000000968c20723c */ /* 0x000ff00000001820 */
[-C--:B--2---:R-:W-:Y:S08]  /*3da0*/  HMMA.16816.F32 R4, R132, R136.reuse, R4 ;  /* 0x000000888404723c */ /* 0x084ff00000001804 */
[C---:B---3--:R-:W-:Y:S08]  /*3db0*/  HMMA.16816.F32 R8, R144.reuse, R136, R8 ;  /* 0x000000889008723c */ /* 0x048ff00000001808 */
[-C--:B------:R-:W-:Y:S08]  /*3dc0*/  HMMA.16816.F32 R12, R144, R138.reuse, R12 ;  /* 0x0000008a900c723c */ /* 0x080ff0000000180c */
[C---:B------:R-:W-:Y:S08]  /*3dd0*/  HMMA.16816.F32 R16, R132.reuse, R138, R16 ;  /* 0x0000008a8410723c */ /* 0x040ff00000001810 */
[-C--:B------:R-:W-:Y:S08]  /*3de0*/  HMMA.16816.F32 R20, R132, R156.reuse, R20 ;  /* 0x0000009c8414723c */ /* 0x080ff00000001814 */
[C---:B------:R-:W-:Y:S04]  /*3df0*/  HMMA.16816.F32 R24, R144.reuse, R156, R24 ;  /* 0x0000009c9018723c */ /* 0x040fe80000001818 */
[----:B------:R-:W-:Y:S04]  /*3e00*/  VIADD R157, R247, 0x78 ;  /* 0x00000078f79d7836 */ /* 0x000fe80000000000 */
[-C--:B------:R-:W-:Y:S08]  /*3e10*/  HMMA.16816.F32 R28, R144, R158.reuse, R28 ;  /* 0x0000009e901c723c */ /* 0x080ff0000000181c */
[----:B------:R-:W-:Y:S01]  /*3e20*/  HMMA.16816.F32 R32, R132, R158, R32 ;  /* 0x0000009e8420723c */ /* 0x000fe20000001820 */
[----:B------:R-:W2:Y:S07]  /*3e30*/  LDSM.16.M88.4 R132, [R0+0xd400] ;  /* 0x00d400000084783b */ /* 0x000eae0000000200 */
[-C--:B------:R-:W-:Y:S08]  /*3e40*/  HMMA.16816.F32 R4, R160, R164.reuse, R4 ;  /* 0x000000a4a004723c */ /* 0x080ff00000001804 */
[C---:B-1----:R-:W-:Y:S08]  /*3e50*/  HMMA.16816.F32 R8, R152.reuse, R164, R8 ;  /* 0x000000a49808723c */ /* 0x042ff00000001808 */
[-C--:B------:R-:W-:Y:S03]  /*3e60*/  HMMA.16816.F32 R12, R152, R166.reuse, R12 ;  /* 0x000000a6980c723c */ /* 0x080fe6000000180c */
[----:B------:R-:W-:Y:S01]  /*3e70*/  FFMA.FTZ R4, R251, -UR8, R4 ;  /* 0x80000008fb047c23 */ /* 0x000fe20008010004 */
[----:B------:R-:W-:Y:S01]  /*3e80*/  FFMA.FTZ R5, R250, -UR8, R5 ;  /* 0x80000008fa057c23 */ /* 0x000fe20008010005 */
[----:B------:R-:W-:Y:S01]  /*3e90*/  FFMA.FTZ R6, R249, -UR8, R6 ;  /* 0x80000008f9067c23 */ /* 0x000fe20008010006 */
[----:B------:R-:W-:Y:S02]  /*3ea0*/  FFMA.FTZ R7, R248, -UR8, R7 ;  /* 0x80000008f8077c23 */ /* 0x000fe40008010007 */
[C---:B------:R-:W-:Y:S04]  /*3eb0*/  HMMA.16816.F32 R16, R160.reuse, R166, R16 ;  /* 0x000000a6a010723c */ /* 0x040fe80000001810 */
[----:B------:R-:W-:Y:S01]  /*3ec0*/  FFMA.FTZ R11, R252, -UR8, R11 ;  /* 0x80000008fc0b7c23 */ /* 0x000fe2000801000b */
[----:B------:R-:W-:Y:S02]  /*3ed0*/  IMAD.MOV.U32 R252, RZ, RZ, R171 ;  /* 0x000000fffffc7224 */ /* 0x000fe400078e00ab */
[----:B------:R-:W-:Y:S01]  /*3ee0*/  FFMA.FTZ R10, R169, -UR8, R10 ;  /* 0x80000008a90a7c23 */ /* 0x000fe2000801000a */
[C---:B------:R-:W-:Y:S01]  /*3ef0*/  IADD3 R169, PT, PT, R247.reuse, 0x97, RZ ;  /* 0x00000097f7a97810 */ /* 0x040fe20007ffe0ff */
[C---:B------:R-:W-:Y:S01]  /*3f00*/  VIADD R171, R247.reuse, 0x98 ;  /* 0x00000098f7ab7836 */ /* 0x040fe20000000000 */
[-C--:B--2---:R-:W-:Y:S03]  /*3f10*/  HMMA.16816.F32 R20, R160, R132.reuse, R20 ;  /* 0x00000084a014723c */ /* 0x084fe60000001814 */
[----:B------:R-:W-:Y:S01]  /*3f20*/  I2FP.F32.S32 R252, R252 ;  /* 0x000000fc00fc7245 */ /* 0x000fe20000201400 */
[C---:B------:R-:W-:Y:S01]  /*3f30*/  FFMA.FTZ R9, R170.reuse, -UR8, R9 ;  /* 0x80000008aa097c23 */ /* 0x040fe20008010009 */
[----:B------:R-:W-:Y:S01]  /*3f40*/  IABS R171, R171 ;  /* 0x000000ab00ab7213 */ /* 0x000fe20000000000 */
[----:B------:R-:W-:Y:S01]  /*3f50*/  FFMA.FTZ R15, R170, -UR8, R15 ;  /* 0x80000008aa0f7c23 */ /* 0x000fe2000801000f */
[----:B------:R-:W-:Y:S01]  /*3f60*/  IABS R169, R169 ;  /* 0x000000a900a97213 */ /* 0x000fe20000000000 */
[C---:B------:R-:W-:Y:S04]  /*3f70*/  HMMA.16816.F32 R24, R152.reuse, R132, R24 ;  /* 0x000000849818723c */ /* 0x040fe80000001818 */
[----:B------:R-:W-:Y:S01]  /*3f80*/  IABS R170, R157 ;  /* 0x0000009d00aa7213 */ /* 0x000fe20000000000 */
[C---:B------:R-:W-:Y:S01]  /*3f90*/  FFMA.FTZ R8, R252.reuse, -UR8, R8 ;  /* 0x80000008fc087c23 */ /* 0x040fe20008010008 */
[C---:B------:R-:W-:Y:S01]  /*3fa0*/  IADD3 R157, PT, PT, R247.reuse, 0x8f, RZ ;  /* 0x0000008ff79d7810 */ /* 0x040fe20007ffe0ff */
[----:B------:R-:W-:Y:S01]  /*3fb0*/  FFMA.FTZ R14, R252, -UR8, R14 ;  /* 0x80000008fc0e7c23 */ /* 0x000fe2000801000e */
[----:B------:R-:W-:Y:S01]  /*3fc0*/  MOV R252, R169 ;  /* 0x000000a900fc7202 */ /* 0x000fe20000000f00 */
[-C--:B------:R-:W-:Y:S03]  /*3fd0*/  HMMA.16816.F32 R28, R152, R134.reuse, R28 ;  /* 0x00000086981c723c */ /* 0x080fe6000000181c */
[----:B------:R-:W-:Y:S01]  /*3fe0*/  I2FP.F32.S32 R252, R252 ;  /* 0x000000fc00fc7245 */ /* 0x000fe20000201400 */
[----:B------:R-:W-:Y:S01]  /*3ff0*/  IMAD.MOV.U32 R158, RZ, RZ, R171 ;  /* 0x000000ffff9e7224 */ /* 0x000fe200078e00ab */
[----:B------:R-:W-:Y:S01]  /*4000*/  IADD3 R171, PT, PT, R247, 0x77, RZ ;  /* 0x00000077f7ab7810 */ /* 0x000fe20007ffe0ff */
[----:B------:R-:W-:Y:S01]  /*4010*/  FFMA.FTZ R18, R251, -UR8, R18 ;  /* 0x80000008fb127c23 */ /* 0x000fe20008010012 */
[----:B------:R-:W-:Y:S01]  /*4020*/  I2FP.F32.S32 R251, R170 ;  /* 0x000000aa00fb7245 */ /* 0x000fe20000201400 */
[----:B------:R-:W-:Y:S04]  /*4030*/  HMMA.16816.F32 R32, R160, R134, R32 ;  /* 0x00000086a020723c */ /* 0x000fe80000001820 */
[----:B------:R-:W-:Y:S01]  /*4040*/  IABS R171, R171 ;  /* 0x000000ab00ab7213 */ /* 0x000fe20000000000 */
[----:B------:R-:W-:Y:S01]  /*4050*/  FFMA.FTZ R19, R250, -UR8, R19 ;  /* 0x80000008fa137c23 */ /* 0x000fe20008010013 */
[C---:B------:R-:W-:Y:S01]  /*4060*/  IADD3 R170, PT, PT, R247.reuse, 0x6f, RZ ;  /* 0x0000006ff7aa7810 */ /* 0x040fe20007ffe0ff */
[C---:B------:R-:W-:Y:S01]  /*4070*/  FFMA.FTZ R13, R252.reuse, -UR8, R13 ;  /* 0x80000008fc0d7c23 */ /* 0x040fe2000801000d */
[----:B------:R-:W-:Y:S01]  /*4080*/  I2FP.F32.S32 R169, R158 ;  /* 0x0000009e00a97245 */ /* 0x000fe20000201400 */
[----:B------:R-:W-:Y:S01]  /*4090*/  FFMA.FTZ R27, R252, -UR8, R27 ;  /* 0x80000008fc1b7c23 */ /* 0x000fe2000801001b */
[----:B------:R-:W-:Y:S01]  /*40a0*/  I2FP.F32.S32 R250, R171 ;  /* 0x000000ab00fa7245 */ /* 0x000fe20000201400 */
[C---:B------:R-:W-:Y:S01]  /*40b0*/  VIADD R171, R247.reuse, 0x70 ;  /* 0x00000070f7ab7836 */ /* 0x040fe20000000000 */
[----:B------:R-:W-:Y:S01]  /*40c0*/  IABS R170, R170 ;  /* 0x000000aa00aa7213 */ /* 0x000fe20000000000 */
[----:B------:R-:W-:Y:S02]  /*40d0*/  VIADD R158, R247, 0x90 ;  /* 0x00000090f79e7836 */ /* 0x000fe40000000000 */
[----:B------:R-:W-:Y:S01]  /*40e0*/  FFMA.FTZ R16, R251, -UR8, R16 ;  /* 0x80000008fb107c23 */ /* 0x000fe20008010010 */
[C---:B------:R-:W-:Y:S01]  /*40f0*/  VIADD R252, R247.reuse, 0x68 ;  /* 0x00000068f7fc7836 */ /* 0x040fe20000000000 */
[----:B------:R-:W-:Y:S01]  /*4100*/  IADD3 R247, PT, PT, R247, 0x67, RZ ;  /* 0x00000067f7f77810 */ /* 0x000fe20007ffe0ff */
[----:B------:R-:W-:Y:S01]  /*4110*/  FFMA.FTZ R22, R251, -UR8, R22 ;  /* 0x80000008fb167c23 */ /* 0x000fe20008010016 */
[----:B------:R-:W-:Y:S01]  /*4120*/  I2FP.F32.S32 R251, R170 ;  /* 0x000000aa00fb7245 */ /* 0x000fe20000201400 */
[C---:B------:R-:W-:Y:S01]  /*4130*/  FFMA.FTZ R17, R250.reuse, -UR8, R17 ;  /* 0x80000008fa117c23 */ /* 0x040fe20008010011 */
[----:B------:R-:W-:Y:S01]  /*4140*/  IABS R171, R171 ;  /* 0x000000ab00ab7213 */ /* 0x000fe20000000000 */
[----:B------:R-:W-:Y:S01]  /*4150*/  FFMA.FTZ R23, R250, -UR8, R23 ;  /* 0x80000008fa177c23 */ /* 0x000fe20008010017 */
        /* <DEDUP_REMOVED lines=8> */
[----:B------:R-:W-:Y:S01]  /*41e0*/  I2FP.F32.S32 R171, R171 ;  /* 0x000000ab00ab7245 */ /* 0x000fe20000201400 */
[----:B------:R-:W-:Y:S01]  /*41f0*/  FFMA.FTZ R26, R169, -UR8, R26 ;  /* 0x80000008a91a7c23 */ /* 0x000fe2000801001a */
        /* <DEDUP_REMOVED lines=25> */
.L_x_929:
[----:B------:R-:W1:Y:S01]  /*4390*/  S2R R140, SR_TID.X ;  /* 0x00000000008c7919 */ /* 0x000e620000002100 */
[----:B------:R-:W-:Y:S01]  /*43a0*/  IMAD.U32 R138, RZ, RZ, UR51 ;  /* 0x00000033ff8a7e24 */ /* 0x000fe2000f8e00ff */
[----:B------:R-:W-:Y:S01]  /*43b0*/  UIADD3 UR20, UPT, UPT, UR43, UR11, -UR45 ;  /* 0x0000000b2b147290 */ /* 0x000fe2000fffe82d */
[----:B------:R-:W-:Y:S01]  /*43c0*/  IMAD.MOV.U32 R142, RZ, RZ, 0x21 ;  /* 0x00000021ff8e7424 */ /* 0x000fe200078e00ff */
[----:B------:R-:W-:Y:S01]  /*43d0*/  UIADD3 UR59, UPT, UPT, UR43, -UR14, -UR45 ;  /* 0x8000000e2b3b7290 */ /* 0x000fe2000fffe82d */
[----:B------:R-:W-:Y:S02]  /*43e0*/  IMAD R138, R138, 0x40, R229 ;  /* 0x000000408a8a7824 */ /* 0x000fe400078e02e5 */
[----:B------:R-:W-:Y:S02]  /*43f0*/  IMAD.U32 R135, RZ, RZ, UR47 ;  /* 0x0000002fff877e24 */ /* 0x000fe4000f8e00ff */
[C---:B------:R-:W-:Y:S02]  /*4400*/  VIADD R137, R138.reuse, UR20 ;  /* 0x000000148a897c36 */ /* 0x040fe40008000000 */
[----:B------:R-:W-:Y:S02]  /*4410*/  VIADD R138, R138, UR59 ;  /* 0x0000003b8a8a7c36 */ /* 0x000fe40008000000 */
[----:B------:R-:W-:Y:S02]  /*4420*/  IMAD.MOV.U32 R136, RZ, RZ, 0x1 ;  /* 0x00000001ff887424 */ /* 0x000fe400078e00ff */
[----:B------:R-:W-:Y:S01]  /*4430*/  IMAD.MOV.U32 R134, RZ, RZ, 0x9 ;  /* 0x00000009ff867424 */ /* 0x000fe200078e00ff */
[----:B------:R-:W-:Y:S01]  /*4440*/  VIMNMX R144, PT, PT, RZ, R138, !PT ;  /* 0x0000008aff907248 */ /* 0x000fe20007fe0100 */
[----:B------:R-:W-:Y:S01]  /*4450*/  IMAD.MOV.U32 R132, RZ, RZ, 0x29 ;  /* 0x00000029ff847424 */ /* 0x000fe200078e00ff */
[C---:B------:R-:W-:Y:S02]  /*4460*/  VIADDMNMX R136, R137.reuse, R136, UR43, PT ;  /* 0x0000002b89887e46 */ /* 0x040fe4000b800188 */
        /* <DEDUP_REMOVED lines=146> */
.L_x_930:
[C---:B------:R-:W-:Y:S01]  /*4d90*/  FSETP.NEU.FTZ.AND P0, PT, R227.reuse, -INF , PT ;  /* 0xff800000e300780b */ /* 0x040fe20003f1d000 */
[----:B------:R-:W1:Y:S01]  /*4da0*/  S2R R160, SR_TID.X ;  /* 0x0000000000a07919 */ /* 0x000e620000002100 */
[C---:B------:R-:W-:Y:S01]  /*4db0*/  FSETP.NEU.FTZ.AND P1, PT, R228.reuse, -INF , PT ;  /* 0xff800000e400780b */ /* 0x040fe20003f3d000 */
[----:B------:R-:W-:Y:S01]  /*4dc0*/  FMUL.FTZ R148, R227, 1.4426950216293334961 ;  /* 0x3fb8aa3be3947820 */ /* 0x000fe20000410000 */
[----:B------:R-:W-:Y:S01]  /*4dd0*/  FMUL.FTZ R164, R228, 1.4426950216293334961 ;  /* 0x3fb8aa3be4a47820 */ /* 0x000fe20000410000 */
[----:B------:R-:W-:Y:S01]  /*4de0*/  FMUL.FTZ R137, R225, 1.4426950216293334961 ;  /* 0x3fb8aa3be1897820 */ /* 0x000fe20000410000 */
[----:B------:R-:W-:Y:S01]  /*4df0*/  IMAD.WIDE.U32 R134, R233, -0x2daee0ad, RZ ;  /* 0xd2511f53e9867825 */ /* 0x000fe200078e00ff */
[----:B------:R-:W-:Y:S02]  /*4e00*/  UISETP.GT.AND UP0, UPT, UR51, UR49, UPT ;  /* 0x000000313300728c */ /* 0x000fe4000bf04270 */
[----:B------:R-:W-:Y:S01]  /*4e10*/  FSEL R148, R148, RZ, P0 ;  /* 0x000000ff94947208 */ /* 0x000fe20000000000 */
[----:B------:R-:W-:Y:S01]  /*4e20*/  IMAD.U32 R132, RZ, RZ, UR47 ;  /* 0x0000002fff847e24 */ /* 0x000fe2000f8e00ff */
[----:B------:R-:W-:Y:S02]  /*4e30*/  FSETP.NEU.FTZ.AND P0, PT, R226, -INF , PT ;  /* 0xff800000e200780b */ /* 0x000fe40003f1d000 */
[----:B------:R-:W-:Y:S01]  /*4e40*/  FSEL R164, R164, RZ, P1 ;  /* 0x000000ffa4a47208 */ /* 0x000fe20000800000 */
[--C-:B------:R-:W-:Y:S01]  /*4e50*/  FFMA.FTZ R34, R34, UR16, -R148.reuse ;  /* 0x0000001022227c23 */ /* 0x100fe20008010894 */
[--C-:B------:R-:W-:Y:S01]  /*4e60*/  FFMA.FTZ R35, R35, UR16, -R148.reuse ;  /* 0x0000001023237c23 */ /* 0x100fe20008010894 */
[--C-:B------:R-:W-:Y:S01]  /*4e70*/  FFMA.FTZ R23, R23, UR16, -R148.reuse ;  /* 0x0000001017177c23 */ /* 0x100fe20008010894 */
[--C-:B------:R-:W-:Y:S01]  /*4e80*/  FFMA.FTZ R18, R18, UR16, -R148.reuse ;  /* 0x0000001012127c23 */ /* 0x100fe20008010894 */
[----:B------:R-:W-:Y:S01]  /*4e90*/  FFMA.FTZ R19, R19, UR16, -R148 ;  /* 0x0000001013137c23 */ /* 0x000fe20008010894 */
[--C-:B------:R-:W-:Y:S01]  /*4ea0*/  FFMA.FTZ R20, R20, UR16, -R164.reuse ;  /* 0x0000001014147c23 */ /* 0x100fe200080108a4 */
[--C-:B------:R-:W-:Y:S01]  /*4eb0*/  FFMA.FTZ R17, R17, UR16, -R164.reuse ;  /* 0x0000001011117c23 */ /* 0x100fe200080108a4 */
[----:B------:R-:W-:Y:S01]  /*4ec0*/  MUFU.EX2 R156, R35 ;  /* 0x00000023009c7308 */ /* 0x000fe20000000800 */
[--C-:B------:R-:W-:Y:S01]  /*4ed0*/  FFMA.FTZ R32, R32, UR16, -R164.reuse ;  /* 0x0000001020207c23 */ /* 0x100fe200080108a4 */
[--C-:B------:R-:W-:Y:S01]  /*4ee0*/  FFMA.FTZ R33, R33, UR16, -R164.reuse ;  /* 0x0000001021217c23 */ /* 0x100fe200080108a4 */
[----:B------:R-:W-:Y:S07]  /*4ef0*/  FFMA.FTZ R21, R21, UR16, -R164 ;  /* 0x0000001015157c23 */ /* 0x000fee00080108a4 */
[----:B------:R-:W-:Y:S01]  /*4f00*/  MUFU.EX2 R166, R20 ;  /* 0x0000001400a67308 */ /* 0x000fe20000000800 */
[--C-:B------:R-:W-:Y:S01]  /*4f10*/  FFMA.FTZ R22, R22, UR16, -R148.reuse ;  /* 0x0000001016167c23 */ /* 0x100fe20008010894 */
[--C-:B------:R-:W-:Y:S01]  /*4f20*/  FFMA.FTZ R7, R7, UR16, -R148.reuse ;  /* 0x0000001007077c23 */ /* 0x100fe20008010894 */
[----:B------:R-:W-:Y:S07]  /*4f30*/  FFMA.FTZ R148, R6, UR16, -R148 ;  /* 0x0000001006947c23 */ /* 0x000fee0008010894 */
[----:B------:R-:W-:Y:S01]  /*4f40*/  MUFU.EX2 R167, R17 ;  /* 0x0000001100a77308 */ /* 0x000fe20000000800 */
[--C-:B------:R-:W-:Y:S01]  /*4f50*/  FFMA.FTZ R16, R16, UR16, -R164.reuse ;  /* 0x0000001010107c23 */ /* 0x100fe200080108a4 */
[--C-:B------:R-:W-:Y:S01]  /*4f60*/  FFMA.FTZ R165, R4, UR16, -R164.reuse ;  /* 0x0000001004a57c23 */ /* 0x100fe200080108a4 */
[----:B------:R-:W-:Y:S01]  /*4f70*/  FFMA.FTZ R164, R5, UR16, -R164 ;  /* 0x0000001005a47c23 */ /* 0x000fe200080108a4 */
[--C-:B-1----:R-:W-:Y:S06]  /*4f80*/  SHF.R.U32.HI R133, RZ, 0x6, R160.reuse ;  /* 0x00000006ff857819 */ /* 0x102fec00000116a0 */
[----:B------:R-:W-:Y:S01]  /*4f90*/  MUFU.EX2 R168, R18 ;  /* 0x0000001200a87308 */ /* 0x000fe20000000800 */
[----:B------:R-:W-:Y:S01]  /*4fa0*/  SHF.R.U32.HI R136, RZ, 0x5, R160 ;  /* 0x00000005ff887819 */ /* 0x000fe200000116a0 */
[----:B------:R-:W-:Y:S02]  /*4fb0*/  IMAD.SHL.U32 R144, R160, 0x2, RZ ;  /* 0x00000002a0907824 */ /* 0x000fe400078e00ff */
[----:B------:R-:W-:Y:S01]  /*4fc0*/  IMAD R132, R132, 0x4, R133 ;  /* 0x0000000484847824 */ /* 0x000fe200078e0285 */
[----:B------:R-:W-:Y:S01]  /*4fd0*/  LOP3.LUT R136, R136, 0x1, RZ, 0xc0, !PT ;  /* 0x0000000188887812 */ /* 0x000fe200078ec0ff */
[----:B------:R-:W-:Y:S04]  /*4fe0*/  FMUL.FTZ R133, R226, 1.4426950216293334961 ;  /* 0x3fb8aa3be2857820 */ /* 0x000fe80000410000 */
[----:B------:R-:W-:Y:S01]  /*4ff0*/  MUFU.EX2 R163, R19 ;  /* 0x0000001300a37308 */ /* 0x000fe20000000800 */
[----:B------:R-:W-:Y:S01]  /*5000*/  IMAD.SHL.U32 R4, R160, 0x4, RZ ;  /* 0x00000004a0047824 */ /* 0x000fe200078e00ff */
[----:B------:R-:W-:Y:S02]  /*5010*/  LOP3.LUT R132, R132, UR63, R135, 0x96, !PT ;  /* 0x0000003f84847c12 */ /* 0x000fe4000f8e9687 */
[----:B------:R-:W-:Y:S06]  /*5020*/  FSEL R6, R133, RZ, P0 ;  /* 0x000000ff85067208 */ /* 0x000fec0000000000 */
[----:B------:R-:W1:Y:S01]  /*5030*/  MUFU.EX2 R162, R32 ;  /* 0x0000002000a27308 */ /* 0x000e620000000800 */
[----:B------:R-:W-:Y:S01]  /*5040*/  FSETP.NEU.FTZ.AND P0, PT, R225, -INF , PT ;  /* 0xff800000e100780b */ /* 0x000fe20003f1d000 */
[----:B------:R-:W-:Y:S02]  /*5050*/  IMAD.U32 R133, RZ, RZ, UR51 ;  /* 0x00000033ff857e24 */ /* 0x000fe4000f8e00ff */
[--C-:B------:R-:W-:Y:S01]  /*5060*/  FFMA.FTZ R28, R28, UR16, -R6.reuse ;  /* 0x000000101c1c7c23 */ /* 0x100fe20008010806 */
[----:B------:R-:W-:Y:S01]  /*5070*/  FSEL R137, R137, RZ, P0 ;  /* 0x000000ff89897208 */ /* 0x000fe20000000000 */
[--C-:B------:R-:W-:Y:S01]  /*5080*/  FFMA.FTZ R29, R29, UR16, -R6.reuse ;  /* 0x000000101d1d7c23 */ /* 0x100fe20008010806 */
[----:B------:R-:W-:Y:S01]  /*5090*/  LOP3.LUT P0, RZ, R160, 0x8, RZ, 0xc0, !PT ;  /* 0x00000008a0ff7812 */ /* 0x000fe2000780c0ff */
[--C-:B------:R-:W-:Y:S01]  /*50a0*/  FFMA.FTZ R12, R12, UR16, -R6.reuse ;  /* 0x000000100c0c7c23 */ /* 0x100fe20008010806 */
[--C-:B------:R-:W-:Y:S01]  /*50b0*/  FFMA.FTZ R13, R13, UR16, -R6.reuse ;  /* 0x000000100d0d7c23 */ /* 0x100fe20008010806 */
[--C-:B------:R-:W-:Y:S01]  /*50c0*/  FFMA.FTZ R8, R8, UR16, -R6.reuse ;  /* 0x0000001008087c23 */ /* 0x100fe20008010806 */
[--C-:B------:R-:W-:Y:S01]  /*50d0*/  FFMA.FTZ R9, R9, UR16, -R6.reuse ;  /* 0x0000001009097c23 */ /* 0x100fe20008010806 */
[--C-:B------:R-:W-:Y:S01]  /*50e0*/  FFMA.FTZ R24, R24, UR16, -R6.reuse ;  /* 0x0000001018187c23 */ /* 0x100fe20008010806 */
[----:B------:R-:W-:Y:S01]  /*50f0*/  FFMA.FTZ R25, R25, UR16, -R6 ;  /* 0x0000001019197c23 */ /* 0x000fe20008010806 */
[----:B------:R-:W-:Y:S02]  /*5100*/  IMAD.SHL.U32 R6, R160, 0x20, RZ ;  /* 0x00000020a0067824 */ /* 0x000fe400078e00ff */
[--C-:B------:R-:W-:Y:S01]  /*5110*/  FFMA.FTZ R30, R30, UR16, -R137.reuse ;  /* 0x000000101e1e7c23 */ /* 0x100fe20008010889 */
[--C-:B------:R-:W-:Y:S01]  /*5120*/  FFMA.FTZ R31, R31, UR16, -R137.reuse ;  /* 0x000000101f1f7c23 */ /* 0x100fe20008010889 */
[----:B------:R-:W-:Y:S01]  /*5130*/  MUFU.EX2 R149, R29 ;  /* 0x0000001d00957308 */ /* 0x000fe20000000800 */
[--C-:B------:R-:W-:Y:S01]  /*5140*/  FFMA.FTZ R11, R11, UR16, -R137.reuse ;  /* 0x000000100b0b7c23 */ /* 0x100fe20008010889 */
[C---:B------:R-:W-:Y:S01]  /*5150*/  LOP3.LUT R5, R6.reuse, 0xc0, RZ, 0xc0, !PT ;  /* 0x000000c006057812 */ /* 0x040fe200078ec0ff */
[----:B------:R-:W-:Y:S01]  /*5160*/  IMAD R133, R133, 0x4, R136 ;  /* 0x0000000485857824 */ /* 0x000fe200078e0288 */
[----:B------:R-:W-:Y:S06]  /*5170*/  LOP3.LUT R135, R6, 0x7400, RZ, 0xc0, !PT ;  /* 0x0000740006877812 */ /* 0x000fec00078ec0ff */
[----:B------:R-:W-:Y:S01]  /*5180*/  MUFU.EX2 R145, R30 ;  /* 0x0000001e00917308 */ /* 0x000fe20000000800 */
[----:B------:R-:W-:Y:S01]  /*5190*/  LOP3.LUT R4, R5, 0x18, R4, 0xf8, !PT ;  /* 0x0000001805047812 */ /* 0x000fe200078ef804 */
[----:B------:R-:W-:Y:S01]  /*51a0*/  IMAD.SHL.U32 R5, R160, 0x10, RZ ;  /* 0x00000010a0057824 */ /* 0x000fe200078e00ff */
[----:B------:R-:W-:Y:S01]  /*51b0*/  LOP3.LUT R6, R6, 0x120, RZ, 0xc0, !PT ;  /* 0x0000012006067812 */ /* 0x000fe200078ec0ff */
[----:B------:R-:W-:Y:S02]  /*51c0*/  VIADD R142, R133, 0x2 ;  /* 0x00000002858e7836 */ /* 0x000fe40000000000 */
[--C-:B------:R-:W-:Y:S01]  /*51d0*/  FFMA.FTZ R10, R10, UR16, -R137.reuse ;  /* 0x000000100a0a7c23 */ /* 0x100fe20008010889 */
[----:B------:R-:W-:Y:S01]  /*51e0*/  FFMA.FTZ R14, R14, UR16, -R137 ;  /* 0x000000100e0e7c23 */ /* 0x000fe20008010889 */
[----:B------:R-:W-:Y:S01]  /*51f0*/  LOP3.LUT R6, R6, 0x200, R5, 0xf8, !PT ;  /* 0x0000020006067812 */ /* 0x000fe200078ef805 */
[--C-:B------:R-:W-:Y:S01]  /*5200*/  FFMA.FTZ R27, R27, UR16, -R137.reuse ;  /* 0x000000101b1b7c23 */ /* 0x100fe20008010889 */
[--C-:B------:R-:W-:Y:S01]  /*5210*/  FFMA.FTZ R26, R26, UR16, -R137.reuse ;  /* 0x000000101a1a7c23 */ /* 0x100fe20008010889 */
[----:B------:R-:W-:Y:S01]  /*5220*/  FFMA.FTZ R169, R15, UR16, -R137 ;  /* 0x000000100fa97c23 */ /* 0x000fe20008010889 */
[----:B------:R-:W-:Y:S01]  /*5230*/  LOP3.LUT R15, R5, 0x1c0, RZ, 0xc0, !PT ;  /* 0x000001c0050f7812 */ /* 0x000fe200078ec0ff */
[----:B------:R-:W-:Y:S01]  /*5240*/  IMAD.WIDE.U32 R138, R133, -0x326172a9, RZ ;  /* 0xcd9e8d57858a7825 */ /* 0x000fe200078e00ff */
[----:B------:R-:W-:Y:S01]  /*5250*/  SHF.R.U32.HI R5, RZ, 0x1, R160 ;  /* 0x00000001ff057819 */ /* 0x000fe200000116a0 */
[----:B------:R-:W-:Y:S02]  /*5260*/  MUFU.EX2 R171, R13 ;  /* 0x0000000d00ab7308 */ /* 0x000fe40000000800 */
[----:B------:R-:W-:Y:S01]  /*5270*/  IMAD.WIDE.U32 R136, R132, -0x326172a9, RZ ;  /* 0xcd9e8d5784887825 */ /* 0x000fe200078e00ff */
[----:B------:R-:W-:Y:S07]  /*5280*/  LOP3.LUT R133, R231, UR62, R139, 0x96, !PT ;  /* 0x0000003ee7857c12 */ /* 0x000fee000f8e968b */
[----:B------:R-:W-:Y:S01]  /*5290*/  MUFU.EX2 R250, R12 ;  /* 0x0000000c00fa7308 */ /* 0x000fe20000000800 */
[----:B------:R-:W-:Y:S01]  /*52a0*/  IMAD.WIDE.U32 R142, R142, -0x326172a9, RZ ;  /* 0xcd9e8d578e8e7825 */ /* 0x000fe200078e00ff */
[----:B------:R-:W-:Y:S08]  /*52b0*/  LOP3.LUT R132, R138, UR58, R137, 0x96, !PT ;  /* 0x0000003a8a847c12 */ /* 0x000ff0000f8e9689 */
[----:B------:R-:W-:Y:S01]  /*52c0*/  MUFU.EX2 R249, R8 ;  /* 0x0000000800f97308 */ /* 0x000fe20000000800 */
[--C-:B------:R-:W-:Y:S01]  /*52d0*/  LOP3.LUT R138, R15, 0x38, R144.reuse, 0xf8, !PT ;  /* 0x000000380f8a7812 */ /* 0x100fe200078ef890 */
[----:B------:R-:W-:Y:S01]  /*52e0*/  IMAD.WIDE.U32 R146, R133, -0x2daee0ad, RZ ;  /* 0xd2511f5385927825 */ /* 0x000fe200078e00ff */
[----:B------:R-:W-:Y:S07]  /*52f0*/  LOP3.LUT R15, R231, UR62, R143, 0x96, !PT ;  /* 0x0000003ee70f7c12 */ /* 0x000fee000f8e968f */
[----:B------:R-:W-:Y:S01]  /*5300*/  MUFU.EX2 R252, R10 ;  /* 0x0000000a00fc7308 */ /* 0x000fe20000000800 */
[----:B------:R-:W-:Y:S01]  /*5310*/  LOP3.LUT R144, R135, 0x6, R144, 0xf8, !PT ;  /* 0x0000000687907812 */ /* 0x000fe200078ef890 */
[----:B------:R-:W-:Y:S01]  /*5320*/  IMAD.WIDE.U32 R132, R132, -0x2daee0ad, RZ ;  /* 0xd2511f5384847825 */ /* 0x000fe200078e00ff */
[----:B------:R-:W-:Y:S07]  /*5330*/  LOP3.LUT R135, R142, UR58, R137, 0x96, !PT ;  /* 0x0000003a8e877c12 */ /* 0x000fee000f8e9689 */
[----:B------:R-:W-:Y:S01]  /*5340*/  MUFU.EX2 R221, R11 ;  /* 0x0000000b00dd7308 */ /* 0x000fe20000000800 */
[----:B------:R-:W-:Y:S01]  /*5350*/  LOP3.LUT R137, R134, UR57, R147, 0x96, !PT ;  /* 0x0000003986897c12 */ /* 0x000fe2000f8e9693 */
[----:B------:R-:W-:Y:S01]  /*5360*/  IMAD.WIDE.U32 R140, R15, -0x2daee0ad, RZ ;  /* 0xd2511f530f8c7825 */ /* 0x000fe200078e00ff */
[----:B------:R-:W-:Y:S07]  /*5370*/  LOP3.LUT R142, R146, UR55, R133, 0x96, !PT ;  /* 0x00000037928e7c12 */ /* 0x000fee000f8e9685 */
[----:B------:R-:W-:Y:S01]  /*5380*/  MUFU.EX2 R247, R9 ;  /* 0x0000000900f77308 */ /* 0x000fe20000000800 */
[----:B------:R-:W-:Y:S01]  /*5390*/  LOP3.LUT R133, R138, 0x20, R5, 0x78, !PT ;  /* 0x000000208a857812 */ /* 0x000fe200078e7805 */
[----:B------:R-:W-:Y:S01]  /*53a0*/  IMAD.WIDE.U32 R138, R137, -0x326172a9, RZ ;  /* 0xcd9e8d57898a7825 */ /* 0x000fe200078e00ff */
[----:B------:R-:W-:Y:S07]  /*53b0*/  LOP3.LUT R15, R134, UR57, R141, 0x96, !PT ;  /* 0x00000039860f7c12 */ /* 0x000fee000f8e968d */
[----:B------:R-:W2:Y:S01]  /*53c0*/  MUFU.EX2 R157, R33 ;  /* 0x00000021009d7308 */ /* 0x000ea20000000800 */
[----:B------:R-:W-:Y:S01]  /*53d0*/  LOP3.LUT R5, R4, 0x8, R5, 0x78, !PT ;  /* 0x0000000804057812 */ /* 0x000fe200078e7805 */
[----:B------:R-:W-:Y:S01]  /*53e0*/  IMAD.WIDE.U32 R134, R135, -0x2daee0ad, RZ ;  /* 0xd2511f5387867825 */ /* 0x000fe200078e00ff */
[----:B------:R-:W-:Y:S07]  /*53f0*/  LOP3.LUT R144, R144, R133, RZ, 0xfc, !PT ;  /* 0x0000008590907212 */ /* 0x000fee00078efcff */
[----:B------:R-:W-:Y:S01]  /*5400*/  MUFU.EX2 R170, R16 ;  /* 0x0000001000aa7308 */ /* 0x000fe20000000800 */
[----:B------:R-:W-:Y:S01]  /*5410*/  LOP3.LUT R5, R6, R5, RZ, 0xfc, !PT ;  /* 0x0000000506057212 */ /* 0x000fe200078efcff */
[----:B------:R-:W-:Y:S01]  /*5420*/  IMAD.WIDE.U32 R142, R142, -0x326172a9, RZ ;  /* 0xcd9e8d578e8e7825 */ /* 0x000fe200078e00ff */
[----:B------:R-:W-:Y:S07]  /*5430*/  LOP3.LUT R140, R140, UR55, R135, 0x96, !PT ;  /* 0x000000378c8c7c12 */ /* 0x000fee000f8e9687 */
[----:B------:R-:W-:Y:S01]  /*5440*/  MUFU.EX2 R158, R22 ;  /* 0x00000016009e7308 */ /* 0x000fe20000000800 */
[----:B------:R-:W-:Y:S01]  /*5450*/  IMAD.WIDE.U32 R146, R15, -0x326172a9, RZ ;  /* 0xcd9e8d570f927825 */ /* 0x000fe200078e00ff */
[----:B------:R-:W-:Y:S08]  /*5460*/  LOP3.LUT R15, R136, UR56, R139, 0x96, !PT ;  /* 0x00000038880f7c12 */ /* 0x000ff0000f8e968b */
[----:B------:R-:W-:Y:S01]  /*5470*/  MUFU.EX2 R161, R7 ;  /* 0x0000000700a17308 */ /* 0x000fe20000000800 */
[----:B------:R-:W-:Y:S01]  /*5480*/  LOP3.LUT R138, R138, UR54, R143, 0x96, !PT ;  /* 0x000000368a8a7c12 */ /* 0x000fe2000f8e968f */
[----:B------:R-:W-:Y:S01]  /*5490*/  IMAD.WIDE.U32 R140, R140, -0x326172a9, RZ ;  /* 0xcd9e8d578c8c7825 */ /* 0x000fe200078e00ff */
[----:B------:R-:W-:Y:S07]  /*54a0*/  LOP3.LUT R4, R136, UR56, R147, 0x96, !PT ;  /* 0x0000003888047c12 */ /* 0x000fee000f8e9693 */
[----:B------:R-:W-:Y:S01]  /*54b0*/  MUFU.EX2 R165, R165 ;  /* 0x000000a500a57308 */ /* 0x000fe20000000800 */
[----:B------:R-:W-:Y:S01]  /*54c0*/  LEA R143, R144, UR4, 0x1 ;  /* 0x00000004908f7c11 */ /* 0x000fe2000f8e08ff */
[----:B------:R-:W-:Y:S01]  /*54d0*/  IMAD.WIDE.U32 R136, R15, -0x2daee0ad, RZ ;  /* 0xd2511f530f887825 */ /* 0x000fe200078e00ff */
[----:B------:R-:W-:Y:S07]  /*54e0*/  LOP3.LUT R146, R146, UR54, R141, 0x96, !PT ;  /* 0x0000003692927c12 */ /* 0x000fee000f8e968d */
[----:B------:R-:W-:Y:S01]  /*54f0*/  MUFU.EX2 R248, R14 ;  /* 0x0000000e00f87308 */ /* 0x000fe20000000800 */
[----:B------:R-:W-:Y:S01]  /*5500*/  IMAD.WIDE.U32 R138, R138, -0x2daee0ad, RZ ;  /* 0xd2511f538a8a7825 */ /* 0x000fe200078e00ff */
[----:B------:R-:W-:Y:S08]  /*5510*/  LOP3.LUT R132, R132, UR53, R137, 0x96, !PT ;  /* 0x0000003584847c12 */ /* 0x000ff0000f8e9689 */
        /* <DEDUP_REMOVED lines=13> */
[C---:B------:R-:W-:Y:S01]  /*55f0*/  VIADD R132, R143.reuse, 0x13000 ;  /* 0x000130008f847836 */ /* 0x040fe20000000000 */
[----:B------:R-:W-:Y:S01]  /*5600*/  LOP3.LUT R4, R152, UR33, R137, 0x96, !PT ;  /* 0x0000002198047c12 */ /* 0x000fe2000f8e9689 */
[----:B------:R-:W-:Y:S02]  /*5610*/  VIADD R15, R143, 0x13020 ;  /* 0x000130208f0f7836 */ /* 0x000fe40000000000 */
[----:B------:R-:W-:Y:S02]  /*5620*/  @P0 VIADD R15, R132, 0xffffffe0 ;  /* 0xffffffe0840f0836 */ /* 0x000fe40000000000 */
[----:B------:R-:W-:Y:S04]  /*5630*/  IMAD.WIDE.U32 R152, R134, -0x326172a9, RZ ;  /* 0xcd9e8d5786987825 */ /* 0x000fe800078e00ff */
[----:B------:R-:W-:Y:S01]  /*5640*/  IMAD.WIDE.U32 R132, R133, -0x326172a9, RZ ;  /* 0xcd9e8d5785847825 */ /* 0x000fe200078e00ff */
[----:B------:R-:W-:Y:S02]  /*5650*/  LOP3.LUT R134, R140, UR50, R153, 0x96, !PT ;  /* 0x000000328c867c12 */ /* 0x000fe4000f8e9699 */
[----:B------:R-:W-:Y:S01]  /*5660*/  MUFU.EX2 R153, R34 ;  /* 0x0000002200997308 */ /* 0x000fe20000000800 */
[----:B------:R-:W-:Y:S01]  /*5670*/  IMAD.WIDE.U32 R154, R6, -0x2daee0ad, RZ ;  /* 0xd2511f53069a7825 */ /* 0x000fe200078e00ff */
[----:B------:R-:W-:Y:S08]  /*5680*/  LOP3.LUT R140, R152, UR33, R133, 0x96, !PT ;  /* 0x00000021988c7c12 */ /* 0x000ff0000f8e9685 */
[----:B------:R-:W-:Y:S01]  /*5690*/  MUFU.EX2 R152, R28 ;  /* 0x0000001c00987308 */ /* 0x000fe20000000800 */
[----:B------:R-:W-:Y:S01]  /*56a0*/  IMAD.WIDE.U32 R150, R4, -0x2daee0ad, RZ ;  /* 0xd2511f5304967825 */ /* 0x000fe200078e00ff */
[----:B------:R-:W-:Y:S08]  /*56b0*/  LOP3.LUT R133, R138, UR29, R155, 0x96, !PT ;  /* 0x0000001d8a857c12 */ /* 0x000ff0000f8e969b */
[----:B------:R-:W3:Y:S01]  /*56c0*/  MUFU.EX2 R155, R23 ;  /* 0x00000017009b7308 */ /* 0x000ee20000000800 */
[----:B------:R-:W-:Y:S01]  /*56d0*/  IMAD.WIDE.U32 R140, R140, -0x2daee0ad, RZ ;  /* 0xd2511f538c8c7825 */ /* 0x000fe200078e00ff */
[C---:B------:R-:W-:Y:S02]  /*56e0*/  PRMT R138, R150.reuse, 0x7770, RZ ;  /* 0x00007770968a7816 */ /* 0x040fe400000000ff */
[----:B------:R-:W-:Y:S01]  /*56f0*/  PRMT R137, R150, 0x7771, RZ ;  /* 0x0000777196897816 */ /* 0x000fe200000000ff */
[----:B------:R-:W-:Y:S01]  /*5700*/  IMAD.MOV.U32 R142, RZ, RZ, 0x10 ;  /* 0x00000010ff8e7424 */ /* 0x000fe200078e00ff */
[----:B------:R-:W-:Y:S01]  /*5710*/  ISETP.LE.U32.AND P4, PT, R138, UR15, PT ;  /* 0x0000000f8a007c0c */ /* 0x000fe2000bf83070 */
[----:B------:R-:W-:Y:S01]  /*5720*/  IMAD.WIDE.U32 R138, R134, -0x2daee0ad, RZ ;  /* 0xd2511f53868a7825 */ /* 0x000fe200078e00ff */
[----:B------:R-:W-:Y:S02]  /*5730*/  PRMT R4, R150, 0x7773, RZ ;  /* 0x0000777396047816 */ /* 0x000fe400000000ff */
[----:B------:R-:W-:Y:S02]  /*5740*/  ISETP.GT.U32.AND P2, PT, R137, UR15, PT ;  /* 0x0000000f89007c0c */ /* 0x000fe4000bf44070 */
[----:B------:R-:W-:Y:S02]  /*5750*/  LOP3.LUT R6, R154, UR22, R151, 0x96, !PT ;  /* 0x000000169a067c12 */ /* 0x000fe4000f8e9697 */
[----:B------:R-:W-:Y:S01]  /*5760*/  ISETP.GT.U32.AND P3, PT, R4, UR15, PT ;  /* 0x0000000f04007c0c */ /* 0x000fe2000bf64070 */
[----:B------:R-:W4:Y:S01]  /*5770*/  MUFU.EX2 R154, R24 ;  /* 0x00000018009a7308 */ /* 0x000f220000000800 */
[----:B------:R-:W-:Y:S02]  /*5780*/  LOP3.LUT R4, R138, UR22, R141, 0x96, !PT ;  /* 0x000000168a047c12 */ /* 0x000fe4000f8e968d */
[----:B------:R-:W-:Y:S01]  /*5790*/  LOP3.LUT R138, R6, 0xff, RZ, 0xc0, !PT ;  /* 0x000000ff068a7812 */ /* 0x000fe200078ec0ff */
[----:B-1----:R-:W-:Y:S01]  /*57a0*/  @!P4 FADD.FTZ R162, -R162, -RZ ;  /* 0x800000ffa2a2c221 */ /* 0x002fe20000010100 */
[----:B------:R-:W-:Y:S05]  /*57b0*/  SHF.R.U32.HI R137, RZ, 0x18, R6 ;  /* 0x00000018ff897819 */ /* 0x000fea0000011606 */
[----:B------:R-:W-:Y:S01]  /*57c0*/  MUFU.EX2 R151, R25 ;  /* 0x0000001900977308 */ /* 0x000fe20000000800 */
[----:B------:R-:W-:Y:S01]  /*57d0*/  PRMT R135, R150, 0x7772, RZ ;  /* 0x0000777296877816 */ /* 0x000fe200000000ff */
[----:B--2---:R-:W-:Y:S01]  /*57e0*/  @P2 FADD.FTZ R157, -R157, -RZ ;  /* 0x800000ff9d9d2221 */ /* 0x004fe20000010100 */
[----:B------:R-:W-:Y:S07]  /*57f0*/  LOP3.LUT R32, R146, UR29, R139, 0x96, !PT ;  /* 0x0000001d92207c12 */ /* 0x000fee000f8e968b */
[----:B------:R-:W-:Y:S01]  /*5800*/  MUFU.EX2 R150, R26 ;  /* 0x0000001a00967308 */ /* 0x000fe20000000800 */
[----:B------:R-:W-:Y:S01]  /*5810*/  ISETP.LE.U32.AND P5, PT, R138, UR15, PT ;  /* 0x0000000f8a007c0c */ /* 0x000fe2000bfa3070 */
[----:B------:R-:W-:Y:S01]  /*5820*/  IMAD.WIDE.U32 R138, R133, -0x326172a9, RZ ;  /* 0xcd9e8d57858a7825 */ /* 0x000fe200078e00ff */
[----:B------:R-:W-:Y:S07]  /*5830*/  ISETP.LE.U32.AND P1, PT, R137, UR15, PT ;  /* 0x0000000f89007c0c */ /* 0x000fee000bf23070 */
[----:B------:R-:W1:Y:S01]  /*5840*/  MUFU.EX2 R146, R31 ;  /* 0x0000001f00927308 */ /* 0x000e620000000800 */
[----:B------:R-:W-:Y:S01]  /*5850*/  ISETP.GT.U32.AND P6, PT, R135, UR15, PT ;  /* 0x0000000f87007c0c */ /* 0x000fe2000bfc4070 */
[----:B------:R-:W-:Y:S01]  /*5860*/  @P3 FADD.FTZ R156, -R156, -RZ ;  /* 0x800000ff9c9c3221 */ /* 0x000fe20000010100 */
[C---:B------:R-:W-:Y:S02]  /*5870*/  PRMT R134, R140.reuse, 0x7771, RZ ;  /* 0x000077718c867816 */ /* 0x040fe400000000ff */
[----:B------:R-:W-:Y:S02]  /*5880*/  PRMT R135, R140, 0x7770, RZ ;  /* 0x000077708c877816 */ /* 0x000fe400000000ff */
[----:B------:R-:W-:Y:S02]  /*5890*/  ISETP.GT.U32.AND P2, PT, R134, UR15, PT ;  /* 0x0000000f86007c0c */ /* 0x000fe4000bf44070 */
[----:B------:R-:W-:Y:S01]  /*58a0*/  ISETP.LE.U32.AND P4, PT, R135, UR15, PT ;  /* 0x0000000f87007c0c */ /* 0x000fe2000bf83070 */
[----:B------:R-:W-:Y:S01]  /*58b0*/  @!P5 FADD.FTZ R166, -R166, -RZ ;  /* 0x800000ffa6a6d221 */ /* 0x000fe20000010100 */
[C---:B------:R-:W-:Y:S01]  /*58c0*/  PRMT R134, R138.reuse, 0x7770, RZ ;  /* 0x000077708a867816 */ /* 0x040fe200000000ff */
[----:B---3--:R-:W-:Y:S01]  /*58d0*/  @!P1 FADD.FTZ R155, -R155, -RZ ;  /* 0x800000ff9b9b9221 */ /* 0x008fe20000010100 */
[----:B------:R-:W-:Y:S01]  /*58e0*/  PRMT R133, R138, 0x7771, RZ ;  /* 0x000077718a857816 */ /* 0x000fe200000000ff */
[----:B------:R-:W-:Y:S01]  /*58f0*/  @P6 FADD.FTZ R153, -R153, -RZ ;  /* 0x800000ff99996221 */ /* 0x000fe20000010100 */
[----:B------:R-:W-:Y:S02]  /*5900*/  ISETP.LE.U32.AND P3, PT, R134, UR15, PT ;  /* 0x0000000f86007c0c */ /* 0x000fe4000bf63070 */
[----:B------:R-:W-:Y:S02]  /*5910*/  ISETP.GT.U32.AND P1, PT, R133, UR15, PT ;  /* 0x0000000f85007c0c */ /* 0x000fe4000bf24070 */
[----:B------:R-:W-:Y:S01]  /*5920*/  PRMT R35, R138, 0x7772, RZ ;  /* 0x000077728a237816 */ /* 0x000fe200000000ff */
[----:B------:R-:W-:Y:S01]  /*5930*/  @P2 FADD.FTZ R149, -R149, -RZ ;  /* 0x800000ff95952221 */ /* 0x000fe20000010100 */
[----:B------:R-:W-:Y:S01]  /*5940*/  PRMT R16, R6, 0x7632, R16 ;  /* 0x0000763206107816 */ /* 0x000fe20000000010 */
[----:B------:R-:W-:Y:S01]  /*5950*/  @!P4 FADD.FTZ R152, -R152, -RZ ;  /* 0x800000ff9898c221 */ /* 0x000fe20000010100 */
[----:B------:R-:W-:Y:S02]  /*5960*/  ISETP.GT.U32.AND P4, PT, R35, UR15, PT ;  /* 0x0000000f23007c0c */ /* 0x000fe4000bf84070 */
[----:B------:R-:W-:Y:S02]  /*5970*/  LOP3.LUT R16, R16, 0xff, RZ, 0xc0, !PT ;  /* 0x000000ff10107812 */ /* 0x000fe400078ec0ff */
[----:B------:R-:W-:Y:S01]  /*5980*/  PRMT R23, R138, 0x7773, RZ ;  /* 0x000077738a177816 */ /* 0x000fe200000000ff */
[----:B------:R-:W-:Y:S01]  /*5990*/  @!P3 FADD.FTZ R170, -R170, -RZ ;  /* 0x800000ffaaaab221 */ /* 0x000fe20000010100 */
[----:B------:R-:W-:Y:S01]  /*59a0*/  ISETP.LE.U32.AND P3, PT, R16, UR15, PT ;  /* 0x0000000f10007c0c */ /* 0x000fe2000bf63070 */
[----:B------:R-:W-:Y:S01]  /*59b0*/  @P1 FADD.FTZ R167, -R167, -RZ ;  /* 0x800000ffa7a71221 */ /* 0x000fe20000010100 */
[----:B------:R-:W-:Y:S02]  /*59c0*/  ISETP.GT.U32.AND P2, PT, R23, UR15, PT ;  /* 0x0000000f17007c0c */ /* 0x000fe4000bf44070 */
[----:B------:R-:W-:Y:S02]  /*59d0*/  LOP3.LUT R16, R4, 0xff, RZ, 0xc0, !PT ;  /* 0x000000ff04107812 */ /* 0x000fe400078ec0ff */
[----:B------:R-:W-:Y:S01]  /*59e0*/  LOP3.LUT R20, R136, UR23, R139, 0x96, !PT ;  /* 0x0000001788147c12 */ /* 0x000fe2000f8e968b */
[----:B------:R-:W-:Y:S01]  /*59f0*/  @P4 FADD.FTZ R168, -R168, -RZ ;  /* 0x800000ffa8a84221 */ /* 0x000fe20000010100 */
[----:B------:R-:W-:Y:S02]  /*5a00*/  PRMT R33, R140, 0x7773, RZ ;  /* 0x000077738c217816 */ /* 0x000fe400000000ff */
[----:B------:R-:W-:Y:S02]  /*5a10*/  ISETP.LE.U32.AND P1, PT, R16, UR15, PT ;  /* 0x0000000f10007c0c */ /* 0x000fe4000bf23070 */
[----:B------:R-:W-:Y:S01]  /*5a20*/  SHF.R.U32.HI R16, RZ, 0x18, R20 ;  /* 0x00000018ff107819 */ /* 0x000fe20000011614 */
[----:B------:R-:W-:Y:S01]  /*5a30*/  @!P3 FADD.FTZ R158, -R158, -RZ ;  /* 0x800000ff9e9eb221 */ /* 0x000fe20000010100 */
[----:B------:R-:W-:Y:S01]  /*5a40*/  ISETP.GT.U32.AND P5, PT, R33, UR15, PT ;  /* 0x0000000f21007c0c */ /* 0x000fe2000bfa4070 */
[----:B------:R-:W-:Y:S01]  /*5a50*/  IMAD.WIDE.U32 R32, R32, -0x326172a9, RZ ;  /* 0xcd9e8d5720207825 */ /* 0x000fe200078e00ff */
[----:B------:R-:W-:Y:S02]  /*5a60*/  ISETP.LE.U32.AND P4, PT, R16, UR15, PT ;  /* 0x0000000f10007c0c */ /* 0x000fe4000bf83070 */
[----:B------:R-:W-:Y:S01]  /*5a70*/  LOP3.LUT R22, R20, 0xff, RZ, 0xc0, !PT ;  /* 0x000000ff14167812 */ /* 0x000fe200078ec0ff */
[----:B------:R-:W-:Y:S01]  /*5a80*/  @P2 FADD.FTZ R163, -R163, -RZ ;  /* 0x800000ffa3a32221 */ /* 0x000fe20000010100 */
[----:B------:R-:W-:Y:S02]  /*5a90*/  PRMT R18, R32, 0x7771, RZ ;  /* 0x0000777120127816 */ /* 0x000fe400000000ff */
[----:B------:R-:W-:Y:S01]  /*5aa0*/  ISETP.LE.U32.AND P2, PT, R22, UR15, PT ;  /* 0x0000000f16007c0c */ /* 0x000fe2000bf43070 */
[----:B----4-:R-:W-:Y:S01]  /*5ab0*/  @!P1 FADD.FTZ R154, -R154, -RZ ;  /* 0x800000ff9a9a9221 */ /* 0x010fe20000010100 */
[----:B------:R-:W-:Y:S02]  /*5ac0*/  ISETP.GT.U32.AND P1, PT, R18, UR15, PT ;  /* 0x0000000f12007c0c */ /* 0x000fe4000bf24070 */
[----:B------:R-:W-:Y:S01]  /*5ad0*/  PRMT R17, R32, 0x7772, RZ ;  /* 0x0000777220117816 */ /* 0x000fe200000000ff */
[----:B-1----:R-:W-:Y:S01]  /*5ae0*/  @P5 FADD.FTZ R146, -R146, -RZ ;  /* 0x800000ff92925221 */ /* 0x002fe20000010100 */
[----:B------:R-:W-:Y:S01]  /*5af0*/  LOP3.LUT R6, R6, 0xffff, RZ, 0xc0, !PT ;  /* 0x0000ffff06067812 */ /* 0x000fe200078ec0ff */
[----:B------:R-:W-:Y:S01]  /*5b00*/  @!P4 FADD.FTZ R161, -R161, -RZ ;  /* 0x800000ffa1a1c221 */ /* 0x000fe20000010100 */
[C---:B------:R-:W-:Y:S02]  /*5b10*/  PRMT R19, R32.reuse, 0x7770, RZ ;  /* 0x0000777020137816 */ /* 0x040fe400000000ff */
[----:B------:R-:W-:Y:S02]  /*5b20*/  ISETP.GT.U32.AND P4, PT, R17, UR15, PT ;  /* 0x0000000f11007c0c */ /* 0x000fe4000bf84070 */
[--C-:B------:R-:W-:Y:S01]  /*5b30*/  SHF.R.U32.HI R7, RZ, 0x8, R6.reuse ;  /* 0x00000008ff077819 */ /* 0x100fe20000011606 */
[----:B------:R-:W-:Y:S01]  /*5b40*/  @!P2 FADD.FTZ R165, -R165, -RZ ;  /* 0x800000ffa5a5a221 */ /* 0x000fe20000010100 */
[----:B------:R-:W-:Y:S01]  /*5b50*/  PRMT R16, R32, 0x7773, RZ ;  /* 0x0000777320107816 */ /* 0x000fe200000000ff */
[----:B------:R-:W-:Y:S01]  /*5b60*/  @P1 FADD.FTZ R171, -R171, -RZ ;  /* 0x800000ffabab1221 */ /* 0x000fe20000010100 */
[----:B------:R-:W-:Y:S02]  /*5b70*/  ISETP.LE.U32.AND P3, PT, R19, UR15, PT ;  /* 0x0000000f13007c0c */ /* 0x000fe4000bf63070 */
[----:B------:R-:W-:Y:S02]  /*5b80*/  PRMT R6, R20, 0x7632, R6 ;  /* 0x0000763214067816 */ /* 0x000fe40000000006 */
[----:B------:R-:W-:Y:S02]  /*5b90*/  ISETP.GT.U32.AND P2, PT, R16, UR15, PT ;  /* 0x0000000f10007c0c */ /* 0x000fe4000bf44070 */
[----:B------:R-:W-:Y:S01]  /*5ba0*/  LOP3.LUT R6, R6, 0xff, RZ, 0xc0, !PT ;  /* 0x000000ff06067812 */ /* 0x000fe200078ec0ff */
[----:B------:R-:W-:Y:S01]  /*5bb0*/  @P4 FADD.FTZ R248, -R248, -RZ ;  /* 0x800000fff8f84221 */ /* 0x000fe20000010100 */
[----:B------:R-:W-:Y:S02]  /*5bc0*/  LOP3.LUT R132, R132, UR23, R33, 0x96, !PT ;  /* 0x0000001784847c12 */ /* 0x000fe4000f8e9621 */
[----:B------:R-:W-:Y:S02]  /*5bd0*/  ISETP.LE.U32.AND P1, PT, R6, UR15, PT ;  /* 0x0000000f06007c0c */ /* 0x000fe4000bf23070 */
[----:B------:R-:W-:Y:S01]  /*5be0*/  LOP3.LUT R6, R132, 0xff, RZ, 0xc0, !PT ;  /* 0x000000ff84067812 */ /* 0x000fe200078ec0ff */
[----:B------:R-:W-:Y:S01]  /*5bf0*/  @!P3 FADD.FTZ R250, -R250, -RZ ;  /* 0x800000fffafab221 */ /* 0x000fe20000010100 */
[----:B------:R-:W-:Y:S02]  /*5c00*/  LOP3.LUT R7, R7, 0xffff, RZ, 0xc0, !PT ;  /* 0x0000ffff07077812 */ /* 0x000fe400078ec0ff */
[----:B------:R-:W-:Y:S01]  /*5c10*/  ISETP.LE.U32.AND P4, PT, R6, UR15, PT ;  /* 0x0000000f06007c0c */ /* 0x000fe2000bf83070 */
[----:B------:R-:W-:Y:S01]  /*5c20*/  @P2 FADD.FTZ R169, -R169, -RZ ;  /* 0x800000ffa9a92221 */ /* 0x000fe20000010100 */
[----:B------:R-:W-:Y:S02]  /*5c30*/  ISETP.LE.U32.AND P3, PT, R7, UR15, PT ;  /* 0x0000000f07007c0c */ /* 0x000fe4000bf63070 */
[----:B------:R-:W-:Y:S02]  /*5c40*/  SHF.R.U32.HI R6, RZ, 0x18, R132 ;  /* 0x00000018ff067819 */ /* 0x000fe40000011684 */
[----:B------:R-:W-:Y:S01]  /*5c50*/  LOP3.LUT R20, R20, 0xffff, RZ, 0xc0, !PT ;  /* 0x0000ffff14147812 */ /* 0x000fe200078ec0ff */
[----:B------:R-:W-:Y:S01]  /*5c60*/  @!P1 FADD.FTZ R148, -R148, -RZ ;  /* 0x800000ff94949221 */ /* 0x000fe20000010100 */
[----:B------:R-:W-:Y:S02]  /*5c70*/  ISETP.LE.U32.AND P2, PT, R6, UR15, PT ;  /* 0x0000000f06007c0c */ /* 0x000fe4000bf43070 */
[C---:B------:R-:W-:Y:S02]  /*5c80*/  PRMT R6, R132.reuse, 0x7632, R6 ;  /* 0x0000763284067816 */ /* 0x040fe40000000006 */
[----:B------:R-:W-:Y:S01]  /*5c90*/  SHF.R.U32.HI R20, RZ, 0x8, R20 ;  /* 0x00000008ff147819 */ /* 0x000fe20000011614 */
[----:B------:R-:W-:Y:S01]  /*5ca0*/  @!P4 FADD.FTZ R249, -R249, -RZ ;  /* 0x800000fff9f9c221 */ /* 0x000fe20000010100 */
[----:B------:R-:W-:Y:S01]  /*5cb0*/  LOP3.LUT R132, R132, 0xffff, RZ, 0xc0, !PT ;  /* 0x0000ffff84847812 */ /* 0x000fe200078ec0ff */
[----:B------:R-:W-:Y:S01]  /*5cc0*/  @!P3 FADD.FTZ R159, -R159, -RZ ;  /* 0x800000ff9f9fb221 */ /* 0x000fe20000010100 */
[----:B------:R-:W-:Y:S02]  /*5cd0*/  LOP3.LUT R6, R6, 0xff, RZ, 0xc0, !PT ;  /* 0x000000ff06067812 */ /* 0x000fe400078ec0ff */
[----:B------:R-:W-:Y:S02]  /*5ce0*/  LOP3.LUT R20, R20, 0xffff, RZ, 0xc0, !PT ;  /* 0x0000ffff14147812 */ /* 0x000fe400078ec0ff */
[----:B------:R-:W-:Y:S01]  /*5cf0*/  SHF.R.U32.HI R132, RZ, 0x8, R132 ;  /* 0x00000008ff847819 */ /* 0x000fe20000011684 */
[----:B------:R-:W-:Y:S01]  /*5d00*/  @!P2 FADD.FTZ R221, -R221, -RZ ;  /* 0x800000ffdddda221 */ /* 0x000fe20000010100 */
[----:B------:R-:W-:Y:S02]  /*5d10*/  ISETP.LE.U32.AND P1, PT, R6, UR15, PT ;  /* 0x0000000f06007c0c */ /* 0x000fe4000bf23070 */
[----:B------:R-:W-:Y:S02]  /*5d20*/  ISETP.LE.U32.AND P3, PT, R20, UR15, PT ;  /* 0x0000000f14007c0c */ /* 0x000fe4000bf63070 */
[----:B------:R-:W-:Y:S02]  /*5d30*/  LOP3.LUT R6, R132, 0xffff, RZ, 0xc0, !PT ;  /* 0x0000ffff84067812 */ /* 0x000fe400078ec0ff */
[----:B------:R-:W-:Y:S02]  /*5d40*/  F2FP.RELU.F16.F32.PACK_AB R8, R161, R148 ;  /* 0x00000094a108723e */ /* 0x000fe400000008ff */
[----:B------:R-:W-:Y:S02]  /*5d50*/  ISETP.LE.U32.AND P4, PT, R6, UR15, PT ;  /* 0x0000000f06007c0c */ /* 0x000fe4000bf83070 */
[----:B------:R-:W-:Y:S01]  /*5d60*/  SHF.R.U32.HI R6, RZ, 0x18, R4 ;  /* 0x00000018ff067819 */ /* 0x000fe20000011604 */
[----:B------:R1:W-:Y:S01]  /*5d70*/  STS [R143+0x13400], R8 ;  /* 0x013400088f007388 */ /* 0x0003e20000000800 */
[----:B------:R-:W-:Y:S01]  /*5d80*/  PRMT R7, R4, 0x7632, R7 ;  /* 0x0000763204077816 */ /* 0x000fe20000000007 */
[----:B------:R-:W-:Y:S01]  /*5d90*/  @!P1 FADD.FTZ R252, -R252, -RZ ;  /* 0x800000fffcfc9221 */ /* 0x000fe20000010100 */
[----:B------:R-:W-:Y:S01]  /*5da0*/  LOP3.LUT R4, R4, 0xffff, RZ, 0xc0, !PT ;  /* 0x0000ffff04047812 */ /* 0x000fe200078ec0ff */
[----:B------:R-:W-:Y:S01]  /*5db0*/  @!P3 FADD.FTZ R164, -R164, -RZ ;  /* 0x800000ffa4a4b221 */ /* 0x000fe20000010100 */
[----:B------:R-:W-:Y:S02]  /*5dc0*/  LOP3.LUT P1, RZ, R160, 0x4, RZ, 0xc0, !PT ;  /* 0x00000004a0ff7812 */ /* 0x000fe4000782c0ff */
[----:B------:R-:W-:Y:S02]  /*5dd0*/  SHF.R.U32.HI R4, RZ, 0x8, R4 ;  /* 0x00000008ff047819 */ /* 0x000fe40000011604 */
[----:B------:R-:W-:Y:S01]  /*5de0*/  LOP3.LUT R7, R7, 0xff, RZ, 0xc0, !PT ;  /* 0x000000ff07077812 */ /* 0x000fe200078ec0ff */
[----:B------:R-:W-:Y:S01]  /*5df0*/  @!P4 FADD.FTZ R247, -R247, -RZ ;  /* 0x800000fff7f7c221 */ /* 0x000fe20000010100 */
[----:B------:R-:W-:Y:S02]  /*5e00*/  ISETP.LE.U32.AND P2, PT, R6, UR15, PT ;  /* 0x0000000f06007c0c */ /* 0x000fe4000bf43070 */
[----:B------:R-:W-:Y:S02]  /*5e10*/  LOP3.LUT R4, R4, 0xffff, RZ, 0xc0, !PT ;  /* 0x0000ffff04047812 */ /* 0x000fe400078ec0ff */
[----:B------:R-:W-:Y:S02]  /*5e20*/  SEL R142, R142, 0xfffffff0, !P1 ;  /* 0xfffffff08e8e7807 */ /* 0x000fe40004800000 */
[----:B------:R-:W-:Y:S02]  /*5e30*/  F2FP.RELU.F16.F32.PACK_AB R6, R164, R165 ;  /* 0x000000a5a406723e */ /* 0x000fe400000008ff */
[----:B------:R-:W-:Y:S01]  /*5e40*/  ISETP.LE.U32.AND P3, PT, R7, UR15, PT ;  /* 0x0000000f07007c0c */ /* 0x000fe2000bf63070 */
[----:B------:R-:W-:Y:S01]  /*5e50*/  IMAD.IADD R16, R142, 0x1, R15 ;  /* 0x000000018e107824 */ /* 0x000fe200078e020f */
[----:B------:R-:W-:Y:S01]  /*5e60*/  ISETP.LE.U32.AND P4, PT, R4, UR15, PT ;  /* 0x0000000f04007c0c */ /* 0x000fe2000bf83070 */
[----:B------:R-:W-:Y:S01]  /*5e70*/  IMAD.IADD R4, R142, 0x1, R143 ;  /* 0x000000018e047824 */ /* 0x000fe200078e028f */
[----:B------:R-:W-:Y:S01]  /*5e80*/  F2FP.RELU.F16.F32.PACK_AB R7, R167, R170 ;  /* 0x000000aaa707723e */ /* 0x000fe200000008ff */
[----:B------:R2:W-:Y:S01]  /*5e90*/  STS [R143+0x13000], R6 ;  /* 0x013000068f007388 */ /* 0x0005e20000000800 */
[----:B------:R-:W-:Y:S01]  /*5ea0*/  F2FP.RELU.F16.F32.PACK_AB R13, R163, R168 ;  /* 0x000000a8a30d723e */ /* 0x000fe200000008ff */
[----:B------:R-:W-:Y:S01]  /*5eb0*/  @!P2 FADD.FTZ R147, -R147, -RZ ;  /* 0x800000ff9393a221 */ /* 0x000fe20000010100 */
[----:B------:R-:W-:Y:S01]  /*5ec0*/  F2FP.RELU.F16.F32.PACK_AB R12, R247, R249 ;  /* 0x000000f9f70c723e */ /* 0x000fe200000008ff */
[----:B------:R3:W-:Y:S01]  /*5ed0*/  STS [R4+0x13000], R7 ;  /* 0x0130000704007388 */ /* 0x0007e20000000800 */
[----:B------:R-:W-:Y:S02]  /*5ee0*/  F2FP.RELU.F16.F32.PACK_AB R10, R221, R252 ;  /* 0x000000fcdd0a723e */ /* 0x000fe400000008ff */
[----:B------:R-:W-:Y:S01]  /*5ef0*/  F2FP.RELU.F16.F32.PACK_AB R11, R171, R250 ;  /* 0x000000faab0b723e */ /* 0x000fe200000008ff */
[----:B------:R4:W-:Y:S01]  /*5f00*/  STS [R4+0x13400], R13 ;  /* 0x0134000d04007388 */ /* 0x0009e20000000800 */
[----:B------:R-:W-:Y:S01]  /*5f10*/  F2FP.RELU.F16.F32.PACK_AB R9, R169, R248 ;  /* 0x000000f8a909723e */ /* 0x000fe200000008ff */
[----:B------:R-:W-:Y:S01]  /*5f20*/  @!P4 FADD.FTZ R151, -R151, -RZ ;  /* 0x800000ff9797c221 */ /* 0x000fe20000010100 */
[----:B-1----:R-:W-:Y:S01]  /*5f30*/  F2FP.RELU.F16.F32.PACK_AB R8, R159, R166 ;  /* 0x000000a69f08723e */ /* 0x002fe200000008ff */
[----:B------:R-:W-:Y:S01]  /*5f40*/  STS [R143+0x14000], R12 ;  /* 0x0140000c8f007388 */ /* 0x000fe20000000800 */
[----:B------:R-:W-:Y:S01]  /*5f50*/  PRMT R34, R140, 0x7772, RZ ;  /* 0x000077728c227816 */ /* 0x000fe200000000ff */
[----:B------:R-:W-:Y:S01]  /*5f60*/  @!P3 FADD.FTZ R150, -R150, -RZ ;  /* 0x800000ff9696b221 */ /* 0x000fe20000010100 */
[----:B------:R-:W-:Y:S01]  /*5f70*/  F2FP.RELU.F16.F32.PACK_AB R19, R156, R153 ;  /* 0x000000999c13723e */ /* 0x000fe200000008ff */
[----:B------:R1:W-:Y:S01]  /*5f80*/  STS [R143+0x14400], R10 ;  /* 0x0144000a8f007388 */ /* 0x0003e20000000800 */
[----:B------:R-:W-:Y:S02]  /*5f90*/  ISETP.GT.U32.AND P6, PT, R34, UR15, PT ;  /* 0x0000000f22007c0c */ /* 0x000fe4000bfc4070 */
[----:B------:R-:W-:Y:S01]  /*5fa0*/  LEA R141, R5, UR4, 0x1 ;  /* 0x00000004058d7c11 */ /* 0x000fe2000f8e08ff */
[----:B------:R-:W-:Y:S01]  /*5fb0*/  STS [R4+0x14000], R11 ;  /* 0x0140000b04007388 */ /* 0x000fe20000000800 */
[----:B------:R-:W-:Y:S02]  /*5fc0*/  FSETP.GE.FTZ.AND P2, PT, R165, RZ, PT ;  /* 0x000000ffa500720b */ /* 0x000fe40003f56000 */
[----:B------:R-:W-:Y:S01]  /*5fd0*/  FSETP.GE.FTZ.AND P3, PT, R148, RZ, PT ;  /* 0x000000ff9400720b */ /* 0x000fe20003f76000 */
[----:B------:R1:W-:Y:S01]  /*5fe0*/  STS [R4+0x14400], R9 ;  /* 0x0144000904007388 */ /* 0x0003e20000000800 */
[----:B--2---:R-:W-:Y:S01]  /*5ff0*/  F2FP.RELU.F16.F32.PACK_AB R6, R155, R158 ;  /* 0x0000009e9b06723e */ /* 0x004fe200000008ff */
[----:B------:R-:W-:Y:S01]  /*6000*/  VIADD R140, R141, 0x6020 ;  /* 0x000060208d8c7836 */ /* 0x000fe20000000000 */
[----:B------:R-:W-:Y:S01]  /*6010*/  FSETP.GE.FTZ.AND P4, PT, R247, RZ, PT ;  /* 0x000000fff700720b */ /* 0x000fe20003f96000 */
[----:B------:R2:W-:Y:S01]  /*6020*/  STS [R15], R8 ;  /* 0x000000080f007388 */ /* 0x0005e20000000800 */
[----:B---3--:R-:W-:Y:S01]  /*6030*/  F2FP.RELU.F16.F32.PACK_AB R7, R157, R162 ;  /* 0x000000a29d07723e */ /* 0x008fe200000008ff */
[----:B------:R-:W-:Y:S01]  /*6040*/  @P6 FADD.FTZ R145, -R145, -RZ ;  /* 0x800000ff91916221 */ /* 0x000fe20000010100 */
[----:B------:R-:W-:Y:S01]  /*6050*/  FSETP.GE.FTZ.AND P5, PT, R249, RZ, PT ;  /* 0x000000fff900720b */ /* 0x000fe20003fb6000 */
[----:B------:R-:W-:Y:S01]  /*6060*/  STS [R15+0x400], R6 ;  /* 0x000400060f007388 */ /* 0x000fe20000000800 */
[----:B----4-:R-:W-:Y:S02]  /*6070*/  F2FP.RELU.F16.F32.PACK_AB R13, R149, R152 ;  /* 0x00000098950d723e */ /* 0x010fe400000008ff */
[----:B------:R-:W-:Y:S01]  /*6080*/  F2FP.RELU.F16.F32.PACK_AB R17, R146, R145 ;  /* 0x000000919211723e */ /* 0x000fe200000008ff */
[----:B------:R-:W-:Y:S01]  /*6090*/  STS [R16], R7 ;  /* 0x0000000710007388 */ /* 0x000fe20000000800 */
[----:B------:R-:W-:Y:S03]  /*60a0*/  FSETP.GE.FTZ.AND P6, PT, R157, RZ, PT ;  /* 0x000000ff9d00720b */ /* 0x000fe60003fd6000 */
[----:B------:R-:W-:Y:S01]  /*60b0*/  STS [R16+0x400], R19 ;  /* 0x0004001310007388 */ /* 0x000fe20000000800 */
[----:B-1----:R-:W-:Y:S05]  /*60c0*/  F2FP.RELU.F16.F32.PACK_AB R10, R151, R154 ;  /* 0x0000009a970a723e */ /* 0x002fea00000008ff */
[----:B------:R-:W-:Y:S01]  /*60d0*/  STS [R15+0x1000], R10 ;  /* 0x0010000a0f007388 */ /* 0x000fe20000000800 */
[----:B------:R-:W-:Y:S01]  /*60e0*/  VIADD R4, R141, 0x6000 ;  /* 0x000060008d047836 */ /* 0x000fe20000000000 */
[----:B--2---:R-:W-:Y:S03]  /*60f0*/  F2FP.RELU.F16.F32.PACK_AB R8, R147, R150 ;  /* 0x000000969308723e */ /* 0x004fe600000008ff */
[----:B------:R-:W-:Y:S02]  /*6100*/  @P1 VIADD R140, R4, 0xffffffe0 ;  /* 0xffffffe0048c1836 */ /* 0x000fe40000000000 */
[----:B------:R-:W-:Y:S04]  /*6110*/  STS [R15+0x1400], R8 ;  /* 0x001400080f007388 */ /* 0x000fe80000000800 */
        /* <DEDUP_REMOVED lines=56> */
[-C--:B------:R-:W-:Y:S03]  /*64a0*/  HMMA.16816.F32 R12, R136, R214.reuse, R12 ;  /* 0x000000d6880c723c */ /* 0x080fe6000000180c */
[C---:B-----5:R-:W-:Y:S01]  /*64b0*/  FADD.FTZ R251, -R246.reuse, R4 ;  /* 0x00000004f6fb7221 */ /* 0x060fe20000010100 */
[----:B------:R-:W-:Y:S01]  /*64c0*/  FADD.FTZ R5, -R246, R5 ;  /* 0x00000005f6057221 */ /* 0x000fe20000010100 */
[C---:B------:R-:W-:Y:S01]  /*64d0*/  FADD.FTZ R141, -R245.reuse, R6 ;  /* 0x00000006f58d7221 */ /* 0x040fe20000010100 */
[----:B------:R-:W-:Y:S02]  /*64e0*/  FADD.FTZ R4, -R245, R7 ;  /* 0x00000007f5047221 */ /* 0x000fe40000010100 */
[-C--:B------:R-:W-:Y:S01]  /*64f0*/  FSEL R251, R251, R246.reuse, P2 ;  /* 0x000000f6fbfb7208 */ /* 0x080fe20001000000 */
[C---:B------:R-:W-:Y:S04]  /*6500*/  HMMA.16816.F32 R16, R132.reuse, R214, R16 ;  /* 0x000000d68410723c */ /* 0x040fe80000001810 */
[----:B------:R-:W-:Y:S01]  /*6510*/  FSETP.GE.FTZ.AND P2, PT, R164, RZ, PT ;  /* 0x000000ffa400720b */ /* 0x000fe20003f56000 */
[----:B------:R-:W-:Y:S01]  /*6520*/  FMUL.FTZ R6, R165, R251 ;  /* 0x000000fba5067220 */ /* 0x000fe20000410000 */
[----:B------:R-:W-:Y:S01]  /*6530*/  SHF.R.U32.HI R165, RZ, 0x1, R160 ;  /* 0x00000001ffa57819 */ /* 0x000fe200000116a0 */
[----:B------:R-:W-:Y:S01]  /*6540*/  FADD.FTZ R251, -R244, R8 ;  /* 0x00000008f4fb7221 */ /* 0x000fe20000010100 */
[----:B------:R-:W-:Y:S01]  /*6550*/  FSEL R7, R5, R246, P2 ;  /* 0x000000f605077208 */ /* 0x000fe20001000000 */
[-C--:B------:R-:W-:Y:S03]  /*6560*/  HMMA.16816.F32 R20, R132, R216.reuse, R20 ;  /* 0x000000d88414723c */ /* 0x080fe60000001814 */
[----:B------:R-:W-:Y:S01]  /*6570*/  FSETP.GE.FTZ.AND P2, PT, R161, RZ, PT ;  /* 0x000000ffa100720b */ /* 0x000fe20003f56000 */
[----:B------:R-:W-:Y:S01]  /*6580*/  FMUL.FTZ R7, R164, R7 ;  /* 0x00000007a4077220 */ /* 0x000fe20000410000 */
[-C--:B------:R-:W-:Y:S01]  /*6590*/  FSEL R141, R141, R245.reuse, P3 ;  /* 0x000000f58d8d7208 */ /* 0x080fe20001800000 */
[----:B------:R-:W-:Y:S01]  /*65a0*/  FADD.FTZ R13, -R244, R13 ;  /* 0x0000000df40d7221 */ /* 0x000fe20000010100 */
[----:B------:R-:W-:Y:S01]  /*65b0*/  LOP3.LUT R5, R165, 0x30, RZ, 0xc0, !PT ;  /* 0x00000030a5057812 */ /* 0x000fe200078ec0ff */
[C---:B------:R-:W-:Y:S04]  /*65c0*/  HMMA.16816.F32 R24, R136.reuse, R216, R24 ;  /* 0x000000d88818723c */ /* 0x040fe80000001818 */
[----:B------:R-:W-:Y:S01]  /*65d0*/  FSEL R4, R4, R245, P2 ;  /* 0x000000f504047208 */ /* 0x000fe20001000000 */
[----:B------:R-:W-:Y:S01]  /*65e0*/  FMUL.FTZ R140, R148, R141 ;  /* 0x0000008d948c7220 */ /* 0x000fe20000410000 */
[----:B------:R-:W-:Y:S01]  /*65f0*/  LOP3.LUT R5, R5, 0x8, R160, 0xf8, !PT ;  /* 0x0000000805057812 */ /* 0x000fe200078ef8a0 */
[----:B------:R-:W-:Y:S01]  /*6600*/  IMAD.SHL.U32 R148, R160, 0x40, RZ ;  /* 0x00000040a0947824 */ /* 0x000fe200078e00ff */
[----:B------:R-:W-:Y:S01]  /*6610*/  FSETP.GE.FTZ.AND P2, PT, R221, RZ, PT ;  /* 0x000000ffdd00720b */ /* 0x000fe20003f56000 */
[----:B------:R-:W-:Y:S01]  /*6620*/  FMUL.FTZ R141, R161, R4 ;  /* 0x00000004a18d7220 */ /* 0x000fe20000410000 */
[----:B------:R-:W-:Y:S01]  /*6630*/  FSETP.GE.FTZ.AND P3, PT, R252, RZ, PT ;  /* 0x000000fffc00720b */ /* 0x000fe20003f76000 */
[----:B------:R-:W-:Y:S01]  /*6640*/  IMAD.SHL.U32 R161, R160, 0x8, RZ ;  /* 0x00000008a0a17824 */ /* 0x000fe200078e00ff */
[----:B------:R-:W-:Y:S01]  /*6650*/  LOP3.LUT R4, R5, 0x1c0, R148, 0xf8, !PT ;  /* 0x000001c005047812 */ /* 0x000fe200078ef894 */
[C---:B------:R-:W-:Y:S01]  /*6660*/  FADD.FTZ R14, -R235.reuse, R14 ;  /* 0x0000000eeb0e7221 */ /* 0x040fe20000010100 */
[----:B------:R-:W-:Y:S01]  /*6670*/  LOP3.LUT R164, R148, 0x400, RZ, 0xc0, !PT ;  /* 0x0000040094a47812 */ /* 0x000fe200078ec0ff */
[----:B------:R-:W-:Y:S01]  /*6680*/  FADD.FTZ R17, -R246, R17 ;  /* 0x00000011f6117221 */ /* 0x000fe20000010100 */
[----:B------:R-:W-:Y:S01]  /*6690*/  LOP3.LUT R5, R4, 0x38, R161, 0x78, !PT ;  /* 0x0000003804057812 */ /* 0x000fe200078e78a1 */
[----:B------:R-:W-:Y:S01]  /*66a0*/  FADD.FTZ R4, -R235, R11 ;  /* 0x0000000beb047221 */ /* 0x000fe20000010100 */
[----:B------:R-:W-:Y:S01]  /*66b0*/  F2FP.F16.F32.PACK_AB R6, R7, R6 ;  /* 0x000000060706723e */ /* 0x000fe200000000ff */
[-C--:B------:R-:W-:Y:S03]  /*66c0*/  HMMA.16816.F32 R28, R136, R218.reuse, R28 ;  /* 0x000000da881c723c */ /* 0x080fe6000000181c */
[-C--:B------:R-:W-:Y:S01]  /*66d0*/  FSEL R4, R4, R235.reuse, P2 ;  /* 0x000000eb04047208 */ /* 0x080fe20001000000 */
[----:B------:R-:W-:Y:S01]  /*66e0*/  IMAD R164, R5, 0x2, R164 ;  /* 0x0000000205a47824 */ /* 0x000fe200078e02a4 */
[----:B------:R-:W-:Y:S01]  /*66f0*/  FSETP.GE.FTZ.AND P2, PT, R169, RZ, PT ;  /* 0x000000ffa900720b */ /* 0x000fe20003f56000 */
[C---:B------:R-:W-:Y:S01]  /*6700*/  FADD.FTZ R5, -R244.reuse, R9 ;  /* 0x00000009f4057221 */ /* 0x040fe20000010100 */
[----:B------:R-:W-:Y:S01]  /*6710*/  F2FP.F16.F32.PACK_AB R140, R141, R140 ;  /* 0x0000008c8d8c723e */ /* 0x000fe200000000ff */
[----:B------:R-:W-:Y:S01]  /*6720*/  FADD.FTZ R9, -R235, R10 ;  /* 0x0000000aeb097221 */ /* 0x000fe20000010100 */
[----:B------:R-:W-:Y:S01]  /*6730*/  FSEL R10, R251, R244, P5 ;  /* 0x000000f4fb0a7208 */ /* 0x000fe20002800000 */
[----:B------:R-:W-:Y:S01]  /*6740*/  FMUL.FTZ R4, R221, R4 ;  /* 0x00000004dd047220 */ /* 0x000fe20000410000 */
        /* <DEDUP_REMOVED lines=8> */
[----:B------:R-:W-:Y:S01]  /*67d0*/  FSEL R8, R12, R235, P2 ;  /* 0x000000eb0c087208 */ /* 0x000fe20001000000 */
[----:B------:R-:W-:Y:S01]  /*67e0*/  FADD.FTZ R12, -R245, R19 ;  /* 0x00000013f50c7221 */ /* 0x000fe20000010100 */
[----:B------:R-:W-:Y:S01]  /*67f0*/  FSETP.GE.FTZ.AND P2, PT, R163, RZ, PT ;  /* 0x000000ffa300720b */ /* 0x000fe20003f56000 */
        /* <DEDUP_REMOVED lines=18> */
[----:B------:R-:W-:Y:S01]  /*6920*/  FADD.FTZ R16, -R235, R27 ;  /* 0x0000001beb107221 */ /* 0x000fe20000010100 */
[----:B------:R-:W-:Y:S01]  /*6930*/  FSETP.GE.FTZ.AND P3, PT, R168, RZ, PT ;  /* 0x000000ffa800720b */ /* 0x000fe20003f76000 */
[----:B------:R-:W-:Y:S04]  /*6940*/  HMMA.16816.F32 R32, R132, R218, R32 ;  /* 0x000000da8420723c */ /* 0x000fe80000001820 */
[----:B------:R-:W-:Y:S01]  /*6950*/  FSEL R14, R17, R246, P4 ;  /* 0x000000f6110e7208 */ /* 0x000fe20002000000 */
[----:B------:R-:W-:Y:S01]  /*6960*/  FMUL.FTZ R248, R248, R7 ;  /* 0x00000007f8f87220 */ /* 0x000fe20000410000 */
[-C--:B------:R-:W-:Y:S01]  /*6970*/  FSEL R4, R4, R245.reuse, P2 ;  /* 0x000000f504047208 */ /* 0x080fe20001000000 */
[----:B------:R-:W-:Y:S01]  /*6980*/  FADD.FTZ R7, -R246, R20 ;  /* 0x00000014f6077221 */ /* 0x000fe20000010100 */
[----:B------:R-:W-:Y:S01]  /*6990*/  FSETP.GE.FTZ.AND P4, PT, R159, RZ, PT ;  /* 0x000000ff9f00720b */ /* 0x000fe20003f96000 */
[----:B------:R-:W-:Y:S01]  /*69a0*/  FMUL.FTZ R14, R167, R14 ;  /* 0x0000000ea70e7220 */ /* 0x000fe20000410000 */
[----:B------:R-:W-:Y:S01]  /*69b0*/  FSETP.GE.FTZ.AND P2, PT, R154, RZ, PT ;  /* 0x000000ff9a00720b */ /* 0x000fe20003f56000 */
[----:B------:R-:W-:Y:S01]  /*69c0*/  FADD.FTZ R26, -R235, R26 ;  /* 0x0000001aeb1a7221 */ /* 0x000fe20000010100 */
[-C--:B------:R-:W-:Y:S01]  /*69d0*/  FSEL R5, R5, R246.reuse, P5 ;  /* 0x000000f605057208 */ /* 0x080fe20002800000 */
[----:B------:R-:W-:Y:S01]  /*69e0*/  FADD.FTZ R30, -R235, R30 ;  /* 0x0000001eeb1e7221 */ /* 0x000fe20000010100 */
[----:B------:R-:W-:Y:S01]  /*69f0*/  FSEL R9, R18, R245, P3 ;  /* 0x000000f512097208 */ /* 0x000fe20001800000 */
[----:B------:R-:W-:Y:S01]  /*6a00*/  FADD.FTZ R15, -R244, R28 ;  /* 0x0000001cf40f7221 */ /* 0x000fe20000010100 */
[----:B------:R-:W-:Y:S01]  /*6a10*/  FSEL R18, R21, R246, P4 ;  /* 0x000000f615127208 */ /* 0x000fe20002000000 */
[----:B------:R-:W-:Y:S01]  /*6a20*/  FMUL.FTZ R5, R170, R5 ;  /* 0x00000005aa057220 */ /* 0x000fe20000410000 */
        /* <DEDUP_REMOVED lines=22> */
[----:B------:R-:W-:Y:S02]  /*6b90*/  F2FP.F16.F32.PACK_AB R14, R14, R5 ;  /* 0x000000050e0e723e */ /* 0x000fe400000000ff */
        /* <DEDUP_REMOVED lines=11> */
[----:B------:R-:W-:Y:S01]  /*6c50*/  F2FP.F16.F32.PACK_AB R24, R20, R11 ;  /* 0x0000000b1418723e */ /* 0x000fe200000000ff */
[----:B------:R-:W-:Y:S01]  /*6c60*/  FADD.FTZ R11, -R246, R32 ;  /* 0x00000020f60b7221 */ /* 0x000fe20000010100 */
[----:B------:R-:W-:Y:S01]  /*6c70*/  FSETP.GE.FTZ.AND P4, PT, R162, RZ, PT ;  /* 0x000000ffa200720b */ /* 0x000fe20003f96000 */
[----:B------:R-:W-:Y:S01]  /*6c80*/  FMUL.FTZ R15, R152, R15 ;  /* 0x0000000f980f7220 */ /* 0x000fe20000410000 */
[----:B------:R-:W-:Y:S01]  /*6c90*/  FSETP.GE.FTZ.AND P2, PT, R153, RZ, PT ;  /* 0x000000ff9900720b */ /* 0x000fe20003f56000 */
[----:B------:R-:W-:Y:S01]  /*6ca0*/  FMUL.FTZ R30, R145, R30 ;  /* 0x0000001e911e7220 */ /* 0x000fe20000410000 */
[----:B------:R-:W-:Y:S01]  /*6cb0*/  F2FP.F16.F32.PACK_AB R28, R16, R5 ;  /* 0x00000005101c723e */ /* 0x000fe200000000ff */
[----:B------:R-:W-:Y:S01]  /*6cc0*/  FMUL.FTZ R244, R149, R244 ;  /* 0x000000f495f47220 */ /* 0x000fe20000410000 */
[----:B------:R-:W-:Y:S01]  /*6cd0*/  FSEL R11, R11, R246, P4 ;  /* 0x000000f60b0b7208 */ /* 0x000fe20002000000 */
[----:B------:R-:W-:Y:S01]  /*6ce0*/  @P6 FADD.FTZ R246, -R246, R33 ;  /* 0x00000021f6f66221 */ /* 0x000fe20000010100 */
[----:B------:R-:W-:Y:S01]  /*6cf0*/  FSEL R34, R34, R245, P2 ;  /* 0x000000f522227208 */ /* 0x000fe20001000000 */
[----:B------:R-:W-:Y:S01]  /*6d00*/  @P3 FADD.FTZ R245, -R245, R35 ;  /* 0x00000023f5f53221 */ /* 0x000fe20000010100 */
[----:B------:R-:W-:Y:S01]  /*6d10*/  LEA R5, R144, UR42, 0x1 ;  /* 0x0000002a90057c11 */ /* 0x000fe2000f8e08ff */
[----:B------:R-:W-:Y:S01]  /*6d20*/  FMUL.FTZ R235, R146, R235 ;  /* 0x000000eb92eb7220 */ /* 0x000fe20000410000 */
[----:B------:R-:W-:Y:S01]  /*6d30*/  F2FP.F16.F32.PACK_AB R10, R247, R10 ;  /* 0x0000000af70a723e */ /* 0x000fe200000000ff */
[----:B------:R-:W-:Y:S01]  /*6d40*/  FMUL.FTZ R11, R162, R11 ;  /* 0x0000000ba20b7220 */ /* 0x000fe20000410000 */
[----:B------:R-:W-:Y:S01]  /*6d50*/  F2FP.F16.F32.PACK_AB R171, R171, R250 ;  /* 0x000000faabab723e */ /* 0x000fe200000000ff */
[----:B------:R-:W-:Y:S01]  /*6d60*/  FMUL.FTZ R34, R153, R34 ;  /* 0x0000002299227220 */ /* 0x000fe20000410000 */
[----:B------:R-:W-:Y:S01]  /*6d70*/  F2FP.F16.F32.PACK_AB R169, R169, R248 ;  /* 0x000000f8a9a9723e */ /* 0x000fe200000000ff */
[----:B------:R-:W-:Y:S01]  /*6d80*/  VIADD R29, R5, 0x20 ;  /* 0x00000020051d7836 */ /* 0x000fe20000000000 */
[----:B------:R-:W-:Y:S02]  /*6d90*/  F2FP.F16.F32.PACK_AB R9, R12, R9 ;  /* 0x000000090c09723e */ /* 0x000fe400000000ff */
[----:B------:R-:W-:Y:S02]  /*6da0*/  F2FP.F16.F32.PACK_AB R7, R18, R7 ;  /* 0x000000071207723e */ /* 0x000fe400000000ff */
        /* <DEDUP_REMOVED lines=39> */
.L_x_931:
[----:B------:R-:W-:Y:S01]  /*7020*/  IMAD.IADD R12, R142, 0x1, R5 ;  /* 0x000000018e0c7824 */ /* 0x000fe200078e0205 */
[----:B------:R-:W-:Y:S01]  /*7030*/  STS [R143+0xf000], R6 ;  /* 0x00f000068f007388 */ /* 0x000fe20000000800 */
[----:B------:R-:W-:Y:S01]  /*7040*/  FMUL.FTZ R246, R157, R246 ;  /* 0x000000f69df67220 */ /* 0x000fe20000410000 */
[----:B------:R-:W-:Y:S01]  /*7050*/  FMUL.FTZ R245, R156, R245 ;  /* 0x000000f59cf57220 */ /* 0x000fe20000410000 */
[----:B------:R-:W-:Y:S02]  /*7060*/  @P0 VIADD R29, R5, 0xffffffe0 ;  /* 0xffffffe0051d0836 */ /* 0x000fe40000000000 */
[----:B------:R-:W-:Y:S01]  /*7070*/  STS [R143+0xf400], R140 ;  /* 0x00f4008c8f007388 */ /* 0x000fe20000000800 */
[----:B------:R-:W-:Y:S01]  /*7080*/  F2FP.F16.F32.PACK_AB R244, R244, R15 ;  /* 0x0000000ff4f4723e */ /* 0x000fe200000000ff */
[----:B------:R-:W-:Y:S01]  /*7090*/  IMAD.SHL.U32 R149, R160, 0x20, RZ ;  /* 0x00000020a0957824 */ /* 0x000fe200078e00ff */
[----:B------:R-:W-:Y:S02]  /*70a0*/  F2FP.F16.F32.PACK_AB R246, R246, R11 ;  /* 0x0000000bf6f6723e */ /* 0x000fe400000000ff */
[----:B------:R-:W-:Y:S01]  /*70b0*/  STS [R12+-0x4000], R14 ;  /* 0xffc0000e0c007388 */ /* 0x000fe20000000800 */
[----:B------:R-:W-:Y:S01]  /*70c0*/  F2FP.F16.F32.PACK_AB R34, R245, R34 ;  /* 0x00000022f522723e */ /* 0x000fe200000000ff */
[----:B------:R-:W-:Y:S01]  /*70d0*/  IMAD.IADD R133, R142, 0x1, R29 ;  /* 0x000000018e857824 */ /* 0x000fe200078e021d */
[----:B------:R-:W-:Y:S02]  /*70e0*/  F2FP.F16.F32.PACK_AB R235, R235, R30 ;  /* 0x0000001eebeb723e */ /* 0x000fe400000000ff */
[----:B------:R-:W-:Y:S01]  /*70f0*/  STS [R12+-0x3c00], R9 ;  /* 0xffc400090c007388 */ /* 0x000fe20000000800 */
[--C-:B------:R-:W-:Y:S01]  /*7100*/  SHF.R.U32.HI R163, RZ, 0x4, R160.reuse ;  /* 0x00000004ffa37819 */ /* 0x100fe200000116a0 */
[----:B------:R-:W-:Y:S03]  /*7110*/  IMAD.SHL.U32 R162, R160, 0x4, RZ ;  /* 0x00000004a0a27824 */ /* 0x000fe600078e00ff */
[----:B------:R-:W-:Y:S01]  /*7120*/  STS [R143+0x10000], R10 ;  /* 0x0100000a8f007388 */ /* 0x000fe20000000800 */
[----:B------:R-:W-:Y:S04]  /*7130*/  LOP3.LUT R163, R163, 0x8, RZ, 0xc0, !PT ;  /* 0x00000008a3a37812 */ /* 0x000fe800078ec0ff */
[----:B------:R-:W-:Y:S01]  /*7140*/  STS [R143+0x10400], R8 ;  /* 0x010400088f007388 */ /* 0x000fe20000000800 */
[----:B------:R-:W-:Y:S04]  /*7150*/  LOP3.LUT R4, R163, 0x10, R160, 0xf8, !PT ;  /* 0x00000010a3047812 */ /* 0x000fe800078ef8a0 */
[----:B------:R2:W-:Y:S01]  /*7160*/  STS [R12+-0x3000], R171 ;  /* 0xffd000ab0c007388 */ /* 0x0005e20000000800 */
        /* <DEDUP_REMOVED lines=9> */
[----:B------:R-:W-:Y:S01]  /*7200*/  STS [R29+-0x3000], R24 ;  /* 0xffd000181d007388 */ /* 0x000fe20000000800 */
[----:B--2---:R-:W2:Y:S04]  /*7210*/  LDC R171, c[0x0][0x44c] ;  /* 0x00011300ffab7b82 */ /* 0x004ea80000000800 */
[----:B------:R-:W-:Y:S05]  /*7220*/  STS [R29+-0x2c00], R28 ;  /* 0xffd4001c1d007388 */ /* 0x000fea0000000800 */
[----:B------:R-:W-:Y:S05]  /*7230*/  STS [R133+-0x3000], R244 ;  /* 0xffd000f485007388 */ /* 0x000fea0000000800 */
[----:B------:R-:W-:Y:S01]  /*7240*/  STS [R133+-0x2c00], R235 ;  /* 0xffd400eb85007388 */ /* 0x000fe20000000800 */
[----:B------:R-:W-:Y:S01]  /*7250*/  BAR.SYNC.DEFER_BLOCKING 0x0 ;  /* 0x0000000000007b1d */ /* 0x000fe20000010000 */
[----:B--2---:R-:W-:Y:S05]  /*7260*/  IMAD R171, R171, UR10, RZ ;  /* 0x0000000aabab7c24 */ /* 0x004fea000f8e02ff */
        /* <DEDUP_REMOVED lines=106> */
.L_x_932:
        /* <DEDUP_REMOVED lines=477> */
.L_x_934:
        /* <DEDUP_REMOVED lines=12> */
.L_x_935:
[----:B------:R-:W2:Y:S01]  /*97a0*/  LDCU.64 UR8, c[0x0][0x5c8] ;  /* 0x0000b900ff0877ac */ /* 0x000ea20008000a00 */
[----:B------:R-:W-:-:S04]  /*97b0*/  UIADD3 UR12, UPT, UPT, UR44, UR46, URZ ;  /* 0x0000002e2c0c7290 */ /* 0x000fc8000fffe0ff */
[----:B--2---:R-:W-:Y:S02]  /*97c0*/  UIMAD.WIDE.U32 UR20, UR12, UR8, URZ ;  /* 0x000000080c1472a5 */ /* 0x004fe4000f8e00ff */
[----:B------:R-:W-:-:S04]  /*97d0*/  UIMAD UR12, UR12, UR9, URZ ;  /* 0x000000090c0c72a4 */ /* 0x000fc8000f8e02ff */
[----:B------:R-:W-:-:S06]  /*97e0*/  UIADD3 UR12, UPT, UPT, UR21, UR12, URZ ;  /* 0x0000000c150c7290 */ /* 0x000fcc000fffe0ff */
[----:B------:R-:W-:-:S07]  /*97f0*/  MOV R6, UR12 ;  /* 0x0000000c00067c02 */ /* 0x000fce0008000f00 */
.L_x_936:
        /* <DEDUP_REMOVED lines=60> */
.L_x_938:
[----:B------:R-:W-:Y:S05]  /*9bc0*/  BSYNC.RECONVERGENT B0 ;  /* 0x0000000000007941 */ /* 0x000fea0003800200 */
.L_x_937:
        /* <DEDUP_REMOVED lines=18> */
.L_x_940:
[----:B------:R-:W-:Y:S05]  /*9cf0*/  BSYNC.RECONVERGENT B0 ;  /* 0x0000000000007941 */ /* 0x000fea0003800200 */
.L_x_939:
        /* <DEDUP_REMOVED lines=24> */
.L_x_942:
[----:B------:R-:W-:Y:S05]  /*9e80*/  BSYNC.RECONVERGENT B0 ;  /* 0x0000000000007941 */ /* 0x000fea0003800200 */
.L_x_941:
        /* <DEDUP_REMOVED lines=16> */
.L_x_906:
[----:B------:R-:W-:Y:S05]  /*9f90*/  BSYNC.RECONVERGENT B1 ;  /* 0x0000000000017941 */ /* 0x000fea0003800200 */
.L_x_884:
        /* <DEDUP_REMOVED lines=11> */
.L_x_944:
        /* <DEDUP_REMOVED lines=11> */
.L_x_1728:


//--------------------- .text._ZN5flash44flash_bwd_dq_dk_dv_loop_seqk_parallel_kernelI23Flash_bwd_kernel_traitsILi96ELi64ELi128ELi8ELi2ELi4ELi4ELb1ELb0EN7cutlass6half_tE19Flash_kernel_traitsILi96ELi64ELi128ELi8ES3_EELb0ELb0ELb1ELb1ELb0ELb0ELb1EEEvNS_16Flash_bwd_paramsE --------------------------
	.section	.text._ZN5flash44flash_bwd_dq_dk_dv_loop_seqk_parallel_kernelI23Flash_bwd_kernel_traitsILi96ELi64ELi128ELi8ELi2ELi4ELi4ELb1ELb0EN7cutlass6half_tE19Flash_kernel_traitsILi96ELi64ELi128ELi8ES3_EELb0ELb0ELb1ELb1ELb0ELb0ELb1EEEvNS_16Flash_bwd_paramsE,"ax",@progbits
	.align	128
        .global         _ZN5flash44flash_bwd_dq_dk_dv_loop_seqk_parallel_kernelI23Flash_bwd_kernel_traitsILi96ELi64ELi128ELi8ELi2ELi4ELi4ELb1ELb0EN7cutlass6half_tE19Flash_kernel_traitsILi96ELi64ELi128ELi8ES3_EELb0ELb0ELb1ELb1ELb0ELb0ELb1EEEvNS_16Flash_bwd_paramsE
        .type           _ZN5flash44flash_bwd_dq_dk_dv_loop_seqk_parallel_kernelI23Flash_bwd_kernel_traitsILi96ELi64ELi128ELi8ELi2ELi4ELi4ELb1ELb0EN7cutlass6half_tE19Flash_kernel_traitsILi96ELi64ELi128ELi8ES3_EELb0ELb0ELb1ELb1ELb0ELb0ELb1EEEvNS_16Flash_bwd_paramsE,@function
        .size           _ZN5flash44flash_bwd_dq_dk_dv_loop_seqk_parallel_kernelI23Flash_bwd_kernel_traitsILi96ELi64ELi128ELi8ELi2ELi4ELi4ELb1ELb0EN7cutlass6half_tE19Flash_kernel_traitsILi96ELi64ELi128ELi8ES3_EELb0ELb0ELb1ELb1ELb0ELb0ELb1EEEvNS_16Flash_bwd_paramsE,(.L_x_1729 - _ZN5flash44flash_bwd_dq_dk_dv_loop_seqk_parallel_kernelI23Flash_bwd_kernel_traitsILi96ELi64ELi128ELi8ELi2ELi4ELi4ELb1ELb0EN7cutlass6half_tE19Flash_kernel_traitsILi96ELi64ELi128ELi8ES3_EELb0ELb0ELb1ELb1ELb0ELb0ELb1EEEvNS_16Flash_bwd_paramsE)
        .other          _ZN5flash44flash_bwd_dq_dk_dv_loop_seqk_parallel_kernelI23Flash_bwd_kernel_traitsILi96ELi64ELi128ELi8ELi2ELi4ELi4ELb1ELb0EN7cutlass6half_tE19Flash_kernel_traitsILi96ELi64ELi128ELi8ES3_EELb0ELb0ELb1ELb1ELb0ELb0ELb1EEEvNS_16Flash_bwd_paramsE,@"STO_CUDA_ENTRY STV_DEFAULT"
_ZN5flash44flash_bwd_dq_dk_dv_loop_seqk_parallel_kernelI23Flash_bwd_kernel_traitsILi96ELi64ELi128ELi8ELi2ELi4ELi4ELb1ELb0EN7cutlass6half_tE19Flash_kernel_traitsILi96ELi64ELi128ELi8ES3_EELb0ELb0ELb1ELb1ELb0ELb0ELb1EEEvNS_16Flash_bwd_paramsE:
.text._ZN5flash44flash_bwd_dq_dk_dv_loop_seqk_parallel_kernelI23Flash_bwd_kernel_traitsILi96ELi64ELi128ELi8ELi2ELi4ELi4ELb1ELb0EN7cutlass6half_tE19Flash_kernel_traitsILi96ELi64ELi128ELi8ES3_EELb0ELb0ELb1ELb1ELb0ELb0ELb1EEEvNS_16Flash_bwd_paramsE:
        /* <DEDUP_REMOVED lines=50> */
.L_x_1005:
        /* <DEDUP_REMOVED lines=52> */
.L_x_945:
        /* <DEDUP_REMOVED lines=44> */
.L_x_947:
[----:B------:R-:W1:Y:S01]  /*0920*/  LDCU.64 UR18, c[0x0][0x3b8] ;  /* 0x00007700ff1277ac */ /* 0x000e620008000a00 */
[----:B------:R-:W-:-:S04]  /*0930*/  UIADD3 UR8, UPT, UPT, UR43, UR45, URZ ;  /* 0x0000002d2b087290 */ /* 0x000fc8000fffe0ff */
[----:B-1----:R-:W-:Y:S02]  /*0940*/  UIMAD.WIDE.U32 UR10, UR8, UR18, URZ ;  /* 0x00000012080a72a5 */ /* 0x002fe4000f8e00ff */
[----:B------:R-:W-:-:S04]  /*0950*/  UIMAD UR8, UR8, UR19, URZ ;  /* 0x00000013080872a4 */ /* 0x000fc8000f8e02ff */
[----:B------:R-:W-:Y:S01]  /*0960*/  UIADD3 UR8, UPT, UPT, UR11, UR8, URZ ;  /* 0x000000080b087290 */ /* 0x000fe2000fffe0ff */
[----:B------:R-:W-:-:S05]  /*0970*/  UMOV UR54, UR10 ;  /* 0x0000000a00367c82 */ /* 0x000fca0008000000 */
[----:B------:R-:W-:Y:S02]  /*0980*/  MOV R18, UR8 ;  /* 0x0000000800127c02 */ /* 0x000fe40008000f00 */
.L_x_948:
        /* <DEDUP_REMOVED lines=44> */
.L_x_949:
[----:B------:R-:W1:Y:S01]  /*0c50*/  LDCU.64 UR16, c[0x0][0x3c0] ;  /* 0x00007800ff1077ac */ /* 0x000e620008000a00 */
[----:B------:R-:W-:-:S04]  /*0c60*/  UIADD3 UR8, UPT, UPT, UR43, UR45, URZ ;  /* 0x0000002d2b087290 */ /* 0x000fc8000fffe0ff */
[----:B-1----:R-:W-:Y:S02]  /*0c70*/  UIMAD.WIDE.U32 UR10, UR8, UR16, URZ ;  /* 0x00000010080a72a5 */ /* 0x002fe4000f8e00ff */
[----:B------:R-:W-:-:S04]  /*0c80*/  UIMAD UR8, UR8, UR17, URZ ;  /* 0x00000011080872a4 */ /* 0x000fc8000f8e02ff */
[----:B------:R-:W-:Y:S01]  /*0c90*/  UIADD3 UR8, UPT, UPT, UR11, UR8, URZ ;  /* 0x000000080b087290 */ /* 0x000fe2000fffe0ff */
[----:B------:R-:W-:-:S05]  /*0ca0*/  UMOV UR56, UR10 ;  /* 0x0000000a00387c82 */ /* 0x000fca0008000000 */
[----:B------:R-:W-:-:S07]  /*0cb0*/  MOV R16, UR8 ;  /* 0x0000000800107c02 */ /* 0x000fce0008000f00 */
.L_x_950:
        /* <DEDUP_REMOVED lines=18> */
[----:B------:R-:W-:Y:S02]  /*0de0*/  UIMAD UR8, UR8, UR64, URZ ;  /* 0x00000040080872a4 */ /* 0x000fe4000f8e02ff */
[----:B------:R-:W-:Y:S02]  /*0df0*/  UIMAD.WIDE.U32 UR60, UR10, UR51, URZ ;  /* 0x000000330a3c72a5 */ /* 0x000fe4000f8e00ff */
[----:B------:R-:W-:Y:S02]  /*0e00*/  UIMAD UR8, UR9, UR20, UR8 ;  /* 0x00000014090872a4 */ /* 0x000fe4000f8e0208 */
[----:B------:R-:W-:Y:S02]  /*0e10*/  USHF.R.S32.HI UR9, URZ, 0x1f, UR51 ;  /* 0x0000001fff097899 */ /* 0x000fe40008011433 */
[----:B------:R-:W-:-:S04]  /*0e20*/  UIADD3 UR8, UPT, UPT, UR11, UR8, URZ ;  /* 0x000000080b087290 */ /* 0x000fc8000fffe0ff */
[----:B------:R-:W-:-:S04]  /*0e30*/  UIMAD UR8, UR8, UR51, URZ ;  /* 0x00000033080872a4 */ /* 0x000fc8000f8e02ff */
[----:B------:R-:W-:-:S04]  /*0e40*/  UIMAD UR8, UR9, UR10, UR8 ;  /* 0x0000000a090872a4 */ /* 0x000fc8000f8e0208 */
[----:B------:R-:W-:Y:S01]  /*0e50*/  UIADD3 UR8, UPT, UPT, UR61, UR8, URZ ;  /* 0x000000083d087290 */ /* 0x000fe2000fffe0ff */
[----:B------:R-:W-:Y:S11]  /*0e60*/  BRA `(.L_x_952) ;  /* 0x00000000000c7947 */ /* 0x000ff60003800000 */
.L_x_951:
[----:B------:R-:W-:Y:S02]  /*0e70*/  UIMAD.WIDE.U32 UR60, UR66, UR14, URZ ;  /* 0x0000000e423c72a5 */ /* 0x000fe4000f8e00ff */
[----:B------:R-:W-:-:S04]  /*0e80*/  UIMAD UR8, UR67, UR14, URZ ;  /* 0x0000000e430872a4 */ /* 0x000fc8000f8e02ff */
[----:B------:R-:W-:Y:S02]  /*0e90*/  UIADD3 UR8, UPT, UPT, UR61, UR8, URZ ;  /* 0x000000083d087290 */ /* 0x000fe4000fffe0ff */
.L_x_952:
[----:B------:R-:W1:Y:S01]  /*0ea0*/  LDCU.U8 UR10, c[0x0][0x548] ;  /* 0x0000a900ff0a77ac */ /* 0x000e620008000000 */
[----:B------:R-:W-:Y:S01]  /*0eb0*/  UMOV UR29, UR24 ;  /* 0x00000018001d7c82 */ /* 0x000fe20008000000 */
[----:B------:R-:W2:Y:S01]  /*0ec0*/  LDCU.U8 UR63, c[0x0][0x5f0] ;  /* 0x0000be00ff3f77ac */ /* 0x000ea20008000000 */
[----:B------:R-:W-:-:S04]  /*0ed0*/  USHF.L.U32 UR15, UR29, 0x7, URZ ;  /* 0x000000071d0f7899 */ /* 0x000fc800080006ff */
        /* <DEDUP_REMOVED lines=17> */
.L_x_953:
[----:B------:R-:W1:Y:S01]  /*0ff0*/  LDCU UR62, c[0x0][0x434] ;  /* 0x00008680ff3e77ac */ /* 0x000e620008000800 */
[----:B------:R-:W-:-:S04]  /*1000*/  UIMAD UR10, UR29, UR64, UR30 ;  /* 0x000000401d0a72a4 */ /* 0x000fc8000f8e021e */
[----:B-1----:R-:W-:Y:S02]  /*1010*/  UIMAD UR62, UR10, UR62, URZ ;  /* 0x0000003e0a3e72a4 */ /* 0x002fe4000f8e02ff */
.L_x_954:
        /* <DEDUP_REMOVED lines=11> */
.L_x_955:
[----:B------:R-:W1:Y:S01]  /*10d0*/  LDCU UR61, c[0x0][0x444] ;  /* 0x00008880ff3d77ac */ /* 0x000e620008000800 */
[----:B------:R-:W-:-:S04]  /*10e0*/  UIMAD UR10, UR29, UR64, UR30 ;  /* 0x000000401d0a72a4 */ /* 0x000fc8000f8e021e */
[----:B-1----:R-:W-:-:S12]  /*10f0*/  UIMAD UR61, UR10, UR61, URZ ;  /* 0x0000003d0a3d72a4 */ /* 0x002fd8000f8e02ff */
.L_x_956:
        /* <DEDUP_REMOVED lines=23> */
[----:B------:R-:W-:Y:S01]  /*1270*/  LOP3.LUT R11, R21, 0x1f, RZ, 0xc0, !PT ;  /* 0x0000001f150b7812 */ /* 0x000fe200078ec0ff */
[----:B------:R-:W-:Y:S01]  /*1280*/  ULEA UR62, UR52, UR62, 0x6 ;  /* 0x0000003e343e7291 */ /* 0x000fe2000f8e30ff */
[----:B------:R-:W-:Y:S01]  /*1290*/  LOP3.LUT R8, R22, 0x18, RZ, 0xc0, !PT ;  /* 0x0000001816087812 */ /* 0x000fe200078ec0ff */
[----:B------:R-:W-:Y:S01]  /*12a0*/  IMAD.U32 R0, RZ, RZ, UR66 ;  /* 0x00000042ff007e24 */ /* 0x000fe2000f8e00ff */
[----:B------:R-:W-:Y:S01]  /*12b0*/  UISETP.LT.AND UP0, UPT, URZ, UR47, UPT ;  /* 0x0000002fff00728c */ /* 0x000fe2000bf01270 */
[----:B------:R-:W-:Y:S01]  /*12c0*/  SHF.R.U32.HI R19, RZ, 0x2, R21 ;  /* 0x00000002ff137819 */ /* 0x000fe20000011615 */
[----:B------:R-:W1:Y:S01]  /*12d0*/  LDCU.128 UR8, c[0x0][0x590] ;  /* 0x0000b200ff0877ac */ /* 0x000e620008000c00 */
[----:B------:R-:W-:Y:S01]  /*12e0*/  IMAD.WIDE.U32 R4, R4, UR22, R8 ;  /* 0x0000001604047c25 */ /* 0x000fe2000f8e0008 */
[----:B------:R-:W-:Y:S01]  /*12f0*/  IADD3 R2, P0, PT, R8, UR68, RZ ;  /* 0x0000004408027c10 */ /* 0x000fe2000ff1e0ff */
[----:B------:R-:W-:Y:S01]  /*1300*/  USEL UR47, URZ, UR47, !UP0 ;  /* 0x0000002fff2f7287 */ /* 0x000fe2000c000000 */
[----:B------:R-:W-:Y:S01]  /*1310*/  IADD3 R20, PT, PT, R19, 0x40, RZ ;  /* 0x0000004013147810 */ /* 0x000fe20007ffe0ff */
[----:B------:R-:W2:Y:S01]  /*1320*/  LDCU.64 UR66, c[0x0][0x420] ;  /* 0x00008400ff4277ac */ /* 0x000ea20008000a00 */
[----:B------:R-:W-:Y:S01]  /*1330*/  IADD3 R4, P1, PT, R4, UR58, RZ ;  /* 0x0000003a04047c10 */ /* 0x000fe2000ff3e0ff */
[----:B------:R-:W-:Y:S01]  /*1340*/  IMAD.X R3, RZ, RZ, UR65, P0 ;  /* 0x00000041ff037e24 */ /* 0x000fe200080e06ff */
[----:B------:R-:W4:Y:S02]  /*1350*/  LDCU.64 UR64, c[0x0][0x5e8] ;  /* 0x0000bd00ff4077ac */ /* 0x000f240008000a00 */
[----:B------:R-:W-:Y:S01]  /*1360*/  IADD3.X R5, PT, PT, R5, UR23, R0, P1, !PT ;  /* 0x0000001705057c10 */ /* 0x000fe20008ffe400 */
[----:B------:R-:W-:Y:S01]  /*1370*/  IMAD.U32 R0, RZ, RZ, UR21 ;  /* 0x00000015ff007e24 */ /* 0x000fe2000f8e00ff */
[----:B------:R-:W5:Y:S01]  /*1380*/  LDCU.64 UR20, c[0x0][0x550] ;  /* 0x0000aa00ff1477ac */ /* 0x000f620008000a00 */
[----:B-1----:R-:W-:Y:S01]  /*1390*/  MOV R7, UR8 ;  /* 0x0000000800077c02 */ /* 0x002fe20008000f00 */
[----:B------:R-:W-:-:S02]  /*13a0*/  UIMAD UR57, UR57, UR8, URZ ;  /* 0x00000008393972a4 */ /* 0x000fc4000f8e02ff */
[----:B------:R-:W-:Y:S02]  /*13b0*/  UISETP.GT.AND UP0, UPT, UR55, UR47, UPT ;  /* 0x0000002f3700728c */ /* 0x000fe4000bf04270 */
[----:B------:R-:W-:Y:S01]  /*13c0*/  IMAD.WIDE.U32 R2, R7, UR22, R2 ;  /* 0x0000001607027c25 */ /* 0x000fe2000f8e0002 */
[----:B------:R-:W-:Y:S02]  /*13d0*/  UIMAD UR22, UR22, UR9, UR57 ;  /* 0x00000009161672a4 */ /* 0x000fe4000f8e0239 */
[----:B------:R-:W-:Y:S01]  /*13e0*/  USHF.L.U32 UR57, UR51, 0x6, URZ ;  /* 0x0000000633397899 */ /* 0x000fe200080006ff */
[----:B------:R-:W-:Y:S01]  /*13f0*/  IMAD.WIDE.U32 R6, R6, UR30, R4 ;  /* 0x0000001e06067c25 */ /* 0x000fe2000f8e0004 */
[----:B------:R-:W-:Y:S02]  /*1400*/  SHF.R.U32.HI R5, RZ, 0x5, R21 ;  /* 0x00000005ff057819 */ /* 0x000fe40000011615 */
[----:B------:R-:W-:Y:S01]  /*1410*/  MOV R4, UR10 ;  /* 0x0000000a00047c02 */ /* 0x000fe20008000f00 */
[----:B------:R-:W-:-:S02]  /*1420*/  VIADD R3, R3, UR22 ;  /* 0x0000001603037c36 */ /* 0x000fc40008000000 */
[----:B------:R-:W-:Y:S02]  /*1430*/  IMAD R11, R5, UR51, R11 ;  /* 0x00000033050b7c24 */ /* 0x000fe4000f8e020b */
[----:B------:R-:W-:Y:S01]  /*1440*/  IMAD.WIDE.U32 R4, R4, UR30, R2 ;  /* 0x0000001e04047c25 */ /* 0x000fe2000f8e0002 */
[----:B------:R-:W1:Y:S03]  /*1450*/  LDCU.64 UR22, c[0x0][0x380] ;  /* 0x00007000ff1677ac */ /* 0x000e660008000a00 */
        /* <DEDUP_REMOVED lines=18> */
[----:B---3--:R-:W-:Y:S01]  /*1580*/  LEA R236, P0, R0, UR10, 0x2 ;  /* 0x0000000a00ec7c11 */ /* 0x008fe2000f8010ff */
[C---:B------:R-:W-:Y:S01]  /*1590*/  IMAD R6, R19.reuse, UR9, R3 ;  /* 0x0000000913067c24 */ /* 0x040fe2000f8e0203 */
[----:B-----5:R-:W-:Y:S01]  /*15a0*/  LEA R238, P1, R2, UR20, 0x1 ;  /* 0x0000001402ee7c11 */ /* 0x020fe2000f8208ff */
[C---:B------:R-:W-:Y:S01]  /*15b0*/  IMAD R3, R19.reuse, UR15, R5 ;  /* 0x0000000f13037c24 */ /* 0x040fe2000f8e0205 */
[----:B------:R-:W-:Y:S01]  /*15c0*/  LEA.HI.X R237, R0, UR11, R7, 0x2, P0 ;  /* 0x0000000b00ed7c11 */ /* 0x000fe200080f1407 */
[----:B----4-:R-:W-:Y:S01]  /*15d0*/  UIMAD.WIDE UR14, UR61, 0x4, UR64 ;  /* 0x000000043d0e78a5 */ /* 0x010fe2000f8e0240 */
[----:B------:R-:W-:-:S02]  /*15e0*/  IADD3 R14, P0, PT, R19, 0x40, RZ ;  /* 0x00000040130e7810 */ /* 0x000fc40007f1e0ff */
[----:B-1----:R-:W-:Y:S02]  /*15f0*/  LEA R240, P2, R4, UR22, 0x1 ;  /* 0x0000001604f07c11 */ /* 0x002fe4000f8408ff */
        /* <DEDUP_REMOVED lines=18> */
.L_x_958:
[----:B------:R-:W1:Y:S01]  /*1720*/  LDCU.64 UR10, c[0x0][0x5c0] ;  /* 0x0000b800ff0a77ac */ /* 0x000e620008000a00 */
[----:B------:R-:W-:-:S04]  /*1730*/  UIADD3 UR5, UPT, UPT, UR43, UR45, URZ ;  /* 0x0000002d2b057290 */ /* 0x000fc8000fffe0ff */
[----:B-1----:R-:W-:Y:S02]  /*1740*/  UIMAD.WIDE.U32 UR18, UR5, UR10, URZ ;  /* 0x0000000a051272a5 */ /* 0x002fe4000f8e00ff */
[----:B------:R-:W-:-:S04]  /*1750*/  UIMAD UR5, UR5, UR11, URZ ;  /* 0x0000000b050572a4 */ /* 0x000fc8000f8e02ff */
[----:B------:R-:W-:-:S06]  /*1760*/  UIADD3 UR5, UPT, UPT, UR19, UR5, URZ ;  /* 0x0000000513057290 */ /* 0x000fcc000fffe0ff */
[----:B------:R-:W-:Y:S02]  /*1770*/  MOV R0, UR5 ;  /* 0x0000000500007c02 */ /* 0x000fe40008000f00 */
.L_x_959:
        /* <DEDUP_REMOVED lines=12> */
.L_x_960:
[----:B------:R-:W1:Y:S01]  /*1840*/  LDCU.64 UR8, c[0x0][0x5c8] ;  /* 0x0000b900ff0877ac */ /* 0x000e620008000a00 */
[----:B------:R-:W-:-:S04]  /*1850*/  UIADD3 UR43, UPT, UPT, UR43, UR45, URZ ;  /* 0x0000002d2b2b7290 */ /* 0x000fc8000fffe0ff */
[----:B-1----:R-:W-:Y:S02]  /*1860*/  UIMAD.WIDE.U32 UR16, UR43, UR8, URZ ;  /* 0x000000082b1072a5 */ /* 0x002fe4000f8e00ff */
[----:B------:R-:W-:-:S04]  /*1870*/  UIMAD UR43, UR43, UR9, URZ ;  /* 0x000000092b2b72a4 */ /* 0x000fc8000f8e02ff */
[----:B------:R-:W-:-:S06]  /*1880*/  UIADD3 UR43, UPT, UPT, UR17, UR43, URZ ;  /* 0x0000002b112b7290 */ /* 0x000fcc000fffe0ff */
[----:B------:R-:W-:Y:S02]  /*1890*/  MOV R10, UR43 ;  /* 0x0000002b000a7c02 */ /* 0x000fe40008000f00 */
.L_x_961:
        /* <DEDUP_REMOVED lines=30> */
.L_x_963:
[----:B------:R-:W-:Y:S05]  /*1a80*/  BSYNC.RECONVERGENT B0 ;  /* 0x0000000000007941 */ /* 0x000fea0003800200 */
.L_x_962:
        /* <DEDUP_REMOVED lines=17> */
.L_x_965:
[----:B------:R-:W-:Y:S05]  /*1ba0*/  BSYNC.RECONVERGENT B0 ;  /* 0x0000000000007941 */ /* 0x000fea0003800200 */
.L_x_964:
        /* <DEDUP_REMOVED lines=27> */
.L_x_967:
[----:B------:R-:W-:Y:S05]  /*1d60*/  BSYNC.RECONVERGENT B0 ;  /* 0x0000000000007941 */ /* 0x000fea0003800200 */
.L_x_966:
        /* <DEDUP_REMOVED lines=18> */
.L_x_957:
        /* <DEDUP_REMOVED lines=50> */
.L_x_971:
[----:B------:R2:W-:Y:S01]  /*21b0*/  STS.128 [R0+0x13000], RZ ;  /* 0x013000ff00007388 */ /* 0x0005e20000000c00 */
[----:B------:R-:W-:Y:S05]  /*21c0*/  BRA `(.L_x_972) ;  /* 0x00000000000c7947 */ /* 0x000fea0003800000 */
.L_x_970:
[----:B------:R1:W-:Y:S04]  /*21d0*/  STS.128 [R0+0xf000], RZ ;  /* 0x00f000ff00007388 */ /* 0x0003e80000000c00 */
[----:B------:R1:W-:Y:S04]  /*21e0*/  STS.128 [R0+0x11000], RZ ;  /* 0x011000ff00007388 */ /* 0x0003e80000000c00 */
[----:B------:R1:W-:Y:S02]  /*21f0*/  STS.128 [R0+0x13000], RZ ;  /* 0x013000ff00007388 */ /* 0x0003e40000000c00 */
.L_x_972:
[----:B------:R-:W-:Y:S05]  /*2200*/  BSYNC.RECONVERGENT B0 ;  /* 0x0000000000007941 */ /* 0x000fea0003800200 */
.L_x_969:
        /* <DEDUP_REMOVED lines=34> */
.L_x_975:
[----:B------:R3:W-:Y:S02]  /*2430*/  STS.128 [R0+0x14000], RZ ;  /* 0x014000ff00007388 */ /* 0x0007e40000000c00 */
.L_x_974:
[----:B------:R-:W-:Y:S05]  /*2440*/  BSYNC.RECONVERGENT B0 ;  /* 0x0000000000007941 */ /* 0x000fea0003800200 */
.L_x_973:
        /* <DEDUP_REMOVED lines=25> */
.L_x_978:
[----:B------:R1:W-:Y:S01]  /*25e0*/  STS.128 [R0+0x8000], RZ ;  /* 0x008000ff00007388 */ /* 0x0003e20000000c00 */
[----:B------:R-:W-:Y:S05]  /*25f0*/  BRA `(.L_x_979) ;  /* 0x00000000000c7947 */ /* 0x000fea0003800000 */
.L_x_977:
[----:B------:R1:W-:Y:S04]  /*2600*/  STS.128 [R0+0x6000], RZ ;  /* 0x006000ff00007388 */ /* 0x0003e80000000c00 */
[----:B------:R1:W-:Y:S04]  /*2610*/  STS.128 [R0+0x7000], RZ ;  /* 0x007000ff00007388 */ /* 0x0003e80000000c00 */
[----:B------:R1:W-:Y:S02]  /*2620*/  STS.128 [R0+0x8000], RZ ;  /* 0x008000ff00007388 */ /* 0x0003e40000000c00 */
.L_x_979:
[----:B------:R-:W-:Y:S05]  /*2630*/  BSYNC.RECONVERGENT B0 ;  /* 0x0000000000007941 */ /* 0x000fea0003800200 */
.L_x_976:
        /* <DEDUP_REMOVED lines=23> */
.L_x_982:
[----:B------:R1:W-:Y:S01]  /*27b0*/  STS.128 [R234+0x2000], RZ ;  /* 0x002000ffea007388 */ /* 0x0003e20000000c00 */
[----:B------:R-:W-:Y:S05]  /*27c0*/  BRA `(.L_x_983) ;  /* 0x00000000000c7947 */ /* 0x000fea0003800000 */
.L_x_981:
[----:B------:R1:W-:Y:S04]  /*27d0*/  STS.128 [R234], RZ ;  /* 0x000000ffea007388 */ /* 0x0003e80000000c00 */
[----:B------:R1:W-:Y:S04]  /*27e0*/  STS.128 [R234+0x1000], RZ ;  /* 0x001000ffea007388 */ /* 0x0003e80000000c00 */
[----:B------:R1:W-:Y:S02]  /*27f0*/  STS.128 [R234+0x2000], RZ ;  /* 0x002000ffea007388 */ /* 0x0003e40000000c00 */
.L_x_983:
[----:B------:R-:W-:Y:S05]  /*2800*/  BSYNC.RECONVERGENT B0 ;  /* 0x0000000000007941 */ /* 0x000fea0003800200 */
.L_x_980:
        /* <DEDUP_REMOVED lines=12> */
[----:B------:R-:W-:Y:S01]  /*28d0*/  ISETP.GE.AND P0, PT, R2, UR9, PT ;  /* 0x0000000902007c0c */ /* 0x000fe2000bf06270 */
[----:B------:R-:W-:Y:S01]  /*28e0*/  IMAD.MOV.U32 R2, RZ, RZ, 0x4 ;  /* 0x00000004ff027424 */ /* 0x000fe200078e00ff */
[----:B------:R-:W-:Y:S01]  /*28f0*/  ISETP.GE.AND P2, PT, R4, UR9, PT ;  /* 0x0000000904007c0c */ /* 0x000fe2000bf46270 */
[----:B------:R-:W1:Y:S02]  /*2900*/  LDCU.64 UR8, c[0x0][0x3d0] ;  /* 0x00007a00ff0877ac */ /* 0x000e640008000a00 */
[----:B------:R-:W-:-:S05]  /*2910*/  IMAD.WIDE.U32 R2, R235, R2, UR22 ;  /* 0x00000016eb027e25 */ /* 0x000fca000f8e0002 */
[----:B------:R-:W3:Y:S04]  /*2920*/  @!P3 LDG.E R10, desc[UR40][R2.64] ;  /* 0x00000028020ab981 */ /* 0x000ee8000c1e1900 */
[----:B------:R-:W5:Y:S04]  /*2930*/  @!P0 LDG.E R5, desc[UR40][R2.64+0xa0] ;  /* 0x0000a02802058981 */ /* 0x000f68000c1e1900 */
[----:B------:R-:W2:Y:S04]  /*2940*/  @!P1 LDG.E R6, desc[UR40][R2.64+0x80] ;  /* 0x0000802802069981 */ /* 0x000ea8000c1e1900 */
[----:B------:R4:W2:Y:S01]  /*2950*/  @!P2 LDG.E R7, desc[UR40][R2.64+0x20] ;  /* 0x000020280207a981 */ /* 0x0008a2000c1e1900 */
[----:B------:R-:W-:-:S04]  /*2960*/  UIMAD UR53, UR53, UR18, URZ ;  /* 0x00000012353572a4 */ /* 0x000fc8000f8e02ff */
[----:B------:R-:W-:Y:S01]  /*2970*/  UIMAD UR53, UR36, UR19, UR53 ;  /* 0x00000013243572a4 */ /* 0x000fe2000f8e0235 */
[----:B-1----:R-:W-:Y:S02]  /*2980*/  IMAD R4, R17, UR8, RZ ;  /* 0x0000000811047c24 */ /* 0x002fe4000f8e02ff */
[----:B----4-:R-:W-:-:S04]  /*2990*/  IMAD.U32 R2, RZ, RZ, UR18 ;  /* 0x00000012ff027e24 */ /* 0x010fc8000f8e00ff */
[----:B------:R-:W-:-:S03]  /*29a0*/  IMAD.WIDE.U32 R2, R2, UR36, R8 ;  /* 0x0000002402027c25 */ /* 0x000fc6000f8e0008 */
[----:B------:R-:W-:-:S04]  /*29b0*/  IADD3 R2, P0, PT, R2, UR54, RZ ;  /* 0x0000003602027c10 */ /* 0x000fc8000ff1e0ff */
[----:B------:R-:W-:Y:S01]  /*29c0*/  IADD3.X R3, PT, PT, R18, UR53, R3, P0, !PT ;  /* 0x0000003512037c10 */ /* 0x000fe200087fe403 */
[----:B------:R-:W-:Y:S01]  /*29d0*/  BSSY.RECONVERGENT B0, `(.L_x_984) ;  /* 0x0000029000007945 */ /* 0x000fe20003800200 */
[----:B---3--:R1:W-:Y:S04]  /*29e0*/  STL [R1+0x14], R10 ;  /* 0x0000140a01007387 */ /* 0x0083e80000100800 */
[----:B-----5:R3:W-:Y:S04]  /*29f0*/  STL [R1+0x8], R5 ;  /* 0x0000080501007387 */ /* 0x0207e80000100800 */
[----:B--2---:R2:W-:Y:S04]  /*2a00*/  STL [R1+0xc], R6 ;  /* 0x00000c0601007387 */ /* 0x0045e80000100800 */
[----:B------:R2:W-:Y:S01]  /*2a10*/  STL [R1+0x10], R7 ;  /* 0x0000100701007387 */ /* 0x0005e20000100800 */
[----:B-1----:R-:W-:-:S02]  /*2a20*/  IMAD R10, R13, UR9, R4 ;  /* 0x000000090d0a7c24 */ /* 0x002fc4000f8e0204 */
[----:B---3--:R-:W-:-:S05]  /*2a30*/  IMAD.WIDE.U32 R4, R13, UR8, R2 ;  /* 0x000000080d047c25 */ /* 0x008fca000f8e0002 */
[----:B------:R-:W-:Y:S01]  /*2a40*/  IADD3 R10, PT, PT, R5, R10, RZ ;  /* 0x0000000a050a7210 */ /* 0x000fe20007ffe0ff */
[----:B------:R-:W-:Y:S06]  /*2a50*/  @P5 BRA `(.L_x_985) ;  /* 0x0000000000745947 */ /* 0x000fec0003800000 */
[----:B------:R-:W1:Y:S01]  /*2a60*/  LDCU UR10, c[0x0][0x440] ;  /* 0x00008800ff0a77ac */ /* 0x000e620008000800 */
[----:B------:R-:W-:Y:S02]  /*2a70*/  IMAD.MOV.U32 R2, RZ, RZ, R4 ;  /* 0x000000ffff027224 */ /* 0x000fe400078e0004 */
[----:B------:R-:W-:Y:S01]  /*2a80*/  IMAD.MOV.U32 R3, RZ, RZ, R10 ;  /* 0x000000ffff037224 */ /* 0x000fe200078e000a */
[----:B------:R-:W3:Y:S01]  /*2a90*/  LDCU.64 UR8, c[0x0][0x388] ;  /* 0x00007100ff0877ac */ /* 0x000ee20008000a00 */
[----:B--2---:R-:W-:-:S04]  /*2aa0*/  IMAD.WIDE.U32 R6, R19, UR18, R2 ;  /* 0x0000001213067c25 */ /* 0x004fc8000f8e0002 */
        /* <DEDUP_REMOVED lines=22> */
.L_x_986:
[----:B------:R4:W-:Y:S01]  /*2c10*/  STS.128 [R0+0xd000], RZ ;  /* 0x00d000ff00007388 */ /* 0x0009e20000000c00 */
[----:B------:R-:W-:Y:S05]  /*2c20*/  BRA `(.L_x_987) ;  /* 0x00000000000c7947 */ /* 0x000fea0003800000 */
.L_x_985:
[----:B------:R1:W-:Y:S04]  /*2c30*/  STS.128 [R0+0x9000], RZ ;  /* 0x009000ff00007388 */ /* 0x0003e80000000c00 */
[----:B------:R1:W-:Y:S04]  /*2c40*/  STS.128 [R0+0xb000], RZ ;  /* 0x00b000ff00007388 */ /* 0x0003e80000000c00 */
[----:B------:R1:W-:Y:S02]  /*2c50*/  STS.128 [R0+0xd000], RZ ;  /* 0x00d000ff00007388 */ /* 0x0003e40000000c00 */
.L_x_987:
[----:B------:R-:W-:Y:S05]  /*2c60*/  BSYNC.RECONVERGENT B0 ;  /* 0x0000000000007941 */ /* 0x000fea0003800200 */
.L_x_984:
[----:B------:R1:W-:Y:S01]  /*2c70*/  @P4 STS.128 [R0+0xa000], RZ ;  /* 0x00a000ff00004388 */ /* 0x0003e20000000c00 */
[----:B------:R-:W-:Y:S03]  /*2c80*/  BSSY.RECONVERGENT B0, `(.L_x_988) ;  /* 0x0000021000007945 */ /* 0x000fe60003800200 */
        /* <DEDUP_REMOVED lines=31> */
.L_x_990:
[----:B------:R3:W-:Y:S02]  /*2e80*/  STS.128 [R0+0xe000], RZ ;  /* 0x00e000ff00007388 */ /* 0x0007e40000000c00 */
.L_x_989:
[----:B------:R-:W-:Y:S05]  /*2e90*/  BSYNC.RECONVERGENT B0 ;  /* 0x0000000000007941 */ /* 0x000fea0003800200 */
.L_x_988:
[----:B------:R-:W5:Y:S01]  /*2ea0*/  LDCU.64 UR10, c[0x0][0x538] ;  /* 0x0000a700ff0a77ac */ /* 0x000f620008000a00 */
[----:B------:R-:W0:Y:S01]  /*2eb0*/  LDGDEPBAR ;  /* 0x00000000000079af */ /* 0x000e220000000000 */
[C---:B------:R-:W-:Y:S02]  /*2ec0*/  IMAD.SHL.U32 R10, R21.reuse, 0x20, RZ ;  /* 0x00000020150a7824 */ /* 0x040fe400078e00ff */
[C---:B------:R-:W-:Y:S01]  /*2ed0*/  IMAD.SHL.U32 R11, R21.reuse, 0x4, RZ ;  /* 0x00000004150b7824 */ /* 0x040fe200078e00ff */
[C---:B------:R-:W-:Y:S01]  /*2ee0*/  LOP3.LUT P0, RZ, R21.reuse, 0x4, RZ, 0xc0, !PT ;  /* 0x0000000415ff7812 */ /* 0x040fe2000780c0ff */
[----:B------:R-:W-:Y:S01]  /*2ef0*/  IMAD.SHL.U32 R5, R21, 0x2, RZ ;  /* 0x0000000215057824 */ /* 0x000fe200078e00ff */
[----:B------:R-:W2:Y:S01]  /*2f00*/  LDCU UR18, c[0x0][0x3b0] ;  /* 0x00007600ff1277ac */ /* 0x000ea20008000800 */
[----:B------:R-:W2:Y:S01]  /*2f10*/  LDCU UR19, c[0x0][0x590] ;  /* 0x0000b200ff1377ac */ /* 0x000ea20008000800 */
[----:B-----5:R-:W-:-:S04]  /*2f20*/  UISETP.NE.U32.AND UP0, UPT, UR10, URZ, UPT ;  /* 0x000000ff0a00728c */ /* 0x020fc8000bf05070 */
[----:B------:R-:W-:Y:S01]  /*2f30*/  UISETP.NE.AND.EX UP0, UPT, UR11, URZ, UPT, UP0 ;  /* 0x000000ff0b00728c */ /* 0x000fe2000bf05300 */
[----:B------:R-:W-:-:S05]  /*2f40*/  DEPBAR.LE SB0, 0x1 ;  /* 0x000080400000791a */ /* 0x000fca0000000000 */
[----:B------:R-:W-:-:S05]  /*2f50*/  PLOP3.LUT P1, PT, PT, PT, UP0, 0x80, 0x8 ;  /* 0x000000000008781c */ /* 0x000fca0003f2f008 */
[----:B------:R-:W5:Y:S01]  /*2f60*/  @UP0 LDCU.64 UR8, c[0x0][0x540] ;  /* 0x0000a800ff0807ac */ /* 0x000f620008000a00 */
[----:B------:R-:W-:Y:S01]  /*2f70*/  @UP0 UMOV UR16, UR30 ;  /* 0x0000001e00100c82 */ /* 0x000fe20008000000 */
[----:B------:R-:W-:Y:S02]  /*2f80*/  @UP0 UMOV UR17, URZ ;  /* 0x000000ff00110c82 */ /* 0x000fe40008000000 */
[----:B-----5:R-:W-:-:S04]  /*2f90*/  @UP0 UIMAD.WIDE.U32 UR16, UR29, UR8, UR16 ;  /* 0x000000081d1002a5 */ /* 0x020fc8000f8e0010 */
[----:B------:R-:W-:Y:S02]  /*2fa0*/  @UP0 UIMAD UR9, UR29, UR9, UR17 ;  /* 0x000000091d0902a4 */ /* 0x000fe4000f8e0211 */
[----:B------:R-:W-:-:S04]  /*2fb0*/  @UP0 ULEA UR10, UP1, UR16, UR10, 0x2 ;  /* 0x0000000a100a0291 */ /* 0x000fc8000f8210ff */
[----:B------:R-:W-:Y:S02]  /*2fc0*/  @UP0 ULEA.HI.X UR11, UR16, UR11, UR9, 0x2, UP1 ;  /* 0x0000000b100b0291 */ /* 0x000fe400088f1409 */
[----:B-1-3--:R-:W-:Y:S01]  /*2fd0*/  IMAD.U32 R2, RZ, RZ, UR10 ;  /* 0x0000000aff027e24 */ /* 0x00afe2000f8e00ff */
[----:B------:R-:W-:Y:S03]  /*2fe0*/  BAR.SYNC.DEFER_BLOCKING 0x0 ;  /* 0x0000000000007b1d */ /* 0x000fe60000010000 */
[----:B------:R-:W-:Y:S01]  /*2ff0*/  IMAD.U32 R3, RZ, RZ, UR11 ;  /* 0x0000000bff037e24 */ /* 0x000fe2000f8e00ff */
[C---:B----4-:R-:W-:Y:S02]  /*3000*/  LOP3.LUT R0, R10.reuse, 0x20, RZ, 0xc0, !PT ;  /* 0x000000200a007812 */ /* 0x050fe400078ec0ff */
[----:B------:R-:W-:Y:S01]  /*3010*/  LOP3.LUT R11, R11, 0x18, RZ, 0xc0, !PT ;  /* 0x000000180b0b7812 */ /* 0x000fe200078ec0ff */
[----:B------:R-:W1:Y:S01]  /*3020*/  @UP0 LDCU UR10, c[0x0][0x458] ;  /* 0x00008b00ff0a07ac */ /* 0x000e620008000800 */
[----:B------:R-:W-:-:S02]  /*3030*/  LOP3.LUT R9, R10, 0x120, RZ, 0xc0, !PT ;  /* 0x000001200a097812 */ /* 0x000fc400078ec0ff */
[----:B------:R-:W-:Y:S01]  /*3040*/  LOP3.LUT R5, R5, 0x6, RZ, 0xc0, !PT ;  /* 0x0000000605057812 */ /* 0x000fe200078ec0ff */
[----:B------:R-:W-:Y:S01]  /*3050*/  IMAD.MOV.U32 R228, RZ, RZ, 0x20 ;  /* 0x00000020ffe47424 */ /* 0x000fe200078e00ff */
[----:B------:R-:W-:Y:S01]  /*3060*/  CS2R R126, SRZ ;  /* 0x00000000007e7805 */ /* 0x000fe2000001ff00 */
[----:B------:R-:W-:Y:S01]  /*3070*/  IMAD.MOV.U32 R249, RZ, RZ, R234 ;  /* 0x000000fffff97224 */ /* 0x000fe200078e00ea */
[----:B------:R-:W-:Y:S01]  /*3080*/  CS2R R124, SRZ ;  /* 0x00000000007c7805 */ /* 0x000fe2000001ff00 */
[----:B------:R-:W-:Y:S01]  /*3090*/  IMAD.MOV.U32 R229, RZ, RZ, 0x20 ;  /* 0x00000020ffe57424 */ /* 0x000fe200078e00ff */
[----:B------:R-:W-:Y:S02]  /*30a0*/  CS2R R130, SRZ ;  /* 0x0000000000827805 */ /* 0x000fe4000001ff00 */
[----:B------:R-:W-:Y:S02]  /*30b0*/  CS2R R128, SRZ ;  /* 0x0000000000807805 */ /* 0x000fe4000001ff00 */
[----:B------:R-:W-:-:S02]  /*30c0*/  CS2R R122, SRZ ;  /* 0x00000000007a7805 */ /* 0x000fc4000001ff00 */
[----:B------:R-:W-:Y:S02]  /*30d0*/  CS2R R120, SRZ ;  /* 0x0000000000787805 */ /* 0x000fe4000001ff00 */
[----:B------:R-:W-:Y:S02]  /*30e0*/  CS2R R118, SRZ ;  /* 0x0000000000767805 */ /* 0x000fe4000001ff00 */
[----:B------:R-:W-:Y:S02]  /*30f0*/  CS2R R116, SRZ ;  /* 0x0000000000747805 */ /* 0x000fe4000001ff00 */
[----:B------:R-:W-:Y:S02]  /*3100*/  CS2R R110, SRZ ;  /* 0x00000000006e7805 */ /* 0x000fe4000001ff00 */
[----:B------:R-:W-:Y:S01]  /*3110*/  CS2R R108, SRZ ;  /* 0x00000000006c7805 */ /* 0x000fe2000001ff00 */
[----:B--2---:R2:W3:Y:S01]  /*3120*/  @P1 LDG.E R7, desc[UR40][R2.64] ;  /* 0x0000002802071981 */ /* 0x0044e2000c1e1900 */
[----:B------:R-:W-:Y:S01]  /*3130*/  LOP3.LUT R4, R11, 0xc0, R10, 0xf8, !PT ;  /* 0x000000c00b047812 */ /* 0x000fe200078ef80a */
[----:B-1----:R-:W3:Y:S01]  /*3140*/  @P1 MUFU.RCP R6, UR10 ;  /* 0x0000000a00061d08 */ /* 0x002ee20008001000 */
[----:B------:R-:W-:-:S02]  /*3150*/  LOP3.LUT R5, R5, 0x1e0, R16, 0xf8, !PT ;  /* 0x000001e005057812 */ /* 0x000fc400078ef810 */
[----:B------:R-:W-:Y:S02]  /*3160*/  CS2R R114, SRZ ;  /* 0x0000000000727805 */ /* 0x000fe4000001ff00 */
[----:B------:R-:W-:Y:S02]  /*3170*/  LOP3.LUT R8, R4, 0x8, R16, 0x78, !PT ;  /* 0x0000000804087812 */ /* 0x000fe400078e7810 */
[----:B------:R-:W-:Y:S02]  /*3180*/  CS2R R112, SRZ ;  /* 0x0000000000707805 */ /* 0x000fe4000001ff00 */
[----:B------:R-:W-:Y:S02]  /*3190*/  SEL R228, R228, 0xffffffe0, !P0 ;  /* 0xffffffe0e4e47807 */ /* 0x000fe40004000000 */
        /* <DEDUP_REMOVED lines=16> */
[----:B------:R-:W-:Y:S01]  /*32a0*/  CS2R R74, SRZ ;  /* 0x00000000004a7805 */ /* 0x000fe2000001ff00 */
[----:B--2---:R-:W-:Y:S01]  /*32b0*/  IMAD.SHL.U32 R2, R21, 0x10, RZ ;  /* 0x0000001015027824 */ /* 0x004fe200078e00ff */
[----:B------:R-:W-:Y:S02]  /*32c0*/  SHF.R.U32.HI R3, RZ, 0x4, R21 ;  /* 0x00000004ff037819 */ /* 0x000fe40000011615 */
[----:B------:R-:W-:Y:S02]  /*32d0*/  CS2R R72, SRZ ;  /* 0x0000000000487805 */ /* 0x000fe4000001ff00 */
[----:B------:R-:W-:-:S02]  /*32e0*/  CS2R R70, SRZ ;  /* 0x0000000000467805 */ /* 0x000fc4000001ff00 */
[----:B------:R-:W-:Y:S02]  /*32f0*/  CS2R R68, SRZ ;  /* 0x0000000000447805 */ /* 0x000fe4000001ff00 */
[--C-:B------:R-:W-:Y:S02]  /*3300*/  LOP3.LUT R0, R0, 0x3c00, R2.reuse, 0xf8, !PT ;  /* 0x00003c0000007812 */ /* 0x100fe400078ef802 */
[----:B------:R-:W-:Y:S02]  /*3310*/  CS2R R62, SRZ ;  /* 0x00000000003e7805 */ /* 0x000fe4000001ff00 */
[----:B------:R-:W-:Y:S02]  /*3320*/  LOP3.LUT R9, R9, 0x200, R2, 0xf8, !PT ;  /* 0x0000020009097812 */ /* 0x000fe400078ef802 */
[----:B------:R-:W-:Y:S02]  /*3330*/  CS2R R60, SRZ ;  /* 0x00000000003c7805 */ /* 0x000fe4000001ff00 */
[----:B------:R-:W-:-:S02]  /*3340*/  LOP3.LUT R3, R3, 0x8, RZ, 0xc0, !PT ;  /* 0x0000000803037812 */ /* 0x000fc400078ec0ff */
[----:B------:R-:W-:Y:S02]  /*3350*/  CS2R R66, SRZ ;  /* 0x0000000000427805 */ /* 0x000fe4000001ff00 */
[----:B------:R-:W-:Y:S02]  /*3360*/  LOP3.LUT R2, R0, 0x100, R2, 0xf8, !PT ;  /* 0x0000010000027812 */ /* 0x000fe400078ef802 */
[----:B------:R-:W-:Y:S02]  /*3370*/  CS2R R64, SRZ ;  /* 0x0000000000407805 */ /* 0x000fe4000001ff00 */
[--C-:B------:R-:W-:Y:S01]  /*3380*/  LOP3.LUT R0, R4, 0x8, R21.reuse, 0x78, !PT ;  /* 0x0000000804007812 */ /* 0x100fe200078e7815 */
[----:B------:R-:W-:Y:S01]  /*3390*/  IMAD.U32 R4, RZ, RZ, UR5 ;  /* 0x00000005ff047e24 */ /* 0x000fe2000f8e00ff */
[----:B------:R-:W-:Y:S02]  /*33a0*/  LOP3.LUT R3, R3, 0x10, R21, 0xf8, !PT ;  /* 0x0000001003037812 */ /* 0x000fe400078ef815 */
[----:B------:R-:W-:-:S02]  /*33b0*/  CS2R R58, SRZ ;  /* 0x00000000003a7805 */ /* 0x000fc4000001ff00 */
[----:B------:R-:W-:Y:S02]  /*33c0*/  LOP3.LUT R0, R2, R0, RZ, 0xfc, !PT ;  /* 0x0000000002007212 */ /* 0x000fe400078efcff */
[----:B------:R-:W-:Y:S02]  /*33d0*/  CS2R R56, SRZ ;  /* 0x0000000000387805 */ /* 0x000fe4000001ff00 */
[----:B------:R-:W-:Y:S02]  /*33e0*/  LOP3.LUT R2, R3, 0xc0, R10, 0xf8, !PT ;  /* 0x000000c003027812 */ /* 0x000fe400078ef80a */
[----:B------:R-:W-:Y:S02]  /*33f0*/  CS2R R54, SRZ ;  /* 0x0000000000367805 */ /* 0x000fe4000001ff00 */
[----:B------:R-:W-:Y:S02]  /*3400*/  IADD3 R3, PT, PT, -R4, UR42, -R5 ;  /* 0x0000002a04037c10 */ /* 0x000fe4000fffe905 */
[----:B------:R-:W-:-:S02]  /*3410*/  CS2R R52, SRZ ;  /* 0x0000000000347805 */ /* 0x000fc4000001ff00 */
[----:B------:R-:W-:Y:S02]  /*3420*/  LEA R226, R0, UR6, 0x1 ;  /* 0x0000000600e27c11 */ /* 0x000fe4000f8e08ff */
[----:B------:R-:W-:Y:S02]  /*3430*/  CS2R R46, SRZ ;  /* 0x00000000002e7805 */ /* 0x000fe4000001ff00 */
[----:B------:R-:W-:Y:S01]  /*3440*/  LOP3.LUT R2, R2, R11, RZ, 0x3c, !PT ;  /* 0x0000000b02027212 */ /* 0x000fe200078e3cff */
[----:B------:R1:W-:Y:S01]  /*3450*/  STL [R1+0x18], R3 ;  /* 0x0000180301007387 */ /* 0x0003e20000100800 */
[----:B------:R-:W-:Y:S01]  /*3460*/  LOP3.LUT R8, R9, R8, RZ, 0xfc, !PT ;  /* 0x0000000809087212 */ /* 0x000fe200078efcff */
[----:B------:R-:W-:Y:S01]  /*3470*/  VIADD R220, R226, 0xf020 ;  /* 0x0000f020e2dc7836 */ /* 0x000fe20000000000 */
[----:B------:R-:W-:Y:S01]  /*3480*/  LOP3.LUT R2, R2, 0x120, R10, 0xf8, !PT ;  /* 0x0000012002027812 */ /* 0x000fe200078ef80a */
[----:B------:R2:W4:Y:S01]  /*3490*/  LDSM.16.M88.4 R176, [R226+0xf000] ;  /* 0x00f00000e2b0783b */ /* 0x0005220000000200 */
[----:B------:R-:W-:-:S02]  /*34a0*/  LEA R225, R8, UR6, 0x1 ;  /* 0x0000000608e17c11 */ /* 0x000fc4000f8e08ff */
[----:B------:R-:W-:Y:S02]  /*34b0*/  CS2R R44, SRZ ;  /* 0x00000000002c7805 */ /* 0x000fe4000001ff00 */
[----:B------:R-:W-:Y:S01]  /*34c0*/  LEA R224, R2, UR6, 0x1 ;  /* 0x0000000602e07c11 */ /* 0x000fe2000f8e08ff */
        /* <DEDUP_REMOVED lines=9> */
[----:B------:R-:W-:Y:S01]  /*3560*/  VIADD R225, R225, UR20 ;  /* 0x00000014e1e17c36 */ /* 0x000fe20008000000 */
[----:B------:R-:W-:Y:S01]  /*3570*/  UMOV UR8, URZ ;  /* 0x000000ff00087c82 */ /* 0x000fe20008000000 */
[----:B------:R-:W-:Y:S01]  /*3580*/  VIADD R224, R224, UR20 ;  /* 0x00000014e0e07c36 */ /* 0x000fe20008000000 */
[----:B------:R2:W2:Y:S01]  /*3590*/  LDSM.16.M88.4 R208, [R226+0x13000] ;  /* 0x01300000e2d0783b */ /* 0x0004a20000000200 */
[C---:B------:R-:W-:Y:S01]  /*35a0*/  IMAD.IADD R227, R226.reuse, 0x1, R228 ;  /* 0x00000001e2e37824 */ /* 0x040fe200078e02e4 */
[----:B------:R-:W-:Y:S02]  /*35b0*/  UIADD3 UR33, UPT, UPT, -UR50, 0x80, UR33 ;  /* 0x0000008032217890 */ /* 0x000fe4000fffe121 */
[----:B------:R2:W2:Y:S01]  /*35c0*/  LDSM.16.M88.4 R212, [R226+0x13400] ;  /* 0x01340000e2d4783b */ /* 0x0004a20000000200 */
[----:B-1----:R-:W-:Y:S01]  /*35d0*/  VIADD R3, R226, 0xf000 ;  /* 0x0000f000e2037836 */ /* 0x002fe20000000000 */
[----:B------:R-:W-:Y:S01]  /*35e0*/  USHF.L.U32 UR51, UR51, 0x3, URZ ;  /* 0x0000000333337899 */ /* 0x000fe200080006ff */
[----:B------:R-:W1:Y:S02]  /*35f0*/  LDCU UR9, c[0x0][0x440] ;  /* 0x00008800ff0977ac */ /* 0x000e640008000800 */
[----:B------:R-:W-:Y:S01]  /*3600*/  @P0 VIADD R220, R3, 0xffffffe0 ;  /* 0xffffffe003dc0836 */ /* 0x000fe20000000000 */
[----:B------:R-:W1:Y:S04]  /*3610*/  LDCU UR11, c[0x0][0x504] ;  /* 0x0000a080ff0b77ac */ /* 0x000e680008000800 */
[----:B------:R1:W1:Y:S01]  /*3620*/  LDSM.16.M88.4 R184, [R220] ;  /* 0x00000000dcb8783b */ /* 0x0002620000000200 */
[----:B------:R-:W1:Y:S03]  /*3630*/  LDCU UR10, c[0x0][0x508] ;  /* 0x0000a100ff0a77ac */ /* 0x000e660008000800 */
[----:B------:R1:W1:Y:S01]  /*3640*/  LDSM.16.M88.4 R188, [R220+0x400] ;  /* 0x00040000dcbc783b */ /* 0x0002620000000200 */
[----:B------:R-:W1:Y:S03]  /*3650*/  LDCU UR5, c[0x0][0x3e0] ;  /* 0x00007c00ff0577ac */ /* 0x000e660008000800 */
[----:B------:R1:W1:Y:S01]  /*3660*/  LDSM.16.M88.4 R200, [R220+0x2000] ;  /* 0x00200000dcc8783b */ /* 0x0002620000000200 */
[----:B------:R-:W1:Y:S03]  /*3670*/  LDCU UR17, c[0x0][0x50c] ;  /* 0x0000a180ff1177ac */ /* 0x000e660008000800 */
[----:B------:R1:W1:Y:S01]  /*3680*/  LDSM.16.M88.4 R204, [R220+0x2400] ;  /* 0x00240000dccc783b */ /* 0x0002620000000200 */
[----:B------:R-:W1:Y:S03]  /*3690*/  LDCU UR16, c[0x0][0x45c] ;  /* 0x00008b80ff1077ac */ /* 0x000e660008000800 */
[----:B------:R1:W1:Y:S01]  /*36a0*/  LDSM.16.M88.4 R216, [R220+0x4000] ;  /* 0x00400000dcd8783b */ /* 0x0002620000000200 */
[----:B------:R-:W-:-:S03]  /*36b0*/  USHF.L.U32 UR18, UR18, 0x6, URZ ;  /* 0x0000000612127899 */ /* 0x000fc600080006ff */
[----:B------:R-:W1:Y:S01]  /*36c0*/  LDSM.16.M88.4 R220, [R220+0x4400] ;  /* 0x00440000dcdc783b */ /* 0x000e620000000200 */
[----:B------:R-:W-:Y:S01]  /*36d0*/  USHF.L.U32 UR19, UR19, 0x6, URZ ;  /* 0x0000000613137899 */ /* 0x000fe200080006ff */
[----:B---3--:R-:W-:-:S05]  /*36e0*/  @P1 FMUL.FTZ R0, R7, R6 ;  /* 0x0000000607001220 */ /* 0x008fca0000410000 */
[----:B------:R-:W-:-:S13]  /*36f0*/  @P1 R2UR UR21, R0 ;  /* 0x00000000001512ca */ /* 0x000fda00000e0000 */
[----:B-12-4-:R-:W-:-:S05]  /*3700*/  @UP0 UMOV UR8, UR21 ;  /* 0x0000001500080c82 */ /* 0x016fca0008000000 */
.L_x_995:
[----:B------:R-:W0:Y:S01]  /*3710*/  LDGDEPBAR ;  /* 0x00000000000079af */ /* 0x000e220000000000 */
[----:B------:R-:W-:Y:S01]  /*3720*/  IADD3 R0, PT, PT, R225, R228, RZ ;  /* 0x000000e4e1007210 */ /* 0x000fe20007ffe0ff */
[----:B------:R-:W-:Y:S01]  /*3730*/  USHF.L.U32 UR20, UR52, 0x6, URZ ;  /* 0x0000000634147899 */ /* 0x000fe200080006ff */
[----:B------:R-:W-:Y:S05]  /*3740*/  MOV R2, UR14 ;  /* 0x0000000e00027c02 */ /* 0x000fea0008000f00 */
[----:B------:R-:W2:Y:S01]  /*3750*/  LDL R230, [R1+0x18] ;  /* 0x0000180001e67983 */ /* 0x000ea20000100800 */
[----:B------:R-:W-:Y:S01]  /*3760*/  MOV R3, UR15 ;  /* 0x0000000f00037c02 */ /* 0x000fe20008000f00 */
[----:B------:R-:W-:Y:S01]  /*3770*/  UISETP.GE.AND UP0, UPT, UR20, UR33, UPT ;  /* 0x000000211400728c */ /* 0x000fe2000bf06270 */
[C---:B------:R-:W-:Y:S04]  /*3780*/  LEA R2, P0, R235.reuse, R2, 0x2 ;  /* 0x00000002eb027211 */ /* 0x040fe800078010ff */
[C---:B------:R-:W-:Y:S01]  /*3790*/  LEA.HI.X R3, R235.reuse, R3, RZ, 0x2, P0 ;  /* 0x00000003eb037211 */ /* 0x040fe200000f14ff */
        /* <DEDUP_REMOVED lines=19> */
[----:B------:R-:W4:Y:S01]  /*38d0*/  LDSM.16.M88.4 R164, [R226+0xb400] ;  /* 0x00b40000e2a4783b */ /* 0x000f220000000200 */
[-C--:B------:R-:W-:Y:S07]  /*38e0*/  HMMA.16816.F32 R28, R28, R134.reuse, RZ ;  /* 0x000000861c1c723c */ /* 0x080fee00000018ff */
[----:B------:R-:W-:Y:S01]  /*38f0*/  LDSM.16.M88.4 R168, [R0+0x1800] ;  /* 0x0018000000a8783b */ /* 0x000fe20000000200 */
[----:B------:R-:W-:Y:S07]  /*3900*/  HMMA.16816.F32 R32, R32, R134, RZ ;  /* 0x000000862020723c */ /* 0x000fee00000018ff */
[----:B------:R-:W-:Y:S01]  /*3910*/  LDSM.16.M88.4 R132, [R0+0x1000] ;  /* 0x001000000084783b */ /* 0x000fe20000000200 */
[-C--:B------:R-:W-:Y:S07]  /*3920*/  HMMA.16816.F32 R4, R136, R140.reuse, R4 ;  /* 0x0000008c8804723c */ /* 0x080fee0000001804 */
[----:B------:R-:W-:Y:S01]  /*3930*/  LDSM.16.M88.4 R172, [R226+0xd400] ;  /* 0x00d40000e2ac783b */ /* 0x000fe20000000200 */
[C---:B-1----:R-:W-:Y:S08]  /*3940*/  HMMA.16816.F32 R8, R144.reuse, R140, R8 ;  /* 0x0000008c9008723c */ /* 0x042ff00000001808 */
[-C--:B------:R-:W-:Y:S08]  /*3950*/  HMMA.16816.F32 R12, R144, R142.reuse, R12 ;  /* 0x0000008e900c723c */ /* 0x080ff0000000180c */
[C---:B------:R-:W-:Y:S01]  /*3960*/  HMMA.16816.F32 R16, R136.reuse, R142, R16 ;  /* 0x0000008e8810723c */ /* 0x040fe20000001810 */
[----:B------:R-:W1:Y:S07]  /*3970*/  LDSM.16.M88.4 R140, [R227+0xb000] ;  /* 0x00b00000e38c783b */ /* 0x000e6e0000000200 */
[-C--:B---3--:R-:W-:Y:S08]  /*3980*/  HMMA.16816.F32 R20, R136, R148.reuse, R20 ;  /* 0x000000948814723c */ /* 0x088ff00000001814 */
[C---:B------:R-:W-:Y:S08]  /*3990*/  HMMA.16816.F32 R24, R144.reuse, R148, R24 ;  /* 0x000000949018723c */ /* 0x040ff00000001818 */
[-C--:B------:R-:W-:Y:S01]  /*39a0*/  HMMA.16816.F32 R28, R144, R150.reuse, R28 ;  /* 0x00000096901c723c */ /* 0x080fe2000000181c */
[----:B------:R-:W3:Y:S07]  /*39b0*/  LDSM.16.M88.4 R144, [R227+0xb400] ;  /* 0x00b40000e390783b */ /* 0x000eee0000000200 */
[----:B------:R-:W-:Y:S01]  /*39c0*/  HMMA.16816.F32 R32, R136, R150, R32 ;  /* 0x000000968820723c */ /* 0x000fe20000001820 */
[----:B------:R-:W-:Y:S07]  /*39d0*/  LDSM.16.M88.4 R136, [R225+0x2000] ;  /* 0x00200000e188783b */ /* 0x000fee0000000200 */
[-C--:B------:R-:W-:Y:S01]  /*39e0*/  HMMA.16816.F32 R4, R152, R156.reuse, R4 ;  /* 0x0000009c9804723c */ /* 0x080fe20000001804 */
[----:B------:R-:W3:Y:S07]  /*39f0*/  LDSM.16.M88.4 R148, [R226+0xd000] ;  /* 0x00d00000e294783b */ /* 0x000eee0000000200 */
[C---:B----4-:R-:W-:Y:S08]  /*3a00*/  HMMA.16816.F32 R8, R160.reuse, R156, R8 ;  /* 0x0000009ca008723c */ /* 0x050ff00000001808 */
[-C--:B------:R-:W-:Y:S08]  /*3a10*/  HMMA.16816.F32 R12, R160, R158.reuse, R12 ;  /* 0x0000009ea00c723c */ /* 0x080ff0000000180c */
[C---:B------:R-:W-:Y:S01]  /*3a20*/  HMMA.16816.F32 R16, R152.reuse, R158, R16 ;  /* 0x0000009e9810723c */ /* 0x040fe20000001810 */
[----:B------:R-:W4:Y:S07]  /*3a30*/  LDSM.16.M88.4 R156, [R225+0x2800] ;  /* 0x00280000e19c783b */ /* 0x000f2e0000000200 */
[-C--:B------:R-:W-:Y:S08]  /*3a40*/  HMMA.16816.F32 R20, R152, R164.reuse, R20 ;  /* 0x000000a49814723c */ /* 0x080ff00000001814 */
[C---:B------:R-:W-:Y:S08]  /*3a50*/  HMMA.16816.F32 R24, R160.reuse, R164, R24 ;  /* 0x000000a4a018723c */ /* 0x040ff00000001818 */
[-C--:B------:R-:W-:Y:S08]  /*3a60*/  HMMA.16816.F32 R28, R160, R166.reuse, R28 ;  /* 0x000000a6a01c723c */ /* 0x080ff0000000181c */
[----:B------:R-:W-:Y:S01]  /*3a70*/  HMMA.16816.F32 R32, R152, R166, R32 ;  /* 0x000000a69820723c */ /* 0x000fe20000001820 */
[----:B------:R-:W-:Y:S07]  /*3a80*/  LDSM.16.M88.4 R152, [R227+0xd000] ;  /* 0x00d00000e398783b */ /* 0x000fee0000000200 */
[-C--:B-1----:R-:W-:Y:S08]  /*3a90*/  HMMA.16816.F32 R4, R132, R140.reuse, R4 ;  /* 0x0000008c8404723c */ /* 0x082ff00000001804 */
[C---:B------:R-:W-:Y:S08]  /*3aa0*/  HMMA.16816.F32 R8, R168.reuse, R140, R8 ;  /* 0x0000008ca808723c */ /* 0x040ff00000001808 */
[-C--:B------:R-:W-:Y:S08]  /*3ab0*/  HMMA.16816.F32 R12, R168, R142.reuse, R12 ;  /* 0x0000008ea80c723c */ /* 0x080ff0000000180c */
[C---:B------:R-:W-:Y:S01]  /*3ac0*/  HMMA.16816.F32 R16, R132.reuse, R142, R16 ;  /* 0x0000008e8410723c */ /* 0x040fe20000001810 */
[----:B------:R-:W1:Y:S07]  /*3ad0*/  LDSM.16.M88.4 R140, [R0+0x2000] ;  /* 0x00200000008c783b */ /* 0x000e6e0000000200 */
[-C--:B---3--:R-:W-:Y:S08]  /*3ae0*/  HMMA.16816.F32 R20, R132, R144.reuse, R20 ;  /* 0x000000908414723c */ /* 0x088ff00000001814 */
[C---:B------:R-:W-:Y:S01]  /*3af0*/  HMMA.16816.F32 R24, R168.reuse, R144, R24 ;  /* 0x00000090a818723c */ /* 0x040fe20000001818 */
[----:B------:R-:W5:Y:S07]  /*3b00*/  LDG.E R145, desc[UR40][R2.64+0xa0] ;  /* 0x0000a02802917981 */ /* 0x000f6e000c1e1900 */
[-C--:B------:R-:W-:Y:S08]  /*3b10*/  HMMA.16816.F32 R28, R168, R146.reuse, R28 ;  /* 0x00000092a81c723c */ /* 0x080ff0000000181c */
[----:B------:R-:W-:Y:S01]  /*3b20*/  HMMA.16816.F32 R32, R132, R146, R32 ;  /* 0x000000928420723c */ /* 0x000fe20000001820 */
[----:B------:R-:W5:Y:S04]  /*3b30*/  LDG.E R147, desc[UR40][R2.64+0x20] ;  /* 0x0000202802937981 */ /* 0x000f68000c1e1900 */
[----:B------:R-:W5:Y:S03]  /*3b40*/  LDG.E R146, desc[UR40][R2.64+0x80] ;  /* 0x0000802802927981 */ /* 0x000f66000c1e1900 */
[-C--:B------:R-:W-:Y:S01]  /*3b50*/  HMMA.16816.F32 R4, R136, R148.reuse, R4 ;  /* 0x000000948804723c */ /* 0x080fe20000001804 */
[----:B------:R3:W1:Y:S07]  /*3b60*/  LDSM.16.M88.4 R132, [R0+0x2800] ;  /* 0x002800000084783b */ /* 0x00066e0000000200 */
[C---:B----4-:R-:W-:Y:S01]  /*3b70*/  HMMA.16816.F32 R8, R156.reuse, R148, R8 ;  /* 0x000000949c08723c */ /* 0x050fe20000001808 */
[----:B------:R4:W5:Y:S07]  /*3b80*/  LDG.E R149, desc[UR40][R2.64] ;  /* 0x0000002802957981 */ /* 0x00096e000c1e1900 */
[-C--:B------:R-:W-:Y:S08]  /*3b90*/  HMMA.16816.F32 R12, R156, R150.reuse, R12 ;  /* 0x000000969c0c723c */ /* 0x080ff0000000180c */
[C---:B------:R-:W-:Y:S04]  /*3ba0*/  HMMA.16816.F32 R16, R136.reuse, R150, R16 ;  /* 0x000000968810723c */ /* 0x040fe80000001810 */
[----:B---3--:R-:W-:Y:S04]  /*3bb0*/  LOP3.LUT R0, R235, UR20, RZ, 0xfc, !PT ;  /* 0x00000014eb007c12 */ /* 0x008fe8000f8efcff */
[-C--:B------:R-:W-:Y:S03]  /*3bc0*/  HMMA.16816.F32 R20, R136, R172.reuse, R20 ;  /* 0x000000ac8814723c */ /* 0x080fe60000001814 */
[----:B--2---:R-:W-:Y:S04]  /*3bd0*/  IADD3 R0, PT, PT, R0, R230, RZ ;  /* 0x000000e600007210 */ /* 0x004fe80007ffe0ff */
[C---:B----4-:R-:W-:Y:S01]  /*3be0*/  IADD3 R3, PT, PT, R0.reuse, 0xa8, RZ ;  /* 0x000000a800037810 */ /* 0x050fe20007ffe0ff */
[C---:B------:R-:W-:Y:S04]  /*3bf0*/  HMMA.16816.F32 R24, R156.reuse, R172, R24 ;  /* 0x000000ac9c18723c */ /* 0x040fe80000001818 */
[----:B------:R-:W-:Y:S04]  /*3c00*/  IADD3 R2, PT, PT, R0, 0xa7, RZ ;  /* 0x000000a700027810 */ /* 0x000fe80007ffe0ff */
[-C--:B------:R-:W-:Y:S08]  /*3c10*/  HMMA.16816.F32 R28, R156, R174.reuse, R28 ;  /* 0x000000ae9c1c723c */ /* 0x080ff0000000181c */
[----:B------:R-:W-:Y:S01]  /*3c20*/  HMMA.16816.F32 R32, R136, R174, R32 ;  /* 0x000000ae8820723c */ /* 0x000fe20000001820 */
[----:B------:R-:W2:Y:S07]  /*3c30*/  LDSM.16.M88.4 R136, [R227+0xd400] ;  /* 0x00d40000e388783b */ /* 0x000eae0000000200 */
[-C--:B-1----:R-:W-:Y:S08]  /*3c40*/  HMMA.16816.F32 R4, R140, R152.reuse, R4 ;  /* 0x000000988c04723c */ /* 0x082ff00000001804 */
[C---:B------:R-:W-:Y:S08]  /*3c50*/  HMMA.16816.F32 R8, R132.reuse, R152, R8 ;  /* 0x000000988408723c */ /* 0x040ff00000001808 */
[-C--:B------:R-:W-:Y:S03]  /*3c60*/  HMMA.16816.F32 R12, R132, R154.reuse, R12 ;  /* 0x0000009a840c723c */ /* 0x080fe6000000180c */
[----:B------:R-:W-:Y:S01]  /*3c70*/  FMUL.FTZ R6, R6, UR17 ;  /* 0x0000001106067c20 */ /* 0x000fe20008410000 */
[----:B------:R-:W-:Y:S01]  /*3c80*/  FMUL.FTZ R7, R7, UR17 ;  /* 0x0000001107077c20 */ /* 0x000fe20008410000 */
[----:B------:R-:W-:Y:S01]  /*3c90*/  FMUL.FTZ R4, R4, UR17 ;  /* 0x0000001104047c20 */ /* 0x000fe20008410000 */
[----:B------:R-:W-:Y:S01]  /*3ca0*/  FMUL.FTZ R5, R5, UR17 ;  /* 0x0000001105057c20 */ /* 0x000fe20008410000 */
[----:B------:R1:W3:Y:S01]  /*3cb0*/  MUFU.TANH R160, R6 ;  /* 0x0000000600a07308 */ /* 0x0002e20000002400 */
[C---:B------:R-:W-:Y:S04]  /*3cc0*/  HMMA.16816.F32 R16, R140.reuse, R154, R16 ;  /* 0x0000009a8c10723c */ /* 0x040fe80000001810 */
[----:B------:R-:W-:Y:S01]  /*3cd0*/  FMUL.FTZ R11, R11, UR17 ;  /* 0x000000110b0b7c20 */ /* 0x000fe20008410000 */
[----:B------:R-:W-:Y:S01]  /*3ce0*/  FMUL.FTZ R10, R10, UR17 ;  /* 0x000000110a0a7c20 */ /* 0x000fe20008410000 */
[----:B------:R-:W-:Y:S03]  /*3cf0*/  FMUL.FTZ R9, R9, UR17 ;  /* 0x0000001109097c20 */ /* 0x000fe60008410000 */
[----:B------:R-:W-:Y:S01]  /*3d00*/  MUFU.TANH R159, R7 ;  /* 0x00000007009f7308 */ /* 0x000fe20000002400 */
[----:B------:R-:W-:Y:S01]  /*3d10*/  FMUL.FTZ R8, R8, UR17 ;  /* 0x0000001108087c20 */ /* 0x000fe20008410000 */
[-C--:B--2---:R-:W-:Y:S03]  /*3d20*/  HMMA.16816.F32 R20, R140, R136.reuse, R20 ;  /* 0x000000888c14723c */ /* 0x084fe60000001814 */
[----:B------:R-:W-:Y:S01]  /*3d30*/  FMUL.FTZ R14, R14, UR17 ;  /* 0x000000110e0e7c20 */ /* 0x000fe20008410000 */
[----:B------:R-:W-:Y:S01]  /*3d40*/  FMUL.FTZ R12, R12, UR17 ;  /* 0x000000110c0c7c20 */ /* 0x000fe20008410000 */
[----:B------:R-:W-:Y:S03]  /*3d50*/  FMUL.FTZ R13, R13, UR17 ;  /* 0x000000110d0d7c20 */ /* 0x000fe60008410000 */
[----:B------:R2:W4:Y:S01]  /*3d60*/  MUFU.TANH R156, R11 ;  /* 0x0000000b009c7308 */ /* 0x0005220000002400 */
[----:B------:R-:W-:Y:S01]  /*3d70*/  FMUL.FTZ R15, R15, UR17 ;  /* 0x000000110f0f7c20 */ /* 0x000fe20008410000 */
[C---:B------:R-:W-:Y:S04]  /*3d80*/  HMMA.16816.F32 R24, R132.reuse, R136, R24 ;  /* 0x000000888418723c */ /* 0x040fe80000001818 */
[----:B------:R-:W-:Y:S01]  /*3d90*/  FMUL.FTZ R18, R18, UR17 ;  /* 0x0000001112127c20 */ /* 0x000fe20008410000 */
[----:B------:R-:W-:Y:S03]  /*3da0*/  FMUL.FTZ R19, R19, UR17 ;  /* 0x0000001113137c20 */ /* 0x000fe60008410000 */
[----:B------:R3:W-:Y:S01]  /*3db0*/  MUFU.TANH R157, R10 ;  /* 0x0000000a009d7308 */ /* 0x0007e20000002400 */
[----:B-1----:R-:W-:Y:S01]  /*3dc0*/  IADD3 R6, PT, PT, R0, 0xa0, RZ ;  /* 0x000000a000067810 */ /* 0x002fe20007ffe0ff */
[-C--:B------:R-:W-:Y:S03]  /*3dd0*/  HMMA.16816.F32 R28, R132, R138.reuse, R28 ;  /* 0x0000008a841c723c */ /* 0x080fe6000000181c */
[----:B------:R-:W-:Y:S01]  /*3de0*/  FMUL.FTZ R134, R20, UR17 ;  /* 0x0000001114867c20 */ /* 0x000fe20008410000 */
[----:B------:R-:W-:Y:S01]  /*3df0*/  FMUL.FTZ R135, R21, UR17 ;  /* 0x0000001115877c20 */ /* 0x000fe20008410000 */
[----:B------:R-:W-:Y:S03]  /*3e00*/  FMUL.FTZ R132, R17, UR17 ;  /* 0x0000001111847c20 */ /* 0x000fe60008410000 */
[----:B------:R1:W4:Y:S01]  /*3e10*/  MUFU.TANH R153, R14 ;  /* 0x0000000e00997308 */ /* 0x0003220000002400 */
[----:B------:R-:W-:Y:S01]  /*3e20*/  FMUL.FTZ R133, R23, UR17 ;  /* 0x0000001117857c20 */ /* 0x000fe20008410000 */
[----:B------:R-:W-:Y:S04]  /*3e30*/  HMMA.16816.F32 R32, R140, R138, R32 ;  /* 0x0000008a8c20723c */ /* 0x000fe80000001820 */
[----:B--2---:R-:W-:Y:S01]  /*3e40*/  FMUL.FTZ R11, R16, UR17 ;  /* 0x00000011100b7c20 */ /* 0x004fe20008410000 */
[----:B------:R-:W-:Y:S03]  /*3e50*/  FMUL.FTZ R138, R27, UR17 ;  /* 0x000000111b8a7c20 */ /* 0x000fe60008410000 */
[----:B------:R2:W-:Y:S01]  /*3e60*/  MUFU.TANH R140, R12 ;  /* 0x0000000c008c7308 */ /* 0x0005e20000002400 */
[----:B------:R-:W-:Y:S01]  /*3e70*/  FMUL.FTZ R162, R24, UR17 ;  /* 0x0000001118a27c20 */ /* 0x000fe20008410000 */
[----:B---3--:R-:W-:Y:S01]  /*3e80*/  IADD3 R10, PT, PT, R0, 0x80, RZ ;  /* 0x00000080000a7810 */ /* 0x008fe20007ffe0ff */
[----:B------:R-:W-:Y:S01]  /*3e90*/  FMUL.FTZ R137, R26, UR17 ;  /* 0x000000111a897c20 */ /* 0x000fe20008410000 */
[----:B------:R-:W-:Y:S01]  /*3ea0*/  IABS R17, R3 ;  /* 0x0000000300117213 */ /* 0x000fe20000000000 */
[----:B------:R-:W-:Y:S01]  /*3eb0*/  FMUL.FTZ R167, R31, UR17 ;  /* 0x000000111fa77c20 */ /* 0x000fe20008410000 */
[----:B------:R-:W-:Y:S01]  /*3ec0*/  IABS R27, R10 ;  /* 0x0000000a001b7213 */ /* 0x000fe20000000000 */
[----:B------:R-:W-:Y:S03]  /*3ed0*/  FMUL.FTZ R148, R22, UR17 ;  /* 0x0000001116947c20 */ /* 0x000fe60008410000 */
[----:B------:R3:W-:Y:S01]  /*3ee0*/  MUFU.TANH R139, R13 ;  /* 0x0000000d008b7308 */ /* 0x0007e20000002400 */
[C---:B------:R-:W-:Y:S01]  /*3ef0*/  IADD3 R24, PT, PT, R0.reuse, 0x90, RZ ;  /* 0x0000009000187810 */ /* 0x040fe20007ffe0ff */
[----:B------:R-:W-:Y:S01]  /*3f00*/  FMUL.FTZ R163, R25, UR17 ;  /* 0x0000001119a37c20 */ /* 0x000fe20008410000 */
[----:B-1----:R-:W-:Y:S01]  /*3f10*/  IADD3 R14, PT, PT, R0, 0x78, RZ ;  /* 0x00000078000e7810 */ /* 0x002fe20007ffe0ff */
[----:B------:R-:W-:Y:S01]  /*3f20*/  FMUL.FTZ R164, R28, UR17 ;  /* 0x000000111ca47c20 */ /* 0x000fe20008410000 */
[----:B------:R-:W-:Y:S01]  /*3f30*/  FMUL.FTZ R170, R32, UR17 ;  /* 0x0000001120aa7c20 */ /* 0x000fe20008410000 */
[----:B------:R-:W-:Y:S01]  /*3f40*/  IADD3 R26, PT, PT, R0, 0x8f, RZ ;  /* 0x0000008f001a7810 */ /* 0x000fe20007ffe0ff */
[----:B------:R-:W-:Y:S03]  /*3f50*/  FMUL.FTZ R165, R29, UR17 ;  /* 0x000000111da57c20 */ /* 0x000fe60008410000 */
[----:B------:R1:W-:Y:S01]  /*3f60*/  MUFU.TANH R154, R9 ;  /* 0x00000009009a7308 */ /* 0x0003e20000002400 */
[----:B------:R-:W-:Y:S01]  /*3f70*/  IABS R10, R14 ;  /* 0x0000000e000a7213 */ /* 0x000fe20000000000 */
[----:B------:R-:W-:Y:S01]  /*3f80*/  FMUL.FTZ R168, R34, UR17 ;  /* 0x0000001122a87c20 */ /* 0x000fe20008410000 */
[C---:B--2---:R-:W-:Y:S01]  /*3f90*/  IADD3 R12, PT, PT, R0.reuse, 0x97, RZ ;  /* 0x00000097000c7810 */ /* 0x044fe20007ffe0ff */
[----:B------:R-:W-:Y:S01]  /*3fa0*/  FMUL.FTZ R171, R33, UR17 ;  /* 0x0000001121ab7c20 */ /* 0x000fe20008410000 */
[C---:B------:R-:W-:Y:S01]  /*3fb0*/  IADD3 R7, PT, PT, R0.reuse, 0x87, RZ ;  /* 0x0000008700077810 */ /* 0x040fe20007ffe0ff */
[----:B------:R-:W-:Y:S01]  /*3fc0*/  FMUL.FTZ R169, R35, UR17 ;  /* 0x0000001123a97c20 */ /* 0x000fe20008410000 */
[----:B------:R-:W-:Y:S03]  /*3fd0*/  IABS R3, R12 ;  /* 0x0000000c00037213 */ /* 0x000fe60000000000 */
[----:B------:R2:W-:Y:S01]  /*3fe0*/  MUFU.TANH R32, R134 ;  /* 0x0000008600207308 */ /* 0x0005e20000002400 */
[----:B------:R-:W-:Y:S01]  /*3ff0*/  IADD3 R16, PT, PT, R0, 0x77, RZ ;  /* 0x0000007700107810 */ /* 0x000fe20007ffe0ff */
[----:B------:R-:W-:Y:S01]  /*4000*/  FMUL.FTZ R166, R30, UR17 ;  /* 0x000000111ea67c20 */ /* 0x000fe20008410000 */
[----:B---3--:R-:W-:Y:S02]  /*4010*/  IABS R13, R6 ;  /* 0x00000006000d7213 */ /* 0x008fe40000000000 */
[C---:B------:R-:W-:Y:S02]  /*4020*/  IADD3 R22, PT, PT, R0.reuse, 0x6f, RZ ;  /* 0x0000006f00167810 */ /* 0x040fe40007ffe0ff */
[C---:B------:R-:W-:Y:S03]  /*4030*/  IADD3 R29, PT, PT, R0.reuse, 0x68, RZ ;  /* 0x00000068001d7810 */ /* 0x040fe60007ffe0ff */
[----:B------:R3:W-:Y:S01]  /*4040*/  MUFU.TANH R161, R4 ;  /* 0x0000000400a17308 */ /* 0x0007e20000002400 */
[C---:B------:R-:W-:Y:S02]  /*4050*/  IADD3 R28, PT, PT, R0.reuse, 0x67, RZ ;  /* 0x00000067001c7810 */ /* 0x040fe40007ffe0ff */
[----:B-1----:R-:W-:Y:S02]  /*4060*/  IADD3 R9, PT, PT, R0, 0x7f, RZ ;  /* 0x0000007f00097810 */ /* 0x002fe40007ffe0ff */
[----:B------:R-:W-:Y:S02]  /*4070*/  IABS R21, R7 ;  /* 0x0000000700157213 */ /* 0x000fe40000000000 */
[----:B------:R-:W-:Y:S03]  /*4080*/  IABS R25, R9 ;  /* 0x0000000900197213 */ /* 0x000fe60000000000 */
[----:B------:R1:W-:Y:S01]  /*4090*/  MUFU.TANH R155, R8 ;  /* 0x00000008009b7308 */ /* 0x0003e20000002400 */
[----:B------:R-:W-:Y:S02]  /*40a0*/  IABS R7, R22 ;  /* 0x0000001600077213 */ /* 0x000fe40000000000 */
[----:B--2---:R-:W-:Y:S02]  /*40b0*/  I2FP.F32.S32 R134, R13 ;  /* 0x0000000d00867245 */ /* 0x004fe40000201400 */
[----:B------:R-:W-:Y:S01]  /*40c0*/  I2FP.F32.S32 R35, R3 ;  /* 0x0000000300237245 */ /* 0x000fe20000201400 */
[----:B------:R-:W-:Y:S01]  /*40d0*/  FFMA.FTZ R3, -R160, R160, 1 ;  /* 0x3f800000a0037423 */ /* 0x000fe200000101a0 */
[----:B------:R-:W-:Y:S03]  /*40e0*/  IABS R9, R16 ;  /* 0x0000001000097213 */ /* 0x000fe60000000000 */
[----:B------:R2:W-:Y:S01]  /*40f0*/  MUFU.TANH R158, R5 ;  /* 0x00000005009e7308 */ /* 0x0005e20000002400 */
[----:B------:R-:W-:Y:S01]  /*4100*/  I2FP.F32.S32 R141, R7 ;  /* 0x00000007008d7245 */ /* 0x000fe20000201400 */
[----:B----4-:R-:W-:Y:S01]  /*4110*/  FFMA.FTZ R7, -R156, R156, 1 ;  /* 0x3f8000009c077423 */ /* 0x010fe2000001019c */
[C---:B---3--:R-:W-:Y:S02]  /*4120*/  IADD3 R4, PT, PT, R0.reuse, 0x98, RZ ;  /* 0x0000009800047810 */ /* 0x048fe40007ffe0ff */
[----:B------:R-:W-:Y:S02]  /*4130*/  I2FP.F32.S32 R22, R27 ;  /* 0x0000001b00167245 */ /* 0x000fe40000201400 */
[----:B------:R-:W-:Y:S03]  /*4140*/  IABS R4, R4 ;  /* 0x0000000400047213 */ /* 0x000fe60000000000 */
[----:B------:R3:W4:Y:S01]  /*4150*/  MUFU.TANH R152, R15 ;  /* 0x0000000f00987308 */ /* 0x0007220000002400 */
[----:B------:R-:W-:Y:S01]  /*4160*/  I2FP.F32.S32 R144, R10 ;  /* 0x0000000a00907245 */ /* 0x000fe20000201400 */
[----:B------:R-:W-:Y:S01]  /*4170*/  FFMA.FTZ R10, -R153, R153, 1 ;  /* 0x3f800000990a7423 */ /* 0x000fe20000010199 */
[C---:B-1----:R-:W-:Y:S02]  /*4180*/  IADD3 R8, PT, PT, R0.reuse, 0x88, RZ ;  /* 0x0000008800087810 */ /* 0x042fe40007ffe0ff */
[----:B------:R-:W-:Y:S02]  /*4190*/  I2FP.F32.S32 R143, R9 ;  /* 0x00000009008f7245 */ /* 0x000fe40000201400 */
[----:B------:R-:W-:Y:S03]  /*41a0*/  IABS R23, R8 ;  /* 0x0000000800177213 */ /* 0x000fe60000000000 */
[----:B------:R1:W1:Y:S01]  /*41b0*/  MUFU.TANH R150, R18 ;  /* 0x0000001200967308 */ /* 0x0002620000002400 */
[----:B------:R-:W-:Y:S02]  /*41c0*/  IABS R6, R29 ;  /* 0x0000001d00067213 */ /* 0x000fe40000000000 */
[----:B--2---:R-:W-:Y:S02]  /*41d0*/  IADD3 R5, PT, PT, R0, 0x9f, RZ ;  /* 0x0000009f00057810 */ /* 0x004fe40007ffe0ff */
[----:B------:R-:W-:Y:S02]  /*41e0*/  I2FP.F32.S32 R136, R23 ;  /* 0x0000001700887245 */ /* 0x000fe40000201400 */
[----:B------:R-:W-:Y:S03]  /*41f0*/  I2FP.F32.S32 R6, R6 ;  /* 0x0000000600067245 */ /* 0x000fe60000201400 */
[----:B------:R2:W-:Y:S01]  /*4200*/  MUFU.TANH R20, R11 ;  /* 0x0000000b00147308 */ /* 0x0005e20000002400 */
[----:B---3--:R-:W-:Y:S01]  /*4210*/  IABS R15, R2 ;  /* 0x00000002000f7213 */ /* 0x008fe20000000000 */
[----:B----4-:R-:W-:Y:S01]  /*4220*/  FFMA.FTZ R9, -R152, R152, 1 ;  /* 0x3f80000098097423 */ /* 0x010fe20000010198 */
[----:B------:R-:W-:Y:S02]  /*4230*/  IABS R2, R24 ;  /* 0x0000001800027213 */ /* 0x000fe40000000000 */
[----:B------:R-:W-:Y:S05]  /*4240*/  I2FP.F32.S32 R24, R25 ;  /* 0x0000001900187245 */ /* 0x000fea0000201400 */
[----:B------:R-:W3:Y:S01]  /*4250*/  MUFU.TANH R151, R19 ;  /* 0x0000001300977308 */ /* 0x000ee20000002400 */
[----:B------:R-:W-:Y:S01]  /*4260*/  I2FP.F32.S32 R34, R2 ;  /* 0x0000000200227245 */ /* 0x000fe20000201400 */
[----:B------:R-:W-:Y:S01]  /*4270*/  FFMA.FTZ R2, -R158, R158, 1 ;  /* 0x3f8000009e027423 */ /* 0x000fe2000001019e */
[----:B-1----:R-:W-:Y:S02]  /*4280*/  IADD3 R18, PT, PT, R0, 0x70, RZ ;  /* 0x0000007000127810 */ /* 0x002fe40007ffe0ff */
[----:B------:R-:W-:Y:S02]  /*4290*/  IABS R0, R26 ;  /* 0x0000001a00007213 */ /* 0x000fe40000000000 */
[----:B------:R-:W-:Y:S03]  /*42a0*/  IABS R8, R18 ;  /* 0x0000001200087213 */ /* 0x000fe60000000000 */
[----:B------:R1:W-:Y:S01]  /*42b0*/  MUFU.TANH R31, R135 ;  /* 0x00000087001f7308 */ /* 0x0003e20000002400 */
[----:B------:R-:W-:Y:S01]  /*42c0*/  I2FP.F32.S32 R26, R17 ;  /* 0x00000011001a7245 */ /* 0x000fe20000201400 */
[C---:B------:R-:W-:Y:S01]  /*42d0*/  FFMA.FTZ R17, R22.reuse, -UR8, R161 ;  /* 0x8000000816117c23 */ /* 0x040fe200080100a1 */
[----:B--2---:R-:W-:Y:S01]  /*42e0*/  IABS R11, R5 ;  /* 0x00000005000b7213 */ /* 0x004fe20000000000 */
[----:B------:R-:W-:Y:S01]  /*42f0*/  FFMA.FTZ R22, R22, -UR8, R150 ;  /* 0x8000000816167c23 */ /* 0x000fe20008010096 */
[----:B------:R-:W-:Y:S01]  /*4300*/  I2FP.F32.S32 R33, R0 ;  /* 0x0000000000217245 */ /* 0x000fe20000201400 */
[----:B------:R-:W-:Y:S01]  /*4310*/  FFMA.FTZ R0, -R159, R159, 1 ;  /* 0x3f8000009f007423 */ /* 0x000fe2000001019f */
[----:B------:R-:W-:Y:S03]  /*4320*/  I2FP.F32.S32 R15, R15 ;  /* 0x0000000f000f7245 */ /* 0x000fe60000201400 */
[----:B------:R2:W4:Y:S01]  /*4330*/  MUFU.TANH R19, R132 ;  /* 0x0000008400137308 */ /* 0x0005220000002400 */
[----:B------:R-:W-:Y:S01]  /*4340*/  I2FP.F32.S32 R142, R8 ;  /* 0x00000008008e7245 */ /* 0x000fe20000201400 */
[----:B------:R-:W-:Y:S01]  /*4350*/  FFMA.FTZ R26, R26, -UR8, R157 ;  /* 0x800000081a1a7c23 */ /* 0x000fe2000801009d */
[----:B------:R-:W-:Y:S01]  /*4360*/  FFMA.FTZ R8, -R157, R157, 1 ;  /* 0x3f8000009d087423 */ /* 0x000fe2000001019d */
[----:B------:R-:W-:Y:S01]  /*4370*/  FMUL.FTZ R157, R0, UR17 ;  /* 0x00000011009d7c20 */ /* 0x000fe20008410000 */
[----:B------:R-:W-:Y:S01]  /*4380*/  FFMA.FTZ R25, R15, -UR8, R156 ;  /* 0x800000080f197c23 */ /* 0x000fe2000801009c */
[----:B------:R-:W-:Y:S01]  /*4390*/  FFMA.FTZ R0, -R154, R154, 1 ;  /* 0x3f8000009a007423 */ /* 0x000fe2000001019a */
[----:B------:R-:W-:Y:S03]  /*43a0*/  IABS R5, R28 ;  /* 0x0000001c00057213 */ /* 0x000fe60000000000 */
[----:B------:R4:W4:Y:S01]  /*43b0*/  MUFU.TANH R14, R133 ;  /* 0x00000085000e7308 */ /* 0x0009220000002400 */
[----:B------:R-:W-:Y:S01]  /*43c0*/  FFMA.FTZ R28, R134, -UR8, R155 ;  /* 0x80000008861c7c23 */ /* 0x000fe2000801009b */
[----:B-1----:R-:W-:Y:S01]  /*43d0*/  I2FP.F32.S32 R135, R21 ;  /* 0x0000001500877245 */ /* 0x002fe20000201400 */
[----:B------:R-:W-:Y:S01]  /*43e0*/  FFMA.FTZ R21, R24, -UR8, R158 ;  /* 0x8000000818157c23 */ /* 0x000fe2000801009e */
[----:B------:R-:W-:Y:S01]  /*43f0*/  FMUL.FTZ R158, R2, UR17 ;  /* 0x00000011029e7c20 */ /* 0x000fe20008410000 */
[----:B------:R-:W-:Y:S01]  /*4400*/  FFMA.FTZ R2, -R155, R155, 1 ;  /* 0x3f8000009b027423 */ /* 0x000fe2000001019b */
[----:B---3--:R-:W-:Y:S01]  /*4410*/  FFMA.FTZ R24, R24, -UR8, R151 ;  /* 0x8000000818187c23 */ /* 0x008fe20008010097 */
[----:B------:R-:W-:Y:S03]  /*4420*/  FFMA.FTZ R23, R135, -UR8, R159 ;  /* 0x8000000887177c23 */ /* 0x000fe6000801009f */
[----:B------:R-:W1:Y:S01]  /*4430*/  MUFU.TANH R12, R138 ;  /* 0x0000008a000c7308 */ /* 0x000e620000002400 */
[----:B------:R-:W-:Y:S01]  /*4440*/  FMUL.FTZ R159, R3, UR17 ;  /* 0x00000011039f7c20 */ /* 0x000fe20008410000 */
[----:B--2---:R-:W-:Y:S01]  /*4450*/  I2FP.F32.S32 R132, R4 ;  /* 0x0000000400847245 */ /* 0x004fe20000201400 */
[----:B------:R-:W-:Y:S01]  /*4460*/  FFMA.FTZ R4, -R161, R161, 1 ;  /* 0x3f800000a1047423 */ /* 0x000fe200000101a1 */
[----:B----4-:R-:W-:Y:S01]  /*4470*/  FFMA.FTZ R3, -R19, R19, 1 ;  /* 0x3f80000013037423 */ /* 0x010fe20000010113 */
[----:B------:R-:W-:Y:S01]  /*4480*/  FMUL.FTZ R155, R2, UR17 ;  /* 0x00000011029b7c20 */ /* 0x000fe20008410000 */
[----:B------:R-:W-:Y:S01]  /*4490*/  FFMA.FTZ R2, -R151, R151, 1 ;  /* 0x3f80000097027423 */ /* 0x000fe20000010197 */
[----:B------:R-:W-:Y:S03]  /*44a0*/  FMUL.FTZ R156, R4, UR17 ;  /* 0x00000011049c7c20 */ /* 0x000fe60008410000 */
[----:B------:R2:W-:Y:S01]  /*44b0*/  MUFU.TANH R138, R162 ;  /* 0x000000a2008a7308 */ /* 0x0005e20000002400 */
[----:B------:R-:W-:Y:S01]  /*44c0*/  FFMA.FTZ R4, -R140, R140, 1 ;  /* 0x3f8000008c047423 */ /* 0x000fe2000001018c */
[----:B------:R-:W-:Y:S01]  /*44d0*/  I2FP.F32.S32 R133, R11 ;  /* 0x0000000b00857245 */ /* 0x000fe20000201400 */
[----:B------:R-:W-:Y:S01]  /*44e0*/  FFMA.FTZ R140, R132, -UR8, R140 ;  /* 0x80000008848c7c23 */ /* 0x000fe2000801008c */
[----:B------:R-:W-:Y:S01]  /*44f0*/  FFMA.FTZ R19, R143, -UR8, R19 ;  /* 0x800000088f137c23 */ /* 0x000fe20008010013 */
[----:B------:R-:W-:Y:S01]  /*4500*/  FMUL.FTZ R161, R10, UR17 ;  /* 0x000000110aa17c20 */ /* 0x000fe20008410000 */
[----:B------:R-:W-:Y:S01]  /*4510*/  FMUL.FTZ R151, R4, UR17 ;  /* 0x0000001104977c20 */ /* 0x000fe20008410000 */
[----:B------:R-:W-:Y:S03]  /*4520*/  FFMA.FTZ R27, R133, -UR8, R154 ;  /* 0x80000008851b7c23 */ /* 0x000fe6000801009a */
[----:B------:R-:W3:Y:S01]  /*4530*/  MUFU.TANH R13, R137 ;  /* 0x00000089000d7308 */ /* 0x000ee20000002400 */
[----:B------:R-:W-:Y:S01]  /*4540*/  FMUL.FTZ R154, R0, UR17 ;  /* 0x00000011009a7c20 */ /* 0x000fe20008410000 */
[----:B------:R-:W-:Y:S01]  /*4550*/  FFMA.FTZ R0, -R139, R139, 1 ;  /* 0x3f8000008b007423 */ /* 0x000fe2000001018b */
[----:B------:R-:W-:Y:S01]  /*4560*/  FFMA.FTZ R139, R35, -UR8, R139 ;  /* 0x80000008238b7c23 */ /* 0x000fe2000801008b */
[----:B------:R-:W-:Y:S01]  /*4570*/  FFMA.FTZ R143, R143, -UR8, R14 ;  /* 0x800000088f8f7c23 */ /* 0x000fe2000801000e */
[----:B------:R-:W-:Y:S01]  /*4580*/  FFMA.FTZ R4, -R14, R14, 1 ;  /* 0x3f8000000e047423 */ /* 0x000fe2000001010e */
[----:B-1----:R-:W-:Y:S01]  /*4590*/  FFMA.FTZ R35, R35, -UR8, R12 ;  /* 0x8000000823237c23 */ /* 0x002fe2000801000c */
[----:B------:R-:W-:Y:S03]  /*45a0*/  FFMA.FTZ R134, R134, -UR8, R153 ;  /* 0x8000000886867c23 */ /* 0x000fe60008010099 */
[----:B------:R-:W1:Y:S01]  /*45b0*/  MUFU.TANH R148, R148 ;  /* 0x0000009400947308 */ /* 0x000e620000002400 */
[----:B------:R-:W-:Y:S01]  /*45c0*/  FMUL.FTZ R153, R8, UR17 ;  /* 0x0000001108997c20 */ /* 0x000fe20008410000 */
[----:B--2---:R-:W-:Y:S01]  /*45d0*/  FMUL.FTZ R162, R3, UR17 ;  /* 0x0000001103a27c20 */ /* 0x004fe20008410000 */
[----:B------:R-:W-:Y:S01]  /*45e0*/  FFMA.FTZ R3, -R12, R12, 1 ;  /* 0x3f8000000c037423 */ /* 0x000fe2000001010c */
[----:B------:R-:W-:Y:S01]  /*45f0*/  FFMA.FTZ R8, -R150, R150, 1 ;  /* 0x3f80000096087423 */ /* 0x000fe20000010196 */
[----:B------:R-:W-:Y:S01]  /*4600*/  FMUL.FTZ R150, R0, UR17 ;  /* 0x0000001100967c20 */ /* 0x000fe20008410000 */
[----:B------:R-:W-:Y:S01]  /*4610*/  FMUL.FTZ R172, R2, UR17 ;  /* 0x0000001102ac7c20 */ /* 0x000fe20008410000 */
[----:B------:R-:W-:Y:S03]  /*4620*/  FFMA.FTZ R2, -R32, R32, 1 ;  /* 0x3f80000020027423 */ /* 0x000fe60000010120 */
[----:B------:R-:W2:Y:S01]  /*4630*/  MUFU.TANH R137, R163 ;  /* 0x000000a300897308 */ /* 0x000ea20000002400 */
[----:B------:R-:W-:Y:S01]  /*4640*/  FFMA.FTZ R0, -R31, R31, 1 ;  /* 0x3f8000001f007423 */ /* 0x000fe2000001011f */
[----:B---3--:R-:W-:Y:S01]  /*4650*/  FFMA.FTZ R132, R132, -UR8, R13 ;  /* 0x8000000884847c23 */ /* 0x008fe2000801000d */
[----:B------:R-:W-:Y:S01]  /*4660*/  FFMA.FTZ R10, -R13, R13, 1 ;  /* 0x3f8000000d0a7423 */ /* 0x000fe2000001010d */
[----:B------:R-:W-:Y:S01]  /*4670*/  FFMA.FTZ R18, R136, -UR8, R160 ;  /* 0x8000000888127c23 */ /* 0x000fe200080100a0 */
[----:B------:R-:W-:Y:S01]  /*4680*/  FFMA.FTZ R133, R133, -UR8, R152 ;  /* 0x8000000885857c23 */ /* 0x000fe20008010098 */
[----:B------:R-:W-:Y:S01]  /*4690*/  FMUL.FTZ R152, R7, UR17 ;  /* 0x0000001107987c20 */ /* 0x000fe20008410000 */
[----:B------:R-:W-:Y:S03]  /*46a0*/  FMUL.FTZ R160, R9, UR17 ;  /* 0x0000001109a07c20 */ /* 0x000fe60008410000 */
[----:B------:R-:W3:Y:S01]  /*46b0*/  MUFU.TANH R11, R164 ;  /* 0x000000a4000b7308 */ /* 0x000ee20000002400 */
[----:B------:R-:W-:Y:S01]  /*46c0*/  FMUL.FTZ R242, R2, UR17 ;  /* 0x0000001102f27c20 */ /* 0x000fe20008410000 */
[----:B------:R-:W-:Y:S01]  /*46d0*/  FMUL.FTZ R233, R0, UR17 ;  /* 0x0000001100e97c20 */ /* 0x000fe20008410000 */
[----:B------:R-:W-:Y:S01]  /*46e0*/  FFMA.FTZ R7, -R20, R20, 1 ;  /* 0x3f80000014077423 */ /* 0x000fe20000010114 */
[----:B-1----:R-:W-:Y:S01]  /*46f0*/  FFMA.FTZ R9, -R148, R148, 1 ;  /* 0x3f80000094097423 */ /* 0x002fe20000010194 */
[----:B------:R-:W-:Y:S01]  /*4700*/  FFMA.FTZ R2, -R138, R138, 1 ;  /* 0x3f8000008a027423 */ /* 0x000fe2000001018a */
[----:B------:R-:W-:Y:S01]  /*4710*/  I2FP.F32.S32 R5, R5 ;  /* 0x0000000500057245 */ /* 0x000fe20000201400 */
[----:B------:R-:W-:Y:S03]  /*4720*/  FMUL.FTZ R173, R8, UR17 ;  /* 0x0000001108ad7c20 */ /* 0x000fe60008410000 */
[----:B------:R1:W4:Y:S01]  /*4730*/  MUFU.TANH R15, R168 ;  /* 0x000000a8000f7308 */ /* 0x0003220000002400 */
[----:B------:R-:W-:Y:S01]  /*4740*/  FMUL.FTZ R248, R9, UR17 ;  /* 0x0000001109f87c20 */ /* 0x000fe20008410000 */
[----:B--2---:R-:W-:Y:S01]  /*4750*/  FFMA.FTZ R0, -R137, R137, 1 ;  /* 0x3f80000089007423 */ /* 0x004fe20000010189 */
[----:B------:R-:W-:Y:S01]  /*4760*/  FMUL.FTZ R247, R4, UR17 ;  /* 0x0000001104f77c20 */ /* 0x000fe20008410000 */
[----:B------:R-:W-:Y:S01]  /*4770*/  FMUL.FTZ R245, R3, UR17 ;  /* 0x0000001103f57c20 */ /* 0x000fe20008410000 */
[----:B------:R-:W-:Y:S01]  /*4780*/  FMUL.FTZ R232, R2, UR17 ;  /* 0x0000001102e87c20 */ /* 0x000fe20008410000 */
[----:B------:R-:W-:Y:S01]  /*4790*/  FMUL.FTZ R231, R0, UR17 ;  /* 0x0000001100e77c20 */ /* 0x000fe20008410000 */
[----:B------:R-:W-:Y:S03]  /*47a0*/  FFMA.FTZ R137, R33, -UR8, R137 ;  /* 0x8000000821897c23 */ /* 0x000fe60008010089 */
[----:B------:R-:W2:Y:S01]  /*47b0*/  MUFU.TANH R30, R165 ;  /* 0x000000a5001e7308 */ /* 0x000ea20000002400 */
[----:B------:R-:W-:Y:S01]  /*47c0*/  FFMA.FTZ R20, R144, -UR8, R20 ;  /* 0x8000000890147c23 */ /* 0x000fe20008010014 */
[----:B---3--:R-:W-:Y:S01]  /*47d0*/  FFMA.FTZ R136, R136, -UR8, R11 ;  /* 0x8000000888887c23 */ /* 0x008fe2000801000b */
[----:B------:R-:W-:Y:S01]  /*47e0*/  FFMA.FTZ R11, -R11, R11, 1 ;  /* 0x3f8000000b0b7423 */ /* 0x000fe2000001010b */
[----:B------:R-:W-:Y:S01]  /*47f0*/  FFMA.FTZ R32, R142, -UR8, R32 ;  /* 0x800000088e207c23 */ /* 0x000fe20008010020 */
[----:B------:R-:W-:Y:S01]  /*4800*/  FFMA.FTZ R31, R141, -UR8, R31 ;  /* 0x800000088d1f7c23 */ /* 0x000fe2000801001f */
[----:B------:R-:W-:Y:S01]  /*4810*/  FFMA.FTZ R138, R34, -UR8, R138 ;  /* 0x80000008228a7c23 */ /* 0x000fe2000801008a */
[----:B------:R-:W-:Y:S03]  /*4820*/  FFMA.FTZ R144, R144, -UR8, R148 ;  /* 0x8000000890907c23 */ /* 0x000fe60008010094 */
[----:B------:R-:W3:Y:S01]  /*4830*/  MUFU.TANH R16, R166 ;  /* 0x000000a600107308 */ /* 0x000ee20000002400 */
[----:B------:R-:W-:Y:S01]  /*4840*/  FMUL.FTZ R246, R10, UR17 ;  /* 0x000000110af67c20 */ /* 0x000fe20008410000 */
[----:B-1----:R-:W-:Y:S01]  /*4850*/  FMUL.FTZ R168, R7, UR17 ;  /* 0x0000001107a87c20 */ /* 0x002fe20008410000 */
[----:B----4-:R-:W-:Y:S01]  /*4860*/  FFMA.FTZ R4, -R15, R15, 1 ;  /* 0x3f8000000f047423 */ /* 0x010fe2000001010f */
[----:B------:R-:W-:Y:S01]  /*4870*/  FFMA.FTZ R142, R142, -UR8, R15 ;  /* 0x800000088e8e7c23 */ /* 0x000fe2000801000f */
[----:B------:R-:W-:Y:S02]  /*4880*/  FMUL.FTZ R175, R11, UR17 ;  /* 0x000000110baf7c20 */ /* 0x000fe40008410000 */
[----:B------:R-:W-:Y:S03]  /*4890*/  FMUL.FTZ R244, R4, UR17 ;  /* 0x0000001104f47c20 */ /* 0x000fe60008410000 */
[----:B------:R-:W1:Y:S01]  /*48a0*/  MUFU.TANH R29, R167 ;  /* 0x000000a7001d7308 */ /* 0x000e620000002400 */
[----:B--2---:R-:W-:Y:S01]  /*48b0*/  FFMA.FTZ R9, -R30, R30, 1 ;  /* 0x3f8000001e097423 */ /* 0x004fe2000001011e */
[----:B------:R-:W-:Y:S08]  /*48c0*/  FFMA.FTZ R135, R135, -UR8, R30 ;  /* 0x8000000887877c23 */ /* 0x000ff0000801001e */
[----:B------:R-:W2:Y:S01]  /*48d0*/  MUFU.TANH R14, R169 ;  /* 0x000000a9000e7308 */ /* 0x000ea20000002400 */
[----:B---3--:R-:W-:Y:S01]  /*48e0*/  FFMA.FTZ R8, -R16, R16, 1 ;  /* 0x3f80000010087423 */ /* 0x008fe20000010110 */
[----:B------:R-:W-:Y:S03]  /*48f0*/  FFMA.FTZ R34, R34, -UR8, R16 ;  /* 0x8000000822227c23 */ /* 0x000fe60008010010 */
[----:B------:R-:W-:Y:S05]  /*4900*/  FMUL.FTZ R174, R8, UR17 ;  /* 0x0000001108ae7c20 */ /* 0x000fea0008410000 */
[----:B------:R-:W3:Y:S01]  /*4910*/  MUFU.TANH R13, R170 ;  /* 0x000000aa000d7308 */ /* 0x000ee20000002400 */
[----:B-1----:R-:W-:Y:S01]  /*4920*/  FFMA.FTZ R7, -R29, R29, 1 ;  /* 0x3f8000001d077423 */ /* 0x002fe2000001011d */
[----:B------:R-:W-:Y:S08]  /*4930*/  FFMA.FTZ R33, R33, -UR8, R29 ;  /* 0x8000000821217c23 */ /* 0x000ff0000801001d */
[----:B------:R-:W1:Y:S01]  /*4940*/  MUFU.TANH R12, R171 ;  /* 0x000000ab000c7308 */ /* 0x000e620000002400 */
[----:B--2---:R-:W-:Y:S01]  /*4950*/  FFMA.FTZ R3, -R14, R14, 1 ;  /* 0x3f8000000e037423 */ /* 0x004fe2000001010e */
[----:B------:R-:W-:Y:S01]  /*4960*/  FFMA.FTZ R141, R141, -UR8, R14 ;  /* 0x800000088d8d7c23 */ /* 0x000fe2000801000e */
[----:B------:R-:W-:Y:S02]  /*4970*/  FMUL.FTZ R169, R7, UR17 ;  /* 0x0000001107a97c20 */ /* 0x000fe40008410000 */
[----:B------:R-:W-:Y:S01]  /*4980*/  FMUL.FTZ R243, R3, UR17 ;  /* 0x0000001103f37c20 */ /* 0x000fe20008410000 */
[----:B---3--:R-:W-:Y:S01]  /*4990*/  FFMA.FTZ R2, -R13, R13, 1 ;  /* 0x3f8000000d027423 */ /* 0x008fe2000001010d */
[----:B------:R-:W-:Y:S01]  /*49a0*/  FFMA.FTZ R30, R6, -UR8, R13 ;  /* 0x80000008061e7c23 */ /* 0x000fe2000801000d */
[----:B------:R-:W-:Y:S02]  /*49b0*/  FMUL.FTZ R170, R9, UR17 ;  /* 0x0000001109aa7c20 */ /* 0x000fe40008410000 */
[----:B------:R-:W-:Y:S01]  /*49c0*/  FMUL.FTZ R230, R2, UR17 ;  /* 0x0000001102e67c20 */ /* 0x000fe20008410000 */
[----:B-1----:R-:W-:Y:S01]  /*49d0*/  FFMA.FTZ R0, -R12, R12, 1 ;  /* 0x3f8000000c007423 */ /* 0x002fe2000001010c */
[----:B------:R-:W-:Y:S03]  /*49e0*/  FFMA.FTZ R29, R5, -UR8, R12 ;  /* 0x80000008051d7c23 */ /* 0x000fe6000801000c */
[----:B------:R-:W-:Y:S01]  /*49f0*/  FMUL.FTZ R171, R0, UR17 ;  /* 0x0000001100ab7c20 */ /* 0x000fe20008410000 */
        /* <DEDUP_REMOVED lines=12> */
.L_x_991:
[----:B------:R-:W1:Y:S01]  /*4ac0*/  S2R R0, SR_TID.X ;  /* 0x0000000000007919 */ /* 0x000e620000002100 */
[----:B------:R-:W-:Y:S01]  /*4ad0*/  IMAD.U32 R16, RZ, RZ, UR52 ;  /* 0x00000034ff107e24 */ /* 0x000fe2000f8e00ff */
[----:B------:R-:W-:Y:S01]  /*4ae0*/  UIADD3 UR20, UPT, UPT, UR42, UR10, -UR44 ;  /* 0x0000000a2a147290 */ /* 0x000fe2000fffe82c */
[----:B------:R-:W-:Y:S01]  /*4af0*/  IMAD.MOV.U32 R15, RZ, RZ, 0x1 ;  /* 0x00000001ff0f7424 */ /* 0x000fe200078e00ff */
[----:B------:R-:W-:Y:S01]  /*4b00*/  UIADD3 UR21, UPT, UPT, UR42, -UR11, -UR44 ;  /* 0x8000000b2a157290 */ /* 0x000fe2000fffe82c */
[----:B------:R-:W-:Y:S02]  /*4b10*/  IMAD.MOV.U32 R7, RZ, RZ, 0x9 ;  /* 0x00000009ff077424 */ /* 0x000fe400078e00ff */
[----:B------:R-:W-:Y:S01]  /*4b20*/  IMAD.MOV.U32 R6, RZ, RZ, 0x21 ;  /* 0x00000021ff067424 */ /* 0x000fe200078e00ff */
[--C-:B-1----:R-:W-:Y:S01]  /*4b30*/  SHF.R.U32.HI R2, RZ, 0x1, R0.reuse ;  /* 0x00000001ff027819 */ /* 0x102fe20000011600 */
[----:B------:R-:W-:Y:S01]  /*4b40*/  IMAD.SHL.U32 R3, R0, 0x2, RZ ;  /* 0x0000000200037824 */ /* 0x000fe200078e00ff */
[----:B------:R-:W-:Y:S02]  /*4b50*/  SHF.R.U32.HI R4, RZ, 0x2, R0 ;  /* 0x00000002ff047819 */ /* 0x000fe40000011600 */
[----:B------:R-:W-:Y:S02]  /*4b60*/  LOP3.LUT R235, R2, 0x10, RZ, 0xc0, !PT ;  /* 0x0000001002eb7812 */ /* 0x000fe400078ec0ff */
[----:B------:R-:W-:Y:S02]  /*4b70*/  LOP3.LUT R0, R3, 0x6, RZ, 0xc0, !PT ;  /* 0x0000000603007812 */ /* 0x000fe400078ec0ff */
[----:B------:R-:W-:Y:S02]  /*4b80*/  LOP3.LUT R235, R235, 0x7, R4, 0xf8, !PT ;  /* 0x00000007ebeb7812 */ /* 0x000fe400078ef804 */
[----:B------:R-:W-:Y:S01]  /*4b90*/  LOP3.LUT R2, R0, 0x1e0, R2, 0xf8, !PT ;  /* 0x000001e000027812 */ /* 0x000fe200078ef802 */
[----:B------:R-:W-:Y:S02]  /*4ba0*/  IMAD.U32 R0, RZ, RZ, UR46 ;  /* 0x0000002eff007e24 */ /* 0x000fe4000f8e00ff */
[----:B------:R-:W-:Y:S02]  /*4bb0*/  IMAD R16, R16, 0x40, R235 ;  /* 0x0000004010107824 */ /* 0x000fe400078e02eb */
[----:B------:R-:W-:Y:S02]  /*4bc0*/  IMAD R0, R0, 0x80, R2 ;  /* 0x0000008000007824 */ /* 0x000fe400078e0202 */
[C---:B------:R-:W-:Y:S02]  /*4bd0*/  VIADD R5, R16.reuse, UR20 ;  /* 0x0000001410057c36 */ /* 0x040fe40008000000 */
[----:B------:R-:W-:Y:S02]  /*4be0*/  IMAD.MOV.U32 R2, RZ, RZ, 0x29 ;  /* 0x00000029ff027424 */ /* 0x000fe400078e00ff */
[----:B------:R-:W-:Y:S01]  /*4bf0*/  VIADD R16, R16, UR21 ;  /* 0x0000001510107c36 */ /* 0x000fe20008000000 */
[C---:B------:R-:W-:Y:S01]  /*4c00*/  VIADDMNMX R15, R5.reuse, R15, UR42, PT ;  /* 0x0000002a050f7e46 */ /* 0x040fe2000b80010f */
[C---:B------:R-:W-:Y:S01]  /*4c10*/  VIADD R14, R0.reuse, 0x1 ;  /* 0x00000001000e7836 */ /* 0x040fe20000000000 */
[C---:B------:R-:W-:Y:S01]  /*4c20*/  VIADDMNMX R7, R5.reuse, R7, UR42, PT ;  /* 0x0000002a05077e46 */ /* 0x040fe2000b800107 */
[C---:B------:R-:W-:Y:S01]  /*4c30*/  VIADD R13, R0.reuse, 0x8 ;  /* 0x00000008000d7836 */ /* 0x040fe20000000000 */
[C---:B------:R-:W-:Y:S01]  /*4c40*/  VIADDMNMX R6, R5.reuse, R6, UR42, PT ;  /* 0x0000002a05067e46 */ /* 0x040fe2000b800106 */
[C---:B------:R-:W-:Y:S01]  /*4c50*/  VIADD R12, R0.reuse, 0x9 ;  /* 0x00000009000c7836 */ /* 0x040fe20000000000 */
[----:B------:R-:W-:Y:S01]  /*4c60*/  VIADDMNMX R5, R5, R2, UR42, PT ;  /* 0x0000002a05057e46 */ /* 0x000fe2000b800102 */
[C---:B------:R-:W-:Y:S01]  /*4c70*/  VIADD R11, R0.reuse, 0x10 ;  /* 0x00000010000b7836 */ /* 0x040fe20000000000 */
[----:B------:R-:W-:Y:S01]  /*4c80*/  VIMNMX R2, PT, PT, RZ, R16, !PT ;  /* 0x00000010ff027248 */ /* 0x000fe20007fe0100 */
[----:B------:R-:W-:Y:S01]  /*4c90*/  VIADD R10, R0, 0x11 ;  /* 0x00000011000a7836 */ /* 0x000fe20000000000 */
[----:B------:R-:W-:Y:S01]  /*4ca0*/  VIADDMNMX R4, R16, 0x8, RZ, !PT ;  /* 0x0000000810047846 */ /* 0x000fe200078001ff */
[C---:B------:R-:W-:Y:S01]  /*4cb0*/  VIADD R9, R0.reuse, 0x18 ;  /* 0x0000001800097836 */ /* 0x040fe20000000000 */
[CC--:B------:R-:W-:Y:S01]  /*4cc0*/  ISETP.GE.AND P3, PT, R0.reuse, R2.reuse, PT ;  /* 0x000000020000720c */ /* 0x0c0fe20003f66270 */
[----:B------:R-:W-:Y:S01]  /*4cd0*/  VIADD R8, R0, 0x19 ;  /* 0x0000001900087836 */ /* 0x000fe20000000000 */
[-C--:B------:R-:W-:Y:S02]  /*4ce0*/  ISETP.GE.AND P2, PT, R14, R2.reuse, PT ;  /* 0x000000020e00720c */ /* 0x080fe40003f46270 */
[----:B------:R-:W-:Y:S02]  /*4cf0*/  FSEL R17, R17, -INF , P3 ;  /* 0xff80000011117808 */ /* 0x000fe40001800000 */
[-C--:B------:R-:W-:Y:S02]  /*4d00*/  ISETP.GE.AND P1, PT, R13, R2.reuse, PT ;  /* 0x000000020d00720c */ /* 0x080fe40003f26270 */
[-C--:B------:R-:W-:Y:S02]  /*4d10*/  ISETP.GE.AND P0, PT, R12, R2.reuse, PT ;  /* 0x000000020c00720c */ /* 0x080fe40003f06270 */
[-C--:B------:R-:W-:Y:S02]  /*4d20*/  ISETP.GE.AND P6, PT, R11, R2.reuse, PT ;  /* 0x000000020b00720c */ /* 0x080fe40003fc6270 */
[-C--:B------:R-:W-:Y:S02]  /*4d30*/  ISETP.GE.AND P5, PT, R10, R2.reuse, PT ;  /* 0x000000020a00720c */ /* 0x080fe40003fa6270 */
        /* <DEDUP_REMOVED lines=70> */
[----:B------:R-:W-:Y:S02]  /*51a0*/  ISETP.GE.AND P6, PT, R8, R15, PT ;  /* 0x0000000f0800720c */ /* 0x000fe40003fc6270 */
[-C--:B------:R-:W-:Y:S02]  /*51b0*/  ISETP.GE.AND P5, PT, R0, R7.reuse, PT ;  /* 0x000000070000720c */ /* 0x080fe40003fa6270 */
[-C--:B------:R-:W-:Y:S02]  /*51c0*/  ISETP.GE.AND P4, PT, R14, R7.reuse, PT ;  /* 0x000000070e00720c */ /* 0x080fe40003f86270 */
[-C--:B------:R-:W-:Y:S02]  /*51d0*/  ISETP.GE.AND P3, PT, R13, R7.reuse, PT ;  /* 0x000000070d00720c */ /* 0x080fe40003f66270 */
        /* <DEDUP_REMOVED lines=26> */
[----:B------:R-:W-:Y:S02]  /*5380*/  ISETP.GE.AND P4, PT, R8, R6, PT ;  /* 0x000000060800720c */ /* 0x000fe40003f86270 */
        /* <DEDUP_REMOVED lines=22> */
.L_x_992:
[----:B------:R-:W2:Y:S01]  /*54f0*/  LDL R5, [R1+0x14] ;  /* 0x0000140001057983 */ /* 0x000ea20000100800 */
[----:B------:R-:W-:Y:S01]  /*5500*/  MOV R10, 0x10 ;  /* 0x00000010000a7802 */ /* 0x000fe20000000f00 */
[----:B------:R-:W-:Y:S02]  /*5510*/  UISETP.GT.AND UP0, UPT, UR52, UR47, UPT ;  /* 0x0000002f3400728c */ /* 0x000fe4000bf04270 */
[----:B------:R-:W3:Y:S04]  /*5520*/  LDL R3, [R1+0x10] ;  /* 0x0000100001037983 */ /* 0x000ee80000100800 */
[----:B------:R-:W4:Y:S04]  /*5530*/  LDL R0, [R1+0x8] ;  /* 0x0000080001007983 */ /* 0x000f280000100800 */
[----:B------:R-:W4:Y:S04]  /*5540*/  LDL R2, [R1+0xc] ;  /* 0x00000c0001027983 */ /* 0x000f280000100800 */
[----:B------:R-:W-:Y:S04]  /*5550*/  STL [R1+0x78], R59 ;  /* 0x0000783b01007387 */ /* 0x000fe80000100800 */
[----:B------:R-:W-:Y:S04]  /*5560*/  STL [R1+0x74], R58 ;  /* 0x0000743a01007387 */ /* 0x000fe80000100800 */
[----:B------:R-:W-:Y:S04]  /*5570*/  STL [R1+0x70], R57 ;  /* 0x0000703901007387 */ /* 0x000fe80000100800 */
        /* <DEDUP_REMOVED lines=19> */
[----:B------:R-:W-:Y:S04]  /*56b0*/  STL [R1+0x24], R38 ;  /* 0x0000242601007387 */ /* 0x000fe80000100800 */
[----:B------:R-:W-:Y:S04]  /*56c0*/  STL [R1+0x20], R37 ;  /* 0x0000202501007387 */ /* 0x000fe80000100800 */
[----:B------:R-:W-:Y:S01]  /*56d0*/  STL [R1+0x1c], R36 ;  /* 0x00001c2401007387 */ /* 0x000fe20000100800 */
[C---:B-1----:R-:W-:Y:S02]  /*56e0*/  SHF.L.U32 R166, R164.reuse, 0x2, RZ ;  /* 0x00000002a4a67819 */ /* 0x042fe400000006ff */
[C---:B------:R-:W-:Y:S02]  /*56f0*/  SHF.L.U32 R167, R164.reuse, 0x4, RZ ;  /* 0x00000004a4a77819 */ /* 0x040fe400000006ff */
[----:B------:R-:W-:Y:S02]  /*5700*/  SHF.L.U32 R7, R164, 0x1, RZ ;  /* 0x00000001a4077819 */ /* 0x000fe400000006ff */
[----:B------:R-:W-:Y:S01]  /*5710*/  SHF.R.U32.HI R165, RZ, 0x1, R164 ;  /* 0x00000001ffa57819 */ /* 0x000fe200000116a4 */
[C---:B--2---:R-:W-:Y:S01]  /*5720*/  FMUL.FTZ R4, R5.reuse, 1.4426950216293334961 ;  /* 0x3fb8aa3b05047820 */ /* 0x044fe20000410000 */
[----:B------:R-:W-:Y:S02]  /*5730*/  FSETP.NEU.FTZ.AND P1, PT, R5, -INF , PT ;  /* 0xff8000000500780b */ /* 0x000fe40003f3d000 */
[----:B------:R-:W-:Y:S02]  /*5740*/  LOP3.LUT R5, R167, 0x1c0, RZ, 0xc0, !PT ;  /* 0x000001c0a7057812 */ /* 0x000fe400078ec0ff */
[C---:B---3--:R-:W-:Y:S01]  /*5750*/  FSETP.NEU.FTZ.AND P0, PT, R3.reuse, -INF , PT ;  /* 0xff8000000300780b */ /* 0x048fe20003f1d000 */
[----:B------:R-:W-:Y:S01]  /*5760*/  FMUL.FTZ R3, R3, 1.4426950216293334961 ;  /* 0x3fb8aa3b03037820 */ /* 0x000fe20000410000 */
[----:B------:R-:W-:Y:S04]  /*5770*/  FSEL R4, R4, RZ, P1 ;  /* 0x000000ff04047208 */ /* 0x000fe80000800000 */
[----:B------:R-:W-:Y:S01]  /*5780*/  FSEL R3, R3, RZ, P0 ;  /* 0x000000ff03037208 */ /* 0x000fe20000000000 */
        /* <DEDUP_REMOVED lines=16> */
[C---:B----4-:R-:W-:Y:S01]  /*5890*/  FSETP.NEU.FTZ.AND P0, PT, R0.reuse, -INF , PT ;  /* 0xff8000000000780b */ /* 0x050fe20003f1d000 */
[----:B------:R-:W1:Y:S01]  /*58a0*/  MUFU.EX2 R3, R4 ;  /* 0x0000000400037308 */ /* 0x000e620000000800 */
[----:B------:R-:W-:Y:S01]  /*58b0*/  FMUL.FTZ R0, R0, 1.4426950216293334961 ;  /* 0x3fb8aa3b00007820 */ /* 0x000fe20000410000 */
[C---:B------:R-:W-:Y:S01]  /*58c0*/  FSETP.NEU.FTZ.AND P1, PT, R2.reuse, -INF , PT ;  /* 0xff8000000200780b */ /* 0x040fe20003f3d000 */
[----:B------:R-:W-:Y:S07]  /*58d0*/  FMUL.FTZ R2, R2, 1.4426950216293334961 ;  /* 0x3fb8aa3b02027820 */ /* 0x000fee0000410000 */
[----:B------:R-:W2:Y:S01]  /*58e0*/  MUFU.EX2 R8, R142 ;  /* 0x0000008e00087308 */ /* 0x000ea20000000800 */
[----:B------:R-:W-:Y:S02]  /*58f0*/  FSEL R0, R0, RZ, P0 ;  /* 0x000000ff00007208 */ /* 0x000fe40000000000 */
[----:B------:R-:W-:Y:S07]  /*5900*/  FSEL R2, R2, RZ, P1 ;  /* 0x000000ff02027208 */ /* 0x000fee0000800000 */
[----:B------:R-:W-:Y:S01]  /*5910*/  MUFU.EX2 R148, R17 ;  /* 0x0000001100947308 */ /* 0x000fe20000000800 */
[----:B------:R-:W-:Y:S01]  /*5920*/  LOP3.LUT P1, RZ, R164, 0x4, RZ, 0xc0, !PT ;  /* 0x00000004a4ff7812 */ /* 0x000fe2000782c0ff */
[--C-:B------:R-:W-:Y:S01]  /*5930*/  FFMA.FTZ R134, R134, UR16, -R0.reuse ;  /* 0x0000001086867c23 */ /* 0x100fe20008010800 */
[--C-:B------:R-:W-:Y:S01]  /*5940*/  FFMA.FTZ R133, R133, UR16, -R0.reuse ;  /* 0x0000001085857c23 */ /* 0x100fe20008010800 */
[--C-:B------:R-:W-:Y:S01]  /*5950*/  FFMA.FTZ R132, R132, UR16, -R0.reuse ;  /* 0x0000001084847c23 */ /* 0x100fe20008010800 */
[----:B-1----:R1:W-:Y:S01]  /*5960*/  STL [R1+0x4], R3 ;  /* 0x0000040301007387 */ /* 0x0023e20000100800 */
[--C-:B------:R-:W-:Y:S01]  /*5970*/  FFMA.FTZ R35, R35, UR16, -R0.reuse ;  /* 0x0000001023237c23 */ /* 0x100fe20008010800 */
[--C-:B------:R-:W-:Y:S01]  /*5980*/  FFMA.FTZ R34, R34, UR16, -R0.reuse ;  /* 0x0000001022227c23 */ /* 0x100fe20008010800 */
[--C-:B------:R-:W-:Y:S01]  /*5990*/  FFMA.FTZ R33, R33, UR16, -R0.reuse ;  /* 0x0000001021217c23 */ /* 0x100fe20008010800 */
[--C-:B------:R-:W-:Y:S01]  /*59a0*/  FFMA.FTZ R26, R26, UR16, -R0.reuse ;  /* 0x000000101a1a7c23 */ /* 0x100fe20008010800 */
[----:B------:R-:W-:Y:S01]  /*59b0*/  FFMA.FTZ R25, R25, UR16, -R0 ;  /* 0x0000001019197c23 */ /* 0x000fe20008010800 */
[----:B------:R-:W-:Y:S01]  /*59c0*/  SHF.L.U32 R0, R164, 0x5, RZ ;  /* 0x00000005a4007819 */ /* 0x000fe200000006ff */
        /* <DEDUP_REMOVED lines=8> */
[C---:B------:R-:W-:Y:S01]  /*5a50*/  LOP3.LUT R2, R0.reuse, 0xc0, RZ, 0xc0, !PT ;  /* 0x000000c000027812 */ /* 0x040fe200078ec0ff */
[----:B--2---:R-:W-:Y:S01]  /*5a60*/  STL [R1], R8 ;  /* 0x0000000801007387 */ /* 0x004fe20000100800 */
[----:B------:R-:W-:Y:S01]  /*5a70*/  LOP3.LUT R6, R0, 0x7400, RZ, 0xc0, !PT ;  /* 0x0000740000067812 */ /* 0x000fe200078ec0ff */
[----:B------:R-:W-:Y:S01]  /*5a80*/  MUFU.EX2 R56, R140 ;  /* 0x0000008c00387308 */ /* 0x000fe20000000800 */
[--C-:B------:R-:W-:Y:S02]  /*5a90*/  LOP3.LUT R4, R5, 0x38, R7.reuse, 0xf8, !PT ;  /* 0x0000003805047812 */ /* 0x100fe400078ef807 */
[----:B------:R-:W-:Y:S07]  /*5aa0*/  LOP3.LUT R5, R6, 0x6, R7, 0xf8, !PT ;  /* 0x0000000606057812 */ /* 0x000fee00078ef807 */
[----:B------:R-:W2:Y:S01]  /*5ab0*/  MUFU.EX2 R163, R21 ;  /* 0x0000001500a37308 */ /* 0x000ea20000000800 */
[----:B------:R-:W-:Y:S02]  /*5ac0*/  SEL R10, R10, 0xfffffff0, !P1 ;  /* 0xfffffff00a0a7807 */ /* 0x000fe40004800000 */
[----:B-1----:R-:W-:Y:S07]  /*5ad0*/  LOP3.LUT R3, R0, 0x120, RZ, 0xc0, !PT ;  /* 0x0000012000037812 */ /* 0x002fee00078ec0ff */
[----:B------:R-:W-:Y:S01]  /*5ae0*/  MUFU.EX2 R59, R23 ;  /* 0x00000017003b7308 */ /* 0x000fe20000000800 */
[----:B------:R-:W-:Y:S02]  /*5af0*/  LOP3.LUT R0, R2, 0x18, R166, 0xf8, !PT ;  /* 0x0000001802007812 */ /* 0x000fe400078ef8a6 */
[----:B------:R-:W3:Y:S01]  /*5b00*/  LDL.LU R166, [R1] ;  /* 0x0000000001a67983 */ /* 0x000ee20000300800 */
[----:B------:R-:W-:Y:S06]  /*5b10*/  LOP3.LUT R2, R3, 0x200, R167, 0xf8, !PT ;  /* 0x0000020003027812 */ /* 0x000fec00078ef8a7 */
[----:B------:R-:W1:Y:S01]  /*5b20*/  MUFU.EX2 R252, R18 ;  /* 0x0000001200fc7308 */ /* 0x000e620000000800 */
[--C-:B------:R-:W-:Y:S01]  /*5b30*/  LOP3.LUT R3, R4, 0x20, R165.reuse, 0x78, !PT ;  /* 0x0000002004037812 */ /* 0x100fe200078e78a5 */
[----:B------:R-:W4:Y:S01]  /*5b40*/  LDL.LU R167, [R1+0x4] ;  /* 0x0000040001a77983 */ /* 0x000f220000300800 */
[--C-:B------:R-:W-:Y:S07]  /*5b50*/  LOP3.LUT R0, R0, 0x8, R165.reuse, 0x78, !PT ;  /* 0x0000000800007812 */ /* 0x100fee00078e78a5 */
[----:B------:R-:W-:Y:S01]  /*5b60*/  MUFU.EX2 R52, R20 ;  /* 0x0000001400347308 */ /* 0x000fe20000000800 */
[----:B------:R-:W-:Y:S02]  /*5b70*/  LOP3.LUT R3, R5, R3, RZ, 0xfc, !PT ;  /* 0x0000000305037212 */ /* 0x000fe400078efcff */
[----:B------:R-:W-:Y:S07]  /*5b80*/  LOP3.LUT R0, R2, R0, RZ, 0xfc, !PT ;  /* 0x0000000002007212 */ /* 0x000fee00078efcff */
[----:B------:R-:W1:Y:S01]  /*5b90*/  MUFU.EX2 R51, R19 ;  /* 0x0000001300337308 */ /* 0x000e620000000800 */
[----:B--2---:R-:W-:Y:S02]  /*5ba0*/  F2FP.F16.F32.PACK_AB R2, R163, R148 ;  /* 0x00000094a302723e */ /* 0x004fe400000000ff */
[----:B------:R-:W-:Y:S07]  /*5bb0*/  LEA R140, R3, UR4, 0x1 ;  /* 0x00000004038c7c11 */ /* 0x000fee000f8e08ff */
[----:B------:R-:W-:Y:S01]  /*5bc0*/  MUFU.EX2 R50, R22 ;  /* 0x0000001600327308 */ /* 0x000fe20000000800 */
[----:B------:R-:W-:Y:S02]  /*5bd0*/  LOP3.LUT P0, RZ, R164, 0x8, RZ, 0xc0, !PT ;  /* 0x00000008a4ff7812 */ /* 0x000fe4000780c0ff */
[----:B-1----:R-:W-:Y:S01]  /*5be0*/  F2FP.F16.F32.PACK_AB R5, R59, R252 ;  /* 0x000000fc3b05723e */ /* 0x002fe200000000ff */
[----:B------:R1:W-:Y:S01]  /*5bf0*/  STS [R140+0x13000], R2 ;  /* 0x013000028c007388 */ /* 0x0003e20000000800 */
[----:B------:R-:W-:Y:S05]  /*5c00*/  IADD3 R3, PT, PT, R10, R140, RZ ;  /* 0x0000008c0a037210 */ /* 0x000fea0007ffe0ff */
[----:B------:R-:W1:Y:S01]  /*5c10*/  MUFU.EX2 R49, R24 ;  /* 0x0000001800317308 */ /* 0x000e620000000800 */
[----:B------:R-:W-:Y:S01]  /*5c20*/  IADD3 R142, PT, PT, R140, 0x13000, RZ ;  /* 0x000130008c8e7810 */ /* 0x000fe20007ffe0ff */
[----:B------:R-:W-:Y:S01]  /*5c30*/  STS [R140+0x13400], R5 ;  /* 0x013400058c007388 */ /* 0x000fe20000000800 */
[----:B------:R-:W-:Y:S07]  /*5c40*/  LEA R0, R0, UR4, 0x1 ;  /* 0x0000000400007c11 */ /* 0x000fee000f8e08ff */
[----:B------:R-:W-:Y:S01]  /*5c50*/  MUFU.EX2 R58, R28 ;  /* 0x0000001c003a7308 */ /* 0x000fe20000000800 */
[----:B------:R-:W-:Y:S09]  /*5c60*/  F2FP.F16.F32.PACK_AB R4, R51, R52 ;  /* 0x000000343304723e */ /* 0x000ff200000000ff */
[----:B------:R-:W2:Y:S01]  /*5c70*/  MUFU.EX2 R57, R27 ;  /* 0x0000001b00397308 */ /* 0x000ea20000000800 */
[----:B------:R2:W-:Y:S09]  /*5c80*/  STS [R3+0x13000], R4 ;  /* 0x0130000403007388 */ /* 0x0005f20000000800 */
[----:B------:R-:W-:Y:S10]  /*5c90*/  MUFU.EX2 R251, R26 ;  /* 0x0000001a00fb7308 */ /* 0x000ff40000000800 */
[----:B------:R-:W-:Y:S10]  /*5ca0*/  MUFU.EX2 R250, R25 ;  /* 0x0000001900fa7308 */ /* 0x000ff40000000800 */
[----:B------:R-:W-:Y:S01]  /*5cb0*/  MUFU.EX2 R55, R139 ;  /* 0x0000008b00377308 */ /* 0x000fe20000000800 */
[----:B-1----:R-:W-:Y:S09]  /*5cc0*/  F2FP.F16.F32.PACK_AB R2, R49, R50 ;  /* 0x000000323102723e */ /* 0x002ff200000000ff */
[----:B------:R1:W-:Y:S01]  /*5cd0*/  MUFU.EX2 R229, R141 ;  /* 0x0000008d00e57308 */ /* 0x0003e20000000800 */
[----:B------:R1:W-:Y:S09]  /*5ce0*/  STS [R3+0x13400], R2 ;  /* 0x0134000203007388 */ /* 0x0003f20000000800 */
[----:B------:R-:W-:Y:S10]  /*5cf0*/  MUFU.EX2 R54, R134 ;  /* 0x0000008600367308 */ /* 0x000ff40000000800 */
[----:B------:R-:W1:Y:S01]  /*5d00*/  MUFU.EX2 R53, R133 ;  /* 0x0000008500357308 */ /* 0x000e620000000800 */
[----:B--2---:R-:W-:Y:S09]  /*5d10*/  F2FP.F16.F32.PACK_AB R4, R57, R58 ;  /* 0x0000003a3904723e */ /* 0x004ff200000000ff */
[----:B------:R-:W-:Y:S01]  /*5d20*/  MUFU.EX2 R48, R32 ;  /* 0x0000002000307308 */ /* 0x000fe20000000800 */
[----:B-1----:R-:W-:Y:S01]  /*5d30*/  IADD3 R141, PT, PT, R140, 0x13020, RZ ;  /* 0x000130208c8d7810 */ /* 0x002fe20007ffe0ff */
[----:B------:R1:W-:Y:S08]  /*5d40*/  STS [R140+0x14000], R4 ;  /* 0x014000048c007388 */ /* 0x0003f00000000800 */
[----:B------:R-:W2:Y:S10]  /*5d50*/  MUFU.EX2 R47, R31 ;  /* 0x0000001f002f7308 */ /* 0x000eb40000000800 */
[----:B------:R-:W-:Y:S01]  /*5d60*/  MUFU.EX2 R46, R144 ;  /* 0x00000090002e7308 */ /* 0x000fe20000000800 */
[----:B------:R-:W-:Y:S09]  /*5d70*/  F2FP.F16.F32.PACK_AB R9, R53, R54 ;  /* 0x000000363509723e */ /* 0x000ff200000000ff */
[----:B------:R-:W1:Y:S01]  /*5d80*/  MUFU.EX2 R45, R143 ;  /* 0x0000008f002d7308 */ /* 0x000e620000000800 */
[----:B------:R-:W-:Y:S09]  /*5d90*/  F2FP.F16.F32.PACK_AB R2, R250, R251 ;  /* 0x000000fbfa02723e */ /* 0x000ff200000000ff */
[----:B------:R-:W-:Y:S01]  /*5da0*/  MUFU.EX2 R36, R30 ;  /* 0x0000001e00247308 */ /* 0x000fe20000000800 */
[----:B--2---:R-:W-:Y:S01]  /*5db0*/  F2FP.F16.F32.PACK_AB R8, R47, R48 ;  /* 0x000000302f08723e */ /* 0x004fe200000000ff */
[----:B------:R2:W-:Y:S08]  /*5dc0*/  STS [R140+0x14400], R2 ;  /* 0x014400028c007388 */ /* 0x0005f00000000800 */
[----:B------:R-:W-:Y:S01]  /*5dd0*/  MUFU.EX2 R44, R138 ;  /* 0x0000008a002c7308 */ /* 0x000fe20000000800 */
[----:B------:R-:W-:Y:S01]  /*5de0*/  STS [R3+0x14400], R9 ;  /* 0x0144000903007388 */ /* 0x000fe20000000800 */
[----:B-1----:R-:W-:Y:S08]  /*5df0*/  F2FP.F16.F32.PACK_AB R7, R45, R46 ;  /* 0x0000002e2d07723e */ /* 0x002ff000000000ff */
[----:B------:R-:W-:Y:S01]  /*5e00*/  MUFU.EX2 R43, R137 ;  /* 0x00000089002b7308 */ /* 0x000fe20000000800 */
[----:B------:R-:W-:Y:S09]  /*5e10*/  F2FP.F16.F32.PACK_AB R4, R55, R56 ;  /* 0x000000383704723e */ /* 0x000ff200000000ff */
[----:B------:R-:W-:Y:S01]  /*5e20*/  MUFU.EX2 R42, R132 ;  /* 0x00000084002a7308 */ /* 0x000fe20000000800 */
[----:B------:R1:W-:Y:S09]  /*5e30*/  STS [R3+0x14000], R4 ;  /* 0x0140000403007388 */ /* 0x0003f20000000800 */
[----:B------:R-:W-:Y:S10]  /*5e40*/  MUFU.EX2 R41, R35 ;  /* 0x0000002300297308 */ /* 0x000ff40000000800 */
[----:B------:R-:W-:Y:S10]  /*5e50*/  MUFU.EX2 R40, R136 ;  /* 0x0000008800287308 */ /* 0x000ff40000000800 */
[----:B------:R-:W-:Y:S01]  /*5e60*/  MUFU.EX2 R39, R135 ;  /* 0x0000008700277308 */ /* 0x000fe20000000800 */
[-C--:B--2---:R-:W-:Y:S09]  /*5e70*/  MOV R2, R141.reuse ;  /* 0x0000008d00027202 */ /* 0x084ff20000000f00 */
[----:B------:R-:W-:Y:S01]  /*5e80*/  MUFU.EX2 R38, R34 ;  /* 0x0000002200267308 */ /* 0x000fe20000000800 */
[----:B------:R-:W-:Y:S09]  /*5e90*/  @P0 IADD3 R2, PT, PT, R142, -0x20, RZ ;  /* 0xffffffe08e020810 */ /* 0x000ff20007ffe0ff */
[----:B------:R-:W2:Y:S01]  /*5ea0*/  MUFU.EX2 R37, R33 ;  /* 0x0000002100257308 */ /* 0x000ea20000000800 */
[----:B------:R-:W-:Y:S04]  /*5eb0*/  STS [R2], R8 ;  /* 0x0000000802007388 */ /* 0x000fe80000000800 */
[----:B------:R3:W-:Y:S01]  /*5ec0*/  STS [R2+0x400], R7 ;  /* 0x0004000702007388 */ /* 0x0007e20000000800 */
[----:B-1----:R-:W-:Y:S02]  /*5ed0*/  IADD3 R4, PT, PT, R10, R2, RZ ;  /* 0x000000020a047210 */ /* 0x002fe40007ffe0ff */
[----:B--2---:R-:W-:Y:S02]  /*5ee0*/  F2FP.F16.F32.PACK_AB R3, R37, R38 ;  /* 0x000000262503723e */ /* 0x004fe400000000ff */
[----:B---3--:R-:W-:Y:S02]  /*5ef0*/  F2FP.F16.F32.PACK_AB R7, R43, R44 ;  /* 0x0000002c2b07723e */ /* 0x008fe400000000ff */
[----:B------:R-:W-:Y:S02]  /*5f00*/  F2FP.F16.F32.PACK_AB R5, R229, R166 ;  /* 0x000000a6e505723e */ /* 0x000fe400000000ff */
[----:B----4-:R-:W-:Y:S03]  /*5f10*/  F2FP.F16.F32.PACK_AB R6, R167, R36 ;  /* 0x00000024a706723e */ /* 0x010fe600000000ff */
[----:B------:R1:W-:Y:S04]  /*5f20*/  STS [R4+0x400], R5 ;  /* 0x0004000504007388 */ /* 0x0003e80000000800 */
[----:B------:R2:W-:Y:S04]  /*5f30*/  STS [R4], R6 ;  /* 0x0000000604007388 */ /* 0x0005e80000000800 */
[----:B------:R-:W-:Y:S01]  /*5f40*/  STS [R2+0x1000], R7 ;  /* 0x0010000702007388 */ /* 0x000fe20000000800 */
[----:B-1----:R-:W-:Y:S02]  /*5f50*/  F2FP.F16.F32.PACK_AB R5, R39, R40 ;  /* 0x000000282705723e */ /* 0x002fe400000000ff */
        /* <DEDUP_REMOVED lines=50> */
[----:B------:R-:W-:Y:S02]  /*6280*/  ISETP.NE.AND P1, PT, R0, RZ, PT ;  /* 0x000000ff0000720c */ /* 0x000fe40003f25270 */
[----:B------:R-:W-:Y:S04]  /*6290*/  LOP3.LUT R0, R164, 0x8, RZ, 0xc0, !PT ;  /* 0x00000008a4007812 */ /* 0x000fe800078ec0ff */
[C---:B------:R-:W-:Y:S02]  /*62a0*/  ISETP.NE.AND P0, PT, R0.reuse, RZ, PT ;  /* 0x000000ff0000720c */ /* 0x040fe40003f05270 */
        /* <DEDUP_REMOVED lines=14> */
[----:B-----5:R-:W-:Y:S01]  /*6390*/  FADD.FTZ R6, -R147, R6 ;  /* 0x0000000693067221 */ /* 0x020fe20000010100 */
[----:B------:R-:W-:Y:S01]  /*63a0*/  FADD.FTZ R4, -R149, R4 ;  /* 0x0000000495047221 */ /* 0x000fe20000010100 */
[----:B------:R-:W-:Y:S01]  /*63b0*/  FADD.FTZ R7, -R147, R7 ;  /* 0x0000000793077221 */ /* 0x000fe20000010100 */
[----:B------:R-:W-:Y:S02]  /*63c0*/  FADD.FTZ R5, -R149, R5 ;  /* 0x0000000595057221 */ /* 0x000fe40000010100 */
[----:B------:R-:W-:Y:S01]  /*63d0*/  FMUL.FTZ R143, R148, R4 ;  /* 0x00000004948f7220 */ /* 0x000fe20000410000 */
[----:B------:R-:W-:Y:S01]  /*63e0*/  MOV R4, R141 ;  /* 0x0000008d00047202 */ /* 0x000fe20000000f00 */
[----:B------:R-:W-:Y:S01]  /*63f0*/  FMUL.FTZ R141, R252, R6 ;  /* 0x00000006fc8d7220 */ /* 0x000fe20000410000 */
[----:B------:R-:W-:Y:S01]  /*6400*/  FMUL.FTZ R6, R59, R7 ;  /* 0x000000073b067220 */ /* 0x000fe20000410000 */
[C---:B------:R-:W-:Y:S01]  /*6410*/  FADD.FTZ R8, -R146.reuse, R8 ;  /* 0x0000000892087221 */ /* 0x040fe20000010100 */
[----:B------:R1:W5:Y:S01]  /*6420*/  LDL.LU R59, [R1+0x78] ;  /* 0x00007800013b7983 */ /* 0x0003620000300800 */
[----:B------:R-:W-:Y:S01]  /*6430*/  FADD.FTZ R9, -R146, R9 ;  /* 0x0000000992097221 */ /* 0x000fe20000010100 */
[C---:B------:R-:W-:Y:S04]  /*6440*/  HMMA.16816.F32 R16, R132.reuse, R218, R16 ;  /* 0x000000da8410723c */ /* 0x040fe80000001810 */
[----:B------:R-:W-:Y:S01]  /*6450*/  FMUL.FTZ R8, R58, R8 ;  /* 0x000000083a087220 */ /* 0x000fe20000410000 */
[----:B------:R-:W-:Y:S01]  /*6460*/  FMUL.FTZ R7, R57, R9 ;  /* 0x0000000939077220 */ /* 0x000fe20000410000 */
[----:B------:R1:W5:Y:S01]  /*6470*/  LDL.LU R58, [R1+0x74] ;  /* 0x00007400013a7983 */ /* 0x0003620000300800 */
[C---:B------:R-:W-:Y:S01]  /*6480*/  FADD.FTZ R12, -R146.reuse, R12 ;  /* 0x0000000c920c7221 */ /* 0x040fe20000010100 */
[----:B------:R-:W-:Y:S01]  /*6490*/  FADD.FTZ R13, -R146, R13 ;  /* 0x0000000d920d7221 */ /* 0x000fe20000010100 */
[C---:B------:R-:W-:Y:S01]  /*64a0*/  FADD.FTZ R14, -R145.reuse, R14 ;  /* 0x0000000e910e7221 */ /* 0x040fe20000010100 */
[----:B------:R1:W5:Y:S01]  /*64b0*/  LDL.LU R57, [R1+0x70] ;  /* 0x0000700001397983 */ /* 0x0003620000300800 */
[----:B------:R-:W-:Y:S01]  /*64c0*/  FMUL.FTZ R144, R56, R12 ;  /* 0x0000000c38907220 */ /* 0x000fe20000410000 */
[----:B------:R-:W-:Y:S01]  /*64d0*/  @P0 IADD3 R4, PT, PT, R142, -0x20, RZ ;  /* 0xffffffe08e040810 */ /* 0x000fe20007ffe0ff */
[----:B------:R-:W-:Y:S01]  /*64e0*/  FMUL.FTZ R142, R54, R14 ;  /* 0x0000000e368e7220 */ /* 0x000fe20000410000 */
[----:B------:R1:W5:Y:S01]  /*64f0*/  LDL.LU R56, [R1+0x6c] ;  /* 0x00006c0001387983 */ /* 0x0003620000300800 */
[----:B------:R-:W-:Y:S01]  /*6500*/  FADD.FTZ R15, -R145, R15 ;  /* 0x0000000f910f7221 */ /* 0x000fe20000010100 */
[----:B------:R-:W-:Y:S01]  /*6510*/  FMUL.FTZ R2, R163, R5 ;  /* 0x00000005a3027220 */ /* 0x000fe20000410000 */
[----:B------:R-:W-:Y:S01]  /*6520*/  FMUL.FTZ R5, R156, R143 ;  /* 0x0000008f9c057220 */ /* 0x000fe20000410000 */
[----:B------:R-:W-:Y:S01]  /*6530*/  FMUL.FTZ R143, R55, R13 ;  /* 0x0000000d378f7220 */ /* 0x000fe20000410000 */
[----:B------:R-:W-:Y:S01]  /*6540*/  FMUL.FTZ R13, R53, R15 ;  /* 0x0000000f350d7220 */ /* 0x000fe20000410000 */
[----:B------:R1:W5:Y:S01]  /*6550*/  LDL.LU R55, [R1+0x68] ;  /* 0x0000680001377983 */ /* 0x0003620000300800 */
[C---:B------:R-:W-:Y:S01]  /*6560*/  SHF.L.U32 R148, R164.reuse, 0x6, RZ ;  /* 0x00000006a4947819 */ /* 0x040fe200000006ff */
[-C--:B------:R-:W-:Y:S02]  /*6570*/  HMMA.16816.F32 R20, R132, R220.reuse, R20 ;  /* 0x000000dc8414723c */ /* 0x080fe40000001814 */
[----:B------:R1:W5:Y:S01]  /*6580*/  LDL.LU R54, [R1+0x64] ;  /* 0x0000640001367983 */ /* 0x0003620000300800 */
[----:B------:R-:W-:Y:S01]  /*6590*/  SHF.L.U32 R163, R164, 0x3, RZ ;  /* 0x00000003a4a37819 */ /* 0x000fe200000006ff */
[----:B------:R-:W-:Y:S01]  /*65a0*/  FADD.FTZ R11, -R145, R11 ;  /* 0x0000000b910b7221 */ /* 0x000fe20000010100 */
[----:B------:R-:W-:Y:S01]  /*65b0*/  LOP3.LUT R0, R0, 0x1c0, R148, 0xf8, !PT ;  /* 0x000001c000007812 */ /* 0x000fe200078ef894 */
[----:B------:R1:W5:Y:S01]  /*65c0*/  LDL.LU R53, [R1+0x60] ;  /* 0x0000600001357983 */ /* 0x0003620000300800 */
[C---:B------:R-:W-:Y:S01]  /*65d0*/  FADD.FTZ R16, -R149.reuse, R16 ;  /* 0x0000001095107221 */ /* 0x040fe20000010100 */
[----:B------:R-:W-:Y:S01]  /*65e0*/  LOP3.LUT R3, R148, 0x400, RZ, 0xc0, !PT ;  /* 0x0000040094037812 */ /* 0x000fe200078ec0ff */
[----:B------:R-:W-:Y:S01]  /*65f0*/  FMUL.FTZ R9, R250, R11 ;  /* 0x0000000bfa097220 */ /* 0x000fe20000410000 */
[----:B------:R-:W-:Y:S01]  /*6600*/  LOP3.LUT R0, R0, 0x38, R163, 0x78, !PT ;  /* 0x0000003800007812 */ /* 0x000fe200078e78a3 */
[----:B------:R-:W-:Y:S01]  /*6610*/  FMUL.FTZ R11, R52, R16 ;  /* 0x00000010340b7220 */ /* 0x000fe20000410000 */
[----:B------:R-:W-:Y:S01]  /*6620*/  FADD.FTZ R17, -R149, R17 ;  /* 0x0000001195117221 */ /* 0x000fe20000010100 */
[----:B------:R1:W5:Y:S01]  /*6630*/  LDL.LU R52, [R1+0x5c] ;  /* 0x00005c0001347983 */ /* 0x0003620000300800 */
[----:B------:R-:W-:Y:S01]  /*6640*/  LEA R3, R0, R3, 0x1 ;  /* 0x0000000300037211 */ /* 0x000fe200078e08ff */
[----:B------:R-:W-:Y:S01]  /*6650*/  FMUL.FTZ R0, R159, R141 ;  /* 0x0000008d9f007220 */ /* 0x000fe20000410000 */
[----:B------:R-:W-:Y:S01]  /*6660*/  FMUL.FTZ R141, R51, R17 ;  /* 0x00000011338d7220 */ /* 0x000fe20000410000 */
[C---:B------:R-:W-:Y:S01]  /*6670*/  FADD.FTZ R18, -R147.reuse, R18 ;  /* 0x0000001293127221 */ /* 0x040fe20000010100 */
[----:B------:R1:W5:Y:S01]  /*6680*/  LDL.LU R51, [R1+0x58] ;  /* 0x0000580001337983 */ /* 0x0003620000300800 */
[----:B------:R-:W-:Y:S01]  /*6690*/  FADD.FTZ R19, -R147, R19 ;  /* 0x0000001393137221 */ /* 0x000fe20000010100 */
[----:B------:R-:W-:Y:S01]  /*66a0*/  FMUL.FTZ R8, R155, R8 ;  /* 0x000000089b087220 */ /* 0x000fe20000410000 */
[----:B------:R-:W-:Y:S01]  /*66b0*/  FMUL.FTZ R14, R50, R18 ;  /* 0x00000012320e7220 */ /* 0x000fe20000410000 */
[----:B------:R-:W-:Y:S01]  /*66c0*/  FMUL.FTZ R7, R154, R7 ;  /* 0x000000079a077220 */ /* 0x000fe20000410000 */
[----:B------:R1:W5:Y:S01]  /*66d0*/  LDL.LU R50, [R1+0x54] ;  /* 0x0000540001327983 */ /* 0x0003620000300800 */
[----:B------:R-:W-:Y:S01]  /*66e0*/  FMUL.FTZ R12, R49, R19 ;  /* 0x00000013310c7220 */ /* 0x000fe20000410000 */
[----:B------:R-:W-:Y:S01]  /*66f0*/  FADD.FTZ R20, -R149, R20 ;  /* 0x0000001495147221 */ /* 0x000fe20000010100 */
[----:B------:R-:W-:Y:S01]  /*6700*/  FMUL.FTZ R9, R152, R9 ;  /* 0x0000000998097220 */ /* 0x000fe20000410000 */
[----:B------:R1:W5:Y:S01]  /*6710*/  LDL.LU R49, [R1+0x50] ;  /* 0x0000500001317983 */ /* 0x0003620000300800 */
[----:B------:R-:W-:Y:S01]  /*6720*/  F2FP.F16.F32.PACK_AB R18, R7, R8 ;  /* 0x000000080712723e */ /* 0x000fe200000000ff */
[----:B------:R-:W-:Y:S01]  /*6730*/  FMUL.FTZ R7, R48, R20 ;  /* 0x0000001430077220 */ /* 0x000fe20000410000 */
[----:B------:R-:W-:Y:S01]  /*6740*/  FADD.FTZ R21, -R149, R21 ;  /* 0x0000001595157221 */ /* 0x000fe20000010100 */
[----:B------:R1:W5:Y:S01]  /*6750*/  LDL.LU R48, [R1+0x4c] ;  /* 0x00004c0001307983 */ /* 0x0003620000300800 */
[C---:B------:R-:W-:Y:S01]  /*6760*/  FADD.FTZ R22, -R147.reuse, R22 ;  /* 0x0000001693167221 */ /* 0x040fe20000010100 */
[----:B------:R-:W-:Y:S01]  /*6770*/  FMUL.FTZ R16, R160, R13 ;  /* 0x0000000da0107220 */ /* 0x000fe20000410000 */
[----:B------:R-:W-:Y:S01]  /*6780*/  FADD.FTZ R23, -R147, R23 ;  /* 0x0000001793177221 */ /* 0x000fe20000010100 */
[----:B------:R-:W-:Y:S01]  /*6790*/  FMUL.FTZ R14, R173, R14 ;  /* 0x0000000ead0e7220 */ /* 0x000fe20000410000 */
[----:B------:R-:W-:Y:S01]  /*67a0*/  FMUL.FTZ R13, R46, R22 ;  /* 0x000000162e0d7220 */ /* 0x000fe20000410000 */
[C---:B------:R-:W-:Y:S04]  /*67b0*/  HMMA.16816.F32 R24, R136.reuse, R220, R24 ;  /* 0x000000dc8818723c */ /* 0x040fe80000001818 */
[----:B------:R-:W-:Y:S01]  /*67c0*/  FMUL.FTZ R8, R45, R23 ;  /* 0x000000172d087220 */ /* 0x000fe20000410000 */
[----:B------:R-:W-:Y:S01]  /*67d0*/  FMUL.FTZ R15, R150, R143 ;  /* 0x0000008f960f7220 */ /* 0x000fe20000410000 */
[----:B------:R-:W-:Y:S01]  /*67e0*/  FMUL.FTZ R12, R172, R12 ;  /* 0x0000000cac0c7220 */ /* 0x000fe20000410000 */
[----:B------:R-:W-:Y:S01]  /*67f0*/  FMUL.FTZ R6, R157, R6 ;  /* 0x000000069d067220 */ /* 0x000fe20000410000 */
[-C--:B------:R-:W-:Y:S03]  /*6800*/  HMMA.16816.F32 R28, R136, R222.reuse, R28 ;  /* 0x000000de881c723c */ /* 0x080fe6000000181c */
[----:B------:R-:W-:Y:S01]  /*6810*/  F2FP.F16.F32.PACK_AB R12, R12, R14 ;  /* 0x0000000e0c0c723e */ /* 0x000fe200000000ff */
[----:B------:R-:W-:Y:S01]  /*6820*/  FADD.FTZ R10, -R145, R10 ;  /* 0x0000000a910a7221 */ /* 0x000fe20000010100 */
[----:B------:R-:W-:Y:S01]  /*6830*/  F2FP.F16.F32.PACK_AB R6, R6, R0 ;  /* 0x000000000606723e */ /* 0x000fe200000000ff */
[----:B------:R-:W-:Y:S01]  /*6840*/  FMUL.FTZ R0, R151, R144 ;  /* 0x0000009097007220 */ /* 0x000fe20000410000 */
[----:B------:R-:W-:Y:S01]  /*6850*/  FMUL.FTZ R2, R158, R2 ;  /* 0x000000029e027220 */ /* 0x000fe20000410000 */
[----:B------:R-:W-:Y:S01]  /*6860*/  FMUL.FTZ R10, R251, R10 ;  /* 0x0000000afb0a7220 */ /* 0x000fe20000410000 */
[----:B------:R-:W-:Y:S04]  /*6870*/  HMMA.16816.F32 R32, R132, R222, R32 ;  /* 0x000000de8420723c */ /* 0x000fe80000001820 */
[----:B------:R-:W-:Y:S01]  /*6880*/  FMUL.FTZ R10, R153, R10 ;  /* 0x0000000a990a7220 */ /* 0x000fe20000410000 */
[C---:B------:R-:W-:Y:S01]  /*6890*/  FADD.FTZ R24, -R146.reuse, R24 ;  /* 0x0000001892187221 */ /* 0x040fe20000010100 */
[----:B------:R-:W-:Y:S01]  /*68a0*/  F2FP.F16.F32.PACK_AB R15, R15, R0 ;  /* 0x000000000f0f723e */ /* 0x000fe200000000ff */
[----:B------:R-:W-:Y:S01]  /*68b0*/  FADD.FTZ R25, -R146, R25 ;  /* 0x0000001992197221 */ /* 0x000fe20000010100 */
[----:B------:R-:W-:Y:S01]  /*68c0*/  FADD.FTZ R26, -R145, R26 ;  /* 0x0000001a911a7221 */ /* 0x000fe20000010100 */
[----:B------:R-:W-:Y:S01]  /*68d0*/  F2FP.F16.F32.PACK_AB R17, R9, R10 ;  /* 0x0000000a0911723e */ /* 0x000fe200000000ff */
[----:B------:R-:W-:Y:S01]  /*68e0*/  FMUL.FTZ R9, R47, R21 ;  /* 0x000000152f097220 */ /* 0x000fe20000410000 */
[----:B------:R-:W-:Y:S01]  /*68f0*/  FMUL.FTZ R0, R44, R24 ;  /* 0x000000182c007220 */ /* 0x000fe20000410000 */
[----:B------:R1:W5:Y:S01]  /*6900*/  LDL.LU R47, [R1+0x48] ;  /* 0x00004800012f7983 */ /* 0x0003620000300800 */
[----:B------:R-:W-:Y:S01]  /*6910*/  FMUL.FTZ R25, R43, R25 ;  /* 0x000000192b197220 */ /* 0x000fe20000410000 */
[----:B------:R-:W-:Y:S01]  /*6920*/  FMUL.FTZ R20, R42, R26 ;  /* 0x0000001a2a147220 */ /* 0x000fe20000410000 */
[----:B------:R-:W-:Y:S01]  /*6930*/  FADD.FTZ R27, -R145, R27 ;  /* 0x0000001b911b7221 */ /* 0x000fe20000010100 */
[----:B------:R1:W5:Y:S01]  /*6940*/  LDL.LU R46, [R1+0x44] ;  /* 0x00004400012e7983 */ /* 0x0003620000300800 */
[C---:B------:R-:W-:Y:S01]  /*6950*/  FADD.FTZ R28, -R146.reuse, R28 ;  /* 0x0000001c921c7221 */ /* 0x040fe20000010100 */
[----:B------:R-:W-:Y:S01]  /*6960*/  FADD.FTZ R29, -R146, R29 ;  /* 0x0000001d921d7221 */ /* 0x000fe20000010100 */
[----:B------:R-:W-:Y:S01]  /*6970*/  FMUL.FTZ R27, R41, R27 ;  /* 0x0000001b291b7220 */ /* 0x000fe20000410000 */
[----:B------:R1:W5:Y:S01]  /*6980*/  LDL.LU R45, [R1+0x40] ;  /* 0x00004000012d7983 */ /* 0x0003620000300800 */
[----:B------:R-:W-:Y:S01]  /*6990*/  FMUL.FTZ R28, R40, R28 ;  /* 0x0000001c281c7220 */ /* 0x000fe20000410000 */
        /* <DEDUP_REMOVED lines=9> */
[----:B------:R-:W-:Y:S01]  /*6a30*/  F2FP.F16.F32.PACK_AB R2, R2, R5 ;  /* 0x000000050202723e */ /* 0x000fe200000000ff */
[----:B------:R1:W5:Y:S01]  /*6a40*/  LDL.LU R42, [R1+0x34] ;  /* 0x00003400012a7983 */ /* 0x0003620000300800 */
[----:B------:R-:W-:Y:S01]  /*6a50*/  MOV R24, 0x10 ;  /* 0x0000001000187802 */ /* 0x000fe20000000f00 */
[----:B------:R-:W-:Y:S01]  /*6a60*/  FMUL.FTZ R5, R161, R142 ;  /* 0x0000008ea1057220 */ /* 0x000fe20000410000 */
[----:B------:R-:W-:Y:S01]  /*6a70*/  FMUL.FTZ R11, R168, R11 ;  /* 0x0000000ba80b7220 */ /* 0x000fe20000410000 */
[----:B------:R1:W5:Y:S01]  /*6a80*/  LDL.LU R41, [R1+0x30] ;  /* 0x0000300001297983 */ /* 0x0003620000300800 */
[----:B------:R-:W-:Y:S01]  /*6a90*/  SEL R24, R24, 0xfffffff0, !P1 ;  /* 0xfffffff018187807 */ /* 0x000fe20004800000 */
[----:B------:R-:W-:Y:S01]  /*6aa0*/  FMUL.FTZ R10, R162, R141 ;  /* 0x0000008da20a7220 */ /* 0x000fe20000410000 */
[----:B------:R-:W-:Y:S01]  /*6ab0*/  FMUL.FTZ R7, R242, R7 ;  /* 0x00000007f2077220 */ /* 0x000fe20000410000 */
[----:B------:R-:W-:Y:S01]  /*6ac0*/  F2FP.F16.F32.PACK_AB R16, R16, R5 ;  /* 0x000000051010723e */ /* 0x000fe200000000ff */
[----:B------:R1:W5:Y:S01]  /*6ad0*/  LDL.LU R40, [R1+0x2c] ;  /* 0x00002c0001287983 */ /* 0x0003620000300800 */
[----:B------:R-:W-:Y:S01]  /*6ae0*/  FMUL.FTZ R9, R233, R9 ;  /* 0x00000009e9097220 */ /* 0x000fe20000410000 */
[----:B------:R-:W-:Y:S01]  /*6af0*/  FMUL.FTZ R13, R248, R13 ;  /* 0x0000000df80d7220 */ /* 0x000fe20000410000 */
[----:B------:R-:W-:Y:S01]  /*6b00*/  F2FP.F16.F32.PACK_AB R5, R10, R11 ;  /* 0x0000000b0a05723e */ /* 0x000fe200000000ff */
[----:B------:R1:W5:Y:S01]  /*6b10*/  LDL.LU R39, [R1+0x28] ;  /* 0x0000280001277983 */ /* 0x0003620000300800 */
[----:B------:R-:W-:Y:S01]  /*6b20*/  FMUL.FTZ R8, R247, R8 ;  /* 0x00000008f7087220 */ /* 0x000fe20000410000 */
[----:B------:R-:W-:Y:S01]  /*6b30*/  FADD.FTZ R33, -R149, R33 ;  /* 0x0000002195217221 */ /* 0x000fe20000010100 */
[----:B------:R-:W-:Y:S01]  /*6b40*/  F2FP.F16.F32.PACK_AB R9, R9, R7 ;  /* 0x000000070909723e */ /* 0x000fe200000000ff */
[----:B------:R1:W5:Y:S01]  /*6b50*/  LDL.LU R38, [R1+0x24] ;  /* 0x0000240001267983 */ /* 0x0003620000300800 */
[C---:B------:R-:W-:Y:S01]  /*6b60*/  FADD.FTZ R34, -R147.reuse, R34 ;  /* 0x0000002293227221 */ /* 0x040fe20000010100 */
[----:B------:R-:W-:Y:S01]  /*6b70*/  FADD.FTZ R35, -R147, R35 ;  /* 0x0000002393237221 */ /* 0x000fe20000010100 */
[----:B------:R-:W-:Y:S01]  /*6b80*/  F2FP.F16.F32.PACK_AB R8, R8, R13 ;  /* 0x0000000d0808723e */ /* 0x000fe200000000ff */
[----:B------:R1:W5:Y:S01]  /*6b90*/  LDL.LU R37, [R1+0x20] ;  /* 0x0000200001257983 */ /* 0x0003620000300800 */
[----:B------:R-:W-:Y:S01]  /*6ba0*/  FMUL.FTZ R20, R246, R20 ;  /* 0x00000014f6147220 */ /* 0x000fe20000410000 */
[----:B------:R-:W-:Y:S01]  /*6bb0*/  FMUL.FTZ R10, R245, R27 ;  /* 0x0000001bf50a7220 */ /* 0x000fe20000410000 */
[----:B------:R-:W-:Y:S01]  /*6bc0*/  FMUL.FTZ R0, R232, R0 ;  /* 0x00000000e8007220 */ /* 0x000fe20000410000 */
[----:B------:R1:W5:Y:S01]  /*6bd0*/  LDL.LU R36, [R1+0x1c] ;  /* 0x00001c0001247983 */ /* 0x0003620000300800 */
        /* <DEDUP_REMOVED lines=8> */
[----:B------:R-:W-:Y:S01]  /*6c60*/  SHF.L.U32 R167, R164, 0x4, RZ ;  /* 0x00000004a4a77819 */ /* 0x000fe200000006ff */
[----:B------:R-:W-:Y:S01]  /*6c70*/  FMUL.FTZ R23, R166, R34 ;  /* 0x00000022a6177220 */ /* 0x000fe20000410000 */
[----:B------:R-:W-:Y:S01]  /*6c80*/  SHF.L.U32 R166, R164, 0x2, RZ ;  /* 0x00000002a4a67819 */ /* 0x000fe200000006ff */
[----:B------:R-:W-:Y:S01]  /*6c90*/  FMUL.FTZ R22, R229, R35 ;  /* 0x00000023e5167220 */ /* 0x000fe20000410000 */
[----:B------:R-:W-:Y:S01]  /*6ca0*/  MOV R229, 0x20 ;  /* 0x0000002000e57802 */ /* 0x000fe20000000f00 */
[----:B------:R-:W-:Y:S01]  /*6cb0*/  FMUL.FTZ R21, R230, R21 ;  /* 0x00000015e6157220 */ /* 0x000fe20000410000 */
[----:B------:R-:W-:Y:S01]  /*6cc0*/  F2FP.F16.F32.PACK_AB R14, R14, R7 ;  /* 0x000000070e0e723e */ /* 0x000fe200000000ff */
[----:B------:R-:W-:Y:S01]  /*6cd0*/  FMUL.FTZ R20, R171, R33 ;  /* 0x00000021ab147220 */ /* 0x000fe20000410000 */
[----:B------:R-:W-:Y:S01]  /*6ce0*/  FMUL.FTZ R23, R244, R23 ;  /* 0x00000017f4177220 */ /* 0x000fe20000410000 */
[----:B------:R-:W-:Y:S01]  /*6cf0*/  F2FP.F16.F32.PACK_AB R13, R13, R19 ;  /* 0x000000130d0d723e */ /* 0x000fe200000000ff */
        /* <DEDUP_REMOVED lines=41> */
.L_x_993:
[----:B------:R3:W-:Y:S01]  /*6f90*/  STS [R140+0xf000], R2 ;  /* 0x00f000028c007388 */ /* 0x0007e20000000800 */
[----:B------:R-:W-:Y:S01]  /*6fa0*/  F2FP.F16.F32.PACK_AB R7, R20, R21 ;  /* 0x000000151407723e */ /* 0x000fe200000000ff */
[----:B------:R-:W-:Y:S01]  /*6fb0*/  IMAD.SHL.U32 R149, R164, 0x20, RZ ;  /* 0x00000020a4957824 */ /* 0x000fe200078e00ff */
[--C-:B------:R-:W-:Y:S02]  /*6fc0*/  SHF.R.U32.HI R0, RZ, 0x4, R164.reuse ;  /* 0x00000004ff007819 */ /* 0x100fe400000116a4 */
[----:B------:R4:W-:Y:S01]  /*6fd0*/  STS [R140+0xf400], R6 ;  /* 0x00f400068c007388 */ /* 0x0009e20000000800 */
[----:B------:R-:W1:Y:S01]  /*6fe0*/  LDC R169, c[0x0][0x44c] ;  /* 0x00011300ffa97b82 */ /* 0x000e620000000800 */
[----:B------:R-:W-:Y:S04]  /*6ff0*/  LOP3.LUT R168, R0, 0x8, RZ, 0xc0, !PT ;  /* 0x0000000800a87812 */ /* 0x000fe800078ec0ff */
[----:B------:R-:W-:Y:S04]  /*7000*/  LOP3.LUT R0, R168, 0x10, R164, 0xf8, !PT ;  /* 0x00000010a8007812 */ /* 0x000fe800078ef8a4 */
[--C-:B------:R-:W-:Y:S04]  /*7010*/  LOP3.LUT R0, R0, 0xc0, R149.reuse, 0xf8, !PT ;  /* 0x000000c000007812 */ /* 0x100fe800078ef895 */
[----:B------:R-:W-:Y:S04]  /*7020*/  LOP3.LUT R0, R0, 0x18, R166, 0x78, !PT ;  /* 0x0000001800007812 */ /* 0x000fe800078e78a6 */
[----:B------:R-:W-:Y:S01]  /*7030*/  LOP3.LUT R0, R0, 0x120, R149, 0xf8, !PT ;  /* 0x0000012000007812 */ /* 0x000fe200078ef895 */
[----:B---3--:R-:W-:Y:S03]  /*7040*/  IMAD.IADD R2, R140, 0x1, R24 ;  /* 0x000000018c027824 */ /* 0x008fe600078e0218 */
[----:B------:R-:W-:Y:S02]  /*7050*/  LEA R0, R0, UR4, 0x1 ;  /* 0x0000000400007c11 */ /* 0x000fe4000f8e08ff */
[----:B----4-:R-:W-:Y:S01]  /*7060*/  F2FP.F16.F32.PACK_AB R6, R22, R23 ;  /* 0x000000171606723e */ /* 0x010fe200000000ff */
[----:B------:R3:W-:Y:S01]  /*7070*/  STS [R2+0xf000], R5 ;  /* 0x00f0000502007388 */ /* 0x0007e20000000800 */
[----:B-1----:R-:W-:Y:S04]  /*7080*/  IMAD R169, R169, UR5, RZ ;  /* 0x00000005a9a97c24 */ /* 0x002fe8000f8e02ff */
[----:B------:R-:W-:Y:S05]  /*7090*/  STS [R2+0xf400], R12 ;  /* 0x00f4000c02007388 */ /* 0x000fea0000000800 */
[----:B------:R-:W-:Y:S05]  /*70a0*/  STS [R140+0x10000], R18 ;  /* 0x010000128c007388 */ /* 0x000fea0000000800 */
[----:B------:R-:W-:Y:S05]  /*70b0*/  STS [R140+0x10400], R17 ;  /* 0x010400118c007388 */ /* 0x000fea0000000800 */
[----:B------:R-:W-:Y:S05]  /*70c0*/  STS [R2+0x10000], R15 ;  /* 0x0100000f02007388 */ /* 0x000fea0000000800 */
[----:B------:R1:W-:Y:S05]  /*70d0*/  STS [R2+0x10400], R16 ;  /* 0x0104001002007388 */ /* 0x0003ea0000000800 */
[----:B------:R-:W-:Y:S01]  /*70e0*/  STS [R4+-0x4000], R9 ;  /* 0xffc0000904007388 */ /* 0x000fe20000000800 */
[----:B---3--:R-:W-:Y:S04]  /*70f0*/  IMAD.IADD R5, R24, 0x1, R4 ;  /* 0x0000000118057824 */ /* 0x008fe800078e0204 */
[----:B------:R-:W-:Y:S05]  /*7100*/  STS [R4+-0x3c00], R8 ;  /* 0xffc4000804007388 */ /* 0x000fea0000000800 */
[----:B------:R-:W-:Y:S05]  /*7110*/  STS [R5+-0x4000], R7 ;  /* 0xffc0000705007388 */ /* 0x000fea0000000800 */
[----:B------:R-:W-:Y:S05]  /*7120*/  STS [R5+-0x3c00], R6 ;  /* 0xffc4000605007388 */ /* 0x000fea0000000800 */
[----:B------:R-:W-:Y:S05]  /*7130*/  STS [R4+-0x3000], R11 ;  /* 0xffd0000b04007388 */ /* 0x000fea0000000800 */
[----:B------:R-:W-:Y:S01]  /*7140*/  STS [R4+-0x2c00], R10 ;  /* 0xffd4000a04007388 */ /* 0x000fe20000000800 */
[----:B-1----:R-:W-:Y:S04]  /*7150*/  IMAD.U32 R2, R169, -0x40, RZ ;  /* 0xffffffc0a9027824 */ /* 0x002fe800078e00ff */
[----:B------:R-:W-:Y:S05]  /*7160*/  STS [R5+-0x3000], R14 ;  /* 0xffd0000e05007388 */ /* 0x000fea0000000800 */
[----:B------:R-:W-:Y:S01]  /*7170*/  STS [R5+-0x2c00], R13 ;  /* 0xffd4000d05007388 */ /* 0x000fe20000000800 */
[----:B------:R-:W-:Y:S06]  /*7180*/  BAR.SYNC.DEFER_BLOCKING 0x0 ;  /* 0x0000000000007b1d */ /* 0x000fec0000010000 */
[----:B------:R-:W-:Y:S05]  /*7190*/  LDSM.16.MT88.4 R4, [R3+UR4+0x13000] ;  /* 0x013000040304783b */ /* 0x000fea0008004200 */
[----:B------:R-:W1:Y:S05]  /*71a0*/  LDSM.16.MT88.4 R8, [R0+0x6000] ;  /* 0x006000000008783b */ /* 0x000e6a0000004200 */
[----:B------:R-:W3:Y:S05]  /*71b0*/  LDSM.16.MT88.4 R12, [R3+UR4+0x15000] ;  /* 0x01500004030c783b */ /* 0x000eea0008004200 */
[----:B------:R-:W4:Y:S05]  /*71c0*/  LDSM.16.MT88.4 R16, [R0+0x7000] ;  /* 0x007000000010783b */ /* 0x000f2a0000004200 */
[----:B------:R-:W2:Y:S05]  /*71d0*/  LDSM.16.MT88.4 R20, [R0+0x8000] ;  /* 0x008000000014783b */ /* 0x000eaa0000004200 */
[----:B------:R-:W-:Y:S05]  /*71e0*/  LDSM.16.MT88.4 R24, [R3+UR4+0x13800] ;  /* 0x013800040318783b */ /* 0x000fea0008004200 */
[----:B------:R-:W2:Y:S05]  /*71f0*/  LDSM.16.MT88.4 R28, [R0+0x6400] ;  /* 0x00640000001c783b */ /* 0x000eaa0000004200 */
[----:B------:R-:W2:Y:S05]  /*7200*/  LDSM.16.MT88.4 R32, [R3+UR4+0x15800] ;  /* 0x015800040320783b */ /* 0x000eaa0008004200 */
[----:B------:R-:W2:Y:S01]  /*7210*/  LDSM.16.MT88.4 R132, [R0+0x7400] ;  /* 0x007400000084783b */ /* 0x000ea20000004200 */
[-C--:B-1---5:R-:W-:Y:S04]  /*7220*/  HMMA.16816.F32 R36, R4, R8.reuse, R36 ;  /* 0x000000080424723c */ /* 0x0a2fe80000001824 */
[----:B------:R-:W-:Y:S05]  /*7230*/  LDSM.16.MT88.4 R136, [R0+0x6c00] ;  /* 0x006c00000088783b */ /* 0x000fea0000004200 */
[----:B------:R-:W-:Y:S01]  /*7240*/  LDSM.16.MT88.4 R140, [R3+UR4+0x16800] ;  /* 0x01680004038c783b */ /* 0x000fe20008004200 */
[C---:B---3--:R-:W-:Y:S04]  /*7250*/  HMMA.16816.F32 R40, R12.reuse, R8, R40 ;  /* 0x000000080c28723c */ /* 0x048fe80000001828 */
[----:B------:R-:W-:Y:S04]  /*7260*/  LDSM.16.MT88.4 R144, [R0+0x7c00] ;  /* 0x007c00000090783b */ /* 0x000fe80000004200 */
[-C--:B------:R-:W-:Y:S08]  /*7270*/  HMMA.16816.F32 R44, R12, R10.reuse, R44 ;  /* 0x0000000a0c2c723c */ /* 0x080ff0000000182c */
[C---:B------:R-:W-:Y:S01]  /*7280*/  HMMA.16816.F32 R48, R4.reuse, R10, R48 ;  /* 0x0000000a0430723c */ /* 0x040fe20000001830 */
[----:B------:R-:W1:Y:S07]  /*7290*/  LDSM.16.MT88.4 R8, [R0+0x8400] ;  /* 0x008400000008783b */ /* 0x000e6e0000004200 */
[-C--:B----4-:R-:W-:Y:S08]  /*72a0*/  HMMA.16816.F32 R52, R4, R16.reuse, R52 ;  /* 0x000000100434723c */ /* 0x090ff00000001834 */
[C---:B------:R-:W-:Y:S08]  /*72b0*/  HMMA.16816.F32 R56, R12.reuse, R16, R56 ;  /* 0x000000100c38723c */ /* 0x040ff00000001838 */
[-C--:B------:R-:W-:Y:S08]  /*72c0*/  HMMA.16816.F32 R60, R12, R18.reuse, R60 ;  /* 0x000000120c3c723c */ /* 0x080ff0000000183c */
[C---:B------:R-:W-:Y:S01]  /*72d0*/  HMMA.16816.F32 R64, R4.reuse, R18, R64 ;  /* 0x000000120440723c */ /* 0x040fe20000001840 */
[----:B------:R-:W-:Y:S07]  /*72e0*/  LDSM.16.MT88.4 R16, [R3+UR4+0x16000] ;  /* 0x016000040310783b */ /* 0x000fee0008004200 */
[-C--:B--2---:R-:W-:Y:S08]  /*72f0*/  HMMA.16816.F32 R68, R4, R20.reuse, R68 ;  /* 0x000000140444723c */ /* 0x084ff00000001844 */
        /* <DEDUP_REMOVED lines=86> */
.L_x_994:
[----:B-1----:R-:W-:Y:S01]  /*7860*/  LOP3.LUT R4, R148, 0x200, RZ, 0xc0, !PT ;  /* 0x0000020094047812 */ /* 0x002fe200078ec0ff */
[----:B------:R-:W-:Y:S01]  /*7870*/  LDSM.16.MT88.4 R8, [R0+0x9000] ;  /* 0x009000000008783b */ /* 0x000fe20000004200 */
[----:B------:R-:W-:Y:S01]  /*7880*/  LOP3.LUT R2, R2, 0x38, R163, 0xf8, !PT ;  /* 0x0000003802027812 */ /* 0x000fe200078ef8a3 */
[----:B------:R-:W-:Y:S01]  /*7890*/  IMAD.U32 R174, RZ, RZ, UR51 ;  /* 0x00000033ffae7e24 */ /* 0x000fe2000f8e00ff */
[----:B------:R-:W-:Y:S01]  /*78a0*/  LOP3.LUT R4, R4, 0xc00, R149, 0xf8, !PT ;  /* 0x00000c0004047812 */ /* 0x000fe200078ef895 */
[----:B------:R-:W-:Y:S01]  /*78b0*/  LDSM.16.MT88.4 R16, [R0+0xb000] ;  /* 0x00b000000010783b */ /* 0x000fe20000004200 */
[----:B------:R-:W-:Y:S01]  /*78c0*/  LOP3.LUT R2, R2, 0x8, R165, 0x78, !PT ;  /* 0x0000000802027812 */ /* 0x000fe200078e78a5 */
[----:B------:R-:W-:Y:S01]  /*78d0*/  IMAD.MOV.U32 R246, RZ, RZ, 0x4 ;  /* 0x00000004fff67424 */ /* 0x000fe200078e00ff */
[----:B------:R-:W-:Y:S01]  /*78e0*/  LOP3.LUT P0, RZ, R164, 0x2, RZ, 0xc0, !PT ;  /* 0x00000002a4ff7812 */ /* 0x000fe2000780c0ff */
[----:B------:R-:W-:Y:S01]  /*78f0*/  LDSM.16.MT88.4 R28, [R0+0xd000] ;  /* 0x00d00000001c783b */ /* 0x000fe20000004200 */
[----:B------:R-:W-:Y:S01]  /*7900*/  LOP3.LUT R2, R4, R2, RZ, 0xfc, !PT ;  /* 0x0000000204027212 */ /* 0x000fe200078efcff */
[----:B------:R-:W-:Y:S01]  /*7910*/  @UP0 UIADD3 UR29, UP1, UPT, UR22, -0x100, URZ ;  /* 0xffffff00161d0890 */ /* 0x000fe2000ff3e0ff */
[----:B------:R-:W-:Y:S01]  /*7920*/  SEL R162, R229, 0xffffffe0, !P0 ;  /* 0xffffffe0e5a27807 */ /* 0x000fe20004000000 */
[----:B------:R-:W-:Y:S01]  /*7930*/  LDSM.16.MT88.4 R132, [R0+0x9400] ;  /* 0x009400000084783b */ /* 0x000fe20000004200 */
[----:B------:R-:W-:Y:S01]  /*7940*/  LEA R2, R2, UR4, 0x1 ;  /* 0x0000000402027c11 */ /* 0x000fe2000f8e08ff */
[----:B------:R-:W-:Y:S01]  /*7950*/  @UP0 UIADD3.X UR21, UPT, UPT, UR23, -0x1, URZ, UP1, !UPT ;  /* 0xffffffff17150890 */ /* 0x000fe20008ffe4ff */
[----:B------:R-:W-:Y:S01]  /*7960*/  LEA R174, P0, R174, R236, 0x2 ;  /* 0x000000ecaeae7211 */ /* 0x000fe200078010ff */
[----:B------:R-:W-:Y:S01]  /*7970*/  LDSM.16.MT88.4 R136, [R0+0xb400] ;  /* 0x00b400000088783b */ /* 0x000fe20000004200 */
[----:B------:R-:W-:Y:S01]  /*7980*/  @UP0 UIADD3 UR14, UP1, UPT, UR14, -0x100, URZ ;  /* 0xffffff000e0e0890 */ /* 0x000fe2000ff3e0ff */
[C---:B------:R-:W-:Y:S01]  /*7990*/  IMAD.IADD R161, R2.reuse, 0x1, R162 ;  /* 0x0000000102a17824 */ /* 0x040fe200078e02a2 */
[----:B------:R-:W-:Y:S01]  /*79a0*/  ULOP3.LUT UR20, UR52, 0x1, URZ, 0xc0, !UPT ;  /* 0x0000000134147892 */ /* 0x000fe2000f8ec0ff */
[----:B------:R-:W1:Y:S01]  /*79b0*/  LDSM.16.M88.4 R24, [R2+0xf000] ;  /* 0x00f000000218783b */ /* 0x000e620000000200 */
[C---:B------:R-:W-:Y:S01]  /*79c0*/  VIADD R160, R2.reuse, 0xf040 ;  /* 0x0000f04002a07836 */ /* 0x040fe20000000000 */
[----:B------:R-:W-:Y:S02]  /*79d0*/  @UP0 UIADD3.X UR15, UPT, UPT, UR15, -0x1, URZ, UP1, !UPT ;  /* 0xffffffff0f0f0890 */ /* 0x000fe40008ffe4ff */
[----:B------:R-:W2:Y:S01]  /*79e0*/  LDL R245, [R1+0x14] ;  /* 0x0000140001f57983 */ /* 0x000ea20000100800 */
[----:B------:R-:W-:Y:S03]  /*79f0*/  UISETP.NE.U32.AND UP1, UPT, UR20, 0x1, UPT ;  /* 0x000000011400788c */ /* 0x000fe6000bf25070 */
[----:B------:R-:W3:Y:S03]  /*7a00*/  LDSM.16.M88.4 R32, [R161+0xf000] ;  /* 0x00f00000a120783b */ /* 0x000ee60000000200 */
[----:B------:R-:W-:Y:S01]  /*7a10*/  PLOP3.LUT P2, PT, PT, PT, UP1, 0x80, 0x8 ;  /* 0x000000000008781c */ /* 0x000fe20003f4f018 */
[----:B------:R-:W4:Y:S04]  /*7a20*/  LDL R244, [R1+0x10] ;  /* 0x0000100001f47983 */ /* 0x000f280000100800 */
[----:B------:R-:W5:Y:S04]  /*7a30*/  LDSM.16.MT88.4 R140, [R0+0xd400] ;  /* 0x00d40000008c783b */ /* 0x000f680000004200 */
[----:B------:R-:W4:Y:S04]  /*7a40*/  LDL R243, [R1+0xc] ;  /* 0x00000c0001f37983 */ /* 0x000f280000100800 */
[----:B------:R-:W-:Y:S04]  /*7a50*/  LDSM.16.MT88.4 R144, [R0+0x9800] ;  /* 0x009800000090783b */ /* 0x000fe80000004200 */
[----:B------:R-:W4:Y:S04]  /*7a60*/  LDL R242, [R1+0x8] ;  /* 0x0000080001f27983 */ /* 0x000f280000100800 */
[----:B------:R-:W-:Y:S04]  /*7a70*/  LDSM.16.MT88.4 R148, [R0+0xb800] ;  /* 0x00b800000094783b */ /* 0x000fe80000004200 */
[----:B------:R-:W-:Y:S01]  /*7a80*/  LDSM.16.MT88.4 R152, [R0+0x9c00] ;  /* 0x009c00000098783b */ /* 0x000fe20000004200 */
[C---:B-1----:R-:W-:Y:S03]  /*7a90*/  HMMA.16816.F32 R4, R24.reuse, R8, RZ ;  /* 0x000000081804723c */ /* 0x042fe600000018ff */
[----:B------:R-:W-:Y:S05]  /*7aa0*/  LDSM.16.MT88.4 R156, [R0+0xc000] ;  /* 0x00c00000009c783b */ /* 0x000fea0000004200 */
        /* <DEDUP_REMOVED lines=10> */
[C---:B---3--:R-:W-:Y:S05]  /*7b50*/  HMMA.16816.F32 R4, R32.reuse, R132, R4 ;  /* 0x000000842004723c */ /* 0x048fea0000001804 */
[----:B------:R-:W-:Y:S03]  /*7b60*/  @P1 LOP3.LUT R165, R165, 0x10, RZ, 0xc0, !PT ;  /* 0x00000010a5a51812 */ /* 0x000fe600078ec0ff */
        /* <DEDUP_REMOVED lines=27> */
[C---:B-----5:R-:W-:Y:S08]  /*7d20*/  HMMA.16816.F32 R12, R136.reuse, R32, R12 ;  /* 0x00000020880c723c */ /* 0x060ff0000000180c */
        /* <DEDUP_REMOVED lines=54> */
[----:B------:R-:W-:Y:S02]  /*8090*/  LEA.HI.X.SX32 R145, R169, R147, 0x5, P0 ;  /* 0x00000093a9917211 */ /* 0x000fe400000f2eff */
        /* <DEDUP_REMOVED lines=303> */
.L_x_996:
        /* <DEDUP_REMOVED lines=12> */
.L_x_997:
[----:B------:R-:W2:Y:S01]  /*9450*/  LDCU.64 UR8, c[0x0][0x5c8] ;  /* 0x0000b900ff0877ac */ /* 0x000ea20008000a00 */
[----:B------:R-:W-:-:S04]  /*9460*/  UIADD3 UR5, UPT, UPT, UR43, UR45, URZ ;  /* 0x0000002d2b057290 */ /* 0x000fc8000fffe0ff */
[----:B--2---:R-:W-:Y:S02]  /*9470*/  UIMAD.WIDE.U32 UR20, UR5, UR8, URZ ;  /* 0x00000008051472a5 */ /* 0x004fe4000f8e00ff */
[----:B------:R-:W-:-:S04]  /*9480*/  UIMAD UR5, UR5, UR9, URZ ;  /* 0x00000009050572a4 */ /* 0x000fc8000f8e02ff */
[----:B------:R-:W-:-:S06]  /*9490*/  UIADD3 UR5, UPT, UPT, UR21, UR5, URZ ;  /* 0x0000000515057290 */ /* 0x000fcc000fffe0ff */
[----:B-1----:R-:W-:-:S07]  /*94a0*/  MOV R23, UR5 ;  /* 0x0000000500177c02 */ /* 0x002fce0008000f00 */
.L_x_998:
[----:B------:R-:W-:Y:S01]  /*94b0*/  BAR.SYNC.DEFER_BLOCKING 0x0 ;  /* 0x0000000000007b1d */ /* 0x000fe20000010000 */
[----:B------:R-:W-:Y:S01]  /*94c0*/  LOP3.LUT R0, R163, 0xd8, RZ, 0xc0, !PT ;  /* 0x000000d8a3007812 */ /* 0x000fe200078ec0ff */
[----:B------:R-:W-:Y:S01]  /*94d0*/  USHF.L.U32 UR5, UR46, 0x7, URZ ;  /* 0x000000072e057899 */ /* 0x000fe200080006ff */
[----:B------:R-:W-:Y:S02]  /*94e0*/  IMAD.U32 R56, RZ, RZ, UR8 ;  /* 0x00000008ff387e24 */ /* 0x000fe4000f8e00ff */
[--C-:B------:R-:W-:Y:S01]  /*94f0*/  LOP3.LUT R0, R0, 0x18, R164.reuse, 0x78, !PT ;  /* 0x0000001800007812 */ /* 0x100fe200078e78a4 */
[----:B------:R-:W-:Y:S02]  /*9500*/  UIMAD.WIDE.U32 UR22, UR5, UR10, URZ ;  /* 0x0000000a051672a5 */ /* 0x000fe4000f8e00ff */
[----:B------:R-:W1:Y:S01]  /*9510*/  LDC.64 R8, c[0x0][0x5d8] ;  /* 0x00017600ff087b82 */ /* 0x000e620000000a00 */
[----:B------:R-:W-:Y:S01]  /*9520*/  USHF.R.S32.HI UR16, URZ, 0x1f, UR5 ;  /* 0x0000001fff107899 */ /* 0x000fe20008011405 */
[----:B------:R-:W-:Y:S01]  /*9530*/  LOP3.LUT R0, R0, 0x1f20, R163, 0xf8, !PT ;  /* 0x00001f2000007812 */ /* 0x000fe200078ef8a3 */
[----:B------:R-:W-:Y:S01]  /*9540*/  BSSY.RECONVERGENT B0, `(.L_x_999) ;  /* 0x0000032000007945 */ /* 0x000fe20003800200 */
[----:B------:R-:W-:Y:S01]  /*9550*/  SHF.R.U32.HI R164, RZ, 0x2, R164 ;  /* 0x00000002ffa47819 */ /* 0x000fe200000116a4 */
[----:B------:R-:W-:Y:S01]  /*9560*/  UIMAD UR14, UR16, UR10, URZ ;  /* 0x0000000a100e72a4 */ /* 0x000fe2000f8e02ff */
[----:B------:R-:W-:Y:S01]  /*9570*/  LEA R0, R0, UR4, 0x1 ;  /* 0x0000000400007c11 */ /* 0x000fe2000f8e08ff */
[----:B------:R-:W-:Y:S01]  /*9580*/  IMAD.U32 R2, RZ, RZ, UR22 ;  /* 0x00000016ff027e24 */ /* 0x000fe2000f8e00ff */
[----:B------:R-:W2:Y:S01]  /*9590*/  LDC.64 R58, c[0x0][0x5e0] ;  /* 0x00017800ff3a7b82 */ /* 0x000ea20000000a00 */
[----:B------:R-:W-:Y:S01]  /*95a0*/  UIMAD UR14, UR5, UR11, UR14 ;  /* 0x0000000b050e72a4 */ /* 0x000fe2000f8e020e */
[----:B------:R-:W-:-:S02]  /*95b0*/  IMAD.U32 R3, RZ, RZ, UR23 ;  /* 0x00000017ff037e24 */ /* 0x000fc4000f8e00ff */
[----:B------:R-:W-:Y:S02]  /*95c0*/  LOP3.LUT R4, R2, 0x18, R163, 0xf8, !PT ;  /* 0x0000001802047812 */ /* 0x000fe400078ef8a3 */
[----:B------:R-:W-:Y:S02]  /*95d0*/  LOP3.LUT R163, R163, 0x18, RZ, 0xc0, !PT ;  /* 0x00000018a3a37812 */ /* 0x000fe400078ec0ff */
[----:B------:R-:W-:Y:S01]  /*95e0*/  IADD3 R2, P0, PT, R4, UR18, RZ ;  /* 0x0000001204027c10 */ /* 0x000fe2000ff1e0ff */
[----:B------:R3:W4:Y:S01]  /*95f0*/  LDS.128 R28, [R0+0xa000] ;  /* 0x00a00000001c7984 */ /* 0x0007220000000c00 */
[----:B------:R-:W-:Y:S01]  /*9600*/  IMAD.U32 R4, RZ, RZ, UR14 ;  /* 0x0000000eff047e24 */ /* 0x000fe2000f8e00ff */
[----:B------:R-:W-:Y:S01]  /*9610*/  USHF.L.U32 UR14, UR46, 0x7, URZ ;  /* 0x000000072e0e7899 */ /* 0x000fe200080006ff */
[C---:B------:R-:W-:Y:S01]  /*9620*/  LOP3.LUT R60, R163.reuse, 0x20, RZ, 0xfc, !PT ;  /* 0x00000020a33c7812 */ /* 0x040fe200078efcff */
[----:B------:R3:W2:Y:S01]  /*9630*/  LDS.128 R24, [R0+0xc000] ;  /* 0x00c0000000187984 */ /* 0x0006a20000000c00 */
[----:B------:R-:W-:Y:S01]  /*9640*/  LOP3.LUT R57, R163, 0x40, RZ, 0xfc, !PT ;  /* 0x00000040a3397812 */ /* 0x000fe200078efcff */
[----:B------:R-:W-:Y:S01]  /*9650*/  UIADD3 UR42, UPT, UPT, -UR14, UR42, URZ ;  /* 0x0000002a0e2a7290 */ /* 0x000fe2000fffe1ff */
[----:B------:R-:W-:Y:S01]  /*9660*/  IADD3.X R3, PT, PT, R3, UR17, R4, P0, !PT ;  /* 0x0000001103037c10 */ /* 0x000fe200087fe404 */
[----:B------:R3:W2:Y:S01]  /*9670*/  LDS.128 R40, [R0+0xf000] ;  /* 0x00f0000000287984 */ /* 0x0006a20000000c00 */
[C---:B------:R-:W-:Y:S01]  /*9680*/  VIADD R4, R164.reuse, 0x40 ;  /* 0x00000040a4047836 */ /* 0x040fe20000000000 */
[----:B------:R-:W-:-:S02]  /*9690*/  IADD3 R21, P0, PT, R164, 0x40, RZ ;  /* 0x00000040a4157810 */ /* 0x000fc40007f1e0ff */
[----:B------:R3:W2:Y:S01]  /*96a0*/  LDS.128 R52, [R0+0x10000] ;  /* 0x0100000000347984 */ /* 0x0006a20000000c00 */
[----:B------:R-:W-:Y:S01]  /*96b0*/  ISETP.GE.AND P3, PT, R164, UR42, PT ;  /* 0x0000002aa4007c0c */ /* 0x000fe2000bf66270 */
[----:B-1----:R-:W-:Y:S01]  /*96c0*/  IMAD.WIDE.U32 R6, R8, UR26, R2 ;  /* 0x0000001a08067c25 */ /* 0x002fe2000f8e0002 */
[----:B------:R-:W-:Y:S01]  /*96d0*/  ISETP.GE.AND P5, PT, R4, UR42, PT ;  /* 0x0000002a04007c0c */ /* 0x000fe2000bfa6270 */
[----:B------:R3:W1:Y:S02]  /*96e0*/  LDS.128 R36, [R0+0x11000] ;  /* 0x0110000000247984 */ /* 0x0006640000000c00 */
[----:B------:R-:W-:Y:S02]  /*96f0*/  IMAD R20, R9, UR26, R7 ;  /* 0x0000001a09147c24 */ /* 0x000fe4000f8e0207 */
        /* <DEDUP_REMOVED lines=22> */
.L_x_1000:
[----:B------:R-:W-:Y:S05]  /*9860*/  BSYNC.RECONVERGENT B0 ;  /* 0x0000000000007941 */ /* 0x000fea0003800200 */
.L_x_999:
        /* <DEDUP_REMOVED lines=19> */
.L_x_1002:
[----:B------:R-:W-:Y:S05]  /*99a0*/  BSYNC.RECONVERGENT B0 ;  /* 0x0000000000007941 */ /* 0x000fea0003800200 */
.L_x_1001:
        /* <DEDUP_REMOVED lines=25> */
.L_x_1004:
[----:B------:R-:W-:Y:S05]  /*9b40*/  BSYNC.RECONVERGENT B0 ;  /* 0x0000000000007941 */ /* 0x000fea0003800200 */
.L_x_1003:
        /* <DEDUP_REMOVED lines=17> */
.L_x_968:
[----:B------:R-:W-:Y:S05]  /*9c60*/  BSYNC.RECONVERGENT B1 ;  /* 0x0000000000017941 */ /* 0x000fea0003800200 */
.L_x_946:
        /* <DEDUP_REMOVED lines=11> */
.L_x_1006:
        /* <DEDUP_REMOVED lines=14> */
.L_x_1729:


//--------------------- .text._ZN5flash25flash_bwd_dot_do_o_kernelILb0E23Flash_bwd_kernel_traitsILi96ELi64ELi128ELi8ELi2ELi4ELi4ELb1ELb0EN7cutlass6half_tE19Flash_kernel_traitsILi96ELi64ELi128ELi8ES3_EEEEvNS_16Flash_bwd_paramsE --------------------------
	.section	.text._ZN5flash25flash_bwd_dot_do_o_kernelILb0E23Flash_bwd_kernel_traitsILi96ELi64ELi128ELi8ELi2ELi4ELi4ELb1ELb0EN7cutlass6half_tE19Flash_kernel_traitsILi96ELi64ELi128ELi8ES3_EEEEvNS_16Flash_bwd_paramsE,"ax",@progbits
	.align	128
        .global         _ZN5flash25flash_bwd_dot_do_o_kernelILb0E23Flash_bwd_kernel_traitsILi96ELi64ELi128ELi8ELi2ELi4ELi4ELb1ELb0EN7cutlass6half_tE19Flash_kernel_traitsILi96ELi64ELi128ELi8ES3_EEEEvNS_16Flash_bwd_paramsE
        .type           _ZN5flash25flash_bwd_dot_do_o_kernelILb0E23Flash_bwd_kernel_traitsILi96ELi64ELi128ELi8ELi2ELi4ELi4ELb1ELb0EN7cutlass6half_tE19Flash_kernel_traitsILi96ELi64ELi128ELi8ES3_EEEEvNS_16Flash_bwd_paramsE,@function
        .size           _ZN5flash25flash_bwd_dot_do_o_kernelILb0E23Flash_bwd_kernel_traitsILi96ELi64ELi128ELi8ELi2ELi4ELi4ELb1ELb0EN7cutlass6half_tE19Flash_kernel_traitsILi96ELi64ELi128ELi8ES3_EEEEvNS_16Flash_bwd_paramsE,(.L_x_1730 - _ZN5flash25flash_bwd_dot_do_o_kernelILb0E23Flash_bwd_kernel_traitsILi96ELi64ELi128ELi8ELi2ELi4ELi4ELb1ELb0EN7cutlass6half_tE19Flash_kernel_traitsILi96ELi64ELi128ELi8ES3_EEEEvNS_16Flash_bwd_paramsE)
        .other          _ZN5flash25flash_bwd_dot_do_o_kernelILb0E23Flash_bwd_kernel_traitsILi96ELi64ELi128ELi8ELi2ELi4ELi4ELb1ELb0EN7cutlass6half_tE19Flash_kernel_traitsILi96ELi64ELi128ELi8ES3_EEEEvNS_16Flash_bwd_paramsE,@"STO_CUDA_ENTRY STV_DEFAULT"
_ZN5flash25flash_bwd_dot_do_o_kernelILb0E23Flash_bwd_kernel_traitsILi96ELi64ELi128ELi8ELi2ELi4ELi4ELb1ELb0EN7cutlass6half_tE19Flash_kernel_traitsILi96ELi64ELi128ELi8ES3_EEEEvNS_16Flash_bwd_paramsE:
.text._ZN5flash25flash_bwd_dot_do_o_kernelILb0E23Flash_bwd_kernel_traitsILi96ELi64ELi128ELi8ELi2ELi4ELi4ELb1ELb0EN7cutlass6half_tE19Flash_kernel_traitsILi96ELi64ELi128ELi8ES3_EEEEvNS_16Flash_bwd_paramsE:
[----:B------:R-:W-:Y:S01]  /*0000*/  LDC R1, c[0x0][0x37c] ;  /* 0x0000df00ff017b82 */ /* 0x000fe20000000800 */
[----:B------:R-:W0:Y:S01]  /*0010*/  S2R R7, SR_CTAID.Y ;  /* 0x0000000000077919 */ /* 0x000e220000002600 */
[----:B------:R-:W1:Y:S06]  /*0020*/  LDCU.64 UR4, c[0x0][0x460] ;  /* 0x00008c00ff0477ac */ /* 0x000e6c0008000a00 */
[----:B------:R-:W0:Y:S01]  /*0030*/  LDC.64 R2, c[0x0][0x460] ;  /* 0x00011800ff027b82 */ /* 0x000e220000000a00 */
[----:B------:R-:W-:Y:S01]  /*0040*/  MOV R9, 0xffffffff ;  /* 0xffffffff00097802 */ /* 0x000fe20000000f00 */
[----:B------:R-:W2:Y:S01]  /*0050*/  LDCU.64 UR6, c[0x0][0x358] ;  /* 0x00006b00ff0677ac */ /* 0x000ea20008000a00 */
[----:B-1----:R-:W-:-:S02]  /*0060*/  ISETP.NE.U32.AND P0, PT, RZ, UR4, PT ;  /* 0x00000004ff007c0c */ /* 0x002fc4000bf05070 */
[----:B------:R-:W-:Y:S02]  /*0070*/  ISETP.NE.U32.AND P1, PT, RZ, UR4, PT ;  /* 0x00000004ff007c0c */ /* 0x000fe4000bf25070 */
[----:B------:R-:W-:Y:S02]  /*0080*/  ISETP.NE.AND.EX P0, PT, RZ, UR5, PT, P0 ;  /* 0x00000005ff007c0c */ /* 0x000fe4000bf05300 */
[----:B------:R-:W-:Y:S01]  /*0090*/  ISETP.NE.AND.EX P1, PT, RZ, UR5, PT, P1 ;  /* 0x00000005ff007c0c */ /* 0x000fe2000bf25310 */
[----:B0-----:R-:W-:-:S10]  /*00a0*/  IMAD.WIDE.U32 R2, R7, 0x4, R2 ;  /* 0x0000000407027825 */ /* 0x001fd400078e0002 */
[----:B--2---:R-:W2:Y:S04]  /*00b0*/  @P0 LDG.E R9, desc[UR6][R2.64] ;  /* 0x0000000602090981 */ /* 0x004ea8000c1e1900 */
[----:B------:R-:W2:Y:S01]  /*00c0*/  @P1 LDG.E R0, desc[UR6][R2.64+0x4] ;  /* 0x0000040602001981 */ /* 0x000ea2000c1e1900 */
[----:B------:R-:W0:Y:S08]  /*00d0*/  S2UR UR4, SR_CTAID.X ;  /* 0x00000000000479c3 */ /* 0x000e300000002500 */
[----:B------:R-:W1:Y:S01]  /*00e0*/  @!P1 LDC R6, c[0x0][0x434] ;  /* 0x00010d00ff069b82 */ /* 0x000e620000000800 */
[----:B0-----:R-:W-:Y:S01]  /*00f0*/  USHF.L.U32 UR4, UR4, 0x6, URZ ;  /* 0x0000000604047899 */ /* 0x001fe200080006ff */
[----:B--2---:R-:W-:-:S05]  /*0100*/  @P1 IADD3 R6, PT, PT, R0, -R9, RZ ;  /* 0x8000000900061210 */ /* 0x004fca0007ffe0ff */
[----:B-1----:R-:W-:-:S13]  /*0110*/  ISETP.GT.AND P0, PT, R6, UR4, PT ;  /* 0x0000000406007c0c */ /* 0x002fda000bf04270 */
[----:B------:R-:W-:Y:S05]  /*0120*/  @!P0 EXIT ;  /* 0x000000000000894d */ /* 0x000fea0003800000 */
[----:B------:R-:W-:Y:S01]  /*0130*/  ISETP.NE.AND P0, PT, R9, -0x1, PT ;  /* 0xffffffff0900780c */ /* 0x000fe20003f05270 */
[----:B------:R-:W0:Y:S01]  /*0140*/  LDCU.U8 UR8, c[0x0][0x548] ;  /* 0x0000a900ff0877ac */ /* 0x000e220008000000 */
[----:B------:R-:W1:Y:S11]  /*0150*/  S2UR UR5, SR_CTAID.Z ;  /* 0x00000000000579c3 */ /* 0x000e760000002700 */
[----:B------:R-:W2:Y:S01]  /*0160*/  @!P0 LDC.64 R10, c[0x0][0x588] ;  /* 0x00016200ff0a8b82 */ /* 0x000ea20000000a00 */
[----:B0-----:R-:W-:-:S07]  /*0170*/  UISETP.NE.AND UP0, UPT, UR8, URZ, UPT ;  /* 0x000000ff0800728c */ /* 0x001fce000bf05270 */
[----:B------:R-:W0:Y:S08]  /*0180*/  @!P0 LDC.64 R14, c[0x0][0x400] ;  /* 0x00010000ff0e8b82 */ /* 0x000e300000000a00 */
[----:B------:R-:W3:Y:S08]  /*0190*/  @P0 LDC.64 R12, c[0x0][0x590] ;  /* 0x00016400ff0c0b82 */ /* 0x000ef00000000a00 */
[----:B------:R-:W4:Y:S01]  /*01a0*/  @P0 LDC.64 R16, c[0x0][0x408] ;  /* 0x00010200ff100b82 */ /* 0x000f220000000a00 */
[----:B--2---:R-:W-:-:S04]  /*01b0*/  @!P0 IMAD.WIDE.U32 R2, R7, R10, RZ ;  /* 0x0000000a07028225 */ /* 0x004fc800078e00ff */
[C---:B------:R-:W-:Y:S01]  /*01c0*/  @!P0 IMAD R22, R7.reuse, R11, R3 ;  /* 0x0000000b07168224 */ /* 0x040fe200078e0203 */
[----:B------:R-:W-:Y:S01]  /*01d0*/  @!P0 MOV R23, R2 ;  /* 0x0000000200178202 */ /* 0x000fe20000000f00 */
[----:B0-----:R-:W-:-:S04]  /*01e0*/  @!P0 IMAD.WIDE.U32 R4, R7, R14, RZ ;  /* 0x0000000e07048225 */ /* 0x001fc800078e00ff */
[----:B------:R-:W-:Y:S01]  /*01f0*/  @!P0 IMAD R32, R7, R15, R5 ;  /* 0x0000000f07208224 */ /* 0x000fe200078e0205 */
[----:B------:R-:W-:Y:S01]  /*0200*/  @!P0 MOV R33, R4 ;  /* 0x0000000400218202 */ /* 0x000fe20000000f00 */
[----:B---3--:R-:W-:-:S04]  /*0210*/  @P0 IMAD.WIDE.U32 R2, R9, R12, RZ ;  /* 0x0000000c09020225 */ /* 0x008fc800078e00ff */
[C---:B------:R-:W-:Y:S01]  /*0220*/  @P0 IMAD R22, R9.reuse, R13, R3 ;  /* 0x0000000d09160224 */ /* 0x040fe200078e0203 */
[----:B------:R-:W-:Y:S01]  /*0230*/  @P0 MOV R23, R2 ;  /* 0x0000000200170202 */ /* 0x000fe20000000f00 */
[----:B----4-:R-:W-:-:S04]  /*0240*/  @P0 IMAD.WIDE.U32 R4, R9, R16, RZ ;  /* 0x0000001009040225 */ /* 0x010fc800078e00ff */
[----:B------:R-:W-:Y:S01]  /*0250*/  @P0 IMAD R32, R9, R17, R5 ;  /* 0x0000001109200224 */ /* 0x000fe200078e0205 */
[----:B------:R-:W-:Y:S01]  /*0260*/  @P0 MOV R33, R4 ;  /* 0x0000000400210202 */ /* 0x000fe20000000f00 */
[----:B-1----:R-:W-:Y:S06]  /*0270*/  BRA.U !UP0, `(.L_x_1007) ;  /* 0x0000000108247547 */ /* 0x002fec000b800000 */
[----:B------:R-:W0:Y:S01]  /*0280*/  LDC R2, c[0x0][0x444] ;  /* 0x00011100ff027b82 */ /* 0x000e220000000800 */
[----:B------:R-:W-:-:S07]  /*0290*/  ISETP.NE.AND P0, PT, R9, -0x1, PT ;  /* 0xffffffff0900780c */ /* 0x000fce0003f05270 */
[----:B------:R-:W1:Y:S08]  /*02a0*/  LDC R0, c[0x0][0x430] ;  /* 0x00010c00ff007b82 */ /* 0x000e700000000800 */
[----:B------:R-:W1:Y:S01]  /*02b0*/  LDC R3, c[0x0][0x454] ;  /* 0x00011500ff037b82 */ /* 0x000e620000000800 */
[----:B0-----:R-:W-:Y:S01]  /*02c0*/  @!P0 IMAD R9, R7, R2, RZ ;  /* 0x0000000207098224 */ /* 0x001fe200078e02ff */
[----:B-1----:R-:W-:-:S04]  /*02d0*/  LEA R0, R0, R3, 0x7 ;  /* 0x0000000300007211 */ /* 0x002fc800078e38ff */
[----:B------:R-:W-:-:S05]  /*02e0*/  LEA R3, R7, R9, 0x7 ;  /* 0x0000000907037211 */ /* 0x000fca00078e38ff */
[----:B------:R-:W-:Y:S01]  /*02f0*/  IMAD R3, R0, UR5, R3 ;  /* 0x0000000500037c24 */ /* 0x000fe2000f8e0203 */
[----:B------:R-:W-:Y:S06]  /*0300*/  BRA `(.L_x_1008) ;  /* 0x0000000000107947 */ /* 0x000fec0003800000 */
.L_x_1007:
[----:B------:R-:W0:Y:S08]  /*0310*/  LDC R0, c[0x0][0x3e0] ;  /* 0x0000f800ff007b82 */ /* 0x000e300000000800 */
[----:B------:R-:W1:Y:S01]  /*0320*/  LDC R2, c[0x0][0x444] ;  /* 0x00011100ff027b82 */ /* 0x000e620000000800 */
[----:B0-----:R-:W-:-:S04]  /*0330*/  IMAD R3, R7, R0, UR5 ;  /* 0x0000000507037e24 */ /* 0x001fc8000f8e0200 */
[----:B-1----:R-:W-:-:S07]  /*0340*/  IMAD R3, R3, R2, RZ ;  /* 0x0000000203037224 */ /* 0x002fce00078e02ff */
.L_x_1008:
[----:B------:R-:W0:Y:S01]  /*0350*/  S2R R0, SR_TID.X ;  /* 0x0000000000007919 */ /* 0x000e220000002100 */
[----:B------:R-:W-:Y:S01]  /*0360*/  IADD3 R5, PT, PT, R6, -UR4, RZ ;  /* 0x8000000406057c10 */ /* 0x000fe2000fffe0ff */
[----:B------:R-:W-:Y:S01]  /*0370*/  BSSY.RECONVERGENT B0, `(.L_x_1009) ;  /* 0x0000024000007945 */ /* 0x000fe20003800200 */
[----:B------:R-:W-:Y:S02]  /*0380*/  IADD3 R3, PT, PT, R3, UR4, RZ ;  /* 0x0000000403037c10 */ /* 0x000fe4000fffe0ff */
[----:B------:R-:W-:Y:S02]  /*0390*/  CS2R R6, SRZ ;  /* 0x0000000000067805 */ /* 0x000fe4000001ff00 */
[----:B------:R-:W-:Y:S02]  /*03a0*/  CS2R R10, SRZ ;  /* 0x00000000000a7805 */ /* 0x000fe4000001ff00 */
[----:B------:R-:W-:Y:S02]  /*03b0*/  CS2R R8, SRZ ;  /* 0x0000000000087805 */ /* 0x000fe4000001ff00 */
[----:B------:R-:W-:-:S02]  /*03c0*/  CS2R R14, SRZ ;  /* 0x00000000000e7805 */ /* 0x000fc4000001ff00 */
[----:B------:R-:W-:Y:S02]  /*03d0*/  CS2R R12, SRZ ;  /* 0x00000000000c7805 */ /* 0x000fe4000001ff00 */
[----:B0-----:R-:W-:Y:S02]  /*03e0*/  SHF.R.U32.HI R2, RZ, 0x2, R0 ;  /* 0x00000002ff027819 */ /* 0x001fe40000011600 */
[----:B------:R-:W-:Y:S02]  /*03f0*/  SHF.L.U32 R30, R0, 0x3, RZ ;  /* 0x00000003001e7819 */ /* 0x000fe400000006ff */
[----:B------:R-:W-:Y:S02]  /*0400*/  ISETP.GE.AND P0, PT, R2, R5, PT ;  /* 0x000000050200720c */ /* 0x000fe40003f06270 */
[----:B------:R-:W-:Y:S02]  /*0410*/  CS2R R4, SRZ ;  /* 0x0000000000047805 */ /* 0x000fe4000001ff00 */
[----:B------:R-:W-:-:S04]  /*0420*/  LOP3.LUT R30, R30, 0x18, RZ, 0xc0, !PT ;  /* 0x000000181e1e7812 */ /* 0x000fc800078ec0ff */
[C---:B------:R-:W-:Y:S02]  /*0430*/  LOP3.LUT R34, R30.reuse, 0x20, RZ, 0xfc, !PT ;  /* 0x000000201e227812 */ /* 0x040fe400078efcff */
[----:B------:R-:W-:-:S03]  /*0440*/  LOP3.LUT R35, R30, 0x40, RZ, 0xfc, !PT ;  /* 0x000000401e237812 */ /* 0x000fc600078efcff */
[----:B------:R-:W-:Y:S05]  /*0450*/  @P0 BRA `(.L_x_1010) ;  /* 0x0000000000540947 */ /* 0x000fea0003800000 */
[----:B------:R-:W0:Y:S01]  /*0460*/  LDC.64 R16, c[0x0][0x590] ;  /* 0x00016400ff107b82 */ /* 0x000e220000000a00 */
[----:B------:R-:W-:Y:S01]  /*0470*/  HFMA2 R31, -RZ, RZ, 0, 0 ;  /* 0x00000000ff1f7431 */ /* 0x000fe200000001ff */
[----:B------:R-:W1:Y:S01]  /*0480*/  LDCU UR8, c[0x0][0x440] ;  /* 0x00008800ff0877ac */ /* 0x000e620008000800 */
[----:B------:R-:W2:Y:S05]  /*0490*/  LDCU.64 UR10, c[0x0][0x550] ;  /* 0x0000aa00ff0a77ac */ /* 0x000eaa0008000a00 */
[----:B------:R-:W3:Y:S01]  /*04a0*/  LDC.64 R18, c[0x0][0x598] ;  /* 0x00016600ff127b82 */ /* 0x000ee20000000a00 */
[----:B-1----:R-:W-:Y:S02]  /*04b0*/  ISETP.GE.AND P2, PT, R34, UR8, PT ;  /* 0x0000000822007c0c */ /* 0x002fe4000bf46270 */
[----:B------:R-:W-:Y:S01]  /*04c0*/  ISETP.GE.AND P3, PT, R35, UR8, PT ;  /* 0x0000000823007c0c */ /* 0x000fe2000bf66270 */
[----:B0-----:R-:W-:-:S04]  /*04d0*/  IMAD.WIDE.U32 R20, R16, UR4, R30 ;  /* 0x0000000410147c25 */ /* 0x001fc8000f8e001e */
[----:B------:R-:W-:Y:S01]  /*04e0*/  IMAD R21, R17, UR4, R21 ;  /* 0x0000000411157c24 */ /* 0x000fe2000f8e0215 */
[----:B------:R-:W-:-:S04]  /*04f0*/  IADD3 R20, P1, PT, R23, R20, RZ ;  /* 0x0000001417147210 */ /* 0x000fc80007f3e0ff */
[----:B------:R-:W-:Y:S02]  /*0500*/  IADD3.X R21, PT, PT, R22, R21, RZ, P1, !PT ;  /* 0x0000001516157210 */ /* 0x000fe40000ffe4ff */
[----:B------:R-:W-:Y:S01]  /*0510*/  ISETP.GE.AND P1, PT, R30, UR8, PT ;  /* 0x000000081e007c0c */ /* 0x000fe2000bf26270 */
[----:B---3--:R-:W-:-:S04]  /*0520*/  IMAD.WIDE.U32 R20, R18, UR5, R20 ;  /* 0x0000000512147c25 */ /* 0x008fc8000f8e0014 */
[----:B------:R-:W-:Y:S02]  /*0530*/  IMAD R21, R19, UR5, R21 ;  /* 0x0000000513157c24 */ /* 0x000fe4000f8e0215 */
[----:B------:R-:W-:-:S04]  /*0540*/  IMAD.WIDE.U32 R18, R2, R16, R20 ;  /* 0x0000001002127225 */ /* 0x000fc800078e0014 */
[----:B------:R-:W-:Y:S01]  /*0550*/  IMAD R17, R2, R17, R19 ;  /* 0x0000001102117224 */ /* 0x000fe200078e0213 */
[----:B--2---:R-:W-:-:S04]  /*0560*/  LEA R16, P4, R18, UR10, 0x1 ;  /* 0x0000000a12107c11 */ /* 0x004fc8000f8808ff */
[----:B------:R-:W-:-:S05]  /*0570*/  LEA.HI.X R17, R18, UR11, R17, 0x1, P4 ;  /* 0x0000000b12117c11 */ /* 0x000fca000a0f0c11 */
[----:B------:R0:W5:Y:S04]  /*0580*/  @!P1 LDG.E.128 R12, desc[UR6][R16.64] ;  /* 0x00000006100c9981 */ /* 0x000168000c1e1d00 */
[----:B------:R0:W5:Y:S04]  /*0590*/  @!P2 LDG.E.128 R8, desc[UR6][R16.64+0x40] ;  /* 0x000040061008a981 */ /* 0x000168000c1e1d00 */
[----:B------:R0:W5:Y:S02]  /*05a0*/  @!P3 LDG.E.128 R4, desc[UR6][R16.64+0x80] ;  /* 0x000080061004b981 */ /* 0x000164000c1e1d00 */
.L_x_1010:
[----:B------:R-:W-:Y:S05]  /*05b0*/  BSYNC.RECONVERGENT B0 ;  /* 0x0000000000007941 */ /* 0x000fea0003800200 */
.L_x_1009:
[----:B------:R-:W-:Y:S01]  /*05c0*/  BSSY.RECONVERGENT B0, `(.L_x_1011) ;  /* 0x000001d000007945 */ /* 0x000fe20003800200 */
[----:B------:R-:W-:Y:S02]  /*05d0*/  CS2R R18, SRZ ;  /* 0x0000000000127805 */ /* 0x000fe4000001ff00 */
[----:B0-----:R-:W-:Y:S02]  /*05e0*/  CS2R R16, SRZ ;  /* 0x0000000000107805 */ /* 0x001fe4000001ff00 */
[----:B------:R-:W-:Y:S02]  /*05f0*/  CS2R R22, SRZ ;  /* 0x0000000000167805 */ /* 0x000fe4000001ff00 */
[----:B------:R-:W-:Y:S02]  /*0600*/  CS2R R20, SRZ ;  /* 0x0000000000147805 */ /* 0x000fe4000001ff00 */
[----:B------:R-:W-:Y:S02]  /*0610*/  CS2R R26, SRZ ;  /* 0x00000000001a7805 */ /* 0x000fe4000001ff00 */
[----:B------:R-:W-:Y:S01]  /*0620*/  CS2R R24, SRZ ;  /* 0x0000000000187805 */ /* 0x000fe2000001ff00 */
[----:B------:R-:W-:Y:S06]  /*0630*/  @P0 BRA `(.L_x_1012) ;  /* 0x0000000000540947 */ /* 0x000fec0003800000 */
[----:B------:R-:W0:Y:S01]  /*0640*/  LDC.64 R28, c[0x0][0x408] ;  /* 0x00010200ff1c7b82 */ /* 0x000e220000000a00 */
[----:B------:R-:W1:Y:S01]  /*0650*/  LDCU UR10, c[0x0][0x440] ;  /* 0x00008800ff0a77ac */ /* 0x000e620008000800 */
[----:B------:R-:W-:Y:S01]  /*0660*/  MOV R31, RZ ;  /* 0x000000ff001f7202 */ /* 0x000fe20000000f00 */
[----:B------:R-:W2:Y:S01]  /*0670*/  LDCU.64 UR8, c[0x0][0x3f0] ;  /* 0x00007e00ff0877ac */ /* 0x000ea20008000a00 */
[----:B-1----:R-:W-:Y:S02]  /*0680*/  ISETP.GE.AND P1, PT, R30, UR10, PT ;  /* 0x0000000a1e007c0c */ /* 0x002fe4000bf26270 */
[----:B------:R-:W-:Y:S02]  /*0690*/  ISETP.GE.AND P2, PT, R34, UR10, PT ;  /* 0x0000000a22007c0c */ /* 0x000fe4000bf46270 */
[----:B------:R-:W-:Y:S01]  /*06a0*/  ISETP.GE.AND P3, PT, R35, UR10, PT ;  /* 0x0000000a23007c0c */ /* 0x000fe2000bf66270 */
[----:B0-----:R-:W-:-:S04]  /*06b0*/  IMAD.WIDE.U32 R30, R28, UR4, R30 ;  /* 0x000000041c1e7c25 */ /* 0x001fc8000f8e001e */
[----:B------:R-:W-:Y:S01]  /*06c0*/  IMAD R31, R29, UR4, R31 ;  /* 0x000000041d1f7c24 */ /* 0x000fe2000f8e021f */
[----:B------:R-:W-:-:S04]  /*06d0*/  IADD3 R30, P0, PT, R33, R30, RZ ;  /* 0x0000001e211e7210 */ /* 0x000fc80007f1e0ff */
[----:B------:R-:W-:Y:S02]  /*06e0*/  IADD3.X R31, PT, PT, R32, R31, RZ, P0, !PT ;  /* 0x0000001f201f7210 */ /* 0x000fe400007fe4ff */
[----:B------:R-:W0:Y:S02]  /*06f0*/  LDC.64 R32, c[0x0][0x410] ;  /* 0x00010400ff207b82 */ /* 0x000e240000000a00 */
[----:B0-----:R-:W-:-:S04]  /*0700*/  IMAD.WIDE.U32 R30, R32, UR5, R30 ;  /* 0x00000005201e7c25 */ /* 0x001fc8000f8e001e */
        /* <DEDUP_REMOVED lines=8> */
.L_x_1012:
[----:B------:R-:W-:Y:S05]  /*0790*/  BSYNC.RECONVERGENT B0 ;  /* 0x0000000000007941 */ /* 0x000fea0003800200 */
.L_x_1011:
[----:B0----5:R-:W-:Y:S01]  /*07a0*/  HADD2.F32 R28, -RZ, R12.H1_H1 ;  /* 0x3000000cff1c7230 */ /* 0x021fe20000004100 */
[----:B------:R-:W0:Y:S01]  /*07b0*/  LDCU UR8, c[0x0][0x4f4] ;  /* 0x00009e80ff0877ac */ /* 0x000e220008000800 */
[----:B------:R-:W-:Y:S01]  /*07c0*/  HADD2.F32 R31, -RZ, R24.H1_H1 ;  /* 0x30000018ff1f7230 */ /* 0x000fe20000004100 */
[----:B------:R-:W-:Y:S01]  /*07d0*/  LOP3.LUT P0, RZ, R0, 0x3, RZ, 0xc0, !PT ;  /* 0x0000000300ff7812 */ /* 0x000fe2000780c0ff */
[----:B------:R-:W-:Y:S02]  /*07e0*/  HADD2.F32 R12, -RZ, R12.H0_H0 ;  /* 0x2000000cff0c7230 */ /* 0x000fe40000004100 */
[----:B------:R-:W-:Y:S02]  /*07f0*/  HADD2.F32 R29, -RZ, R24.H0_H0 ;  /* 0x20000018ff1d7230 */ /* 0x000fe40000004100 */
[----:B------:R-:W-:Y:S01]  /*0800*/  FMUL.FTZ R33, R28, R31 ;  /* 0x0000001f1c217220 */ /* 0x000fe20000410000 */
[----:B------:R-:W-:Y:S02]  /*0810*/  HADD2.F32 R24, -RZ, R13.H0_H0 ;  /* 0x2000000dff187230 */ /* 0x000fe40000004100 */
[----:B------:R-:W-:-:S02]  /*0820*/  HADD2.F32 R31, -RZ, R25.H0_H0 ;  /* 0x20000019ff1f7230 */ /* 0x000fc40000004100 */
[----:B------:R-:W-:Y:S01]  /*0830*/  FFMA.FTZ R29, R12, R29, R33 ;  /* 0x0000001d0c1d7223 */ /* 0x000fe20000010021 */
[----:B------:R-:W-:Y:S02]  /*0840*/  HADD2.F32 R13, -RZ, R13.H1_H1 ;  /* 0x3000000dff0d7230 */ /* 0x000fe40000004100 */
[----:B------:R-:W-:Y:S02]  /*0850*/  HADD2.F32 R28, -RZ, R25.H1_H1 ;  /* 0x30000019ff1c7230 */ /* 0x000fe40000004100 */
[----:B------:R-:W-:Y:S01]  /*0860*/  FFMA.FTZ R24, R24, R31, R29 ;  /* 0x0000001f18187223 */ /* 0x000fe2000001001d */
[----:B------:R-:W-:Y:S02]  /*0870*/  HADD2.F32 R12, -RZ, R14.H0_H0 ;  /* 0x2000000eff0c7230 */ /* 0x000fe40000004100 */
[----:B------:R-:W-:Y:S02]  /*0880*/  HADD2.F32 R25, -RZ, R26.H0_H0 ;  /* 0x2000001aff197230 */ /* 0x000fe40000004100 */
[----:B------:R-:W-:Y:S01]  /*0890*/  FFMA.FTZ R29, R13, R28, R24 ;  /* 0x0000001c0d1d7223 */ /* 0x000fe20000010018 */
[----:B------:R-:W-:-:S02]  /*08a0*/  HADD2.F32 R14, -RZ, R14.H1_H1 ;  /* 0x3000000eff0e7230 */ /* 0x000fc40000004100 */
[----:B------:R-:W-:Y:S02]  /*08b0*/  HADD2.F32 R13, -RZ, R26.H1_H1 ;  /* 0x3000001aff0d7230 */ /* 0x000fe40000004100 */
[----:B------:R-:W-:Y:S01]  /*08c0*/  FFMA.FTZ R29, R12, R25, R29 ;  /* 0x000000190c1d7223 */ /* 0x000fe2000001001d */
[----:B------:R-:W-:Y:S02]  /*08d0*/  HADD2.F32 R12, -RZ, R15.H0_H0 ;  /* 0x2000000fff0c7230 */ /* 0x000fe40000004100 */
[----:B------:R-:W-:Y:S02]  /*08e0*/  HADD2.F32 R25, -RZ, R27.H0_H0 ;  /* 0x2000001bff197230 */ /* 0x000fe40000004100 */
[----:B------:R-:W-:Y:S01]  /*08f0*/  FFMA.FTZ R13, R14, R13, R29 ;  /* 0x0000000d0e0d7223 */ /* 0x000fe2000001001d */
[----:B------:R-:W-:Y:S02]  /*0900*/  HADD2.F32 R15, -RZ, R15.H1_H1 ;  /* 0x3000000fff0f7230 */ /* 0x000fe40000004100 */
[----:B------:R-:W-:-:S02]  /*0910*/  HADD2.F32 R14, -RZ, R27.H1_H1 ;  /* 0x3000001bff0e7230 */ /* 0x000fc40000004100 */
[----:B------:R-:W-:Y:S01]  /*0920*/  FFMA.FTZ R24, R12, R25, R13 ;  /* 0x000000190c187223 */ /* 0x000fe2000001000d */
[----:B------:R-:W-:Y:S02]  /*0930*/  HADD2.F32 R12, -RZ, R8.H0_H0 ;  /* 0x20000008ff0c7230 */ /* 0x000fe40000004100 */
[----:B------:R-:W-:Y:S02]  /*0940*/  HADD2.F32 R13, -RZ, R20.H0_H0 ;  /* 0x20000014ff0d7230 */ /* 0x000fe40000004100 */
[----:B------:R-:W-:Y:S01]  /*0950*/  FFMA.FTZ R25, R15, R14, R24 ;  /* 0x0000000e0f197223 */ /* 0x000fe20000010018 */
[----:B------:R-:W-:Y:S02]  /*0960*/  HADD2.F32 R8, -RZ, R8.H1_H1 ;  /* 0x30000008ff087230 */ /* 0x000fe40000004100 */
[----:B------:R-:W-:Y:S02]  /*0970*/  HADD2.F32 R15, -RZ, R20.H1_H1 ;  /* 0x30000014ff0f7230 */ /* 0x000fe40000004100 */
[----:B------:R-:W-:Y:S01]  /*0980*/  FFMA.FTZ R25, R12, R13, R25 ;  /* 0x0000000d0c197223 */ /* 0x000fe20000010019 */
[----:B------:R-:W-:-:S02]  /*0990*/  HADD2.F32 R12, -RZ, R9.H0_H0 ;  /* 0x20000009ff0c7230 */ /* 0x000fc40000004100 */
[----:B------:R-:W-:Y:S02]  /*09a0*/  HADD2.F32 R13, -RZ, R21.H0_H0 ;  /* 0x20000015ff0d7230 */ /* 0x000fe40000004100 */
[----:B------:R-:W-:Y:S01]  /*09b0*/  FFMA.FTZ R15, R8, R15, R25 ;  /* 0x0000000f080f7223 */ /* 0x000fe20000010019 */
[----:B------:R-:W-:Y:S02]  /*09c0*/  HADD2.F32 R9, -RZ, R9.H1_H1 ;  /* 0x30000009ff097230 */ /* 0x000fe40000004100 */
[----:B------:R-:W-:Y:S02]  /*09d0*/  HADD2.F32 R14, -RZ, R21.H1_H1 ;  /* 0x30000015ff0e7230 */ /* 0x000fe40000004100 */
[----:B------:R-:W-:Y:S01]  /*09e0*/  FFMA.FTZ R12, R12, R13, R15 ;  /* 0x0000000d0c0c7223 */ /* 0x000fe2000001000f */
        /* <DEDUP_REMOVED lines=35> */
[----:B------:R-:W-:-:S04]  /*0c20*/  FFMA.FTZ R4, R4, R9, R5 ;  /* 0x0000000904047223 */ /* 0x000fc80000010005 */
[----:B------:R-:W-:-:S05]  /*0c30*/  FFMA.FTZ R4, R7, R6, R4 ;  /* 0x0000000607047223 */ /* 0x000fca0000010004 */
[----:B------:R-:W1:Y:S02]  /*0c40*/  SHFL.BFLY PT, R5, R4, 0x2, 0x1f ;  /* 0x0c401f0004057f89 */ /* 0x000e6400000e0000 */
[----:B-1----:R-:W-:-:S05]  /*0c50*/  FADD.FTZ R5, R4, R5 ;  /* 0x0000000504057221 */ /* 0x002fca0000010000 */
[----:B------:R-:W1:Y:S02]  /*0c60*/  SHFL.BFLY PT, R6, R5, 0x1, 0x1f ;  /* 0x0c201f0005067f89 */ /* 0x000e6400000e0000 */
[----:B-1----:R-:W-:-:S04]  /*0c70*/  FADD.FTZ R6, R5, R6 ;  /* 0x0000000605067221 */ /* 0x002fc80000010000 */
[----:B0-----:R-:W-:Y:S01]  /*0c80*/  FMUL.FTZ R7, R6, UR8 ;  /* 0x0000000806077c20 */ /* 0x001fe20008410000 */
[----:B------:R-:W-:Y:S06]  /*0c90*/  @P0 EXIT ;  /* 0x000000000000094d */ /* 0x000fec0003800000 */
[----:B------:R-:W0:Y:S01]  /*0ca0*/  LDCU.64 UR4, c[0x0][0x5e8] ;  /* 0x0000bd00ff0477ac */ /* 0x000e220008000a00 */
[----:B------:R-:W-:-:S04]  /*0cb0*/  IADD3 R0, P0, PT, R3, R2, RZ ;  /* 0x0000000203007210 */ /* 0x000fc80007f1e0ff */
[----:B------:R-:W-:Y:S02]  /*0cc0*/  LEA.HI.X.SX32 R3, R3, RZ, 0x1, P0 ;  /* 0x000000ff03037211 */ /* 0x000fe400000f0eff */
[----:B0-----:R-:W-:-:S04]  /*0cd0*/  LEA R2, P0, R0, UR4, 0x2 ;  /* 0x0000000400027c11 */ /* 0x001fc8000f8010ff */
[----:B------:R-:W-:-:S05]  /*0ce0*/  LEA.HI.X R3, R0, UR5, R3, 0x2, P0 ;  /* 0x0000000500037c11 */ /* 0x000fca00080f1403 */
[----:B------:R-:W-:Y:S01]  /*0cf0*/  STG.E desc[UR6][R2.64], R7 ;  /* 0x0000000702007986 */ /* 0x000fe2000c101906 */
[----:B------:R-:W-:Y:S05]  /*0d00*/  EXIT ;  /* 0x000000000000794d */ /* 0x000fea0003800000 */
.L_x_1013:
        /* <DEDUP_REMOVED lines=15> */
.L_x_1730:


//--------------------- .text._ZN5flash25flash_bwd_dot_do_o_kernelILb1E23Flash_bwd_kernel_traitsILi96ELi64ELi128ELi8ELi2ELi4ELi4ELb1ELb0EN7cutlass6half_tE19Flash_kernel_traitsILi96ELi64ELi128ELi8ES3_EEEEvNS_16Flash_bwd_paramsE --------------------------
	.section	.text._ZN5flash25flash_bwd_dot_do_o_kernelILb1E23Flash_bwd_kernel_traitsILi96ELi64ELi128ELi8ELi2ELi4ELi4ELb1ELb0EN7cutlass6half_tE19Flash_kernel_traitsILi96ELi64ELi128ELi8ES3_EEEEvNS_16Flash_bwd_paramsE,"ax",@progbits
	.align	128
        .global         _ZN5flash25flash_bwd_dot_do_o_kernelILb1E23Flash_bwd_kernel_traitsILi96ELi64ELi128ELi8ELi2ELi4ELi4ELb1ELb0EN7cutlass6half_tE19Flash_kernel_traitsILi96ELi64ELi128ELi8ES3_EEEEvNS_16Flash_bwd_paramsE
        .type           _ZN5flash25flash_bwd_dot_do_o_kernelILb1E23Flash_bwd_kernel_traitsILi96ELi64ELi128ELi8ELi2ELi4ELi4ELb1ELb0EN7cutlass6half_tE19Flash_kernel_traitsILi96ELi64ELi128ELi8ES3_EEEEvNS_16Flash_bwd_paramsE,@function
        .size           _ZN5flash25flash_bwd_dot_do_o_kernelILb1E23Flash_bwd_kernel_traitsILi96ELi64ELi128ELi8ELi2ELi4ELi4ELb1ELb0EN7cutlass6half_tE19Flash_kernel_traitsILi96ELi64ELi128ELi8ES3_EEEEvNS_16Flash_bwd_paramsE,(.L_x_1731 - _ZN5flash25flash_bwd_dot_do_o_kernelILb1E23Flash_bwd_kernel_traitsILi96ELi64ELi128ELi8ELi2ELi4ELi4ELb1ELb0EN7cutlass6half_tE19Flash_kernel_traitsILi96ELi64ELi128ELi8ES3_EEEEvNS_16Flash_bwd_paramsE)
        .other          _ZN5flash25flash_bwd_dot_do_o_kernelILb1E23Flash_bwd_kernel_traitsILi96ELi64ELi128ELi8ELi2ELi4ELi4ELb1ELb0EN7cutlass6half_tE19Flash_kernel_traitsILi96ELi64ELi128ELi8ES3_EEEEvNS_16Flash_bwd_paramsE,@"STO_CUDA_ENTRY STV_DEFAULT"
_ZN5flash25flash_bwd_dot_do_o_kernelILb1E23Flash_bwd_kernel_traitsILi96ELi64ELi128ELi8ELi2ELi4ELi4ELb1ELb0EN7cutlass6half_tE19Flash_kernel_traitsILi96ELi64ELi128ELi8ES3_EEEEvNS_16Flash_bwd_paramsE:
.text._ZN5flash25flash_bwd_dot_do_o_kernelILb1E23Flash_bwd_kernel_traitsILi96ELi64ELi128ELi8ELi2ELi4ELi4ELb1ELb0EN7cutlass6half_tE19Flash_kernel_traitsILi96ELi64ELi128ELi8ES3_EEEEvNS_16Flash_bwd_paramsE:
[----:B------:R-:W-:Y:S08]  /*0000*/  LDC R1, c[0x0][0x37c] ;  /* 0x0000df00ff017b82 */ /* 0x000ff00000000800 */
[----:B------:R-:W0:Y:S01]  /*0010*/  LDC.64 R2, c[0x0][0x460] ;  /* 0x00011800ff027b82 */ /* 0x000e220000000a00 */
[----:B------:R-:W1:Y:S01]  /*0020*/  S2R R6, SR_CTAID.Y ;  /* 0x0000000000067919 */ /* 0x000e620000002600 */
[----:B------:R-:W2:Y:S01]  /*0030*/  LDCU.64 UR6, c[0x0][0x358] ;  /* 0x00006b00ff0677ac */ /* 0x000ea20008000a00 */
[----:B------:R-:W-:-:S05]  /*0040*/  MOV R7, 0xffffffff ;  /* 0xffffffff00077802 */ /* 0x000fca0000000f00 */
[----:B------:R-:W1:Y:S01]  /*0050*/  LDC.64 R4, c[0x0][0x460] ;  /* 0x00011800ff047b82 */ /* 0x000e620000000a00 */
[C---:B0-----:R-:W-:Y:S02]  /*0060*/  ISETP.NE.U32.AND P0, PT, R2.reuse, RZ, PT ;  /* 0x000000ff0200720c */ /* 0x041fe40003f05070 */
[----:B------:R-:W-:Y:S02]  /*0070*/  ISETP.NE.U32.AND P1, PT, R2, RZ, PT ;  /* 0x000000ff0200720c */ /* 0x000fe40003f25070 */
[C---:B------:R-:W-:Y:S02]  /*0080*/  ISETP.NE.AND.EX P0, PT, R3.reuse, RZ, PT, P0 ;  /* 0x000000ff0300720c */ /* 0x040fe40003f05300 */
[----:B------:R-:W-:Y:S01]  /*0090*/  ISETP.NE.AND.EX P1, PT, R3, RZ, PT, P1 ;  /* 0x000000ff0300720c */ /* 0x000fe20003f25310 */
[----:B-1----:R-:W-:-:S10]  /*00a0*/  IMAD.WIDE.U32 R4, R6, 0x4, R4 ;  /* 0x0000000406047825 */ /* 0x002fd400078e0004 */
[----:B--2---:R-:W2:Y:S04]  /*00b0*/  @P0 LDG.E R7, desc[UR6][R4.64] ;  /* 0x0000000604070981 */ /* 0x004ea8000c1e1900 */
[----:B------:R-:W2:Y:S01]  /*00c0*/  @P1 LDG.E R8, desc[UR6][R4.64+0x4] ;  /* 0x0000040604081981 */ /* 0x000ea2000c1e1900 */
[----:B------:R-:W0:Y:S01]  /*00d0*/  @!P1 LDC R9, c[0x0][0x434] ;  /* 0x00010d00ff099b82 */ /* 0x000e220000000800 */
[----:B------:R-:W1:Y:S02]  /*00e0*/  S2R R0, SR_CTAID.X ;  /* 0x0000000000007919 */ /* 0x000e640000002500 */
[----:B-1----:R-:W-:Y:S02]  /*00f0*/  SHF.L.U32 R2, R0, 0x6, RZ ;  /* 0x0000000600027819 */ /* 0x002fe400000006ff */
[----:B--2---:R-:W-:-:S04]  /*0100*/  @P1 IADD3 R9, PT, PT, R8, -R7, RZ ;  /* 0x8000000708091210 */ /* 0x004fc80007ffe0ff */
[----:B0-----:R-:W-:-:S13]  /*0110*/  ISETP.GT.AND P1, PT, R9, R2, PT ;  /* 0x000000020900720c */ /* 0x001fda0003f24270 */
[----:B------:R-:W-:Y:S05]  /*0120*/  @!P1 EXIT ;  /* 0x000000000000994d */ /* 0x000fea0003800000 */
[----:B------:R-:W-:Y:S01]  /*0130*/  ISETP.NE.AND P1, PT, R7, -0x1, PT ;  /* 0xffffffff0700780c */ /* 0x000fe20003f25270 */
[----:B------:R-:W0:Y:S01]  /*0140*/  LDC R13, c[0x0][0x3e0] ;  /* 0x0000f800ff0d7b82 */ /* 0x000e220000000800 */
[----:B------:R-:W0:Y:S07]  /*0150*/  LDCU UR8, c[0x0][0x44c] ;  /* 0x00008980ff0877ac */ /* 0x000e2e0008000800 */
[----:B------:R-:W1:Y:S08]  /*0160*/  S2UR UR5, SR_CTAID.Z ;  /* 0x00000000000579c3 */ /* 0x000e700000002700 */
[----:B------:R-:W2:Y:S08]  /*0170*/  @!P1 LDC.64 R10, c[0x0][0x588] ;  /* 0x00016200ff0a9b82 */ /* 0x000eb00000000a00 */
[----:B------:R-:W3:Y:S08]  /*0180*/  @P1 LDC.64 R14, c[0x0][0x590] ;  /* 0x00016400ff0e1b82 */ /* 0x000ef00000000a00 */
[----:B------:R-:W4:Y:S08]  /*0190*/  @!P1 LDC.64 R16, c[0x0][0x400] ;  /* 0x00010000ff109b82 */ /* 0x000f300000000a00 */
[----:B------:R-:W5:Y:S01]  /*01a0*/  @P1 LDC.64 R18, c[0x0][0x408] ;  /* 0x00010200ff121b82 */ /* 0x000f620000000a00 */
[----:B--2---:R-:W-:-:S04]  /*01b0*/  @!P1 IMAD.WIDE.U32 R4, R6, R10, RZ ;  /* 0x0000000a06049225 */ /* 0x004fc800078e00ff */
[----:B------:R-:W-:Y:S01]  /*01c0*/  @!P1 IMAD R22, R6, R11, R5 ;  /* 0x0000000b06169224 */ /* 0x000fe200078e0205 */
[----:B------:R-:W-:Y:S01]  /*01d0*/  @!P1 MOV R23, R4 ;  /* 0x0000000400179202 */ /* 0x000fe20000000f00 */
[----:B---3--:R-:W-:-:S04]  /*01e0*/  @P1 IMAD.WIDE.U32 R4, R7, R14, RZ ;  /* 0x0000000e07041225 */ /* 0x008fc800078e00ff */
[----:B------:R-:W-:Y:S01]  /*01f0*/  @P1 IMAD R22, R7, R15, R5 ;  /* 0x0000000f07161224 */ /* 0x000fe200078e0205 */
[----:B------:R-:W-:Y:S01]  /*0200*/  @P1 MOV R23, R4 ;  /* 0x0000000400171202 */ /* 0x000fe20000000f00 */
[----:B0-----:R-:W-:-:S04]  /*0210*/  IMAD.WIDE R4, R13, UR8, RZ ;  /* 0x000000080d047c25 */ /* 0x001fc8000f8e02ff */
[----:B----4-:R-:W-:-:S04]  /*0220*/  @!P1 IMAD.WIDE.U32 R28, R6, R16, RZ ;  /* 0x00000010061c9225 */ /* 0x010fc800078e00ff */
[----:B------:R-:W-:Y:S02]  /*0230*/  @!P1 IMAD R3, R6, R17, R29 ;  /* 0x0000001106039224 */ /* 0x000fe400078e021d */
[----:B-----5:R-:W-:-:S04]  /*0240*/  @P1 IMAD.WIDE.U32 R10, R7, R18, RZ ;  /* 0x00000012070a1225 */ /* 0x020fc800078e00ff */
[----:B------:R-:W-:Y:S01]  /*0250*/  @P1 IMAD R3, R7, R19, R11 ;  /* 0x0000001307031224 */ /* 0x000fe200078e020b */
[----:B------:R-:W-:Y:S01]  /*0260*/  @P1 MOV R28, R10 ;  /* 0x0000000a001c1202 */ /* 0x000fe20000000f00 */
[----:B-1----:R-:W-:Y:S06]  /*0270*/  @P1 BRA `(.L_x_1014) ;  /* 0x0000000000441947 */ /* 0x002fec0003800000 */
[----:B------:R-:W0:Y:S02]  /*0280*/  LDCU UR9, c[0x0][0x444] ;  /* 0x00008880ff0977ac */ /* 0x000e240008000800 */
[----:B0-----:R-:W-:Y:S02]  /*0290*/  USHF.R.S32.HI UR4, URZ, 0x1f, UR9 ;  /* 0x0000001fff047899 */ /* 0x001fe40008011409 */
[----:B------:R-:W-:-:S04]  /*02a0*/  IMAD.WIDE.U32 R14, R6, UR9, RZ ;  /* 0x00000009060e7c25 */ /* 0x000fc8000f8e00ff */
[----:B------:R-:W-:Y:S01]  /*02b0*/  IMAD R11, R6, UR4, RZ ;  /* 0x00000004060b7c24 */ /* 0x000fe2000f8e02ff */
[----:B------:R-:W-:-:S04]  /*02c0*/  USHF.R.S32.HI UR4, URZ, 0x1f, UR8 ;  /* 0x0000001fff047899 */ /* 0x000fc80008011408 */
[----:B------:R-:W-:Y:S01]  /*02d0*/  IADD3 R8, PT, PT, R15, R11, RZ ;  /* 0x0000000b0f087210 */ /* 0x000fe20007ffe0ff */
[----:B------:R-:W-:Y:S01]  /*02e0*/  IMAD.WIDE.U32 R10, R14, R13, RZ ;  /* 0x0000000d0e0a7225 */ /* 0x000fe200078e00ff */
[----:B------:R-:W-:-:S03]  /*02f0*/  SHF.R.S32.HI R15, RZ, 0x1f, R13 ;  /* 0x0000001fff0f7819 */ /* 0x000fc6000001140d */
[----:B------:R-:W-:-:S04]  /*0300*/  IMAD R8, R8, R13, RZ ;  /* 0x0000000d08087224 */ /* 0x000fc800078e02ff */
[----:B------:R-:W-:-:S05]  /*0310*/  IMAD R15, R15, R14, R8 ;  /* 0x0000000e0f0f7224 */ /* 0x000fca00078e0208 */
[----:B------:R-:W-:Y:S01]  /*0320*/  IADD3 R8, PT, PT, R11, R15, RZ ;  /* 0x0000000f0b087210 */ /* 0x000fe20007ffe0ff */
[----:B------:R-:W-:-:S04]  /*0330*/  IMAD.WIDE.U32 R14, R10, UR8, RZ ;  /* 0x000000080a0e7c25 */ /* 0x000fc8000f8e00ff */
[----:B------:R-:W-:Y:S01]  /*0340*/  IMAD R11, R8, UR8, RZ ;  /* 0x00000008080b7c24 */ /* 0x000fe2000f8e02ff */
[----:B------:R-:W-:-:S03]  /*0350*/  MOV R12, R14 ;  /* 0x0000000e000c7202 */ /* 0x000fc60000000f00 */
[----:B------:R-:W-:-:S05]  /*0360*/  IMAD R11, R10, UR4, R11 ;  /* 0x000000040a0b7c24 */ /* 0x000fca000f8e020b */
[----:B------:R-:W-:Y:S01]  /*0370*/  IADD3 R8, PT, PT, R15, R11, RZ ;  /* 0x0000000b0f087210 */ /* 0x000fe20007ffe0ff */
[----:B------:R-:W-:Y:S06]  /*0380*/  BRA `(.L_x_1015) ;  /* 0x0000000000107947 */ /* 0x000fec0003800000 */
.L_x_1014:
[-C--:B------:R-:W-:Y:S02]  /*0390*/  IMAD R15, R5, R7.reuse, RZ ;  /* 0x00000007050f7224 */ /* 0x080fe400078e02ff */
[----:B------:R-:W-:-:S05]  /*03a0*/  IMAD.WIDE.U32 R10, R4, R7, RZ ;  /* 0x00000007040a7225 */ /* 0x000fca00078e00ff */
[----:B------:R-:W-:Y:S02]  /*03b0*/  IADD3 R8, PT, PT, R11, R15, RZ ;  /* 0x0000000f0b087210 */ /* 0x000fe40007ffe0ff */
[----:B------:R-:W-:-:S07]  /*03c0*/  MOV R12, R10 ;  /* 0x0000000a000c7202 */ /* 0x000fce0000000f00 */
.L_x_1015:
[----:B------:R-:W0:Y:S01]  /*03d0*/  LDCU.U8 UR4, c[0x0][0x548] ;  /* 0x0000a900ff0477ac */ /* 0x000e220008000000 */
[----:B------:R-:W-:-:S04]  /*03e0*/  SHF.L.U32 R14, R6, 0x7, RZ ;  /* 0x00000007060e7819 */ /* 0x000fc800000006ff */
[----:B------:R-:W-:-:S04]  /*03f0*/  SEL R15, R14, RZ, P0 ;  /* 0x000000ff0e0f7207 */ /* 0x000fc80000000000 */
[----:B------:R-:W-:-:S04]  /*0400*/  IADD3 R15, P0, PT, R2, R15, RZ ;  /* 0x0000000f020f7210 */ /* 0x000fc80007f1e0ff */
[----:B------:R-:W-:Y:S01]  /*0410*/  IADD3.X R11, PT, PT, RZ, RZ, RZ, P0, !PT ;  /* 0x000000ffff0b7210 */ /* 0x000fe200007fe4ff */
[----:B0-----:R-:W-:-:S04]  /*0420*/  UISETP.NE.AND UP0, UPT, UR4, URZ, UPT ;  /* 0x000000ff0400728c */ /* 0x001fc8000bf05270 */
[-C--:B------:R-:W-:Y:S02]  /*0430*/  IMAD R16, R11, R4.reuse, RZ ;  /* 0x000000040b107224 */ /* 0x080fe400078e02ff */
[----:B------:R-:W-:-:S04]  /*0440*/  IMAD.WIDE.U32 R10, R15, R4, RZ ;  /* 0x000000040f0a7225 */ /* 0x000fc800078e00ff */
[----:B------:R-:W-:-:S05]  /*0450*/  IMAD R15, R5, R15, R16 ;  /* 0x0000000f050f7224 */ /* 0x000fca00078e0210 */
[----:B------:R-:W-:Y:S01]  /*0460*/  IADD3 R15, PT, PT, R11, R15, RZ ;  /* 0x0000000f0b0f7210 */ /* 0x000fe20007ffe0ff */
[----:B------:R-:W-:Y:S06]  /*0470*/  BRA.U !UP0, `(.L_x_1016) ;  /* 0x0000000108247547 */ /* 0x000fec000b800000 */
[----:B------:R-:W0:Y:S01]  /*0480*/  LDC R5, c[0x0][0x444] ;  /* 0x00011100ff057b82 */ /* 0x000e220000000800 */
[----:B------:R-:W-:-:S07]  /*0490*/  ISETP.NE.AND P0, PT, R7, -0x1, PT ;  /* 0xffffffff0700780c */ /* 0x000fce0003f05270 */
[----:B------:R-:W1:Y:S08]  /*04a0*/  LDC R29, c[0x0][0x430] ;  /* 0x00010c00ff1d7b82 */ /* 0x000e700000000800 */
[----:B------:R-:W1:Y:S01]  /*04b0*/  LDC R4, c[0x0][0x454] ;  /* 0x00011500ff047b82 */ /* 0x000e620000000800 */
[----:B0-----:R-:W-:-:S05]  /*04c0*/  @!P0 IMAD R7, R6, R5, RZ ;  /* 0x0000000506078224 */ /* 0x001fca00078e02ff */
[----:B------:R-:W-:Y:S02]  /*04d0*/  IADD3 R14, PT, PT, R14, R7, RZ ;  /* 0x000000070e0e7210 */ /* 0x000fe40007ffe0ff */
[----:B-1----:R-:W-:-:S05]  /*04e0*/  LEA R29, R29, R4, 0x7 ;  /* 0x000000041d1d7211 */ /* 0x002fca00078e38ff */
[----:B------:R-:W-:Y:S01]  /*04f0*/  IMAD R29, R29, UR5, R14 ;  /* 0x000000051d1d7c24 */ /* 0x000fe2000f8e020e */
[----:B------:R-:W-:Y:S06]  /*0500*/  BRA `(.L_x_1017) ;  /* 0x00000000000c7947 */ /* 0x000fec0003800000 */
.L_x_1016:
[----:B------:R-:W0:Y:S01]  /*0510*/  LDC R29, c[0x0][0x444] ;  /* 0x00011100ff1d7b82 */ /* 0x000e220000000800 */
[----:B------:R-:W-:-:S04]  /*0520*/  IMAD R6, R6, R13, UR5 ;  /* 0x0000000506067e24 */ /* 0x000fc8000f8e020d */
[----:B0-----:R-:W-:-:S07]  /*0530*/  IMAD R29, R6, R29, RZ ;  /* 0x0000001d061d7224 */ /* 0x001fce00078e02ff */
.L_x_1017:
[----:B------:R-:W0:Y:S01]  /*0540*/  S2R R36, SR_TID.X ;  /* 0x0000000000247919 */ /* 0x000e220000002100 */
[----:B------:R-:W-:Y:S02]  /*0550*/  UIMAD UR4, UR5, UR8, URZ ;  /* 0x00000008050472a4 */ /* 0x000fe4000f8e02ff */
[----:B------:R-:W-:Y:S01]  /*0560*/  IMAD R32, R13, UR8, RZ ;  /* 0x000000080d207c24 */ /* 0x000fe2000f8e02ff */
[----:B------:R-:W1:Y:S01]  /*0570*/  LDCU.64 UR10, c[0x0][0x570] ;  /* 0x0000ae00ff0a77ac */ /* 0x000e620008000a00 */
[----:B------:R-:W-:Y:S01]  /*0580*/  BSSY.RECONVERGENT B0, `(.L_x_1018) ;  /* 0x000002f000007945 */ /* 0x000fe20003800200 */
[----:B------:R-:W-:Y:S02]  /*0590*/  USHF.R.S32.HI UR8, URZ, 0x1f, UR4 ;  /* 0x0000001fff087899 */ /* 0x000fe40008011404 */
[----:B------:R-:W-:Y:S02]  /*05a0*/  IADD3 R11, P0, P1, R10, UR4, R12 ;  /* 0x000000040a0b7c10 */ /* 0x000fe4000f91e00c */
[----:B------:R-:W-:-:S02]  /*05b0*/  CS2R R12, SRZ ;  /* 0x00000000000c7805 */ /* 0x000fc4000001ff00 */
[----:B------:R-:W-:Y:S02]  /*05c0*/  IADD3.X R7, PT, PT, R15, UR8, R8, P0, P1 ;  /* 0x000000080f077c10 */ /* 0x000fe400087e2408 */
[----:B------:R-:W-:Y:S02]  /*05d0*/  CS2R R14, SRZ ;  /* 0x00000000000e7805 */ /* 0x000fe4000001ff00 */
[----:B------:R-:W-:Y:S02]  /*05e0*/  IADD3 R8, PT, PT, -R2, R9, RZ ;  /* 0x0000000902087210 */ /* 0x000fe40007ffe1ff */
[----:B0-----:R-:W-:Y:S02]  /*05f0*/  SHF.L.U32 R4, R36, 0x2, RZ ;  /* 0x0000000224047819 */ /* 0x001fe400000006ff */
[----:B------:R-:W-:Y:S02]  /*0600*/  SHF.R.U32.HI R5, RZ, 0x3, R36 ;  /* 0x00000003ff057819 */ /* 0x000fe40000011624 */
[----:B------:R-:W-:-:S02]  /*0610*/  LOP3.LUT R4, R4, 0x1c, RZ, 0xc0, !PT ;  /* 0x0000001c04047812 */ /* 0x000fc400078ec0ff */
[----:B------:R-:W-:Y:S02]  /*0620*/  SHF.R.U32.HI R33, RZ, 0x2, R36 ;  /* 0x00000002ff217819 */ /* 0x000fe40000011624 */
[----:B------:R-:W-:Y:S01]  /*0630*/  SHF.L.U32 R36, R36, 0x3, RZ ;  /* 0x0000000324247819 */ /* 0x000fe200000006ff */
[----:B------:R-:W-:-:S03]  /*0640*/  IMAD R4, R32, R5, R4 ;  /* 0x0000000520047224 */ /* 0x000fc600078e0204 */
[----:B------:R-:W-:Y:S02]  /*0650*/  LOP3.LUT R36, R36, 0x18, RZ, 0xc0, !PT ;  /* 0x0000001824247812 */ /* 0x000fe400078ec0ff */
[----:B------:R-:W-:Y:S02]  /*0660*/  IADD3 R5, P0, PT, R4, R11, RZ ;  /* 0x0000000b04057210 */ /* 0x000fe40007f1e0ff */
[----:B------:R-:W-:Y:S02]  /*0670*/  CS2R R10, SRZ ;  /* 0x00000000000a7805 */ /* 0x000fe4000001ff00 */
[----:B------:R-:W-:Y:S02]  /*0680*/  LOP3.LUT R34, R36, 0x20, RZ, 0xfc, !PT ;  /* 0x0000002024227812 */ /* 0x000fe400078efcff */
[----:B------:R-:W-:Y:S02]  /*0690*/  LEA.HI.X.SX32 R6, R4, R7, 0x1, P0 ;  /* 0x0000000704067211 */ /* 0x000fe400000f0eff */
[----:B------:R-:W-:-:S02]  /*06a0*/  ISETP.GE.AND P0, PT, R33, R8, PT ;  /* 0x000000082100720c */ /* 0x000fc40003f06270 */
[----:B------:R-:W-:Y:S02]  /*06b0*/  CS2R R8, SRZ ;  /* 0x0000000000087805 */ /* 0x000fe4000001ff00 */
[C---:B-1----:R-:W-:Y:S02]  /*06c0*/  LEA R30, P1, R5.reuse, UR10, 0x2 ;  /* 0x0000000a051e7c11 */ /* 0x042fe4000f8210ff */
[----:B------:R-:W-:Y:S02]  /*06d0*/  LOP3.LUT R35, R36, 0x40, RZ, 0xfc, !PT ;  /* 0x0000004024237812 */ /* 0x000fe400078efcff */
[----:B------:R-:W-:Y:S02]  /*06e0*/  LEA.HI.X R31, R5, UR11, R6, 0x2, P1 ;  /* 0x0000000b051f7c11 */ /* 0x000fe400088f1406 */
[----:B------:R-:W-:Y:S02]  /*06f0*/  CS2R R4, SRZ ;  /* 0x0000000000047805 */ /* 0x000fe4000001ff00 */
[----:B------:R-:W-:Y:S01]  /*0700*/  CS2R R6, SRZ ;  /* 0x0000000000067805 */ /* 0x000fe2000001ff00 */
[----:B------:R-:W-:Y:S06]  /*0710*/  @P0 BRA `(.L_x_1019) ;  /* 0x0000000000540947 */ /* 0x000fec0003800000 */
[----:B------:R-:W0:Y:S01]  /*0720*/  LDC.64 R16, c[0x0][0x590] ;  /* 0x00016400ff107b82 */ /* 0x000e220000000a00 */
[----:B------:R-:W-:Y:S01]  /*0730*/  HFMA2 R37, -RZ, RZ, 0, 0 ;  /* 0x00000000ff257431 */ /* 0x000fe200000001ff */
[----:B------:R-:W1:Y:S01]  /*0740*/  LDCU UR4, c[0x0][0x440] ;  /* 0x00008800ff0477ac */ /* 0x000e620008000800 */
[----:B------:R-:W2:Y:S05]  /*0750*/  LDCU.64 UR8, c[0x0][0x550] ;  /* 0x0000aa00ff0877ac */ /* 0x000eaa0008000a00 */
[----:B------:R-:W3:Y:S01]  /*0760*/  LDC.64 R18, c[0x0][0x598] ;  /* 0x00016600ff127b82 */ /* 0x000ee20000000a00 */
[----:B-1----:R-:W-:Y:S02]  /*0770*/  ISETP.GE.AND P2, PT, R34, UR4, PT ;  /* 0x0000000422007c0c */ /* 0x002fe4000bf46270 */
[----:B------:R-:W-:Y:S01]  /*0780*/  ISETP.GE.AND P3, PT, R35, UR4, PT ;  /* 0x0000000423007c0c */ /* 0x000fe2000bf66270 */
[----:B0-----:R-:W-:-:S04]  /*0790*/  IMAD.WIDE.U32 R20, R2, R16, R36 ;  /* 0x0000001002147225 */ /* 0x001fc800078e0024 */
[----:B------:R-:W-:Y:S01]  /*07a0*/  IMAD R21, R2, R17, R21 ;  /* 0x0000001102157224 */ /* 0x000fe200078e0215 */
        /* <DEDUP_REMOVED lines=12> */
.L_x_1019:
[----:B------:R-:W-:Y:S05]  /*0870*/  BSYNC.RECONVERGENT B0 ;  /* 0x0000000000007941 */ /* 0x000fea0003800200 */
.L_x_1018:
[----:B------:R-:W-:Y:S01]  /*0880*/  BSSY.RECONVERGENT B0, `(.L_x_1020) ;  /* 0x000001d000007945 */ /* 0x000fe20003800200 */
[----:B0-----:R-:W-:Y:S02]  /*0890*/  CS2R R16, SRZ ;  /* 0x0000000000107805 */ /* 0x001fe4000001ff00 */
[----:B------:R-:W-:Y:S02]  /*08a0*/  CS2R R18, SRZ ;  /* 0x0000000000127805 */ /* 0x000fe4000001ff00 */
[----:B------:R-:W-:Y:S02]  /*08b0*/  CS2R R20, SRZ ;  /* 0x0000000000147805 */ /* 0x000fe4000001ff00 */
[----:B------:R-:W-:Y:S02]  /*08c0*/  CS2R R22, SRZ ;  /* 0x0000000000167805 */ /* 0x000fe4000001ff00 */
[----:B------:R-:W-:Y:S02]  /*08d0*/  CS2R R24, SRZ ;  /* 0x0000000000187805 */ /* 0x000fe4000001ff00 */
[----:B------:R-:W-:Y:S01]  /*08e0*/  CS2R R26, SRZ ;  /* 0x00000000001a7805 */ /* 0x000fe2000001ff00 */
[----:B------:R-:W-:Y:S06]  /*08f0*/  @P0 BRA `(.L_x_1021) ;  /* 0x0000000000540947 */ /* 0x000fec0003800000 */
[----:B------:R-:W0:Y:S01]  /*0900*/  LDCU UR4, c[0x0][0x440] ;  /* 0x00008800ff0477ac */ /* 0x000e220008000800 */
[----:B------:R-:W-:Y:S01]  /*0910*/  MOV R37, RZ ;  /* 0x000000ff00257202 */ /* 0x000fe20000000f00 */
[----:B------:R-:W1:Y:S01]  /*0920*/  LDCU.64 UR10, c[0x0][0x408] ;  /* 0x00008100ff0a77ac */ /* 0x000e620008000a00 */
[----:B------:R-:W2:Y:S01]  /*0930*/  LDCU.64 UR8, c[0x0][0x3f0] ;  /* 0x00007e00ff0877ac */ /* 0x000ea20008000a00 */
[----:B0-----:R-:W-:Y:S02]  /*0940*/  ISETP.GE.AND P1, PT, R36, UR4, PT ;  /* 0x0000000424007c0c */ /* 0x001fe4000bf26270 */
[----:B------:R-:W-:Y:S01]  /*0950*/  ISETP.GE.AND P2, PT, R34, UR4, PT ;  /* 0x0000000422007c0c */ /* 0x000fe2000bf46270 */
[----:B-1----:R-:W-:Y:S01]  /*0960*/  IMAD.WIDE.U32 R36, R2, UR10, R36 ;  /* 0x0000000a02247c25 */ /* 0x002fe2000f8e0024 */
[----:B------:R-:W-:-:S03]  /*0970*/  ISETP.GE.AND P3, PT, R35, UR4, PT ;  /* 0x0000000423007c0c */ /* 0x000fc6000bf66270 */
[----:B------:R-:W-:Y:S01]  /*0980*/  IMAD R2, R2, UR11, R37 ;  /* 0x0000000b02027c24 */ /* 0x000fe2000f8e0225 */
[----:B------:R-:W-:-:S04]  /*0990*/  IADD3 R36, P0, PT, R28, R36, RZ ;  /* 0x000000241c247210 */ /* 0x000fc80007f1e0ff */
[----:B------:R-:W-:Y:S02]  /*09a0*/  IADD3.X R37, PT, PT, R3, R2, RZ, P0, !PT ;  /* 0x0000000203257210 */ /* 0x000fe400007fe4ff */
[----:B------:R-:W0:Y:S02]  /*09b0*/  LDC.64 R2, c[0x0][0x410] ;  /* 0x00010400ff027b82 */ /* 0x000e240000000a00 */
[----:B0-----:R-:W-:-:S04]  /*09c0*/  IMAD.WIDE.U32 R36, R2, UR5, R36 ;  /* 0x0000000502247c25 */ /* 0x001fc8000f8e0024 */
[----:B------:R-:W-:Y:S02]  /*09d0*/  IMAD R37, R3, UR5, R37 ;  /* 0x0000000503257c24 */ /* 0x000fe4000f8e0225 */
[----:B------:R-:W-:-:S04]  /*09e0*/  IMAD.WIDE.U32 R34, R33, UR10, R36 ;  /* 0x0000000a21227c25 */ /* 0x000fc8000f8e0024 */
[----:B------:R-:W-:Y:S01]  /*09f0*/  IMAD R3, R33, UR11, R35 ;  /* 0x0000000b21037c24 */ /* 0x000fe2000f8e0223 */
[----:B--2---:R-:W-:-:S04]  /*0a00*/  LEA R2, P0, R34, UR8, 0x1 ;  /* 0x0000000822027c11 */ /* 0x004fc8000f8008ff */
[----:B------:R-:W-:-:S05]  /*0a10*/  LEA.HI.X R3, R34, UR9, R3, 0x1, P0 ;  /* 0x0000000922037c11 */ /* 0x000fca00080f0c03 */
[----:B------:R0:W5:Y:S04]  /*0a20*/  @!P1 LDG.E.128 R16, desc[UR6][R2.64] ;  /* 0x0000000602109981 */ /* 0x000168000c1e1d00 */
[----:B------:R0:W5:Y:S04]  /*0a30*/  @!P2 LDG.E.128 R20, desc[UR6][R2.64+0x40] ;  /* 0x000040060214a981 */ /* 0x000168000c1e1d00 */
[----:B------:R0:W5:Y:S02]  /*0a40*/  @!P3 LDG.E.128 R24, desc[UR6][R2.64+0x80] ;  /* 0x000080060218b981 */ /* 0x000164000c1e1d00 */
.L_x_1021:
[----:B------:R-:W-:Y:S05]  /*0a50*/  BSYNC.RECONVERGENT B0 ;  /* 0x0000000000007941 */ /* 0x000fea0003800200 */
.L_x_1020:
[----:B0----5:R-:W-:Y:S01]  /*0a60*/  HADD2.F32 R2, -RZ, R4.H1_H1 ;  /* 0x30000004ff027230 */ /* 0x021fe20000004100 */
[----:B------:R-:W0:Y:S01]  /*0a70*/  LDCU UR4, c[0x0][0x4f4] ;  /* 0x00009e80ff0477ac */ /* 0x000e220008000800 */
[----:B------:R-:W-:Y:S02]  /*0a80*/  HADD2.F32 R3, -RZ, R16.H1_H1 ;  /* 0x30000010ff037230 */ /* 0x000fe40000004100 */
[----:B------:R-:W-:-:S03]  /*0a90*/  HADD2.F32 R4, -RZ, R4.H0_H0 ;  /* 0x20000004ff047230 */ /* 0x000fc60000004100 */
[----:B------:R-:W-:Y:S01]  /*0aa0*/  FMUL.FTZ R35, R2, R3 ;  /* 0x0000000302237220 */ /* 0x000fe20000410000 */
[----:B------:R-:W-:Y:S02]  /*0ab0*/  HADD2.F32 R3, -RZ, R16.H0_H0 ;  /* 0x20000010ff037230 */ /* 0x000fe40000004100 */
[--C-:B------:R-:W-:Y:S02]  /*0ac0*/  HADD2.F32 R2, -RZ, R5.reuse.H0_H0 ;  /* 0x20000005ff027230 */ /* 0x100fe40000004100 */
[----:B------:R-:W-:Y:S02]  /*0ad0*/  HADD2.F32 R5, -RZ, R5.H1_H1 ;  /* 0x30000005ff057230 */ /* 0x000fe40000004100 */
[----:B------:R-:W-:Y:S01]  /*0ae0*/  FFMA.FTZ R35, R4, R3, R35 ;  /* 0x0000000304237223 */ /* 0x000fe20000010023 */
[--C-:B------:R-:W-:Y:S02]  /*0af0*/  HADD2.F32 R3, -RZ, R17.reuse.H0_H0 ;  /* 0x20000011ff037230 */ /* 0x100fe40000004100 */
[----:B------:R-:W-:-:S03]  /*0b00*/  HADD2.F32 R4, -RZ, R17.H1_H1 ;  /* 0x30000011ff047230 */ /* 0x000fc60000004100 */
        /* <DEDUP_REMOVED lines=22> */
[----:B------:R-:W-:Y:S01]  /*0c70*/  HADD2.F32 R9, -RZ, R9.H1_H1 ;  /* 0x30000009ff097230 */ /* 0x000fe20000004100 */
[----:B------:R-:W-:Y:S01]  /*0c80*/  SHF.L.U32 R7, R32, 0x3, RZ ;  /* 0x0000000320077819 */ /* 0x000fe200000006ff */
        /* <DEDUP_REMOVED lines=29> */
[----:B------:R-:W-:Y:S01]  /*0e60*/  HADD2.F32 R14, -RZ, R14.H1_H1 ;  /* 0x3000000eff0e7230 */ /* 0x000fe20000004100 */
[----:B------:R-:W1:Y:S01]  /*0e70*/  S2R R6, SR_TID.X ;  /* 0x0000000000067919 */ /* 0x000e620000002100 */
[----:B------:R-:W-:-:S02]  /*0e80*/  HADD2.F32 R5, -RZ, R26.H1_H1 ;  /* 0x3000001aff057230 */ /* 0x000fc40000004100 */
[----:B------:R-:W-:Y:S01]  /*0e90*/  FFMA.FTZ R13, R2, R3, R13 ;  /* 0x00000003020d7223 */ /* 0x000fe2000001000d */
[----:B------:R-:W-:Y:S02]  /*0ea0*/  HADD2.F32 R2, -RZ, R15.H0_H0 ;  /* 0x2000000fff027230 */ /* 0x000fe40000004100 */
[----:B------:R-:W-:Y:S02]  /*0eb0*/  HADD2.F32 R3, -RZ, R27.H0_H0 ;  /* 0x2000001bff037230 */ /* 0x000fe40000004100 */
[----:B------:R-:W-:Y:S01]  /*0ec0*/  FFMA.FTZ R5, R14, R5, R13 ;  /* 0x000000050e057223 */ /* 0x000fe2000001000d */
[----:B------:R-:W-:Y:S02]  /*0ed0*/  HADD2.F32 R15, -RZ, R15.H1_H1 ;  /* 0x3000000fff0f7230 */ /* 0x000fe40000004100 */
[----:B------:R-:W-:Y:S02]  /*0ee0*/  HADD2.F32 R4, -RZ, R27.H1_H1 ;  /* 0x3000001bff047230 */ /* 0x000fe40000004100 */
[----:B------:R-:W-:-:S04]  /*0ef0*/  FFMA.FTZ R2, R2, R3, R5 ;  /* 0x0000000302027223 */ /* 0x000fc80000010005 */
[----:B------:R-:W-:-:S05]  /*0f00*/  FFMA.FTZ R2, R15, R4, R2 ;  /* 0x000000040f027223 */ /* 0x000fca0000010002 */
[----:B------:R-:W2:Y:S01]  /*0f10*/  SHFL.BFLY PT, R3, R2, 0x2, 0x1f ;  /* 0x0c401f0002037f89 */ /* 0x000ea200000e0000 */
[----:B-1----:R-:W-:Y:S01]  /*0f20*/  LOP3.LUT P0, RZ, R6, 0x3, RZ, 0xc0, !PT ;  /* 0x0000000306ff7812 */ /* 0x002fe2000780c0ff */
[----:B--2---:R-:W-:-:S12]  /*0f30*/  FADD.FTZ R6, R2, R3 ;  /* 0x0000000302067221 */ /* 0x004fd80000010000 */
[----:B------:R-:W1:Y:S01]  /*0f40*/  @!P0 LDC.64 R4, c[0x0][0x5e8] ;  /* 0x00017a00ff048b82 */ /* 0x000e620000000a00 */
[----:B------:R-:W-:Y:S01]  /*0f50*/  @!P0 LEA R0, R0, R29, 0x6 ;  /* 0x0000001d00008211 */ /* 0x000fe200078e30ff */
[----:B------:R-:W2:Y:S03]  /*0f60*/  SHFL.BFLY PT, R3, R6, 0x1, 0x1f ;  /* 0x0c201f0006037f89 */ /* 0x000ea600000e0000 */
[----:B------:R-:W-:-:S04]  /*0f70*/  @!P0 IADD3 R33, P1, PT, R33, R0, RZ ;  /* 0x0000000021218210 */ /* 0x000fc80007f3e0ff */
[----:B------:R-:W-:Y:S02]  /*0f80*/  @!P0 LEA.HI.X.SX32 R0, R0, RZ, 0x1, P1 ;  /* 0x000000ff00008211 */ /* 0x000fe400008f0eff */
[----:B-1----:R-:W-:Y:S01]  /*0f90*/  @!P0 LEA R4, P1, R33, R4, 0x2 ;  /* 0x0000000421048211 */ /* 0x002fe200078210ff */
[----:B--2---:R-:W-:-:S03]  /*0fa0*/  FADD.FTZ R3, R6, R3 ;  /* 0x0000000306037221 */ /* 0x004fc60000010000 */
[----:B------:R-:W-:Y:S01]  /*0fb0*/  @!P0 LEA.HI.X R5, R33, R5, R0, 0x2, P1 ;  /* 0x0000000521058211 */ /* 0x000fe200008f1400 */
[----:B0-----:R-:W-:Y:S01]  /*0fc0*/  FMUL.FTZ R9, R3, UR4 ;  /* 0x0000000403097c20 */ /* 0x001fe20008410000 */
[----:B------:R-:W-:-:S04]  /*0fd0*/  IMAD.WIDE R2, R7, 0x10, R30 ;  /* 0x0000001007027825 */ /* 0x000fc800078e021e */
[----:B------:R-:W-:Y:S04]  /*0fe0*/  @!P0 STG.E desc[UR6][R4.64], R9 ;  /* 0x0000000904008986 */ /* 0x000fe8000c101906 */
[----:B------:R-:W-:Y:S04]  /*0ff0*/  STG.E.128 desc[UR6][R30.64], RZ ;  /* 0x000000ff1e007986 */ /* 0x000fe8000c101d06 */
[----:B------:R-:W-:Y:S04]  /*1000*/  STG.E.128 desc[UR6][R2.64], RZ ;  /* 0x000000ff02007986 */ /* 0x000fe8000c101d06 */
[----:B------:R-:W-:Y:S04]  /*1010*/  STG.E.128 desc[UR6][R30.64+0x80], RZ ;  /* 0x000080ff1e007986 */ /* 0x000fe8000c101d06 */
[----:B------:R-:W-:Y:S04]  /*1020*/  STG.E.128 desc[UR6][R2.64+0x80], RZ ;  /* 0x000080ff02007986 */ /* 0x000fe8000c101d06 */
[----:B------:R-:W-:Y:S04]  /*1030*/  STG.E.128 desc[UR6][R30.64+0x100], RZ ;  /* 0x000100ff1e007986 */ /* 0x000fe8000c101d06 */
[----:B------:R-:W-:Y:S01]  /*1040*/  STG.E.128 desc[UR6][R2.64+0x100], RZ ;  /* 0x000100ff02007986 */ /* 0x000fe2000c101d06 */
[----:B------:R-:W-:Y:S05]  /*1050*/  EXIT ;  /* 0x000000000000794d */ /* 0x000fea0003800000 */
.L_x_1022:
        /* <DEDUP_REMOVED lines=10> */
.L_x_1731:


//--------------------- .text._ZN5flash27flash_bwd_convert_dq_kernelI23Flash_bwd_kernel_traitsILi96ELi64ELi128ELi8ELi2ELi4ELi4ELb0ELb0EN7cutlass6half_tE19Flash_kernel_traitsILi96ELi64ELi128ELi8ES3_EEEEvNS_16Flash_bwd_paramsEi --------------------------
	.section	.text._ZN5flash27flash_bwd_convert_dq_kernelI23Flash_bwd_kernel_traitsILi96ELi64ELi128ELi8ELi2ELi4ELi4ELb0ELb0EN7cutlass6half_tE19Flash_kernel_traitsILi96ELi64ELi128ELi8ES3_EEEEvNS_16Flash_bwd_paramsEi,"ax",@progbits
	.align	128
        .global         _ZN5flash27flash_bwd_convert_dq_kernelI23Flash_bwd_kernel_traitsILi96ELi64ELi128ELi8ELi2ELi4ELi4ELb0ELb0EN7cutlass6half_tE19Flash_kernel_traitsILi96ELi64ELi128ELi8ES3_EEEEvNS_16Flash_bwd_paramsEi
        .type           _ZN5flash27flash_bwd_convert_dq_kernelI23Flash_bwd_kernel_traitsILi96ELi64ELi128ELi8ELi2ELi4ELi4ELb0ELb0EN7cutlass6half_tE19Flash_kernel_traitsILi96ELi64ELi128ELi8ES3_EEEEvNS_16Flash_bwd_paramsEi,@function
        .size           _ZN5flash27flash_bwd_convert_dq_kernelI23Flash_bwd_kernel_traitsILi96ELi64ELi128ELi8ELi2ELi4ELi4ELb0ELb0EN7cutlass6half_tE19Flash_kernel_traitsILi96ELi64ELi128ELi8ES3_EEEEvNS_16Flash_bwd_paramsEi,(.L_x_1732 - _ZN5flash27flash_bwd_convert_dq_kernelI23Flash_bwd_kernel_traitsILi96ELi64ELi128ELi8ELi2ELi4ELi4ELb0ELb0EN7cutlass6half_tE19Flash_kernel_traitsILi96ELi64ELi128ELi8ES3_EEEEvNS_16Flash_bwd_paramsEi)
        .other          _ZN5flash27flash_bwd_convert_dq_kernelI23Flash_bwd_kernel_traitsILi96ELi64ELi128ELi8ELi2ELi4ELi4ELb0ELb0EN7cutlass6half_tE19Flash_kernel_traitsILi96ELi64ELi128ELi8ES3_EEEEvNS_16Flash_bwd_paramsEi,@"STO_CUDA_ENTRY STV_DEFAULT"
_ZN5flash27flash_bwd_convert_dq_kernelI23Flash_bwd_kernel_traitsILi96ELi64ELi128ELi8ELi2ELi4ELi4ELb0ELb0EN7cutlass6half_tE19Flash_kernel_traitsILi96ELi64ELi128ELi8ES3_EEEEvNS_16Flash_bwd_paramsEi:
.text._ZN5flash27flash_bwd_convert_dq_kernelI23Flash_bwd_kernel_traitsILi96ELi64ELi128ELi8ELi2ELi4ELi4ELb0ELb0EN7cutlass6half_tE19Flash_kernel_traitsILi96ELi64ELi128ELi8ES3_EEEEvNS_16Flash_bwd_paramsEi:
        /* <DEDUP_REMOVED lines=57> */
.L_x_1023:
[----:B------:R-:W-:Y:S02]  /*0390*/  UIMAD.WIDE.U32 UR6, UR4, UR10, URZ ;  /* 0x0000000a040672a5 */ /* 0x000fe4000f8e00ff */
[----:B------:R-:W-:-:S04]  /*03a0*/  UIMAD UR10, UR5, UR10, URZ ;  /* 0x0000000a050a72a4 */ /* 0x000fc8000f8e02ff */
[----:B------:R-:W-:Y:S01]  /*03b0*/  UIADD3 UR10, UPT, UPT, UR7, UR10, URZ ;  /* 0x0000000a070a7290 */ /* 0x000fe2000fffe0ff */
[----:B------:R-:W-:-:S11]  /*03c0*/  UMOV UR9, UR6 ;  /* 0x0000000600097c82 */ /* 0x000fd60008000000 */
.L_x_1024:
        /* <DEDUP_REMOVED lines=45> */
.L_x_1026:
        /* <DEDUP_REMOVED lines=70> */
.L_x_1025:
        /* <DEDUP_REMOVED lines=108> */
.L_x_1027:
        /* <DEDUP_REMOVED lines=12> */
.L_x_1732:


//--------------------- .text._ZN5flash44flash_bwd_dq_dk_dv_loop_seqk_parallel_kernelI23Flash_bwd_kernel_traitsILi96ELi64ELi128ELi8ELi2ELi4ELi4ELb0ELb0EN7cutlass6half_tE19Flash_kernel_traitsILi96ELi64ELi128ELi8ES3_EELb1ELb0ELb0ELb0ELb0ELb1ELb0EEEvNS_16Flash_bwd_paramsE --------------------------
	.section	.text._ZN5flash44flash_bwd_dq_dk_dv_loop_seqk_parallel_kernelI23Flash_bwd_kernel_traitsILi96ELi64ELi128ELi8ELi2ELi4ELi4ELb0ELb0EN7cutlass6half_tE19Flash_kernel_traitsILi96ELi64ELi128ELi8ES3_EELb1ELb0ELb0ELb0ELb0ELb1ELb0EEEvNS_16Flash_bwd_paramsE,"ax",@progbits
	.align	128
        .global         _ZN5flash44flash_bwd_dq_dk_dv_loop_seqk_parallel_kernelI23Flash_bwd_kernel_traitsILi96ELi64ELi128ELi8ELi2ELi4ELi4ELb0ELb0EN7cutlass6half_tE19Flash_kernel_traitsILi96ELi64ELi128ELi8ES3_EELb1ELb0ELb0ELb0ELb0ELb1ELb0EEEvNS_16Flash_bwd_paramsE
        .type           _ZN5flash44flash_bwd_dq_dk_dv_loop_seqk_parallel_kernelI23Flash_bwd_kernel_traitsILi96ELi64ELi128ELi8ELi2ELi4ELi4ELb0ELb0EN7cutlass6half_tE19Flash_kernel_traitsILi96ELi64ELi128ELi8ES3_EELb1ELb0ELb0ELb0ELb0ELb1ELb0EEEvNS_16Flash_bwd_paramsE,@function
        .size           _ZN5flash44flash_bwd_dq_dk_dv_loop_seqk_parallel_kernelI23Flash_bwd_kernel_traitsILi96ELi64ELi128ELi8ELi2ELi4ELi4ELb0ELb0EN7cutlass6half_tE19Flash_kernel_traitsILi96ELi64ELi128ELi8ES3_EELb1ELb0ELb0ELb0ELb0ELb1ELb0EEEvNS_16Flash_bwd_paramsE,(.L_x_1733 - _ZN5flash44flash_bwd_dq_dk_dv_loop_seqk_parallel_kernelI23Flash_bwd_kernel_traitsILi96ELi64ELi128ELi8ELi2ELi4ELi4ELb0ELb0EN7cutlass6half_tE19Flash_kernel_traitsILi96ELi64ELi128ELi8ES3_EELb1ELb0ELb0ELb0ELb0ELb1ELb0EEEvNS_16Flash_bwd_paramsE)
        .other          _ZN5flash44flash_bwd_dq_dk_dv_loop_seqk_parallel_kernelI23Flash_bwd_kernel_traitsILi96ELi64ELi128ELi8ELi2ELi4ELi4ELb0ELb0EN7cutlass6half_tE19Flash_kernel_traitsILi96ELi64ELi128ELi8ES3_EELb1ELb0ELb0ELb0ELb0ELb1ELb0EEEvNS_16Flash_bwd_paramsE,@"STO_CUDA_ENTRY STV_DEFAULT"
_ZN5flash44flash_bwd_dq_dk_dv_loop_seqk_parallel_kernelI23Flash_bwd_kernel_traitsILi96ELi64ELi128ELi8ELi2ELi4ELi4ELb0ELb0EN7cutlass6half_tE19Flash_kernel_traitsILi96ELi64ELi128ELi8ES3_EELb1ELb0ELb0ELb0ELb0ELb1ELb0EEEvNS_16Flash_bwd_paramsE:
.text._ZN5flash44flash_bwd_dq_dk_dv_loop_seqk_parallel_kernelI23Flash_bwd_kernel_traitsILi96ELi64ELi128ELi8ELi2ELi4ELi4ELb0ELb0EN7cutlass6half_tE19Flash_kernel_traitsILi96ELi64ELi128ELi8ES3_EELb1ELb0ELb0ELb0ELb0ELb1ELb0EEEvNS_16Flash_bwd_paramsE:
        /* <DEDUP_REMOVED lines=9> */
[----:B------:R-:W1:Y:S01]  /*0090*/  S2R R185, SR_TID.X ;  /* 0x0000000000b97919 */ /* 0x000e620000002100 */
[----:B------:R-:W2:Y:S01]  /*00a0*/  S2UR UR5, SR_CgaCtaId ;  /* 0x00000000000579c3 */ /* 0x000ea20000008800 */
[----:B------:R-:W-:Y:S01]  /*00b0*/  UMOV UR4, 0x400 ;  /* 0x0000040000047882 */ /* 0x000fe20000000000 */
[----:B------:R-:W-:Y:S01]  /*00c0*/  IMAD.MOV.U32 R172, RZ, RZ, 0x10 ;  /* 0x00000010ffac7424 */ /* 0x000fe200078e00ff */
[----:B------:R-:W3:Y:S01]  /*00d0*/  LDCU.64 UR30, c[0x0][0x358] ;  /* 0x00006b00ff1e77ac */ /* 0x000ee20008000a00 */
[----:B------:R-:W-:-:S04]  /*00e0*/  UMOV UR23, 0xffffd000 ;  /* 0xffffd00000177882 */ /* 0x000fc80000000000 */
[----:B------:R-:W4:Y:S01]  /*00f0*/  S2UR UR24, SR_CTAID.Z ;  /* 0x00000000001879c3 */ /* 0x000f220000002700 */
[----:B------:R-:W-:Y:S01]  /*0100*/  UMOV UR28, URZ ;  /* 0x000000ff001c7c82 */ /* 0x000fe20008000000 */
[----:B------:R-:W-:-:S06]  /*0110*/  UMOV UR29, URZ ;  /* 0x000000ff001d7c82 */ /* 0x000fcc0008000000 */
[----:B------:R-:W3:Y:S01]  /*0120*/  S2UR UR22, SR_CTAID.X ;  /* 0x00000000001679c3 */ /* 0x000ee20000002500 */
[----:B--2---:R-:W-:-:S07]  /*0130*/  ULEA UR5, UR5, UR4, 0x18 ;  /* 0x0000000405057291 */ /* 0x004fce000f8ec0ff */
[----:B------:R-:W2:Y:S01]  /*0140*/  S2UR UR21, SR_CTAID.Y ;  /* 0x00000000001579c3 */ /* 0x000ea20000002600 */
[----:B------:R-:W5:Y:S01]  /*0150*/  LDCU UR4, c[0x0][0x438] ;  /* 0x00008700ff0477ac */ /* 0x000f620008000800 */
[----:B------:R-:W-:Y:S01]  /*0160*/  UIADD3 UR6, UPT, UPT, UR5, 0x19000, URZ ;  /* 0x0001900005067890 */ /* 0x000fe2000fffe0ff */
[C---:B-1----:R-:W-:Y:S01]  /*0170*/  IMAD.SHL.U32 R2, R185.reuse, 0x10, RZ ;  /* 0x00000010b9027824 */ /* 0x042fe200078e00ff */
[----:B------:R-:W-:Y:S01]  /*0180*/  SHF.R.U32.HI R0, RZ, 0x1, R185 ;  /* 0x00000001ff007819 */ /* 0x000fe200000116b9 */
[----:B------:R-:W-:-:S03]  /*0190*/  IMAD.SHL.U32 R179, R185, 0x20, RZ ;  /* 0x00000020b9b37824 */ /* 0x000fc600078e00ff */
[----:B------:R-:W1:Y:S01]  /*01a0*/  S2UR UR20, SR_CTAID.Z ;  /* 0x00000000001479c3 */ /* 0x000e620000002700 */
[C---:B------:R-:W-:Y:S01]  /*01b0*/  IMAD.SHL.U32 R7, R185.reuse, 0x2, RZ ;  /* 0x00000002b9077824 */ /* 0x040fe200078e00ff */
[----:B------:R-:W-:Y:S01]  /*01c0*/  LOP3.LUT R4, R2, 0x1c0, RZ, 0xc0, !PT ;  /* 0x000001c002047812 */ /* 0x000fe200078ec0ff */
[----:B------:R-:W-:Y:S01]  /*01d0*/  IMAD.SHL.U32 R176, R185, 0x40, RZ ;  /* 0x00000040b9b07824 */ /* 0x000fe200078e00ff */
[----:B------:R-:W-:Y:S02]  /*01e0*/  LOP3.LUT R186, R179, 0x7400, RZ, 0xc0, !PT ;  /* 0x00007400b3ba7812 */ /* 0x000fe400078ec0ff */
[--C-:B------:R-:W-:Y:S01]  /*01f0*/  LOP3.LUT R3, R4, 0x38, R7.reuse, 0xf8, !PT ;  /* 0x0000003804037812 */ /* 0x100fe200078ef807 */
[----:B------:R-:W-:Y:S01]  /*0200*/  IMAD.SHL.U32 R4, R185, 0x4, RZ ;  /* 0x00000004b9047824 */ /* 0x000fe200078e00ff */
[----:B------:R-:W-:Y:S01]  /*0210*/  LOP3.LUT R186, R186, 0x6, R7, 0xf8, !PT ;  /* 0x00000006baba7812 */ /* 0x000fe200078ef807 */
[----:B------:R-:W1:Y:S01]  /*0220*/  LDC.U8 R183, c[0x0][0x532] ;  /* 0x00014c80ffb77b82 */ /* 0x000e620000000000 */
[----:B------:R-:W-:-:S02]  /*0230*/  LOP3.LUT R3, R3, 0x20, R0, 0x78, !PT ;  /* 0x0000002003037812 */ /* 0x000fc400078e7800 */
[----:B------:R-:W-:Y:S02]  /*0240*/  LOP3.LUT R177, R179, 0x20, RZ, 0xc0, !PT ;  /* 0x00000020b3b17812 */ /* 0x000fe400078ec0ff */
[----:B------:R-:W-:Y:S02]  /*0250*/  LOP3.LUT R4, R4, 0x18, RZ, 0xc0, !PT ;  /* 0x0000001804047812 */ /* 0x000fe400078ec0ff */
[----:B------:R-:W-:Y:S01]  /*0260*/  LOP3.LUT R186, R186, R3, RZ, 0xfc, !PT ;  /* 0x00000003baba7212 */ /* 0x000fe200078efcff */
[----:B------:R-:W-:Y:S01]  /*0270*/  IMAD.SHL.U32 R3, R185, 0x8, RZ ;  /* 0x00000008b9037824 */ /* 0x000fe200078e00ff */
[----:B------:R-:W-:Y:S02]  /*0280*/  LOP3.LUT R5, R179, 0x120, RZ, 0xc0, !PT ;  /* 0x00000120b3057812 */ /* 0x000fe400078ec0ff */
[----:B------:R-:W-:Y:S02]  /*0290*/  LOP3.LUT R177, R177, 0x3c00, R2, 0xf8, !PT ;  /* 0x00003c00b1b17812 */ /* 0x000fe400078ef802 */
[----:B------:R-:W-:-:S02]  /*02a0*/  LOP3.LUT R10, R2, 0x600, RZ, 0xc0, !PT ;  /* 0x00000600020a7812 */ /* 0x000fc400078ec0ff */
[----:B------:R-:W-:Y:S02]  /*02b0*/  LOP3.LUT R14, R176, 0x1c0, RZ, 0xc0, !PT ;  /* 0x000001c0b00e7812 */ /* 0x000fe400078ec0ff */
[----:B------:R-:W-:Y:S02]  /*02c0*/  LOP3.LUT R6, R4, 0xc0, R179, 0xf8, !PT ;  /* 0x000000c004067812 */ /* 0x000fe400078ef8b3 */
[--C-:B------:R-:W-:Y:S02]  /*02d0*/  LOP3.LUT R8, R5, 0x200, R2.reuse, 0xf8, !PT ;  /* 0x0000020005087812 */ /* 0x100fe400078ef802 */
[----:B------:R-:W-:Y:S02]  /*02e0*/  LOP3.LUT R177, R177, 0x100, R2, 0xf8, !PT ;  /* 0x00000100b1b17812 */ /* 0x000fe400078ef802 */
[----:B------:R-:W-:Y:S02]  /*02f0*/  LOP3.LUT R10, R10, 0x6, R7, 0xf8, !PT ;  /* 0x000000060a0a7812 */ /* 0x000fe400078ef807 */
[----:B------:R-:W-:-:S02]  /*0300*/  SHF.R.U32.HI R2, RZ, 0x4, R185 ;  /* 0x00000004ff027819 */ /* 0x000fc400000116b9 */
[----:B------:R-:W-:Y:S02]  /*0310*/  LOP3.LUT R12, R3, 0xc0, RZ, 0xc0, !PT ;  /* 0x000000c0030c7812 */ /* 0x000fe400078ec0ff */
[----:B------:R-:W-:Y:S02]  /*0320*/  LOP3.LUT R16, R176, 0x200, RZ, 0xc0, !PT ;  /* 0x00000200b0107812 */ /* 0x000fe400078ec0ff */
[----:B------:R-:W-:Y:S02]  /*0330*/  LOP3.LUT R9, R14, 0x38, R3, 0xf8, !PT ;  /* 0x000000380e097812 */ /* 0x000fe400078ef803 */
[----:B------:R-:W-:Y:S02]  /*0340*/  LOP3.LUT R181, R6, 0x8, R0, 0x78, !PT ;  /* 0x0000000806b57812 */ /* 0x000fe400078e7800 */
[----:B------:R-:W-:Y:S02]  /*0350*/  LOP3.LUT R2, R2, 0x8, RZ, 0xc0, !PT ;  /* 0x0000000802027812 */ /* 0x000fe400078ec0ff */
[----:B------:R-:W-:-:S02]  /*0360*/  LOP3.LUT R5, R12, 0x18, R185, 0xf8, !PT ;  /* 0x000000180c057812 */ /* 0x000fc400078ef8b9 */
[----:B------:R-:W-:Y:S02]  /*0370*/  LOP3.LUT R6, R6, 0x8, R185, 0x78, !PT ;  /* 0x0000000806067812 */ /* 0x000fe400078e78b9 */
[----:B------:R-:W-:Y:S02]  /*0380*/  LOP3.LUT R189, R10, 0x20, R3, 0xf8, !PT ;  /* 0x000000200abd7812 */ /* 0x000fe400078ef803 */
[----:B------:R-:W-:Y:S02]  /*0390*/  LOP3.LUT R7, R16, 0xc00, R179, 0xf8, !PT ;  /* 0x00000c0010077812 */ /* 0x000fe400078ef8b3 */
[----:B------:R-:W-:Y:S02]  /*03a0*/  LOP3.LUT R178, R9, 0x8, R0, 0x78, !PT ;  /* 0x0000000809b27812 */ /* 0x000fe400078e7800 */
[----:B------:R-:W-:Y:S02]  /*03b0*/  LOP3.LUT R181, R8, R181, RZ, 0xfc, !PT ;  /* 0x000000b508b57212 */ /* 0x000fe400078efcff */
[----:B------:R-:W-:-:S02]  /*03c0*/  LOP3.LUT R8, R0, 0x30, RZ, 0xc0, !PT ;  /* 0x0000003000087812 */ /* 0x000fc400078ec0ff */
[----:B------:R-:W-:Y:S02]  /*03d0*/  LOP3.LUT R177, R177, R6, RZ, 0xfc, !PT ;  /* 0x00000006b1b17212 */ /* 0x000fe400078efcff */
[----:B------:R-:W-:Y:S02]  /*03e0*/  LOP3.LUT R189, R189, R5, R2, 0xf6, !PT ;  /* 0x00000005bdbd7212 */ /* 0x000fe400078ef602 */
[----:B------:R-:W-:Y:S02]  /*03f0*/  LOP3.LUT R178, R7, R178, RZ, 0xfc, !PT ;  /* 0x000000b207b27212 */ /* 0x000fe400078efcff */
[--C-:B------:R-:W-:Y:S02]  /*0400*/  LOP3.LUT R2, R2, 0x10, R185.reuse, 0xf8, !PT ;  /* 0x0000001002027812 */ /* 0x100fe400078ef8b9 */
[----:B------:R-:W-:Y:S02]  /*0410*/  LOP3.LUT R6, R3, 0xd8, RZ, 0xc0, !PT ;  /* 0x000000d803067812 */ /* 0x000fe400078ec0ff */
[----:B------:R-:W-:Y:S01]  /*0420*/  LOP3.LUT R7, R8, 0x8, R185, 0xf8, !PT ;  /* 0x0000000808077812 */ /* 0x000fe200078ef8b9 */
[----:B-----5:R-:W-:Y:S01]  /*0430*/  IMAD.U32 R8, RZ, RZ, UR4 ;  /* 0x00000004ff087e24 */ /* 0x020fe2000f8e00ff */
[----:B------:R-:W-:Y:S01]  /*0440*/  LOP3.LUT R5, R2, 0xc0, R179, 0xf8, !PT ;  /* 0x000000c002057812 */ /* 0x000fe200078ef8b3 */
[----:B------:R-:W-:Y:S01]  /*0450*/  UIADD3 UR4, UPT, UPT, UR5, 0x9000, URZ ;  /* 0x0000900005047890 */ /* 0x000fe2000fffe0ff */
[----:B------:R-:W-:-:S02]  /*0460*/  LOP3.LUT R6, R6, 0x18, R185, 0x78, !PT ;  /* 0x0000001806067812 */ /* 0x000fc400078e78b9 */
[----:B------:R-:W-:Y:S02]  /*0470*/  LOP3.LUT R2, R7, 0x1c0, R176, 0xf8, !PT ;  /* 0x000001c007027812 */ /* 0x000fe400078ef8b0 */
[----:B------:R-:W-:Y:S02]  /*0480*/  R2P PR, R185, 0xe ;  /* 0x0000000eb9007804 */ /* 0x000fe40000000000 */
[--C-:B------:R-:W-:Y:S02]  /*0490*/  LOP3.LUT R187, R6, 0x1f20, R3.reuse, 0xf8, !PT ;  /* 0x00001f2006bb7812 */ /* 0x100fe400078ef803 */
[----:B------:R-:W-:Y:S02]  /*04a0*/  LOP3.LUT R3, R2, 0x38, R3, 0x78, !PT ;  /* 0x0000003802037812 */ /* 0x000fe400078e7803 */
[----:B------:R-:W-:Y:S02]  /*04b0*/  LOP3.LUT R176, R176, 0x400, RZ, 0xc0, !PT ;  /* 0x00000400b0b07812 */ /* 0x000fe400078ec0ff */
[----:B------:R-:W-:-:S02]  /*04c0*/  LEA R178, R178, UR5, 0x1 ;  /* 0x00000005b2b27c11 */ /* 0x000fc4000f8e08ff */
[----:B------:R-:W-:Y:S01]  /*04d0*/  LOP3.LUT R4, R5, R4, RZ, 0x3c, !PT ;  /* 0x0000000405047212 */ /* 0x000fe200078e3cff */
[----:B------:R-:W-:Y:S01]  /*04e0*/  IMAD R176, R3, 0x2, R176 ;  /* 0x0000000203b07824 */ /* 0x000fe200078e02b0 */
[----:B------:R-:W-:Y:S01]  /*04f0*/  LEA R186, R186, UR6, 0x1 ;  /* 0x00000006baba7c11 */ /* 0x000fe2000f8e08ff */
[----:B------:R-:W-:Y:S01]  /*0500*/  IMAD.MOV.U32 R3, RZ, RZ, 0x20 ;  /* 0x00000020ff037424 */ /* 0x000fe200078e00ff */
[----:B------:R-:W-:Y:S01]  /*0510*/  SEL R172, R172, 0xfffffff0, !P2 ;  /* 0xfffffff0acac7807 */ /* 0x000fe20005000000 */
[----:B------:R-:W-:Y:S01]  /*0520*/  VIADD R2, R178, 0x15000 ;  /* 0x00015000b2027836 */ /* 0x000fe20000000000 */
[----:B------:R-:W-:Y:S01]  /*0530*/  LOP3.LUT R179, R4, 0x120, R179, 0xf8, !PT ;  /* 0x0000012004b37812 */ /* 0x000fe200078ef8b3 */
[----:B------:R-:W-:Y:S01]  /*0540*/  VIADD R174, R178, 0x15040 ;  /* 0x00015040b2ae7836 */ /* 0x000fe20000000000 */
[----:B------:R-:W-:Y:S01]  /*0550*/  SEL R3, R3, 0xffffffe0, !P1 ;  /* 0xffffffe003037807 */ /* 0x000fe20004800000 */
[----:B------:R-:W-:Y:S01]  /*0560*/  @P2 VIADD R174, R2, 0xffffffc0 ;  /* 0xffffffc002ae2836 */ /* 0x000fe20000000000 */
[----:B------:R-:W-:Y:S01]  /*0570*/  SHF.R.U32.HI R185, RZ, 0x2, R185 ;  /* 0x00000002ffb97819 */ /* 0x000fe200000116b9 */
[----:B------:R-:W-:Y:S01]  /*0580*/  VIADD R188, R186, 0x20 ;  /* 0x00000020babc7836 */ /* 0x000fe20000000000 */
[----:B------:R-:W-:Y:S01]  /*0590*/  LOP3.LUT R184, R0, 0x10, RZ, 0xc0, !PT ;  /* 0x0000001000b87812 */ /* 0x000fe200078ec0ff */
[----:B------:R-:W-:Y:S01]  /*05a0*/  IMAD.SHL.U32 R172, R172, 0x2, RZ ;  /* 0x00000002acac7824 */ /* 0x000fe200078e00ff */
[----:B------:R-:W-:Y:S01]  /*05b0*/  LEA R187, R187, UR5, 0x1 ;  /* 0x00000005bbbb7c11 */ /* 0x000fe2000f8e08ff */
[----:B------:R-:W-:Y:S01]  /*05c0*/  IMAD.IADD R2, R3, 0x1, R178 ;  /* 0x0000000103027824 */ /* 0x000fe200078e02b2 */
[----:B------:R-:W-:Y:S01]  /*05d0*/  LOP3.LUT R184, R184, 0x7, R185, 0xf8, !PT ;  /* 0x00000007b8b87812 */ /* 0x000fe200078ef8b9 */
[----:B------:R-:W-:Y:S01]  /*05e0*/  @P3 VIADD R188, R186, 0xffffffe0 ;  /* 0xffffffe0babc3836 */ /* 0x000fe20000000000 */
[----:B------:R-:W-:Y:S01]  /*05f0*/  LEA R181, R181, UR5, 0x1 ;  /* 0x00000005b5b57c11 */ /* 0x000fe2000f8e08ff */
[----:B------:R-:W-:Y:S01]  /*0600*/  IMAD.IADD R0, R3, 0x1, R174 ;  /* 0x0000000103007824 */ /* 0x000fe200078e02ae */
[----:B------:R-:W-:-:S02]  /*0610*/  LEA R189, R189, UR4, 0x1 ;  /* 0x00000004bdbd7c11 */ /* 0x000fc4000f8e08ff */
[----:B------:R-:W-:Y:S02]  /*0620*/  LEA R177, R177, UR4, 0x1 ;  /* 0x00000004b1b17c11 */ /* 0x000fe4000f8e08ff */
[----:B-1234-:R-:W-:-:S07]  /*0630*/  LEA R179, R179, UR5, 0x1 ;  /* 0x00000005b3b37c11 */ /* 0x01efce000f8e08ff */
.L_x_1065:
[----:B-1----:R-:W1:Y:S01]  /*0640*/  LDCU.64 UR6, c[0x0][0x478] ;  /* 0x00008f00ff0677ac */ /* 0x002e620008000a00 */
[----:B------:R-:W2:Y:S01]  /*0650*/  S2UR UR32, SR_CTAID.Y ;  /* 0x00000000002079c3 */ /* 0x000ea20000002600 */
[----:B------:R-:W3:Y:S01]  /*0660*/  S2R R4, SR_CTAID.Y ;  /* 0x0000000000047919 */ /* 0x000ee20000002600 */
[----:B----4-:R-:W4:Y:S01]  /*0670*/  LDCU.64 UR8, c[0x0][0x470] ;  /* 0x00008e00ff0877ac */ /* 0x010f220008000a00 */
[----:B------:R-:W3:Y:S05]  /*0680*/  LDCU.64 UR10, c[0x0][0x460] ;  /* 0x00008c00ff0a77ac */ /* 0x000eea0008000a00 */
[----:B------:R-:W3:Y:S08]  /*0690*/  LDC.64 R6, c[0x0][0x468] ;  /* 0x00011a00ff067b82 */ /* 0x000ef00000000a00 */
[----:B------:R-:W3:Y:S01]  /*06a0*/  LDC.64 R12, c[0x0][0x460] ;  /* 0x00011800ff0c7b82 */ /* 0x000ee20000000a00 */
[----:B-1----:R-:W-:Y:S01]  /*06b0*/  ISETP.NE.U32.AND P0, PT, RZ, UR6, PT ;  /* 0x00000006ff007c0c */ /* 0x002fe2000bf05070 */
[----:B----4-:R-:W-:-:S03]  /*06c0*/  UISETP.NE.U32.AND UP2, UPT, UR8, URZ, UPT ;  /* 0x000000ff0800728c */ /* 0x010fc6000bf45070 */
[----:B------:R-:W-:Y:S01]  /*06d0*/  ISETP.NE.AND.EX P0, PT, RZ, UR7, PT, P0 ;  /* 0x00000007ff007c0c */ /* 0x000fe2000bf05300 */
[----:B--2---:R-:W-:Y:S02]  /*06e0*/  USHF.L.U32 UR12, UR32, 0x2, URZ ;  /* 0x00000002200c7899 */ /* 0x004fe400080006ff */
[----:B------:R-:W-:Y:S02]  /*06f0*/  UISETP.NE.AND.EX UP2, UPT, UR9, URZ, UPT, UP2 ;  /* 0x000000ff0900728c */ /* 0x000fe4000bf45320 */
[----:B------:R-:W-:-:S04]  /*0700*/  USHF.R.U32.HI UR4, URZ, 0x1e, UR32 ;  /* 0x0000001eff047899 */ /* 0x000fc80008011620 */
[----:B------:R-:W-:-:S04]  /*0710*/  PLOP3.LUT P1, PT, PT, PT, UP2, 0x80, 0x8 ;  /* 0x000000000008781c */ /* 0x000fc80003f2f028 */
[----:B------:R-:W-:Y:S01]  /*0720*/  VOTEU.ANY UP1, P0 ;  /* 0x0000000000ff7886 */ /* 0x000fe20000020100 */
[----:B------:R-:W-:Y:S01]  /*0730*/  PLOP3.LUT P0, PT, PT, PT, UP1, 0x80, 0x8 ;  /* 0x000000000008781c */ /* 0x000fe20003f0f018 */
[----:B------:R-:W-:-:S04]  /*0740*/  @UP2 UIADD3 UR8, UP0, UPT, UR12, UR8, URZ ;  /* 0x000000080c082290 */ /* 0x000fc8000ff1e0ff */
[----:B------:R-:W-:Y:S02]  /*0750*/  @UP2 UIADD3.X UR9, UPT, UPT, UR4, UR9, URZ, UP0, !UPT ;  /* 0x0000000904092290 */ /* 0x000fe400087fe4ff */
[----:B------:R-:W-:Y:S01]  /*0760*/  @UP1 UIADD3 UR6, UP0, UPT, UR12, UR6, URZ ;  /* 0x000000060c061290 */ /* 0x000fe2000ff1e0ff */
[----:B------:R-:W-:Y:S01]  /*0770*/  IMAD.U32 R10, RZ, RZ, UR8 ;  /* 0x00000008ff0a7e24 */ /* 0x000fe2000f8e00ff */
[----:B---3--:R-:W-:Y:S02]  /*0780*/  UISETP.NE.U32.AND UP2, UPT, UR10, URZ, UPT ;  /* 0x000000ff0a00728c */ /* 0x008fe4000bf45070 */
[----:B------:R-:W-:Y:S01]  /*0790*/  @UP1 UIADD3.X UR7, UPT, UPT, UR4, UR7, URZ, UP0, !UPT ;  /* 0x0000000704071290 */ /* 0x000fe200087fe4ff */
[----:B------:R-:W-:Y:S01]  /*07a0*/  IMAD.U32 R11, RZ, RZ, UR9 ;  /* 0x00000009ff0b7e24 */ /* 0x000fe2000f8e00ff */
[----:B------:R-:W-:Y:S01]  /*07b0*/  UISETP.NE.U32.AND UP0, UPT, UR10, URZ, UPT ;  /* 0x000000ff0a00728c */ /* 0x000fe2000bf05070 */
[----:B------:R-:W-:Y:S01]  /*07c0*/  ISETP.NE.AND P5, PT, R183, RZ, PT ;  /* 0x000000ffb700720c */ /* 0x000fe20003fa5270 */
[----:B------:R-:W-:Y:S01]  /*07d0*/  UISETP.NE.AND.EX UP2, UPT, UR11, URZ, UPT, UP2 ;  /* 0x000000ff0b00728c */ /* 0x000fe2000bf45320 */
[----:B------:R-:W-:Y:S01]  /*07e0*/  ISETP.EQ.U32.AND P6, PT, R6, RZ, PT ;  /* 0x000000ff0600720c */ /* 0x000fe20003fc2070 */
[----:B------:R-:W-:Y:S01]  /*07f0*/  UISETP.NE.AND.EX UP0, UPT, UR11, URZ, UPT, UP0 ;  /* 0x000000ff0b00728c */ /* 0x000fe2000bf05300 */
[----:B------:R1:W2:Y:S01]  /*0800*/  @P1 LDG.E R11, desc[UR30][R10.64] ;  /* 0x0000001e0a0b1981 */ /* 0x0002a2000c1e1900 */
[----:B------:R-:W-:Y:S01]  /*0810*/  IMAD.U32 R18, RZ, RZ, UR6 ;  /* 0x00000006ff127e24 */ /* 0x000fe2000f8e00ff */
[----:B------:R-:W-:Y:S01]  /*0820*/  ISETP.EQ.OR.EX P6, PT, R7, RZ, !P5, P6 ;  /* 0x000000ff0700720c */ /* 0x000fe20006fc2760 */
[----:B------:R-:W-:Y:S01]  /*0830*/  IMAD.U32 R19, RZ, RZ, UR7 ;  /* 0x00000007ff137e24 */ /* 0x000fe2000f8e00ff */
[----:B------:R-:W-:-:S02]  /*0840*/  PLOP3.LUT P3, PT, PT, PT, UP2, 0x80, 0x8 ;  /* 0x000000000008781c */ /* 0x000fc40003f6f028 */
[----:B------:R-:W-:Y:S02]  /*0850*/  PLOP3.LUT P2, PT, PT, PT, UP0, 0x80, 0x8 ;  /* 0x000000000008781c */ /* 0x000fe40003f4f008 */
[----:B------:R-:W-:Y:S01]  /*0860*/  IADD3 R14, P4, PT, R6, UR12, RZ ;  /* 0x0000000c060e7c10 */ /* 0x000fe2000ff9e0ff */
[----:B------:R-:W3:Y:S01]  /*0870*/  @P0 LDG.E R3, desc[UR30][R18.64] ;  /* 0x0000001e12030981 */ /* 0x000ee2000c1e1900 */
[----:B------:R-:W-:Y:S02]  /*0880*/  IMAD.MOV.U32 R203, RZ, RZ, -0x1 ;  /* 0xffffffffffcb7424 */ /* 0x000fe400078e00ff */
[----:B------:R-:W-:Y:S01]  /*0890*/  IMAD.WIDE.U32 R16, R4, 0x4, R12 ;  /* 0x0000000404107825 */ /* 0x000fe200078e000c */
[----:B------:R-:W-:Y:S01]  /*08a0*/  IADD3.X R15, PT, PT, R7, UR4, RZ, P4, !PT ;  /* 0x00000004070f7c10 */ /* 0x000fe2000a7fe4ff */
[----:B------:R-:W4:Y:S03]  /*08b0*/  @!P0 LDC.64 R4, c[0x0][0x488] ;  /* 0x00012200ff048b82 */ /* 0x000f260000000a00 */
[----:B-----5:R2:W5:Y:S04]  /*08c0*/  @P3 LDG.E R12, desc[UR30][R16.64] ;  /* 0x0000001e100c3981 */ /* 0x020568000c1e1900 */
[----:B------:R2:W5:Y:S04]  /*08d0*/  @P2 LDG.E R9, desc[UR30][R16.64+0x4] ;  /* 0x0000041e10092981 */ /* 0x000568000c1e1900 */
[----:B------:R2:W5:Y:S01]  /*08e0*/  @!P6 LDG.E R203, desc[UR30][R14.64] ;  /* 0x0000001e0ecbe981 */ /* 0x000562000c1e1900 */
[----:B-1----:R-:W1:Y:S01]  /*08f0*/  @!P0 LDC R10, c[0x0][0x43c] ;  /* 0x00010f00ff0a8b82 */ /* 0x002e620000000800 */
[----:B------:R-:W-:-:S04]  /*0900*/  ISETP.NE.U32.AND P4, PT, R6, RZ, PT ;  /* 0x000000ff0600720c */ /* 0x000fc80003f85070 */
[----:B------:R-:W-:Y:S01]  /*0910*/  ISETP.NE.AND.EX P4, PT, R7, RZ, PT, P4 ;  /* 0x000000ff0700720c */ /* 0x000fe20003f85340 */
[----:B------:R-:W-:Y:S01]  /*0920*/  UMOV UR34, URZ ;  /* 0x000000ff00227c82 */ /* 0x000fe20008000000 */
[----:B------:R-:W1:Y:S01]  /*0930*/  @!UP0 LDCU UR35, c[0x0][0x434] ;  /* 0x00008680ff2387ac */ /* 0x000e620008000800 */
[----:B--2---:R-:W-:Y:S02]  /*0940*/  @P1 R2UR UR34, R11 ;  /* 0x000000000b2212ca */ /* 0x004fe400000e0000 */
[----:B----4-:R-:W-:-:S04]  /*0950*/  @!P0 ISETP.NE.U32.AND P1, PT, R4, RZ, PT ;  /* 0x000000ff0400820c */ /* 0x010fc80003f25070 */
[----:B------:R-:W-:Y:S02]  /*0960*/  @!P0 ISETP.NE.AND.EX P1, PT, R5, RZ, PT, P1 ;  /* 0x000000ff0500820c */ /* 0x000fe40003f25310 */
[----:B---3--:R-:W-:Y:S02]  /*0970*/  @P0 R2UR UR33, R3 ;  /* 0x00000000032102ca */ /* 0x008fe400000e0000 */
[----:B-1----:R-:W-:Y:S01]  /*0980*/  @!P0 SEL R3, R10, RZ, P1 ;  /* 0x000000ff0a038207 */ /* 0x002fe20000800000 */
[----:B------:R-:W-:-:S12]  /*0990*/  @!P4 BRA `(.L_x_1028) ;  /* 0x00000000000cc947 */ /* 0x000fd80003800000 */
[----:B------:R-:W2:Y:S02]  /*09a0*/  @P5 LDG.E R8, desc[UR30][R14.64+0x4] ;  /* 0x0000041e0e085981 */ /* 0x000ea4000c1e1900 */
[----:B--2--5:R-:W-:-:S06]  /*09b0*/  @P5 IADD3 R8, PT, PT, R8, -R203, RZ ;  /* 0x800000cb08085210 */ /* 0x024fcc0007ffe0ff */
[----:B------:R1:W5:Y:S02]  /*09c0*/  @!P5 LDG.E R8, desc[UR30][R14.64] ;  /* 0x0000001e0e08d981 */ /* 0x000364000c1e1900 */
.L_x_1028:
[----:B-----5:R-:W-:Y:S01]  /*09d0*/  @!P0 IADD3 R3, PT, PT, R3, -UR34, R8 ;  /* 0x8000002203038c10 */ /* 0x020fe2000fffe008 */
[----:B------:R-:W-:Y:S01]  /*09e0*/  UMOV UR10, 0xffffffff ;  /* 0xffffffff000a7882 */ /* 0x000fe20000000000 */
[----:B------:R-:W-:Y:S01]  /*09f0*/  @P3 R2UR UR10, R12 ;  /* 0x000000000c0a32ca */ /* 0x000fe200000e0000 */
[----:B------:R-:W-:Y:S01]  /*0a00*/  @UP1 UIADD3 UR33, UPT, UPT, UR33, -UR34, URZ ;  /* 0x8000002221211290 */ /* 0x000fe2000fffe0ff */
[----:B------:R-:W-:Y:S01]  /*0a10*/  @!P0 R2UR UR4, R3 ;  /* 0x00000000030482ca */ /* 0x000fe200000e0000 */
[----:B------:R-:W-:Y:S01]  /*0a20*/  USHF.L.U32 UR27, UR25, 0x7, URZ ;  /* 0x00000007191b7899 */ /* 0x000fe200080006ff */
[----:B------:R-:W-:-:S11]  /*0a30*/  @P2 R2UR UR6, R9 ;  /* 0x00000000090622ca */ /* 0x000fd600000e0000 */
[----:B------:R-:W-:Y:S02]  /*0a40*/  @!UP1 UMOV UR33, UR4 ;  /* 0x0000000400219c82 */ /* 0x000fe40008000000 */
[----:B------:R-:W-:Y:S02]  /*0a50*/  @UP0 UIADD3 UR35, UPT, UPT, UR6, -UR10, URZ ;  /* 0x8000000a06230290 */ /* 0x000fe4000fffe0ff */
[----:B------:R-:W-:-:S09]  /*0a60*/  UISETP.GT.AND UP0, UPT, UR33, UR27, UPT ;  /* 0x0000001b2100728c */ /* 0x000fd2000bf04270 */
[----:B------:R-:W-:Y:S05]  /*0a70*/  BRA.U !UP0, `(.L_x_1029) ;  /* 0x0000007908507547 */ /* 0x000fea000b800000 */
[----:B------:R-:W-:Y:S01]  /*0a80*/  UISETP.NE.AND UP0, UPT, UR10, -0x1, UPT ;  /* 0xffffffff0a00788c */ /* 0x000fe2000bf05270 */
[----:B------:R-:W-:Y:S01]  /*0a90*/  ISETP.NE.AND P3, PT, R203, -0x1, PT ;  /* 0xffffffffcb00780c */ /* 0x000fe20003f65270 */
[----:B------:R-:W-:-:S04]  /*0aa0*/  UIADD3 UR4, UPT, UPT, UR35, 0x3f, URZ ;  /* 0x0000003f23047890 */ /* 0x000fc8000fffe0ff */
[----:B------:R-:W-:-:S04]  /*0ab0*/  USHF.R.S32.HI UR26, URZ, 0x1f, UR4 ;  /* 0x0000001fff1a7899 */ /* 0x000fc80008011404 */
[----:B------:R-:W-:Y:S01]  /*0ac0*/  ULEA.HI UR26, UR26, UR4, URZ, 0x6 ;  /* 0x000000041a1a7291 */ /* 0x000fe2000f8f30ff */
[----:B------:R-:W2:Y:S01]  /*0ad0*/  @!UP0 LDCU.64 UR8, c[0x0][0x398] ;  /* 0x00007300ff0887ac */ /* 0x000ea20008000a00 */
[----:B------:R-:W3:Y:S02]  /*0ae0*/  @UP0 LDCU.64 UR6, c[0x0][0x3b0] ;  /* 0x00007600ff0607ac */ /* 0x000ee40008000a00 */
[----:B------:R-:W-:-:S04]  /*0af0*/  USHF.R.S32.HI UR26, URZ, 0x6, UR26 ;  /* 0x00000006ff1a7899 */ /* 0x000fc8000801141a */
[----:B------:R-:W-:-:S04]  /*0b00*/  ULEA UR19, UR26, 0xffffffc0, 0x6 ;  /* 0xffffffc01a137891 */ /* 0x000fc8000f8e30ff */
[----:B------:R-:W-:Y:S02]  /*0b10*/  USHF.R.S32.HI UR18, URZ, 0x1f, UR19 ;  /* 0x0000001fff127899 */ /* 0x000fe40008011413 */
[----:B--2---:R-:W-:Y:S02]  /*0b20*/  @!UP0 UIMAD.WIDE.U32 UR42, UR32, UR8, URZ ;  /* 0x00000008202a82a5 */ /* 0x004fe4000f8e00ff */
[----:B---3--:R-:W-:Y:S02]  /*0b30*/  @UP0 UIMAD.WIDE.U32 UR12, UR10, UR6, URZ ;  /* 0x000000060a0c02a5 */ /* 0x008fe4000f8e00ff */
[----:B------:R-:W-:Y:S02]  /*0b40*/  @!UP0 UIMAD UR40, UR32, UR9, UR43 ;  /* 0x00000009202882a4 */ /* 0x000fe4000f8e022b */
[----:B------:R-:W-:-:S03]  /*0b50*/  @UP0 UIMAD UR40, UR10, UR7, UR13 ;  /* 0x000000070a2802a4 */ /* 0x000fc6000f8e020d */
[----:B------:R-:W-:Y:S01]  /*0b60*/  @UP0 UMOV UR42, UR12 ;  /* 0x0000000c002a0c82 */ /* 0x000fe20008000000 */
[----:B------:R-:W-:Y:S08]  /*0b70*/  @P3 BRA `(.L_x_1030) ;  /* 0x0000000000343947 */ /* 0x000ff00003800000 */
        /* <DEDUP_REMOVED lines=8> */
[----:B------:R-:W-:Y:S02]  /*0c00*/  UIMAD UR7, UR32, UR7, UR9 ;  /* 0x00000007200772a4 */ /* 0x000fe4000f8e0209 */
[----:B------:R-:W-:Y:S02]  /*0c10*/  MOV R10, UR8 ;  /* 0x00000008000a7c02 */ /* 0x000fe40008000f00 */
[----:B------:R-:W-:Y:S02]  /*0c20*/  MOV R11, UR9 ;  /* 0x00000009000b7c02 */ /* 0x000fe40008000f00 */
[----:B------:R-:W-:Y:S01]  /*0c30*/  MOV R8, UR7 ;  /* 0x0000000700087c02 */ /* 0x000fe20008000f00 */
[----:B------:R-:W-:Y:S06]  /*0c40*/  BRA `(.L_x_1031) ;  /* 0x0000000000147947 */ /* 0x000fec0003800000 */
.L_x_1030:
[----:B------:R-:W2:Y:S01]  /*0c50*/  LDCU.64 UR14, c[0x0][0x3b8] ;  /* 0x00007700ff0e77ac */ /* 0x000ea20008000a00 */
[----:B------:R-:W-:-:S05]  /*0c60*/  IADD3 R10, PT, PT, R203, UR34, RZ ;  /* 0x00000022cb0a7c10 */ /* 0x000fca000fffe0ff */
[C---:B--2---:R-:W-:Y:S02]  /*0c70*/  IMAD R8, R10.reuse, UR15, RZ ;  /* 0x0000000f0a087c24 */ /* 0x044fe4000f8e02ff */
[----:B------:R-:W-:-:S05]  /*0c80*/  IMAD.WIDE.U32 R10, R10, UR14, RZ ;  /* 0x0000000e0a0a7c25 */ /* 0x000fca000f8e00ff */
[----:B------:R-:W-:Y:S02]  /*0c90*/  IADD3 R8, PT, PT, R11, R8, RZ ;  /* 0x000000080b087210 */ /* 0x000fe40007ffe0ff */
.L_x_1031:
[----:B------:R-:W2:Y:S01]  /*0ca0*/  LDC R3, c[0x0][0x3e8] ;  /* 0x0000fa00ff037b82 */ /* 0x000ea20000000800 */
[----:B------:R-:W3:Y:S01]  /*0cb0*/  S2R R4, SR_CTAID.Z ;  /* 0x0000000000047919 */ /* 0x000ee20000002700 */
[----:B------:R-:W-:Y:S01]  /*0cc0*/  USHF.R.S32.HI UR4, URZ, 0x1f, UR27 ;  /* 0x0000001fff047899 */ /* 0x000fe2000801141b */
[----:B--2---:R-:W-:-:S04]  /*0cd0*/  IABS R6, R3 ;  /* 0x0000000300067213 */ /* 0x004fc80000000000 */
[----:B------:R-:W2:Y:S01]  /*0ce0*/  I2F.RP R7, R6 ;  /* 0x0000000600077306 */ /* 0x000ea20000209400 */
[----:B---3--:R-:W-:-:S07]  /*0cf0*/  IABS R4, R4 ;  /* 0x0000000400047213 */ /* 0x008fce0000000000 */
[----:B--2---:R-:W2:Y:S02]  /*0d00*/  MUFU.RCP R12, R7 ;  /* 0x00000007000c7308 */ /* 0x004ea40000001000 */
[----:B--2---:R-:W-:-:S06]  /*0d10*/  VIADD R12, R12, 0xffffffe ;  /* 0x0ffffffe0c0c7836 */ /* 0x004fcc0000000000 */
[----:B------:R-:W2:Y:S02]  /*0d20*/  F2I.FTZ.U32.TRUNC.NTZ R13, R12 ;  /* 0x0000000c000d7305 */ /* 0x000ea4000021f000 */
[----:B--2---:R-:W-:Y:S01]  /*0d30*/  IMAD.MOV R5, RZ, RZ, -R13 ;  /* 0x000000ffff057224 */ /* 0x004fe200078e0a0d */
        /* <DEDUP_REMOVED lines=17> */
[----:B------:R-:W-:Y:S06]  /*0e50*/  @P3 BRA `(.L_x_1032) ;  /* 0x0000000000383947 */ /* 0x000fec0003800000 */
        /* <DEDUP_REMOVED lines=9> */
[----:B------:R-:W-:Y:S02]  /*0ef0*/  UIMAD UR7, UR32, UR7, UR9 ;  /* 0x00000007200772a4 */ /* 0x000fe4000f8e0209 */
[----:B------:R-:W-:Y:S02]  /*0f00*/  MOV R12, UR8 ;  /* 0x00000008000c7c02 */ /* 0x000fe40008000f00 */
[----:B------:R-:W-:Y:S02]  /*0f10*/  MOV R13, UR9 ;  /* 0x00000009000d7c02 */ /* 0x000fe40008000f00 */
[----:B------:R-:W-:Y:S01]  /*0f20*/  MOV R9, UR7 ;  /* 0x0000000700097c02 */ /* 0x000fe20008000f00 */
[----:B------:R-:W-:Y:S06]  /*0f30*/  BRA `(.L_x_1033) ;  /* 0x0000000000147947 */ /* 0x000fec0003800000 */
.L_x_1032:
[----:B------:R-:W2:Y:S01]  /*0f40*/  LDCU.64 UR12, c[0x0][0x3c0] ;  /* 0x00007800ff0c77ac */ /* 0x000ea20008000a00 */
[----:B------:R-:W-:-:S05]  /*0f50*/  IADD3 R12, PT, PT, R203, UR34, RZ ;  /* 0x00000022cb0c7c10 */ /* 0x000fca000fffe0ff */
[C---:B--2---:R-:W-:Y:S02]  /*0f60*/  IMAD R9, R12.reuse, UR13, RZ ;  /* 0x0000000d0c097c24 */ /* 0x044fe4000f8e02ff */
[----:B------:R-:W-:-:S05]  /*0f70*/  IMAD.WIDE.U32 R12, R12, UR12, RZ ;  /* 0x0000000c0c0c7c25 */ /* 0x000fca000f8e00ff */
[----:B------:R-:W-:Y:S02]  /*0f80*/  IADD3 R9, PT, PT, R13, R9, RZ ;  /* 0x000000090d097210 */ /* 0x000fe40007ffe0ff */
.L_x_1033:
[----:B------:R-:W2:Y:S01]  /*0f90*/  @!UP0 LDCU.64 UR8, c[0x0][0x588] ;  /* 0x0000b100ff0887ac */ /* 0x000ea20008000a00 */
[----:B------:R-:W3:Y:S01]  /*0fa0*/  @UP0 LDCU.64 UR6, c[0x0][0x590] ;  /* 0x0000b200ff0607ac */ /* 0x000ee20008000a00 */
[----:B------:R-:W4:Y:S01]  /*0fb0*/  LDCU UR36, c[0x0][0x3e0] ;  /* 0x00007c00ff2477ac */ /* 0x000f220008000800 */
[----:B------:R-:W4:Y:S01]  /*0fc0*/  LDCU UR38, c[0x0][0x44c] ;  /* 0x00008980ff2677ac */ /* 0x000f220008000800 */
[----:B--2---:R-:W-:-:S04]  /*0fd0*/  @!UP0 UIMAD.WIDE.U32 UR52, UR32, UR8, URZ ;  /* 0x00000008203482a5 */ /* 0x004fc8000f8e00ff */
[----:B------:R-:W-:Y:S02]  /*0fe0*/  @!UP0 UIMAD UR46, UR32, UR9, UR53 ;  /* 0x00000009202e82a4 */ /* 0x000fe4000f8e0235 */
[----:B---3--:R-:W-:-:S04]  /*0ff0*/  @UP0 UIMAD.WIDE.U32 UR8, UR10, UR6, URZ ;  /* 0x000000060a0802a5 */ /* 0x008fc8000f8e00ff */
[----:B------:R-:W-:Y:S02]  /*1000*/  @UP0 UIMAD UR46, UR10, UR7, UR9 ;  /* 0x000000070a2e02a4 */ /* 0x000fe4000f8e0209 */
[----:B----4-:R-:W-:Y:S01]  /*1010*/  UIMAD.WIDE UR16, UR36, UR38, URZ ;  /* 0x00000026241072a5 */ /* 0x010fe2000f8e02ff */
[----:B------:R-:W-:Y:S01]  /*1020*/  @UP0 UMOV UR52, UR8 ;  /* 0x0000000800340c82 */ /* 0x000fe20008000000 */
[----:B------:R-:W-:Y:S10]  /*1030*/  BRA.U UP0, `(.L_x_1034) ;  /* 0x0000000100407547 */ /* 0x000ff4000b800000 */
[----:B------:R-:W2:Y:S01]  /*1040*/  LDCU UR44, c[0x0][0x444] ;  /* 0x00008880ff2c77ac */ /* 0x000ea20008000800 */
[----:B------:R-:W-:Y:S02]  /*1050*/  USHF.R.S32.HI UR7, URZ, 0x1f, UR36 ;  /* 0x0000001fff077899 */ /* 0x000fe40008011424 */
[----:B--2---:R-:W-:Y:S02]  /*1060*/  USHF.R.S32.HI UR6, URZ, 0x1f, UR44 ;  /* 0x0000001fff067899 */ /* 0x004fe4000801142c */
        /* <DEDUP_REMOVED lines=13> */
.L_x_1034:
[----:B------:R-:W-:Y:S02]  /*1140*/  UIMAD.WIDE.U32 UR48, UR16, UR10, URZ ;  /* 0x0000000a103072a5 */ /* 0x000fe4000f8e00ff */
[----:B------:R-:W-:-:S04]  /*1150*/  UIMAD UR41, UR17, UR10, URZ ;  /* 0x0000000a112972a4 */ /* 0x000fc8000f8e02ff */
[----:B------:R-:W-:Y:S02]  /*1160*/  UIADD3 UR41, UPT, UPT, UR49, UR41, URZ ;  /* 0x0000002931297290 */ /* 0x000fe4000fffe0ff */
.L_x_1035:
[----:B------:R-:W2:Y:S01]  /*1170*/  LDCU.U8 UR6, c[0x0][0x548] ;  /* 0x0000a900ff0677ac */ /* 0x000ea20008000000 */
[----:B------:R-:W-:Y:S01]  /*1180*/  USHF.L.U32 UR9, UR32, 0x7, URZ ;  /* 0x0000000720097899 */ /* 0x000fe200080006ff */
[----:B------:R-:W3:Y:S03]  /*1190*/  LDCU.U8 UR45, c[0x0][0x5f0] ;  /* 0x0000be00ff2d77ac */ /* 0x000ee60008000000 */
[----:B------:R-:W-:Y:S02]  /*11a0*/  USEL UR7, UR9, URZ, UP2 ;  /* 0x000000ff09077287 */ /* 0x000fe40009000000 */
[----:B------:R-:W-:Y:S02]  /*11b0*/  UIMAD UR47, UR24, UR38, URZ ;  /* 0x00000026182f72a4 */ /* 0x000fe4000f8e02ff */
[----:B------:R-:W-:Y:S02]  /*11c0*/  UIADD3 UR7, UP0, UPT, UR19, UR7, URZ ;  /* 0x0000000713077290 */ /* 0x000fe4000ff1e0ff */
[----:B--2---:R-:W-:-:S02]  /*11d0*/  UISETP.NE.AND UP1, UPT, UR6, URZ, UPT ;  /* 0x000000ff0600728c */ /* 0x004fc4000bf25270 */
[----:B------:R-:W-:Y:S02]  /*11e0*/  UIADD3.X UR39, UPT, UPT, URZ, UR18, URZ, UP0, !UPT ;  /* 0x00000012ff277290 */ /* 0x000fe400087fe4ff */
[----:B------:R-:W-:Y:S02]  /*11f0*/  UIMAD.WIDE.U32 UR50, UR7, UR16, URZ ;  /* 0x00000010073272a5 */ /* 0x000fe4000f8e00ff */
[----:B------:R-:W-:-:S04]  /*1200*/  UIMAD UR39, UR39, UR16, URZ ;  /* 0x00000010272772a4 */ /* 0x000fc8000f8e02ff */
[----:B------:R-:W-:-:S04]  /*1210*/  UIMAD UR39, UR17, UR7, UR39 ;  /* 0x00000007112772a4 */ /* 0x000fc8000f8e0227 */
[----:B------:R-:W-:Y:S01]  /*1220*/  UIADD3 UR39, UPT, UPT, UR51, UR39, URZ ;  /* 0x0000002733277290 */ /* 0x000fe2000fffe0ff */
[----:B---3--:R-:W-:Y:S11]  /*1230*/  BRA.U !UP1, `(.L_x_1036) ;  /* 0x00000001091c7547 */ /* 0x008ff6000b800000 */
[----:B------:R-:W2:Y:S01]  /*1240*/  LDCU UR6, c[0x0][0x434] ;  /* 0x00008680ff0677ac */ /* 0x000ea20008000800 */
[----:B------:R-:W3:Y:S01]  /*1250*/  LDCU UR44, c[0x0][0x454] ;  /* 0x00008a80ff2c77ac */ /* 0x000ee20008000800 */
[----:B------:R-:W-:Y:S02]  /*1260*/  UISETP.NE.AND UP0, UPT, UR10, -0x1, UPT ;  /* 0xffffffff0a00788c */ /* 0x000fe4000bf05270 */
[----:B--2---:R-:W-:-:S04]  /*1270*/  UIMAD UR6, UR32, UR6, URZ ;  /* 0x00000006200672a4 */ /* 0x004fc8000f8e02ff */
[----:B------:R-:W-:-:S04]  /*1280*/  USEL UR6, UR6, UR10, !UP0 ;  /* 0x0000000a06067287 */ /* 0x000fc8000c000000 */
[----:B---3--:R-:W-:Y:S01]  /*1290*/  UIMAD UR44, UR24, UR44, UR6 ;  /* 0x0000002c182c72a4 */ /* 0x008fe2000f8e0206 */
[----:B------:R-:W-:Y:S05]  /*12a0*/  BRA `(.L_x_1037) ;  /* 0x00000000000c7947 */ /* 0x000fea0003800000 */
.L_x_1036:
[----:B------:R-:W2:Y:S01]  /*12b0*/  LDCU UR44, c[0x0][0x434] ;  /* 0x00008680ff2c77ac */ /* 0x000ea20008000800 */
[----:B------:R-:W-:-:S04]  /*12c0*/  UIMAD UR6, UR32, UR36, UR24 ;  /* 0x00000024200672a4 */ /* 0x000fc8000f8e0218 */
[----:B--2---:R-:W-:Y:S02]  /*12d0*/  UIMAD UR44, UR6, UR44, URZ ;  /* 0x0000002c062c72a4 */ /* 0x004fe4000f8e02ff */
.L_x_1037:
[----:B------:R-:W-:Y:S01]  /*12e0*/  UIADD3 UR37, UPT, UPT, UR26, -0x1, URZ ;  /* 0xffffffff1a257890 */ /* 0x000fe2000fffe0ff */
[----:B------:R-:W-:Y:S09]  /*12f0*/  BRA.U !UP1, `(.L_x_1038) ;  /* 0x0000000109247547 */ /* 0x000ff2000b800000 */
[----:B------:R-:W2:Y:S01]  /*1300*/  LDCU UR6, c[0x0][0x444] ;  /* 0x00008880ff0677ac */ /* 0x000ea20008000800 */
[----:B------:R-:W3:Y:S01]  /*1310*/  LDCU UR8, c[0x0][0x430] ;  /* 0x00008600ff0877ac */ /* 0x000ee20008000800 */
[----:B------:R-:W3:Y:S01]  /*1320*/  LDCU UR7, c[0x0][0x454] ;  /* 0x00008a80ff0777ac */ /* 0x000ee20008000800 */
[----:B------:R-:W-:-:S11]  /*1330*/  UISETP.NE.AND UP0, UPT, UR10, -0x1, UPT ;  /* 0xffffffff0a00788c */ /* 0x000fd6000bf05270 */
[----:B--2---:R-:W-:Y:S02]  /*1340*/  @!UP0 UIMAD UR10, UR32, UR6, URZ ;  /* 0x00000006200a82a4 */ /* 0x004fe4000f8e02ff */
[----:B---3--:R-:W-:Y:S02]  /*1350*/  ULEA UR7, UR8, UR7, 0x7 ;  /* 0x0000000708077291 */ /* 0x008fe4000f8e38ff */
[----:B------:R-:W-:-:S04]  /*1360*/  UIADD3 UR9, UPT, UPT, UR9, UR10, URZ ;  /* 0x0000000a09097290 */ /* 0x000fc8000fffe0ff */
[----:B------:R-:W-:Y:S01]  /*1370*/  UIMAD UR43, UR7, UR24, UR9 ;  /* 0x00000018072b72a4 */ /* 0x000fe2000f8e0209 */
[----:B------:R-:W-:Y:S11]  /*1380*/  BRA `(.L_x_1039) ;  /* 0x00000000000c7947 */ /* 0x000ff60003800000 */
.L_x_1038:
[----:B------:R-:W2:Y:S01]  /*1390*/  LDCU UR43, c[0x0][0x444] ;  /* 0x00008880ff2b77ac */ /* 0x000ea20008000800 */
[----:B------:R-:W-:-:S04]  /*13a0*/  UIMAD UR6, UR32, UR36, UR24 ;  /* 0x00000024200672a4 */ /* 0x000fc8000f8e0218 */
[----:B--2---:R-:W-:-:S12]  /*13b0*/  UIMAD UR43, UR6, UR43, URZ ;  /* 0x0000002b062b72a4 */ /* 0x004fd8000f8e02ff */
.L_x_1039:
[----:B------:R-:W2:Y:S01]  /*13c0*/  S2R R13, SR_TID.X ;  /* 0x00000000000d7919 */ /* 0x000ea20000002100 */
[----:B------:R-:W3:Y:S01]  /*13d0*/  LDCU.64 UR6, c[0x0][0x3b0] ;  /* 0x00007600ff0677ac */ /* 0x000ee20008000a00 */
[----:B-1----:R-:W-:Y:S01]  /*13e0*/  IMAD.MOV.U32 R15, RZ, RZ, RZ ;  /* 0x000000ffff0f7224 */ /* 0x002fe200078e00ff */
[----:B------:R-:W1:Y:S01]  /*13f0*/  LDC.64 R4, c[0x0][0x5f8] ;  /* 0x00017e00ff047b82 */ /* 0x000e620000000a00 */
[----:B------:R-:W-:Y:S01]  /*1400*/  ISETP.NE.AND P5, PT, RZ, UR45, PT ;  /* 0x0000002dff007c0c */ /* 0x000fe2000bfa5270 */
[----:B------:R-:W4:Y:S01]  /*1410*/  LDCU.128 UR8, c[0x0][0x590] ;  /* 0x0000b200ff0877ac */ /* 0x000f220008000c00 */
[----:B------:R-:W-:Y:S01]  /*1420*/  BSSY.RECONVERGENT B1, `(.L_x_1029) ;  /* 0x00006f9000017945 */ /* 0x000fe20003800200 */
[----:B------:R-:W5:Y:S01]  /*1430*/  LDCU.64 UR16, c[0x0][0x3c8] ;  /* 0x00007900ff1077ac */ /* 0x000f620008000a00 */
[----:B------:R-:W-:Y:S01]  /*1440*/  UIMAD UR38, UR36, UR38, URZ ;  /* 0x00000026242672a4 */ /* 0x000fe2000f8e02ff */
[----:B------:R-:W2:Y:S01]  /*1450*/  LDCU.64 UR54, c[0x0][0x5e8] ;  /* 0x0000bd00ff3677ac */ /* 0x000ea20008000a00 */
[----:B---3--:R-:W-:Y:S01]  /*1460*/  UIMAD UR49, UR18, UR6, URZ ;  /* 0x00000006123172a4 */ /* 0x008fe2000f8e02ff */
[----:B------:R-:W-:Y:S01]  /*1470*/  IMAD.U32 R17, RZ, RZ, UR6 ;  /* 0x00000006ff117e24 */ /* 0x000fe2000f8e00ff */
[----:B------:R-:W-:-:S02]  /*1480*/  UIADD3 UR48, UP1, UP0, UR50, UR48, UR47 ;  /* 0x0000003032307290 */ /* 0x000fc4000f83e02f */
[----:B------:R-:W-:Y:S01]  /*1490*/  UIMAD UR49, UR19, UR7, UR49 ;  /* 0x00000007133172a4 */ /* 0x000fe2000f8e0231 */
[----:B----4-:R-:W-:Y:S01]  /*14a0*/  IMAD.U32 R18, RZ, RZ, UR8 ;  /* 0x00000008ff127e24 */ /* 0x010fe2000f8e00ff */
[----:B------:R-:W-:Y:S01]  /*14b0*/  UIMAD UR18, UR18, UR8, URZ ;  /* 0x00000008121272a4 */ /* 0x000fe2000f8e02ff */
[----:B-----5:R-:W-:Y:S01]  /*14c0*/  IMAD.U32 R22, RZ, RZ, UR16 ;  /* 0x00000010ff167e24 */ /* 0x020fe2000f8e00ff */
[----:B------:R-:W-:Y:S02]  /*14d0*/  ULEA UR43, UR37, UR43, 0x6 ;  /* 0x0000002b252b7291 */ /* 0x000fe4000f8e30ff */
[----:B------:R-:W-:Y:S01]  /*14e0*/  MOV R3, UR49 ;  /* 0x0000003100037c02 */ /* 0x000fe20008000f00 */
[----:B------:R-:W-:Y:S01]  /*14f0*/  UIMAD UR18, UR19, UR9, UR18 ;  /* 0x00000009131272a4 */ /* 0x000fe2000f8e0212 */
[C---:B--2---:R-:W-:Y:S01]  /*1500*/  IMAD.SHL.U32 R14, R13.reuse, 0x8, RZ ;  /* 0x000000080d0e7824 */ /* 0x044fe200078e00ff */
[----:B------:R-:W-:Y:S01]  /*1510*/  LOP3.LUT R204, R13, 0x1f, RZ, 0xc0, !PT ;  /* 0x0000001f0dcc7812 */ /* 0x000fe200078ec0ff */
[----:B------:R-:W-:-:S02]  /*1520*/  UIMAD.WIDE UR54, UR43, 0x4, UR54 ;  /* 0x000000042b3678a5 */ /* 0x000fc4000f8e0236 */
[----:B------:R-:W-:Y:S01]  /*1530*/  ULEA UR44, UR37, UR44, 0x6 ;  /* 0x0000002c252c7291 */ /* 0x000fe2000f8e30ff */
[----:B------:R-:W-:-:S04]  /*1540*/  LOP3.LUT R14, R14, 0x18, RZ, 0xc0, !PT ;  /* 0x000000180e0e7812 */ /* 0x000fc800078ec0ff */
[----:B------:R-:W-:Y:S01]  /*1550*/  IADD3 R20, P0, PT, R14, UR52, RZ ;  /* 0x000000340e147c10 */ /* 0x000fe2000ff1e0ff */
[----:B------:R-:W-:Y:S01]  /*1560*/  IMAD.WIDE.U32 R16, R17, UR19, R14 ;  /* 0x0000001311107c25 */ /* 0x000fe2000f8e000e */
[----:B------:R-:W2:Y:S03]  /*1570*/  LDCU.64 UR52, c[0x0][0x420] ;  /* 0x00008400ff3477ac */ /* 0x000ea60008000a00 */
[----:B------:R-:W-:Y:S01]  /*1580*/  IMAD.X R21, RZ, RZ, UR46, P0 ;  /* 0x0000002eff157e24 */ /* 0x000fe200080e06ff */
[----:B------:R-:W-:Y:S01]  /*1590*/  IADD3 R16, P1, PT, R16, UR42, RZ ;  /* 0x0000002a10107c10 */ /* 0x000fe2000ff3e0ff */
[----:B------:R-:W-:-:S03]  /*15a0*/  IMAD.WIDE.U32 R18, R18, UR19, R20 ;  /* 0x0000001312127c25 */ /* 0x000fc6000f8e0014 */
[----:B------:R-:W-:Y:S01]  /*15b0*/  IADD3.X R17, PT, PT, R17, UR40, R3, P1, !PT ;  /* 0x0000002811117c10 */ /* 0x000fe20008ffe403 */
[----:B------:R-:W-:Y:S01]  /*15c0*/  USHF.R.S32.HI UR40, URZ, 0x1f, UR47 ;  /* 0x0000001fff287899 */ /* 0x000fe2000801142f */
[----:B------:R-:W-:Y:S01]  /*15d0*/  MOV R20, UR17 ;  /* 0x0000001100147c02 */ /* 0x000fe20008000f00 */
[----:B------:R-:W-:Y:S01]  /*15e0*/  VIADD R19, R19, UR18 ;  /* 0x0000001213137c36 */ /* 0x000fe20008000000 */
[----:B------:R-:W3:Y:S01]  /*15f0*/  LDCU.64 UR18, c[0x0][0x380] ;  /* 0x00007000ff1277ac */ /* 0x000ee20008000a00 */
[----:B------:R-:W-:Y:S01]  /*1600*/  IMAD.WIDE.U32 R22, R22, UR24, R16 ;  /* 0x0000001816167c25 */ /* 0x000fe2000f8e0010 */
[----:B------:R-:W-:Y:S01]  /*1610*/  SHF.R.U32.HI R3, RZ, 0x5, R13 ;  /* 0x00000005ff037819 */ /* 0x000fe2000001160d */
[----:B------:R-:W4:Y:S02]  /*1620*/  LDCU.64 UR16, c[0x0][0x550] ;  /* 0x0000aa00ff1077ac */ /* 0x000f240008000a00 */
[----:B------:R-:W-:Y:S01]  /*1630*/  IMAD.U32 R16, RZ, RZ, UR10 ;  /* 0x0000000aff107e24 */ /* 0x000fe2000f8e00ff */
[----:B------:R-:W-:Y:S01]  /*1640*/  LEA.HI R13, R13, 0x40, RZ, 0x1e ;  /* 0x000000400d0d7811 */ /* 0x000fe200078ff0ff */
[----:B------:R-:W-:Y:S01]  /*1650*/  IMAD R21, R20, UR24, R23 ;  /* 0x0000001814157c24 */ /* 0x000fe2000f8e0217 */
[----:B------:R-:W-:Y:S01]  /*1660*/  MOV R20, R22 ;  /* 0x0000001600147202 */ /* 0x000fe20000000f00 */
[----:B------:R-:W-:Y:S01]  /*1670*/  IMAD.WIDE.U32 R16, R16, UR24, R18 ;  /* 0x0000001810107c25 */ /* 0x000fe2000f8e0012 */
[----:B------:R-:W-:-:S02]  /*1680*/  UIADD3.X UR39, UPT, UPT, UR39, UR41, UR40, UP1, UP0 ;  /* 0x0000002927277290 */ /* 0x000fc40008fe0428 */
[----:B------:R-:W-:Y:S01]  /*1690*/  UISETP.GT.AND UP0, UPT, UR35, URZ, UPT ;  /* 0x000000ff2300728c */ /* 0x000fe2000bf04270 */
[----:B-1----:R-:W-:Y:S01]  /*16a0*/  IMAD.WIDE.U32 R18, R4, UR22, RZ ;  /* 0x0000001604127c25 */ /* 0x002fe2000f8e00ff */
[----:B--2---:R-:W-:-:S03]  /*16b0*/  UIMAD.WIDE UR52, UR44, 0x4, UR52 ;  /* 0x000000042c3478a5 */ /* 0x004fc6000f8e0234 */
[----:B------:R-:W-:Y:S01]  /*16c0*/  IMAD R11, R5, UR22, R19 ;  /* 0x00000016050b7c24 */ /* 0x000fe2000f8e0213 */
[----:B------:R-:W-:Y:S01]  /*16d0*/  SEL R5, R18, RZ, P5 ;  /* 0x000000ff12057207 */ /* 0x000fe20002800000 */
[----:B------:R-:W-:Y:S01]  /*16e0*/  IMAD.U32 R19, RZ, RZ, UR11 ;  /* 0x0000000bff137e24 */ /* 0x000fe2000f8e00ff */
[----:B------:R-:W1:Y:S01]  /*16f0*/  LDCU.64 UR10, c[0x0][0x570] ;  /* 0x0000ae00ff0a77ac */ /* 0x000e620008000a00 */
[----:B------:R-:W-:Y:S02]  /*1700*/  IMAD R18, R3, UR38, R204 ;  /* 0x0000002603127c24 */ /* 0x000fe4000f8e02cc */
[----:B------:R-:W-:Y:S01]  /*1710*/  IMAD.WIDE.U32 R20, R185, UR6, R20 ;  /* 0x00000006b9147c25 */ /* 0x000fe2000f8e0014 */
[----:B------:R-:W-:Y:S02]  /*1720*/  USHF.L.U32 UR6, UR38, 0x6, URZ ;  /* 0x0000000626067899 */ /* 0x000fe400080006ff */
[----:B------:R-:W-:Y:S01]  /*1730*/  IADD3 R5, P1, P0, R18, UR48, R5 ;  /* 0x0000003012057c10 */ /* 0x000fe2000f83e005 */
[----:B------:R-:W-:Y:S01]  /*1740*/  IMAD R23, R19, UR24, R17 ;  /* 0x0000001813177c24 */ /* 0x000fe2000f8e0211 */
[----:B------:R-:W-:Y:S01]  /*1750*/  SHF.R.S32.HI R17, RZ, 0x1f, R18 ;  /* 0x0000001fff117819 */ /* 0x000fe20000011412 */
[----:B------:R-:W-:Y:S01]  /*1760*/  IMAD.MOV.U32 R22, RZ, RZ, R16 ;  /* 0x000000ffff167224 */ /* 0x000fe200078e0010 */
[----:B---3--:R-:W-:Y:S01]  /*1770*/  LEA R210, P2, R20, UR18, 0x1 ;  /* 0x0000001214d27c11 */ /* 0x008fe2000f8408ff */
[----:B------:R-:W-:Y:S01]  /*1780*/  IMAD R4, R185, UR7, R21 ;  /* 0x00000007b9047c24 */ /* 0x000fe2000f8e0215 */
[----:B------:R-:W-:Y:S01]  /*1790*/  SEL R18, R11, RZ, P5 ;  /* 0x000000ff0b127207 */ /* 0x000fe20002800000 */
[----:B------:R-:W-:-:S03]  /*17a0*/  IMAD.WIDE.U32 R22, R185, UR8, R22 ;  /* 0x00000008b9167c25 */ /* 0x000fc6000f8e0016 */
[----:B------:R-:W-:Y:S01]  /*17b0*/  LEA.HI.X R211, R20, UR19, R4, 0x1, P2 ;  /* 0x0000001314d37c11 */ /* 0x000fe200090f0c04 */
[----:B------:R-:W-:Y:S01]  /*17c0*/  IMAD R11, R185, UR9, R23 ;  /* 0x00000009b90b7c24 */ /* 0x000fe2000f8e0217 */
[----:B------:R-:W-:Y:S02]  /*17d0*/  IADD3.X R17, PT, PT, R17, UR39, R18, P1, P0 ;  /* 0x0000002711117c10 */ /* 0x000fe40008fe0412 */
[----:B------:R-:W-:Y:S02]  /*17e0*/  MOV R4, UR6 ;  /* 0x0000000600047c02 */ /* 0x000fe40008000f00 */
[----:B------:R-:W-:Y:S02]  /*17f0*/  IADD3 R5, P0, PT, R5, UR6, RZ ;  /* 0x0000000605057c10 */ /* 0x000fe4000ff1e0ff */
[----:B----4-:R-:W-:Y:S01]  /*1800*/  LEA R208, P1, R22, UR16, 0x1 ;  /* 0x0000001016d07c11 */ /* 0x010fe2000f8208ff */
[----:B------:R-:W-:Y:S01]  /*1810*/  UMOV UR16, UR54 ;  /* 0x0000003600107c82 */ /* 0x000fe20008000000 */
[----:B------:R-:W-:-:S02]  /*1820*/  LEA.HI.X.SX32 R4, R4, R17, 0x1, P0 ;  /* 0x0000001104047211 */ /* 0x000fc400000f0eff */
[----:B------:R-:W-:Y:S02]  /*1830*/  LEA.HI.X R209, R22, UR17, R11, 0x1, P1 ;  /* 0x0000001116d17c11 */ /* 0x000fe400088f0c0b */
[----:B-1----:R-:W-:Y:S02]  /*1840*/  LEA R206, P0, R5, UR10, 0x2 ;  /* 0x0000000a05ce7c11 */ /* 0x002fe4000f8010ff */
[----:B------:R-:W-:Y:S02]  /*1850*/  IADD3 R18, P1, PT, R185, 0x40, RZ ;  /* 0x00000040b9127810 */ /* 0x000fe40007f3e0ff */
[----:B------:R-:W-:Y:S01]  /*1860*/  LEA.HI.X R207, R5, UR11, R4, 0x2, P0 ;  /* 0x0000000b05cf7c11 */ /* 0x000fe200080f1404 */
[----:B------:R-:W-:Y:S02]  /*1870*/  UMOV UR11, UR55 ;  /* 0x00000037000b7c82 */ /* 0x000fe40008000000 */
[----:B------:R-:W-:Y:S01]  /*1880*/  IMAD.X R4, RZ, RZ, RZ, P1 ;  /* 0x000000ffff047224 */ /* 0x000fe200008e06ff */
[----:B------:R-:W-:Y:S07]  /*1890*/  BRA.U UP0, `(.L_x_1040) ;  /* 0x0000000500d87547 */ /* 0x000fee000b800000 */
[----:B------:R-:W-:Y:S05]  /*18a0*/  @P3 BRA `(.L_x_1041) ;  /* 0x0000000000383947 */ /* 0x000fea0003800000 */
        /* <DEDUP_REMOVED lines=9> */
[----:B------:R-:W-:Y:S02]  /*1940*/  UIMAD UR7, UR32, UR7, UR9 ;  /* 0x00000007200772a4 */ /* 0x000fe4000f8e0209 */
[----:B------:R-:W-:Y:S02]  /*1950*/  MOV R6, UR8 ;  /* 0x0000000800067c02 */ /* 0x000fe40008000f00 */
[----:B------:R-:W-:Y:S02]  /*1960*/  MOV R7, UR9 ;  /* 0x0000000900077c02 */ /* 0x000fe40008000f00 */
[----:B------:R-:W-:Y:S01]  /*1970*/  MOV R3, UR7 ;  /* 0x0000000700037c02 */ /* 0x000fe20008000f00 */
[----:B------:R-:W-:Y:S05]  /*1980*/  BRA `(.L_x_1042) ;  /* 0x0000000000147947 */ /* 0x000fea0003800000 */
.L_x_1041:
[----:B------:R-:W1:Y:S01]  /*1990*/  LDCU.64 UR10, c[0x0][0x5c0] ;  /* 0x0000b800ff0a77ac */ /* 0x000e620008000a00 */
[----:B------:R-:W-:-:S05]  /*19a0*/  IADD3 R3, PT, PT, R203, UR34, RZ ;  /* 0x00000022cb037c10 */ /* 0x000fca000fffe0ff */
[C---:B-1----:R-:W-:Y:S02]  /*19b0*/  IMAD R5, R3.reuse, UR11, RZ ;  /* 0x0000000b03057c24 */ /* 0x042fe4000f8e02ff */
[----:B------:R-:W-:-:S05]  /*19c0*/  IMAD.WIDE.U32 R6, R3, UR10, RZ ;  /* 0x0000000a03067c25 */ /* 0x000fca000f8e00ff */
[----:B------:R-:W-:Y:S02]  /*19d0*/  IADD3 R3, PT, PT, R7, R5, RZ ;  /* 0x0000000507037210 */ /* 0x000fe40007ffe0ff */
.L_x_1042:
        /* <DEDUP_REMOVED lines=14> */
[----:B------:R-:W-:Y:S06]  /*1ac0*/  BRA `(.L_x_1044) ;  /* 0x0000000000147947 */ /* 0x000fec0003800000 */
.L_x_1043:
[----:B------:R-:W1:Y:S01]  /*1ad0*/  LDCU.64 UR8, c[0x0][0x5c8] ;  /* 0x0000b900ff0877ac */ /* 0x000e620008000a00 */
[----:B------:R-:W-:-:S05]  /*1ae0*/  IADD3 R203, PT, PT, R203, UR34, RZ ;  /* 0x00000022cbcb7c10 */ /* 0x000fca000fffe0ff */
[C---:B-1----:R-:W-:Y:S02]  /*1af0*/  IMAD R7, R203.reuse, UR9, RZ ;  /* 0x00000009cb077c24 */ /* 0x042fe4000f8e02ff */
[----:B------:R-:W-:-:S05]  /*1b00*/  IMAD.WIDE.U32 R8, R203, UR8, RZ ;  /* 0x00000008cb087c25 */ /* 0x000fca000f8e00ff */
[----:B------:R-:W-:Y:S02]  /*1b10*/  IADD3 R7, PT, PT, R9, R7, RZ ;  /* 0x0000000709077210 */ /* 0x000fe40007ffe0ff */
.L_x_1044:
        /* <DEDUP_REMOVED lines=8> */
[----:B------:R-:W-:Y:S02]  /*1ba0*/  IADD3 R10, P0, PT, R6, R10, RZ ;  /* 0x0000000a060a7210 */ /* 0x000fe40007f1e0ff */
        /* <DEDUP_REMOVED lines=17> */
.L_x_1046:
[----:B------:R-:W-:Y:S05]  /*1cc0*/  BSYNC.RECONVERGENT B0 ;  /* 0x0000000000007941 */ /* 0x000fea0003800200 */
.L_x_1045:
[----:B------:R-:W-:Y:S04]  /*1cd0*/  BSSY.RECONVERGENT B0, `(.L_x_1047) ;  /* 0x000000d000007945 */ /* 0x000fe80003800200 */
[----:B------:R-:W-:Y:S05]  /*1ce0*/  @P1 BRA `(.L_x_1048) ;  /* 0x00000000002c1947 */ /* 0x000fea0003800000 */
[----:B------:R-:W2:Y:S01]  /*1cf0*/  LDCU.64 UR6, c[0x0][0x560] ;  /* 0x0000ac00ff0677ac */ /* 0x000ea20008000a00 */
[----:B------:R-:W-:Y:S01]  /*1d00*/  MOV R11, R5 ;  /* 0x00000005000b7202 */ /* 0x000fe20000000f00 */
[----:B------:R-:W-:Y:S02]  /*1d10*/  IMAD R3, R4, UR10, RZ ;  /* 0x0000000a04037c24 */ /* 0x000fe4000f8e02ff */
        /* <DEDUP_REMOVED lines=8> */
.L_x_1048:
[----:B------:R-:W-:Y:S05]  /*1da0*/  BSYNC.RECONVERGENT B0 ;  /* 0x0000000000007941 */ /* 0x000fea0003800200 */
.L_x_1047:
[----:B------:R-:W3:Y:S01]  /*1db0*/  LDCU.64 UR6, c[0x0][0x5e0] ;  /* 0x0000bc00ff0677ac */ /* 0x000ee20008000a00 */
[----:B------:R-:W-:Y:S01]  /*1dc0*/  MOV R3, UR8 ;  /* 0x0000000800037c02 */ /* 0x000fe20008000f00 */
[----:B------:R-:W-:Y:S01]  /*1dd0*/  BSSY.RECONVERGENT B0, `(.L_x_1049) ;  /* 0x0000015000007945 */ /* 0x000fe20003800200 */
[----:B------:R-:W-:-:S03]  /*1de0*/  UIMAD UR4, UR4, UR8, URZ ;  /* 0x00000008040472a4 */ /* 0x000fc6000f8e02ff */
[----:B------:R-:W-:Y:S01]  /*1df0*/  IMAD.WIDE.U32 R14, R3, UR27, R14 ;  /* 0x0000001b030e7c25 */ /* 0x000fe2000f8e000e */
[----:B------:R-:W-:Y:S02]  /*1e00*/  UIMAD UR4, UR27, UR9, UR4 ;  /* 0x000000091b0472a4 */ /* 0x000fe4000f8e0204 */
[----:B------:R-:W-:-:S04]  /*1e10*/  IADD3 R8, P0, PT, R8, R14, RZ ;  /* 0x0000000e08087210 */ /* 0x000fc80007f1e0ff */
[----:B------:R-:W-:Y:S02]  /*1e20*/  IADD3.X R9, PT, PT, R7, UR4, R15, P0, !PT ;  /* 0x0000000407097c10 */ /* 0x000fe400087fe40f */
[----:B---3--:R-:W-:Y:S02]  /*1e30*/  MOV R6, UR6 ;  /* 0x0000000600067c02 */ /* 0x008fe40008000f00 */
[----:B------:R-:W-:-:S03]  /*1e40*/  MOV R3, UR7 ;  /* 0x0000000700037c02 */ /* 0x000fc60008000f00 */
[----:B------:R-:W-:-:S04]  /*1e50*/  IMAD.WIDE.U32 R6, R6, UR24, R8 ;  /* 0x0000001806067c25 */ /* 0x000fc8000f8e0008 */
[----:B------:R-:W-:Y:S01]  /*1e60*/  IMAD R3, R3, UR24, R7 ;  /* 0x0000001803037c24 */ /* 0x000fe2000f8e0207 */
[----:B------:R-:W-:Y:S06]  /*1e70*/  @P2 BRA `(.L_x_1050) ;  /* 0x0000000000282947 */ /* 0x000fec0003800000 */
[----:B------:R-:W3:Y:S01]  /*1e80*/  LDCU.64 UR6, c[0x0][0x568] ;  /* 0x0000ad00ff0677ac */ /* 0x000ee20008000a00 */
[----:B------:R-:W-:Y:S02]  /*1e90*/  MOV R8, R6 ;  /* 0x0000000600087202 */ /* 0x000fe40000000f00 */
[----:B------:R-:W-:-:S03]  /*1ea0*/  MOV R9, R3 ;  /* 0x0000000300097202 */ /* 0x000fc60000000f00 */
[----:B------:R-:W-:-:S04]  /*1eb0*/  IMAD.WIDE.U32 R8, R185, UR8, R8 ;  /* 0x00000008b9087c25 */ /* 0x000fc8000f8e0008 */
[----:B------:R-:W-:Y:S01]  /*1ec0*/  IMAD R5, R185, UR9, R9 ;  /* 0x00000009b9057c24 */ /* 0x000fe2000f8e0209 */
[----:B---3--:R-:W-:-:S04]  /*1ed0*/  LEA R10, P0, R8, UR6, 0x1 ;  /* 0x00000006080a7c11 */ /* 0x008fc8000f8008ff */
[----:B------:R-:W-:-:S05]  /*1ee0*/  LEA.HI.X R11, R8, UR7, R5, 0x1, P0 ;  /* 0x00000007080b7c11 */ /* 0x000fca00080f0c05 */
[----:B------:R3:W-:Y:S04]  /*1ef0*/  STG.E.128 desc[UR30][R10.64], RZ ;  /* 0x000000ff0a007986 */ /* 0x0007e8000c101d1e */
[----:B------:R3:W-:Y:S04]  /*1f00*/  STG.E.128 desc[UR30][R10.64+0x40], RZ ;  /* 0x000040ff0a007986 */ /* 0x0007e8000c101d1e */
[----:B------:R3:W-:Y:S02]  /*1f10*/  STG.E.128 desc[UR30][R10.64+0x80], RZ ;  /* 0x000080ff0a007986 */ /* 0x0007e4000c101d1e */
.L_x_1050:
[----:B------:R-:W-:Y:S05]  /*1f20*/  BSYNC.RECONVERGENT B0 ;  /* 0x0000000000007941 */ /* 0x000fea0003800200 */
.L_x_1049:
[----:B------:R-:W-:Y:S05]  /*1f30*/  @P1 BRA `(.L_x_1051) ;  /* 0x00000064001c1947 */ /* 0x000fea0003800000 */
[----:B------:R-:W4:Y:S01]  /*1f40*/  LDCU.64 UR6, c[0x0][0x568] ;  /* 0x0000ad00ff0677ac */ /* 0x000f220008000a00 */
[----:B------:R-:W-:Y:S01]  /*1f50*/  MOV R7, R3 ;  /* 0x0000000300077202 */ /* 0x000fe20000000f00 */
[----:B------:R-:W-:Y:S02]  /*1f60*/  IMAD R5, R4, UR8, RZ ;  /* 0x0000000804057c24 */ /* 0x000fe4000f8e02ff */
[----:B------:R-:W-:-:S04]  /*1f70*/  IMAD.WIDE.U32 R6, R18, UR8, R6 ;  /* 0x0000000812067c25 */ /* 0x000fc8000f8e0006 */
[----:B------:R-:W-:-:S05]  /*1f80*/  IMAD R5, R18, UR9, R5 ;  /* 0x0000000912057c24 */ /* 0x000fca000f8e0205 */
[----:B------:R-:W-:Y:S02]  /*1f90*/  IADD3 R5, PT, PT, R7, R5, RZ ;  /* 0x0000000507057210 */ /* 0x000fe40007ffe0ff */
[----:B----4-:R-:W-:-:S04]  /*1fa0*/  LEA R4, P0, R6, UR6, 0x1 ;  /* 0x0000000606047c11 */ /* 0x010fc8000f8008ff */
[----:B------:R-:W-:-:S05]  /*1fb0*/  LEA.HI.X R5, R6, UR7, R5, 0x1, P0 ;  /* 0x0000000706057c11 */ /* 0x000fca00080f0c05 */
[----:B------:R4:W-:Y:S04]  /*1fc0*/  STG.E.128 desc[UR30][R4.64], RZ ;  /* 0x000000ff04007986 */ /* 0x0009e8000c101d1e */
[----:B------:R4:W-:Y:S04]  /*1fd0*/  STG.E.128 desc[UR30][R4.64+0x40], RZ ;  /* 0x000040ff04007986 */ /* 0x0009e8000c101d1e */
[----:B------:R4:W-:Y:S01]  /*1fe0*/  STG.E.128 desc[UR30][R4.64+0x80], RZ ;  /* 0x000080ff04007986 */ /* 0x0009e2000c101d1e */
[----:B------:R-:W-:Y:S05]  /*1ff0*/  BRA `(.L_x_1051) ;  /* 0x0000006000ec7947 */ /* 0x000fea0003800000 */
.L_x_1040:
[----:B------:R-:W1:Y:S01]  /*2000*/  LDCU.64 UR8, c[0x0][0x3d0] ;  /* 0x00007a00ff0877ac */ /* 0x000e620008000a00 */
[----:B------:R-:W-:Y:S02]  /*2010*/  IMAD.U32 R11, RZ, RZ, UR14 ;  /* 0x0000000eff0b7e24 */ /* 0x000fe4000f8e00ff */
[----:B------:R-:W-:Y:S01]  /*2020*/  IMAD.U32 R5, RZ, RZ, UR12 ;  /* 0x0000000cff057e24 */ /* 0x000fe2000f8e00ff */
[----:B------:R-:W2:Y:S01]  /*2030*/  LDCU.64 UR6, c[0x0][0x3d8] ;  /* 0x00007b00ff0677ac */ /* 0x000ea20008000a00 */
[----:B------:R-:W-:Y:S01]  /*2040*/  IMAD.WIDE.U32 R16, R11, UR27, R14 ;  /* 0x0000001b0b107c25 */ /* 0x000fe2000f8e000e */
[----:B------:R-:W-:-:S03]  /*2050*/  UIADD3 UR10, UPT, UPT, -UR27, UR33, URZ ;  /* 0x000000211b0a7290 */ /* 0x000fc6000fffe1ff */
[----:B------:R-:W-:Y:S01]  /*2060*/  IMAD.WIDE.U32 R14, R5, UR27, R14 ;  /* 0x0000001b050e7c25 */ /* 0x000fe2000f8e000e */
[----:B------:R-:W-:Y:S01]  /*2070*/  UIMAD UR17, UR4, UR14, URZ ;  /* 0x0000000e041172a4 */ /* 0x000fe2000f8e02ff */
[----:B------:R-:W-:Y:S01]  /*2080*/  IADD3 R10, P0, PT, R10, R16, RZ ;  /* 0x000000100a0a7210 */ /* 0x000fe20007f1e0ff */
[----:B------:R-:W-:Y:S02]  /*2090*/  UIMAD UR4, UR4, UR12, URZ ;  /* 0x0000000c040472a4 */ /* 0x000fe4000f8e02ff */
[----:B------:R-:W-:Y:S01]  /*20a0*/  UIMAD UR35, UR37, -0x40, UR35 ;  /* 0xffffffc0252378a4 */ /* 0x000fe2000f8e0223 */
[----:B------:R-:W-:Y:S01]  /*20b0*/  ISETP.GE.AND P2, PT, R13, UR10, PT ;  /* 0x0000000a0d007c0c */ /* 0x000fe2000bf46270 */
[----:B------:R-:W-:Y:S01]  /*20c0*/  UIMAD UR17, UR27, UR15, UR17 ;  /* 0x0000000f1b1172a4 */ /* 0x000fe2000f8e0211 */
[C---:B------:R-:W-:Y:S01]  /*20d0*/  ISETP.GE.AND P3, PT, R185.reuse, UR10, PT ;  /* 0x0000000ab9007c0c */ /* 0x040fe2000bf66270 */
[----:B------:R-:W-:Y:S01]  /*20e0*/  UIMAD UR4, UR27, UR13, UR4 ;  /* 0x0000000d1b0472a4 */ /* 0x000fe2000f8e0204 */
[----:B-1----:R-:W-:Y:S01]  /*20f0*/  IMAD R24, R6, UR8, RZ ;  /* 0x0000000806187c24 */ /* 0x002fe2000f8e02ff */
[----:B------:R-:W-:Y:S01]  /*2100*/  ISETP.GE.AND P4, PT, R185, UR35, PT ;  /* 0x00000023b9007c0c */ /* 0x000fe2000bf86270 */
[----:B------:R-:W-:Y:S01]  /*2110*/  @P5 BAR.SYNC.DEFER_BLOCKING 0x0 ;  /* 0x0000000000005b1d */ /* 0x000fe20000010000 */
[----:B------:R-:W-:Y:S01]  /*2120*/  IADD3.X R11, PT, PT, R8, UR17, R17, P0, !PT ;  /* 0x00000011080b7c10 */ /* 0x000fe200087fe411 */
[----:B--2---:R-:W-:Y:S01]  /*2130*/  IMAD R20, R6, UR6, RZ ;  /* 0x0000000606147c24 */ /* 0x004fe2000f8e02ff */
[----:B------:R-:W-:Y:S01]  /*2140*/  IADD3 R12, P0, PT, R12, R14, RZ ;  /* 0x0000000e0c0c7210 */ /* 0x000fe20007f1e0ff */
[----:B------:R-:W-:-:S02]  /*2150*/  IMAD R24, R7, UR9, R24 ;  /* 0x0000000907187c24 */ /* 0x000fc4000f8e0218 */
[----:B------:R-:W-:Y:S01]  /*2160*/  IMAD.WIDE.U32 R22, R7, UR8, R10 ;  /* 0x0000000807167c25 */ /* 0x000fe2000f8e000a */
[----:B------:R-:W-:Y:S01]  /*2170*/  IADD3.X R13, PT, PT, R9, UR4, R15, P0, !PT ;  /* 0x00000004090d7c10 */ /* 0x000fe200087fe40f */
[----:B------:R-:W-:Y:S01]  /*2180*/  ULOP3.LUT UR4, UR37, 0x80000001, URZ, 0xc0, !UPT ;  /* 0x8000000125047892 */ /* 0x000fe2000f8ec0ff */
[----:B------:R-:W1:Y:S01]  /*2190*/  @!P2 LDC.64 R8, c[0x0][0x388] ;  /* 0x0000e200ff08ab82 */ /* 0x000e620000000a00 */
[----:B------:R-:W-:Y:S02]  /*21a0*/  @!P2 IMAD R5, R4, UR12, RZ ;  /* 0x0000000c0405ac24 */ /* 0x000fe4000f8e02ff */
[C---:B------:R-:W-:Y:S01]  /*21b0*/  IMAD R20, R7.reuse, UR7, R20 ;  /* 0x0000000707147c24 */ /* 0x040fe2000f8e0214 */
[----:B------:R-:W-:Y:S01]  /*21c0*/  UISETP.NE.AND UP0, UPT, UR4, 0x1, UPT ;  /* 0x000000010400788c */ /* 0x000fe2000bf05270 */
[----:B------:R-:W-:-:S04]  /*21d0*/  IMAD.WIDE.U32 R6, R7, UR6, R12 ;  /* 0x0000000607067c25 */ /* 0x000fc8000f8e000c */
[----:B------:R-:W-:Y:S01]  /*21e0*/  IMAD.MOV.U32 R201, RZ, RZ, 0x7f800000 ;  /* 0x7f800000ffc97424 */ /* 0x000fe200078e00ff */
[----:B------:R-:W2:Y:S01]  /*21f0*/  @!P3 LDC.64 R10, c[0x0][0x388] ;  /* 0x0000e200ff0abb82 */ /* 0x000ea20000000a00 */
[----:B------:R-:W-:Y:S01]  /*2200*/  @!P2 IMAD R13, R4, UR14, RZ ;  /* 0x0000000e040dac24 */ /* 0x000fe2000f8e02ff */
[----:B------:R-:W-:Y:S01]  /*2210*/  USEL UR4, URZ, 0x3000, UP0 ;  /* 0x00003000ff047887 */ /* 0x000fe20008000000 */
[C---:B------:R-:W-:Y:S01]  /*2220*/  @!P2 IMAD R12, R18.reuse, UR13, R5 ;  /* 0x0000000d120cac24 */ /* 0x040fe2000f8e0205 */
[----:B------:R-:W-:Y:S01]  /*2230*/  @!PT LDS RZ, [RZ] ;  /* 0x00000000fffff984 */ /* 0x000fe20000000800 */
[----:B------:R-:W-:Y:S01]  /*2240*/  @!PT LDS RZ, [RZ] ;  /* 0x00000000fffff984 */ /* 0x000fe20000000800 */
[----:B------:R-:W-:Y:S01]  /*2250*/  @!PT LDS RZ, [RZ] ;  /* 0x00000000fffff984 */ /* 0x000fe20000000800 */
[----:B------:R-:W-:Y:S01]  /*2260*/  @!P4 LDGSTS.E.BYPASS.LTC128B.128 [R187+0x6000], desc[UR30][R208.64] ;  /* 0x06000000d0bbcfae */ /* 0x000fe2000b981a1e */
[----:B------:R-:W-:Y:S02]  /*2270*/  IMAD.IADD R25, R23, 0x1, R24 ;  /* 0x0000000117197824 */ /* 0x000fe400078e0218 */
[----:B------:R-:W-:Y:S01]  /*2280*/  IMAD.MOV.U32 R200, RZ, RZ, 0x7f800000 ;  /* 0x7f800000ffc87424 */ /* 0x000fe200078e00ff */
[----:B------:R-:W3:Y:S01]  /*2290*/  @!P2 LDC.64 R4, c[0x0][0x390] ;  /* 0x0000e400ff04ab82 */ /* 0x000ee20000000a00 */
[----:B------:R-:W-:Y:S01]  /*22a0*/  @!P2 IMAD.MOV.U32 R23, RZ, RZ, R25 ;  /* 0x000000ffff17a224 */ /* 0x000fe200078e0019 */
[----:B------:R-:W-:Y:S01]  /*22b0*/  @!P4 LDGSTS.E.BYPASS.LTC128B.128 [R187+0x7000], desc[UR30][R208.64+0x40] ;  /* 0x07000040d0bbcfae */ /* 0x000fe2000b981a1e */
[----:B------:R-:W-:Y:S01]  /*22c0*/  IMAD.IADD R21, R7, 0x1, R20 ;  /* 0x0000000107157824 */ /* 0x000fe200078e0214 */
[----:B------:R-:W4:Y:S01]  /*22d0*/  S2R R192, SR_TID.X ;  /* 0x0000000000c07919 */ /* 0x000f220000002100 */
[--C-:B------:R-:W-:Y:S01]  /*22e0*/  @!P3 IMAD.MOV.U32 R24, RZ, RZ, R22.reuse ;  /* 0x000000ffff18b224 */ /* 0x100fe200078e0016 */
[----:B------:R-:W-:Y:S01]  /*22f0*/  UIMAD UR9, UR32, UR36, UR24 ;  /* 0x00000024200972a4 */ /* 0x000fe2000f8e0218 */
[C---:B------:R-:W-:Y:S01]  /*2300*/  @!P2 IMAD R13, R18.reuse, UR15, R13 ;  /* 0x0000000f120dac24 */ /* 0x040fe2000f8e020d */
[----:B------:R-:W-:Y:S01]  /*2310*/  @!P4 LDGSTS.E.BYPASS.LTC128B.128 [R187+0x8000], desc[UR30][R208.64+0x80] ;  /* 0x08000080d0bbcfae */ /* 0x000fe2000b981a1e */
[----:B------:R-:W-:Y:S01]  /*2320*/  @!P2 IMAD.WIDE.U32 R22, R18, UR14, R22 ;  /* 0x0000000e1216ac25 */ /* 0x000fe2000f8e0016 */
[----:B------:R-:W2:Y:S03]  /*2330*/  LDC R190, c[0x0][0x44c] ;  /* 0x00011300ffbe7b82 */ /* 0x000ea60000000800 */
[----:B------:R-:W-:Y:S01]  /*2340*/  IMAD.MOV.U32 R199, RZ, RZ, 0x7f800000 ;  /* 0x7f800000ffc77424 */ /* 0x000fe200078e00ff */
[----:B-1----:R-:W-:Y:S01]  /*2350*/  @!P2 LEA R8, P0, R22, R8, 0x1 ;  /* 0x000000081608a211 */ /* 0x002fe200078008ff */
[----:B------:R-:W-:Y:S01]  /*2360*/  @!P2 IMAD.MOV.U32 R7, RZ, RZ, R21 ;  /* 0x000000ffff07a224 */ /* 0x000fe200078e0015 */
[----:B------:R1:W-:Y:S01]  /*2370*/  @P4 STS.128 [R187+0x6000], RZ ;  /* 0x006000ffbb004388 */ /* 0x0003e20000000c00 */
[----:B------:R-:W-:-:S02]  /*2380*/  @!P2 IMAD.IADD R16, R23, 0x1, R13 ;  /* 0x000000011710a824 */ /* 0x000fc400078e020d */
[----:B------:R-:W-:Y:S01]  /*2390*/  IMAD.MOV.U32 R198, RZ, RZ, 0x7f800000 ;  /* 0x7f800000ffc67424 */ /* 0x000fe200078e00ff */
[----:B------:R1:W-:Y:S01]  /*23a0*/  @P4 STS.128 [R187+0x7000], RZ ;  /* 0x007000ffbb004388 */ /* 0x0003e20000000c00 */
[----:B------:R-:W-:Y:S01]  /*23b0*/  @!P2 IMAD.WIDE.U32 R18, R18, UR12, R6 ;  /* 0x0000000c1212ac25 */ /* 0x000fe2000f8e0006 */
[----:B------:R-:W-:-:S03]  /*23c0*/  @!P2 LEA.HI.X R9, R22, R9, R16, 0x1, P0 ;  /* 0x000000091609a211 */ /* 0x000fc600000f0c10 */
[----:B------:R-:W-:Y:S01]  /*23d0*/  IMAD.MOV.U32 R193, RZ, RZ, 0x10 ;  /* 0x00000010ffc17424 */ /* 0x000fe200078e00ff */
[----:B---3--:R-:W-:Y:S01]  /*23e0*/  @!P2 LEA R16, P0, R18, R4, 0x1 ;  /* 0x000000041210a211 */ /* 0x008fe200078008ff */
[----:B------:R-:W-:Y:S01]  /*23f0*/  @!P3 IMAD.MOV.U32 R20, RZ, RZ, R6 ;  /* 0x000000ffff14b224 */ /* 0x000fe200078e0006 */
[----:B------:R1:W-:Y:S01]  /*2400*/  @P4 STS.128 [R187+0x8000], RZ ;  /* 0x008000ffbb004388 */ /* 0x0003e20000000c00 */
[----:B------:R-:W-:Y:S01]  /*2410*/  @!P2 IMAD.IADD R12, R19, 0x1, R12 ;  /* 0x00000001130ca824 */ /* 0x000fe200078e020c */
[----:B------:R-:W3:Y:S01]  /*2420*/  @!P3 LDC.64 R6, c[0x0][0x390] ;  /* 0x0000e400ff06bb82 */ /* 0x000ee20000000a00 */
[----:B------:R-:W-:-:S04]  /*2430*/  @!P3 IMAD.WIDE.U32 R24, R185, UR14, R24 ;  /* 0x0000000eb918bc25 */ /* 0x000fc8000f8e0018 */
[----:B------:R-:W-:Y:S01]  /*2440*/  IMAD.U32 R197, RZ, RZ, UR26 ;  /* 0x0000001affc57e24 */ /* 0x000fe2000f8e00ff */
[----:B------:R-:W-:Y:S01]  /*2450*/  @!P2 LEA.HI.X R17, R18, R5, R12, 0x1, P0 ;  /* 0x000000051211a211 */ /* 0x000fe200000f0c0c */
[----:B------:R-:W-:Y:S01]  /*2460*/  @!P3 IMAD R14, R185, UR15, R25 ;  /* 0x0000000fb90ebc24 */ /* 0x000fe2000f8e0219 */
[----:B------:R-:W4:Y:S01]  /*2470*/  LDC.64 R12, c[0x0][0x528] ;  /* 0x00014a00ff0c7b82 */ /* 0x000f220000000a00 */
[C---:B--2---:R-:W-:Y:S01]  /*2480*/  @!P3 LEA R10, P1, R24.reuse, R10, 0x1 ;  /* 0x0000000a180ab211 */ /* 0x044fe200078208ff */
[----:B------:R-:W-:Y:S01]  /*2490*/  VIADD R202, R187, UR4 ;  /* 0x00000004bbca7c36 */ /* 0x000fe20008000000 */
[----:B------:R-:W-:Y:S01]  /*24a0*/  UIADD3 UR27, UPT, UPT, UR27, 0x80, URZ ;  /* 0x000000801b1b7890 */ /* 0x000fe2000fffe0ff */
[C---:B------:R-:W-:Y:S01]  /*24b0*/  @!P3 IMAD.WIDE.U32 R20, R185.reuse, UR12, R20 ;  /* 0x0000000cb914bc25 */ /* 0x040fe2000f8e0014 */
[----:B------:R-:W-:Y:S02]  /*24c0*/  @!P3 LEA.HI.X R11, R24, R11, R14, 0x1, P1 ;  /* 0x0000000b180bb211 */ /* 0x000fe400008f0c0e */
[----:B------:R-:W-:Y:S01]  /*24d0*/  CS2R R126, SRZ ;  /* 0x00000000007e7805 */ /* 0x000fe2000001ff00 */
[----:B------:R-:W-:Y:S01]  /*24e0*/  @!PT LDS RZ, [RZ] ;  /* 0x00000000fffff984 */ /* 0x000fe20000000800 */
[----:B------:R-:W-:Y:S01]  /*24f0*/  @!PT LDS RZ, [RZ] ;  /* 0x00000000fffff984 */ /* 0x000fe20000000800 */
[----:B------:R-:W-:Y:S01]  /*2500*/  @!PT LDS RZ, [RZ] ;  /* 0x00000000fffff984 */ /* 0x000fe20000000800 */
[----:B------:R-:W-:Y:S01]  /*2510*/  @!P4 LDGSTS.E.BYPASS.LTC128B.128 [R202], desc[UR30][R210.64] ;  /* 0x00000000d2cacfae */ /* 0x000fe2000b981a1e */
[----:B------:R-:W-:Y:S01]  /*2520*/  @!P3 IMAD R14, R185, UR13, R21 ;  /* 0x0000000db90ebc24 */ /* 0x000fe2000f8e0215 */
[----:B------:R-:W-:Y:S01]  /*2530*/  CS2R R124, SRZ ;  /* 0x00000000007c7805 */ /* 0x000fe2000001ff00 */
[----:B------:R-:W-:Y:S01]  /*2540*/  IMAD.IADD R180, R177, 0x1, R172 ;  /* 0x00000001b1b47824 */ /* 0x000fe200078e02ac */
[----:B------:R-:W-:Y:S01]  /*2550*/  @!P4 LDGSTS.E.BYPASS.LTC128B.128 [R202+0x1000], desc[UR30][R210.64+0x40] ;  /* 0x01000040d2cacfae */ /* 0x000fe2000b981a1e */
[----:B------:R-:W-:Y:S01]  /*2560*/  IMAD.MOV.U32 R191, RZ, RZ, 0x4 ;  /* 0x00000004ffbf7424 */ /* 0x000fe200078e00ff */
[----:B------:R-:W-:-:S02]  /*2570*/  CS2R R130, SRZ ;  /* 0x0000000000827805 */ /* 0x000fc4000001ff00 */
[----:B------:R-:W-:Y:S01]  /*2580*/  CS2R R128, SRZ ;  /* 0x0000000000807805 */ /* 0x000fe2000001ff00 */
[----:B------:R-:W-:Y:S01]  /*2590*/  @!P4 LDGSTS.E.BYPASS.LTC128B.128 [R202+0x2000], desc[UR30][R210.64+0x80] ;  /* 0x02000080d2cacfae */ /* 0x000fe2000b981a1e */
[C---:B---3--:R-:W-:Y:S02]  /*25a0*/  @!P3 LEA R6, P1, R20.reuse, R6, 0x1 ;  /* 0x000000061406b211 */ /* 0x048fe400078208ff */
[----:B------:R-:W-:Y:S02]  /*25b0*/  CS2R R122, SRZ ;  /* 0x00000000007a7805 */ /* 0x000fe4000001ff00 */
[----:B------:R-:W-:Y:S01]  /*25c0*/  CS2R R120, SRZ ;  /* 0x0000000000787805 */ /* 0x000fe2000001ff00 */
[----:B------:R1:W-:Y:S01]  /*25d0*/  @P4 STS.128 [R202], RZ ;  /* 0x000000ffca004388 */ /* 0x0003e20000000c00 */
[----:B------:R-:W-:Y:S02]  /*25e0*/  @!P3 LEA.HI.X R7, R20, R7, R14, 0x1, P1 ;  /* 0x000000071407b211 */ /* 0x000fe400008f0c0e */
[----:B------:R-:W-:-:S02]  /*25f0*/  CS2R R118, SRZ ;  /* 0x0000000000767805 */ /* 0x000fc4000001ff00 */
[----:B------:R-:W-:Y:S01]  /*2600*/  CS2R R116, SRZ ;  /* 0x0000000000747805 */ /* 0x000fe2000001ff00 */
[----:B------:R1:W-:Y:S01]  /*2610*/  @P4 STS.128 [R202+0x1000], RZ ;  /* 0x001000ffca004388 */ /* 0x0003e20000000c00 */
[----:B------:R-:W-:Y:S02]  /*2620*/  CS2R R110, SRZ ;  /* 0x00000000006e7805 */ /* 0x000fe4000001ff00 */
[----:B------:R-:W-:Y:S02]  /*2630*/  CS2R R108, SRZ ;  /* 0x00000000006c7805 */ /* 0x000fe4000001ff00 */
[----:B------:R-:W-:Y:S01]  /*2640*/  CS2R R114, SRZ ;  /* 0x0000000000727805 */ /* 0x000fe2000001ff00 */
[----:B------:R1:W-:Y:S01]  /*2650*/  @P4 STS.128 [R202+0x2000], RZ ;  /* 0x002000ffca004388 */ /* 0x0003e20000000c00 */
        /* <DEDUP_REMOVED lines=18> */
[----:B------:R1:W-:Y:S01]  /*2780*/  @P3 STS.128 [R187+0x9000], RZ ;  /* 0x009000ffbb003388 */ /* 0x0003e20000000c00 */
[----:B------:R-:W-:Y:S02]  /*2790*/  CS2R R84, SRZ ;  /* 0x0000000000547805 */ /* 0x000fe4000001ff00 */
        /* <DEDUP_REMOVED lines=34> */
[----:B------:R-:W-:Y:S01]  /*29c0*/  CS2R R36, SRZ ;  /* 0x0000000000247805 */ /* 0x000fe2000001ff00 */
[----:B------:R-:W-:Y:S02]  /*29d0*/  USHF.L.U32 UR38, UR38, 0x3, URZ ;  /* 0x0000000326267899 */ /* 0x000fe400080006ff */
[----:B------:R-:W-:Y:S01]  /*29e0*/  @!P3 LDGSTS.E.BYPASS.LTC128B.128 [R187+0xf000], desc[UR30][R6.64] ;  /* 0x0f00000006bbbfae */ /* 0x000fe2000b981a1e */
[----:B------:R-:W3:Y:S03]  /*29f0*/  LDCU UR6, c[0x0][0x3e0] ;  /* 0x00007c00ff0677ac */ /* 0x000ee60008000800 */
[----:B------:R-:W-:Y:S01]  /*2a00*/  @!P3 LDGSTS.E.BYPASS.LTC128B.128 [R187+0x11000], desc[UR30][R6.64+0x40] ;  /* 0x1100004006bbbfae */ /* 0x000fe2000b981a1e */
[----:B------:R-:W1:Y:S03]  /*2a10*/  LDCU UR7, c[0x0][0x45c] ;  /* 0x00008b80ff0777ac */ /* 0x000e660008000800 */
[----:B------:R4:W-:Y:S01]  /*2a20*/  @!P3 LDGSTS.E.BYPASS.LTC128B.128 [R187+0x13000], desc[UR30][R6.64+0x80] ;  /* 0x1300008006bbbfae */ /* 0x0009e2000b981a1e */
[----:B------:R-:W1:Y:S03]  /*2a30*/  LDCU.U8 UR8, c[0x0][0x4f8] ;  /* 0x00009f00ff0877ac */ /* 0x000e660008000000 */
[----:B------:R1:W-:Y:S04]  /*2a40*/  @P3 STS.128 [R187+0xf000], RZ ;  /* 0x00f000ffbb003388 */ /* 0x0003e80000000c00 */
[----:B------:R1:W-:Y:S04]  /*2a50*/  @P3 STS.128 [R187+0x11000], RZ ;  /* 0x011000ffbb003388 */ /* 0x0003e80000000c00 */
[----:B------:R1:W-:Y:S01]  /*2a60*/  @P3 STS.128 [R187+0x13000], RZ ;  /* 0x013000ffbb003388 */ /* 0x0003e20000000c00 */
[----:B--2---:R-:W-:-:S03]  /*2a70*/  VIADD R8, R184, 0x8 ;  /* 0x00000008b8087836 */ /* 0x004fc60000000000 */
[----:B------:R2:W-:Y:S04]  /*2a80*/  @P2 STS.128 [R187+0x10000], RZ ;  /* 0x010000ffbb002388 */ /* 0x0005e80000000c00 */
[----:B------:R2:W-:Y:S04]  /*2a90*/  @P2 STS.128 [R187+0x12000], RZ ;  /* 0x012000ffbb002388 */ /* 0x0005e80000000c00 */
[----:B------:R2:W-:Y:S01]  /*2aa0*/  @P2 STS.128 [R187+0x14000], RZ ;  /* 0x014000ffbb002388 */ /* 0x0005e20000000c00 */
[----:B------:R-:W-:-:S03]  /*2ab0*/  ISETP.GE.AND P3, PT, R184, UR35, PT ;  /* 0x00000023b8007c0c */ /* 0x000fc6000bf66270 */
[----:B------:R-:W-:Y:S01]  /*2ac0*/  @!PT LDS RZ, [RZ] ;  /* 0x00000000fffff984 */ /* 0x000fe20000000800 */
[----:B------:R-:W-:Y:S01]  /*2ad0*/  @!PT LDS RZ, [RZ] ;  /* 0x00000000fffff984 */ /* 0x000fe20000000800 */
[----:B------:R-:W-:Y:S01]  /*2ae0*/  @!PT LDS RZ, [RZ] ;  /* 0x00000000fffff984 */ /* 0x000fe20000000800 */
[----:B------:R2:W-:Y:S01]  /*2af0*/  @!P2 LDGSTS.E.BYPASS.LTC128B.128 [R187+0x10000], desc[UR30][R16.64] ;  /* 0x1000000010bbafae */ /* 0x0005e2000b981a1e */
[----:B----4-:R-:W-:-:S03]  /*2b00*/  LOP3.LUT R7, R184, 0x20, RZ, 0xfc, !PT ;  /* 0x00000020b8077812 */ /* 0x010fc600078efcff */
[----:B------:R2:W-:Y:S04]  /*2b10*/  @!P2 LDGSTS.E.BYPASS.LTC128B.128 [R187+0x12000], desc[UR30][R16.64+0x40] ;  /* 0x1200004010bbafae */ /* 0x0005e8000b981a1e */
[----:B------:R2:W-:Y:S01]  /*2b20*/  @!P2 LDGSTS.E.BYPASS.LTC128B.128 [R187+0x14000], desc[UR30][R16.64+0x80] ;  /* 0x1400008010bbafae */ /* 0x0005e2000b981a1e */
[----:B------:R-:W-:Y:S02]  /*2b30*/  ISETP.GE.AND P2, PT, R8, UR35, PT ;  /* 0x0000002308007c0c */ /* 0x000fe4000bf46270 */
[----:B------:R-:W-:Y:S01]  /*2b40*/  ISETP.GE.AND P1, PT, R7, UR35, PT ;  /* 0x0000002307007c0c */ /* 0x000fe2000bf26270 */
[----:B------:R-:W-:Y:S01]  /*2b50*/  IMAD.MOV.U32 R7, RZ, RZ, 0x4 ;  /* 0x00000004ff077424 */ /* 0x000fe200078e00ff */
[----:B------:R-:W0:Y:S04]  /*2b60*/  LDGDEPBAR ;  /* 0x00000000000079af */ /* 0x000e280000000000 */
[----:B------:R-:W4:Y:S04]  /*2b70*/  LDG.E.64 R194, desc[UR30][R12.64+0x8] ;  /* 0x0000081e0cc27981 */ /* 0x000f28000c1e1b00 */
[----:B------:R-:W3:Y:S01]  /*2b80*/  LDG.E.64 R4, desc[UR30][R12.64] ;  /* 0x0000001e0c047981 */ /* 0x000ee2000c1e1b00 */
[----:B------:R-:W-:-:S04]  /*2b90*/  IMAD.WIDE.U32 R8, R184, R7, UR52 ;  /* 0x00000034b8087e25 */ /* 0x000fc8000f8e0007 */
[----:B------:R-:W-:Y:S01]  /*2ba0*/  VIADD R6, R184, 0x28 ;  /* 0x00000028b8067836 */ /* 0x000fe20000000000 */
[----:B------:R2:W5:Y:S04]  /*2bb0*/  @!P3 LDG.E R201, desc[UR30][R8.64] ;  /* 0x0000001e08c9b981 */ /* 0x000568000c1e1900 */
[----:B------:R2:W5:Y:S01]  /*2bc0*/  @!P2 LDG.E R200, desc[UR30][R8.64+0x20] ;  /* 0x0000201e08c8a981 */ /* 0x000562000c1e1900 */
[----:B------:R-:W-:Y:S01]  /*2bd0*/  ISETP.GE.AND P0, PT, R6, UR35, PT ;  /* 0x0000002306007c0c */ /* 0x000fe2000bf06270 */
[----:B------:R-:W-:Y:S02]  /*2be0*/  USHF.L.U32 UR9, UR9, 0x5, URZ ;  /* 0x0000000509097899 */ /* 0x000fe400080006ff */
[----:B------:R2:W5:Y:S02]  /*2bf0*/  @!P1 LDG.E R199, desc[UR30][R8.64+0x80] ;  /* 0x0000801e08c79981 */ /* 0x000564000c1e1900 */
[----:B------:R-:W-:-:S08]  /*2c00*/  USHF.R.S32.HI UR12, URZ, 0x1f, UR9 ;  /* 0x0000001fff0c7899 */ /* 0x000fd00008011409 */
[----:B------:R2:W5:Y:S01]  /*2c10*/  @!P0 LDG.E R198, desc[UR30][R8.64+0xa0] ;  /* 0x0000a01e08c68981 */ /* 0x000562000c1e1900 */
[----:B------:R-:W-:Y:S01]  /*2c20*/  LOP3.LUT R6, R3, 0x1, RZ, 0xc0, !PT ;  /* 0x0000000103067812 */ /* 0x000fe200078ec0ff */
[----:B------:R-:W-:-:S04]  /*2c30*/  IMAD.IADD R3, R181, 0x1, R172 ;  /* 0x00000001b5037824 */ /* 0x000fc800078e02ac */
[----:B------:R-:W-:Y:S01]  /*2c40*/  IMAD R197, R197, 0x4, R6 ;  /* 0x00000004c5c57824 */ /* 0x000fe200078e0206 */
[----:B------:R-:W-:Y:S01]  /*2c50*/  SHF.R.U32.HI R196, RZ, 0x6, R192 ;  /* 0x00000006ffc47819 */ /* 0x000fe200000116c0 */
[----:B------:R-:W-:Y:S02]  /*2c60*/  VIADD R175, R181, UR4 ;  /* 0x00000004b5af7c36 */ /* 0x000fe40008000000 */
[----:B------:R-:W-:Y:S02]  /*2c70*/  VIADD R197, R197, 0xfffffffc ;  /* 0xfffffffcc5c57836 */ /* 0x000fe40000000000 */
[----:B------:R-:W-:Y:S01]  /*2c80*/  VIADD R173, R179, UR4 ;  /* 0x00000004b3ad7c36 */ /* 0x000fe20008000000 */
[----:B------:R-:W-:Y:S01]  /*2c90*/  UISETP.GE.AND UP0, UPT, UR27, UR33, UPT ;  /* 0x000000211b00728c */ /* 0x000fe2000bf06270 */
[----:B----4-:R-:W-:Y:S01]  /*2ca0*/  IADD3 R204, P1, P0, R194, UR9, R204 ;  /* 0x00000009c2cc7c10 */ /* 0x010fe2000f83e0cc */
[----:B------:R-:W4:Y:S03]  /*2cb0*/  LDCU UR9, c[0x0][0x3b0] ;  /* 0x00007600ff0977ac */ /* 0x000f260008000800 */
[----:B------:R-:W-:Y:S01]  /*2cc0*/  IADD3.X R194, PT, PT, R195, UR12, RZ, P1, P0 ;  /* 0x0000000cc3c27c10 */ /* 0x000fe20008fe04ff */
[----:B------:R-:W1:Y:S01]  /*2cd0*/  LDCU UR12, c[0x0][0x590] ;  /* 0x0000b200ff0c77ac */ /* 0x000e620008000800 */
[----:B---3--:R-:W-:-:S02]  /*2ce0*/  R2UR UR40, R5 ;  /* 0x00000000052872ca */ /* 0x008fc400000e0000 */
[----:B------:R-:W-:Y:S02]  /*2cf0*/  R2UR UR41, R4 ;  /* 0x00000000042972ca */ /* 0x000fe400000e0000 */
[----:B------:R-:W-:-:S04]  /*2d00*/  LOP3.LUT P0, RZ, R192, 0x4, RZ, 0xc0, !PT ;  /* 0x00000004c0ff7812 */ /* 0x000fc8000780c0ff */
[----:B------:R-:W-:Y:S01]  /*2d10*/  SEL R193, R193, 0xfffffff0, !P0 ;  /* 0xfffffff0c1c17807 */ /* 0x000fe20004000000 */
[----:B------:R-:W-:-:S04]  /*2d20*/  IMAD.WIDE.U32 R204, R204, -0x2daee0ad, RZ ;  /* 0xd2511f53cccc7825 */ /* 0x000fc800078e00ff */
[----:B------:R-:W-:Y:S01]  /*2d30*/  IMAD.IADD R195, R193, 0x1, R186 ;  /* 0x00000001c1c37824 */ /* 0x000fe200078e02ba */
[----:B----4-:R-:W-:Y:S02]  /*2d40*/  USHF.L.U32 UR9, UR9, 0x6, URZ ;  /* 0x0000000609097899 */ /* 0x010fe400080006ff */
[----:B------:R-:W-:Y:S02]  /*2d50*/  UIADD3 UR39, UPT, UPT, UR41, -0x61c88647, URZ ;  /* 0x9e3779b929277890 */ /* 0x000fe4000fffe0ff */
[----:B-1----:R-:W-:Y:S02]  /*2d60*/  USHF.L.U32 UR12, UR12, 0x6, URZ ;  /* 0x000000060c0c7899 */ /* 0x002fe400080006ff */
[----:B------:R-:W-:Y:S02]  /*2d70*/  UIADD3 UR36, UPT, UPT, UR40, -0x4498517b, URZ ;  /* 0xbb67ae8528247890 */ /* 0x000fe4000fffe0ff */
        /* <DEDUP_REMOVED lines=9> */
[----:B--2---:R-:W-:-:S12]  /*2e10*/  UIADD3 UR13, UPT, UPT, UR40, 0x646e171e, URZ ;  /* 0x646e171e280d7890 */ /* 0x004fd8000fffe0ff */
.L_x_1054:
[----:B------:R-:W0:Y:S01]  /*2e20*/  LDGDEPBAR ;  /* 0x00000000000079af */ /* 0x000e220000000000 */
[----:B------:R-:W-:Y:S01]  /*2e30*/  IMAD.IADD R182, R175, 0x1, R172 ;  /* 0x00000001afb67824 */ /* 0x000fe200078e02ac */
[----:B------:R-:W-:Y:S01]  /*2e40*/  PLOP3.LUT P0, PT, PT, PT, UP0, 0x80, 0x8 ;  /* 0x000000000008781c */ /* 0x000fe20003f0f008 */
[----:B------:R-:W-:Y:S01]  /*2e50*/  IMAD.U32 R218, RZ, RZ, UR16 ;  /* 0x00000010ffda7e24 */ /* 0x000fe2000f8e00ff */
[----:B------:R-:W-:Y:S01]  /*2e60*/  PLOP3.LUT P2, PT, PT, PT, UP0, 0x80, 0x8 ;  /* 0x000000000008781c */ /* 0x000fe20003f4f008 */
[----:B------:R-:W-:Y:S01]  /*2e70*/  IMAD.U32 R219, RZ, RZ, UR11 ;  /* 0x0000000bffdb7e24 */ /* 0x000fe2000f8e00ff */
[----:B------:R-:W-:Y:S01]  /*2e80*/  PLOP3.LUT P3, PT, PT, PT, UP0, 0x80, 0x8 ;  /* 0x000000000008781c */ /* 0x000fe20003f6f008 */
[----:B------:R-:W-:Y:S01]  /*2e90*/  IMAD.U32 R215, RZ, RZ, UR25 ;  /* 0x00000019ffd77e24 */ /* 0x000fe2000f8e00ff */
[----:B------:R-:W-:Y:S01]  /*2ea0*/  PLOP3.LUT P1, PT, PT, PT, UP0, 0x80, 0x8 ;  /* 0x000000000008781c */ /* 0x000fe20003f2f008 */
[----:B------:R-:W-:Y:S01]  /*2eb0*/  VIADD R212, R197, 0x2 ;  /* 0x00000002c5d47836 */ /* 0x000fe20000000000 */
[----:B------:R-:W-:Y:S01]  /*2ec0*/  PLOP3.LUT P4, PT, PT, PT, UP0, 0x80, 0x8 ;  /* 0x000000000008781c */ /* 0x000fe20003f8f008 */
[----:B-----5:R-:W-:Y:S01]  /*2ed0*/  FMUL.FTZ R240, R201, 1.4426950216293334961 ;  /* 0x3fb8aa3bc9f07820 */ /* 0x020fe20000410000 */
[----:B------:R-:W-:Y:S01]  /*2ee0*/  PLOP3.LUT P6, PT, PT, PT, UP0, 0x80, 0x8 ;  /* 0x000000000008781c */ /* 0x000fe20003fcf008 */
[----:B------:R-:W-:Y:S01]  /*2ef0*/  FMUL.FTZ R245, R199, 1.4426950216293334961 ;  /* 0x3fb8aa3bc7f57820 */ /* 0x000fe20000410000 */
[----:B------:R-:W-:Y:S01]  /*2f00*/  PLOP3.LUT P5, PT, PT, PT, UP0, 0x80, 0x8 ;  /* 0x000000000008781c */ /* 0x000fe20003faf008 */
[----:B------:R-:W-:Y:S01]  /*2f10*/  @P0 IMAD.SHL.U32 R213, R192, 0x2, RZ ;  /* 0x00000002c0d50824 */ /* 0x000fe200078e00ff */
[----:B------:R-:W-:Y:S01]  /*2f20*/  PLOP3.LUT P0, PT, PT, PT, UP0, 0x80, 0x8 ;  /* 0x000000000008781c */ /* 0x000fe20003f0f008 */
[----:B------:R-:W-:Y:S01]  /*2f30*/  FMUL.FTZ R244, R198, 1.4426950216293334961 ;  /* 0x3fb8aa3bc6f47820 */ /* 0x000fe20000410000 */
[----:B------:R-:W-:Y:S01]  /*2f40*/  @P2 SHF.R.U32.HI R216, RZ, 0x1, R192 ;  /* 0x00000001ffd82819 */ /* 0x000fe200000116c0 */
[----:B------:R-:W-:Y:S01]  /*2f50*/  UIADD3 UR4, UPT, UPT, UR37, 0x1, URZ ;  /* 0x0000000125047890 */ /* 0x000fe2000fffe0ff */
[----:B------:R-:W-:Y:S02]  /*2f60*/  @P3 LOP3.LUT R213, R213, 0x6, RZ, 0xc0, !PT ;  /* 0x00000006d5d53812 */ /* 0x000fe400078ec0ff */
[----:B------:R-:W-:Y:S01]  /*2f70*/  PLOP3.LUT P3, PT, PT, PT, UP0, 0x80, 0x8 ;  /* 0x000000000008781c */ /* 0x000fe20003f6f008 */
[----:B------:R-:W-:Y:S01]  /*2f80*/  UISETP.NE.AND UP1, UPT, UR4, 0x1, UPT ;  /* 0x000000010400788c */ /* 0x000fe2000bf25270 */
[----:B------:R-:W-:Y:S04]  /*2f90*/  DEPBAR.LE SB0, 0x0 ;  /* 0x000080000000791a */ /* 0x000fe80000000000 */
[----:B------:R-:W-:Y:S01]  /*2fa0*/  BAR.SYNC.DEFER_BLOCKING 0x0 ;  /* 0x0000000000007b1d */ /* 0x000fe20000010000 */
[----:B------:R-:W-:Y:S01]  /*2fb0*/  @P1 LOP3.LUT R216, R213, 0x1e0, R216, 0xf8, !PT ;  /* 0x000001e0d5d81812 */ /* 0x000fe200078ef8d8 */
[----:B------:R-:W-:Y:S01]  /*2fc0*/  IMAD.U32 R213, RZ, RZ, UR25 ;  /* 0x00000019ffd57e24 */ /* 0x000fe2000f8e00ff */
[C---:B------:R-:W-:Y:S02]  /*2fd0*/  LEA R222, P1, R184.reuse, R218, 0x2 ;  /* 0x000000dab8de7211 */ /* 0x040fe400078210ff */
[----:B------:R-:W-:Y:S01]  /*2fe0*/  PLOP3.LUT P2, PT, PT, PT, UP0, 0x80, 0x8 ;  /* 0x000000000008781c */ /* 0x000fe20003f4f008 */
[----:B------:R-:W-:Y:S01]  /*2ff0*/  @P0 IMAD R216, R215, 0x80, R216 ;  /* 0x00000080d7d80824 */ /* 0x000fe200078e02d8 */
[----:B------:R-:W-:Y:S01]  /*3000*/  LEA.HI.X R223, R184, R219, RZ, 0x2, P1 ;  /* 0x000000dbb8df7211 */ /* 0x000fe200008f14ff */
[----:B------:R-:W-:Y:S01]  /*3010*/  IMAD.WIDE.U32 R214, R212, -0x326172a9, RZ ;  /* 0xcd9e8d57d4d67825 */ /* 0x000fe200078e00ff */
[----:B------:R-:W-:Y:S02]  /*3020*/  PLOP3.LUT P1, PT, PT, PT, UP0, 0x80, 0x8 ;  /* 0x000000000008781c */ /* 0x000fe40003f2f008 */
[----:B------:R-:W-:Y:S01]  /*3030*/  PLOP3.LUT P0, PT, PT, PT, UP0, 0x80, 0x8 ;  /* 0x000000000008781c */ /* 0x000fe20003f0f008 */
[C---:B------:R-:W-:Y:S01]  /*3040*/  @P6 VIADD R212, R216.reuse, 0x1 ;  /* 0x00000001d8d46836 */ /* 0x040fe20000000000 */
[----:B------:R-:W-:Y:S01]  /*3050*/  @P3 ISETP.GE.AND P3, PT, R216, UR33, PT ;  /* 0x00000021d8003c0c */ /* 0x000fe2000bf66270 */
[----:B------:R-:W-:Y:S01]  /*3060*/  IMAD R213, R213, 0x4, R196 ;  /* 0x00000004d5d57824 */ /* 0x000fe200078e02c4 */
[----:B------:R-:W-:Y:S01]  /*3070*/  PLOP3.LUT P6, PT, PT, PT, UP0, 0x80, 0x8 ;  /* 0x000000000008781c */ /* 0x000fe20003fcf008 */
[----:B------:R-:W-:Y:S01]  /*3080*/  IMAD.WIDE.U32 R218, R197, -0x326172a9, RZ ;  /* 0xcd9e8d57c5da7825 */ /* 0x000fe200078e00ff */
[----:B------:R-:W-:Y:S02]  /*3090*/  @P5 ISETP.GE.AND P5, PT, R212, UR33, PT ;  /* 0x00000021d4005c0c */ /* 0x000fe4000bfa6270 */
[----:B------:R-:W-:Y:S02]  /*30a0*/  LOP3.LUT R224, R213, UR40, R205, 0x96, !PT ;  /* 0x00000028d5e07c12 */ /* 0x000fe4000f8e96cd */
[C---:B------:R-:W-:Y:S02]  /*30b0*/  LOP3.LUT R220, R194.reuse, UR41, R219, 0x96, !PT ;  /* 0x00000029c2dc7c12 */ /* 0x040fe4000f8e96db */
[----:B------:R-:W-:Y:S01]  /*30c0*/  LOP3.LUT R219, R194, UR41, R215, 0x96, !PT ;  /* 0x00000029c2db7c12 */ /* 0x000fe2000f8e96d7 */
[----:B------:R-:W-:Y:S01]  /*30d0*/  LDSM.16.M88.4 R132, [R175] ;  /* 0x00000000af84783b */ /* 0x000fe20000000200 */
[----:B------:R-:W-:Y:S04]  /*30e0*/  IMAD.WIDE.U32 R224, R224, -0x326172a9, RZ ;  /* 0xcd9e8d57e0e07825 */ /* 0x000fe800078e00ff */
[----:B------:R-:W-:Y:S01]  /*30f0*/  IMAD.WIDE.U32 R234, R220, -0x2daee0ad, RZ ;  /* 0xd2511f53dcea7825 */ /* 0x000fe200078e00ff */
[--C-:B------:R-:W-:Y:S02]  /*3100*/  LOP3.LUT R217, R214, UR39, R225.reuse, 0x96, !PT ;  /* 0x00000027d6d97c12 */ /* 0x100fe4000f8e96e1 */
[----:B------:R-:W1:Y:S01]  /*3110*/  LDSM.16.M88.4 R136, [R177] ;  /* 0x00000000b188783b */ /* 0x000e620000000200 */
[----:B------:R-:W-:Y:S01]  /*3120*/  LOP3.LUT R218, R218, UR39, R225, 0x96, !PT ;  /* 0x00000027dada7c12 */ /* 0x000fe2000f8e96e1 */
[----:B------:R-:W-:Y:S01]  /*3130*/  @P6 VIADD R221, R216, 0x8 ;  /* 0x00000008d8dd6836 */ /* 0x000fe20000000000 */
[----:B------:R-:W-:Y:S01]  /*3140*/  LOP3.LUT R232, R204, UR36, R235, 0x96, !PT ;  /* 0x00000024cce87c12 */ /* 0x000fe2000f8e96eb */
[----:B------:R-:W-:Y:S01]  /*3150*/  IMAD.WIDE.U32 R236, R217, -0x2daee0ad, RZ ;  /* 0xd2511f53d9ec7825 */ /* 0x000fe200078e00ff */
[----:B------:R-:W-:Y:S03]  /*3160*/  PLOP3.LUT P6, PT, PT, PT, UP0, 0x80, 0x8 ;  /* 0x000000000008781c */ /* 0x000fe60003fcf008 */
[----:B------:R-:W2:Y:S01]  /*3170*/  LDSM.16.M88.4 R140, [R175+0x800] ;  /* 0x00080000af8c783b */ /* 0x000ea20000000200 */
[----:B------:R-:W-:Y:S04]  /*3180*/  IMAD.WIDE.U32 R238, R218, -0x2daee0ad, RZ ;  /* 0xd2511f53daee7825 */ /* 0x000fe800078e00ff */
[----:B------:R-:W-:Y:S01]  /*3190*/  IMAD.WIDE.U32 R226, R219, -0x2daee0ad, RZ ;  /* 0xd2511f53dbe27825 */ /* 0x000fe200078e00ff */
[----:B------:R-:W-:Y:S02]  /*31a0*/  LOP3.LUT R218, R234, UR32, R239, 0x96, !PT ;  /* 0x00000020eada7c12 */ /* 0x000fe4000f8e96ef */
[----:B------:R-:W3:Y:S01]  /*31b0*/  LDSM.16.M88.4 R144, [R177+0x400] ;  /* 0x00040000b190783b */ /* 0x000ee20000000200 */
[----:B------:R-:W-:Y:S01]  /*31c0*/  IMAD.WIDE.U32 R232, R232, -0x326172a9, RZ ;  /* 0xcd9e8d57e8e87825 */ /* 0x000fe200078e00ff */
[----:B------:R-:W-:Y:S02]  /*31d0*/  LOP3.LUT R217, R226, UR32, R237, 0x96, !PT ;  /* 0x00000020e2d97c12 */ /* 0x000fe4000f8e96ed */
[----:B------:R-:W-:Y:S04]  /*31e0*/  LOP3.LUT R228, R204, UR36, R227, 0x96, !PT ;  /* 0x00000024cce47c12 */ /* 0x000fe8000f8e96e3 */
[----:B------:R-:W4:Y:S01]  /*31f0*/  LDG.E R215, desc[UR30][R222.64] ;  /* 0x0000001eded77981 */ /* 0x000f22000c1e1900 */
[----:B------:R-:W-:Y:S03]  /*3200*/  IMAD.WIDE.U32 R228, R228, -0x326172a9, RZ ;  /* 0xcd9e8d57e4e47825 */ /* 0x000fe600078e00ff */
[----:B------:R-:W-:Y:S02]  /*3210*/  LDSM.16.M88.4 R148, [R182] ;  /* 0x00000000b694783b */ /* 0x000fe40000000200 */
[----:B------:R-:W-:Y:S05]  /*3220*/  LOP3.LUT R230, R224, UR35, R229, 0x96, !PT ;  /* 0x00000023e0e67c12 */ /* 0x000fea000f8e96e5 */
[----:B------:R-:W-:Y:S01]  /*3230*/  IMAD.WIDE.U32 R230, R230, -0x2daee0ad, RZ ;  /* 0xd2511f53e6e67825 */ /* 0x000fe200078e00ff */
[----:B------:R-:W4:Y:S01]  /*3240*/  LDG.E R214, desc[UR30][R222.64+0x20] ;  /* 0x0000201eded67981 */ /* 0x000f22000c1e1900 */
[-C--:B-1----:R-:W-:Y:S03]  /*3250*/  HMMA.16816.F32 R4, R132, R136.reuse, RZ ;  /* 0x000000888404723c */ /* 0x082fe600000018ff */
[----:B------:R-:W1:Y:S01]  /*3260*/  LDSM.16.M88.4 R152, [R180] ;  /* 0x00000000b498783b */ /* 0x000e620000000200 */
[----:B------:R-:W-:Y:S04]  /*3270*/  LOP3.LUT R226, R236, UR26, R231, 0x96, !PT ;  /* 0x0000001aece27c12 */ /* 0x000fe8000f8e96e7 */
[C---:B--2---:R-:W-:Y:S03]  /*3280*/  HMMA.16816.F32 R8, R140.reuse, R136, RZ ;  /* 0x000000888c08723c */ /* 0x044fe600000018ff */
[----:B------:R-:W2:Y:S01]  /*3290*/  LDSM.16.M88.4 R156, [R182+0x800] ;  /* 0x00080000b69c783b */ /* 0x000ea20000000200 */
[----:B------:R-:W-:Y:S04]  /*32a0*/  IMAD.WIDE.U32 R226, R226, -0x326172a9, RZ ;  /* 0xcd9e8d57e2e27825 */ /* 0x000fe800078e00ff */
[-C--:B------:R-:W-:Y:S03]  /*32b0*/  HMMA.16816.F32 R12, R140, R138.reuse, RZ ;  /* 0x0000008a8c0c723c */ /* 0x080fe600000018ff */
[----:B------:R-:W2:Y:S05]  /*32c0*/  LDSM.16.M88.4 R160, [R180+0x400] ;  /* 0x00040000b4a0783b */ /* 0x000eaa0000000200 */
[C---:B------:R-:W-:Y:S03]  /*32d0*/  HMMA.16816.F32 R16, R132.reuse, R138, RZ ;  /* 0x0000008a8410723c */ /* 0x040fe600000018ff */
[----:B------:R-:W-:Y:S05]  /*32e0*/  LDSM.16.M88.4 R136, [R175+0x1000] ;  /* 0x00100000af88783b */ /* 0x000fea0000000200 */
[-C--:B---3--:R-:W-:Y:S03]  /*32f0*/  HMMA.16816.F32 R20, R132, R144.reuse, RZ ;  /* 0x000000908414723c */ /* 0x088fe600000018ff */
[----:B------:R-:W3:Y:S05]  /*3300*/  LDSM.16.M88.4 R164, [R177+0x2000] ;  /* 0x00200000b1a4783b */ /* 0x000eea0000000200 */
[C---:B------:R-:W-:Y:S03]  /*3310*/  HMMA.16816.F32 R24, R140.reuse, R144, RZ ;  /* 0x000000908c18723c */ /* 0x040fe600000018ff */
[----:B------:R-:W3:Y:S05]  /*3320*/  LDSM.16.M88.4 R168, [R175+0x1800] ;  /* 0x00180000afa8783b */ /* 0x000eea0000000200 */
[-C--:B------:R-:W-:Y:S03]  /*3330*/  HMMA.16816.F32 R28, R140, R146.reuse, RZ ;  /* 0x000000928c1c723c */ /* 0x080fe600000018ff */
[----:B------:R-:W-:Y:S05]  /*3340*/  LDSM.16.M88.4 R140, [R182+0x1000] ;  /* 0x00100000b68c783b */ /* 0x000fea0000000200 */
[----:B------:R-:W-:Y:S03]  /*3350*/  HMMA.16816.F32 R32, R132, R146, RZ ;  /* 0x000000928420723c */ /* 0x000fe600000018ff */
[----:B------:R-:W3:Y:S05]  /*3360*/  LDSM.16.M88.4 R132, [R177+0x2400] ;  /* 0x00240000b184783b */ /* 0x000eea0000000200 */
[-C--:B-1----:R-:W-:Y:S03]  /*3370*/  HMMA.16816.F32 R4, R148, R152.reuse, R4 ;  /* 0x000000989404723c */ /* 0x082fe60000001804 */
[----:B------:R-:W1:Y:S05]  /*3380*/  LDSM.16.M88.4 R144, [R180+0x2000] ;  /* 0x00200000b490783b */ /* 0x000e6a0000000200 */
[C---:B--2---:R-:W-:Y:S03]  /*3390*/  HMMA.16816.F32 R8, R156.reuse, R152, R8 ;  /* 0x000000989c08723c */ /* 0x044fe60000001808 */
[----:B------:R-:W5:Y:S04]  /*33a0*/  LDG.E R213, desc[UR30][R222.64+0x80] ;  /* 0x0000801eded57981 */ /* 0x000f68000c1e1900 */
[----:B------:R2:W5:Y:S01]  /*33b0*/  LDG.E R212, desc[UR30][R222.64+0xa0] ;  /* 0x0000a01eded47981 */ /* 0x000562000c1e1900 */
[-C--:B------:R-:W-:Y:S08]  /*33c0*/  HMMA.16816.F32 R12, R156, R154.reuse, R12 ;  /* 0x0000009a9c0c723c */ /* 0x080ff0000000180c */
[C---:B------:R-:W-:Y:S01]  /*33d0*/  HMMA.16816.F32 R16, R148.reuse, R154, R16 ;  /* 0x0000009a9410723c */ /* 0x040fe20000001810 */
[----:B------:R-:W-:Y:S07]  /*33e0*/  LDSM.16.M88.4 R152, [R180+0x2400] ;  /* 0x00240000b498783b */ /* 0x000fee0000000200 */
[-C--:B------:R-:W-:Y:S03]  /*33f0*/  HMMA.16816.F32 R20, R148, R160.reuse, R20 ;  /* 0x000000a09414723c */ /* 0x080fe60000001814 */
[----:B--2---:R-:W-:Y:S05]  /*3400*/  LOP3.LUT R223, R224, UR35, R233, 0x96, !PT ;  /* 0x00000023e0df7c12 */ /* 0x004fea000f8e96e9 */
[C---:B------:R-:W-:Y:S08]  /*3410*/  HMMA.16816.F32 R24, R156.reuse, R160, R24 ;  /* 0x000000a09c18723c */ /* 0x040ff00000001818 */
[-C--:B------:R-:W-:Y:S01]  /*3420*/  HMMA.16816.F32 R28, R156, R162.reuse, R28 ;  /* 0x000000a29c1c723c */ /* 0x080fe2000000181c */
[----:B------:R-:W-:Y:S07]  /*3430*/  LDSM.16.M88.4 R156, [R175+0x2000] ;  /* 0x00200000af9c783b */ /* 0x000fee0000000200 */
[----:B------:R-:W-:Y:S01]  /*3440*/  HMMA.16816.F32 R32, R148, R162, R32 ;  /* 0x000000a29420723c */ /* 0x000fe20000001820 */
[----:B------:R-:W2:Y:S07]  /*3450*/  LDSM.16.M88.4 R148, [R182+0x1800] ;  /* 0x00180000b694783b */ /* 0x000eae0000000200 */
[-C--:B---3--:R-:W-:Y:S01]  /*3460*/  HMMA.16816.F32 R4, R136, R164.reuse, R4 ;  /* 0x000000a48804723c */ /* 0x088fe20000001804 */
[----:B------:R-:W3:Y:S07]  /*3470*/  LDSM.16.M88.4 R160, [R177+0x4000] ;  /* 0x00400000b1a0783b */ /* 0x000eee0000000200 */
[C---:B------:R-:W-:Y:S08]  /*3480*/  HMMA.16816.F32 R8, R168.reuse, R164, R8 ;  /* 0x000000a4a808723c */ /* 0x040ff00000001808 */
[-C--:B------:R-:W-:Y:S08]  /*3490*/  HMMA.16816.F32 R12, R168, R166.reuse, R12 ;  /* 0x000000a6a80c723c */ /* 0x080ff0000000180c */
[C---:B------:R-:W-:Y:S01]  /*34a0*/  HMMA.16816.F32 R16, R136.reuse, R166, R16 ;  /* 0x000000a68810723c */ /* 0x040fe20000001810 */
[----:B------:R-:W3:Y:S07]  /*34b0*/  LDSM.16.M88.4 R164, [R175+0x2800] ;  /* 0x00280000afa4783b */ /* 0x000eee0000000200 */
[-C--:B------:R-:W-:Y:S08]  /*34c0*/  HMMA.16816.F32 R20, R136, R132.reuse, R20 ;  /* 0x000000848814723c */ /* 0x080ff00000001814 */
[C---:B------:R-:W-:Y:S08]  /*34d0*/  HMMA.16816.F32 R24, R168.reuse, R132, R24 ;  /* 0x00000084a818723c */ /* 0x040ff00000001818 */
[-C--:B------:R-:W-:Y:S08]  /*34e0*/  HMMA.16816.F32 R28, R168, R134.reuse, R28 ;  /* 0x00000086a81c723c */ /* 0x080ff0000000181c */
[----:B------:R-:W-:Y:S01]  /*34f0*/  HMMA.16816.F32 R32, R136, R134, R32 ;  /* 0x000000868820723c */ /* 0x000fe20000001820 */
[----:B------:R-:W3:Y:S07]  /*3500*/  LDSM.16.M88.4 R132, [R177+0x4400] ;  /* 0x00440000b184783b */ /* 0x000eee0000000200 */
[-C--:B-1----:R-:W-:Y:S01]  /*3510*/  HMMA.16816.F32 R4, R140, R144.reuse, R4 ;  /* 0x000000908c04723c */ /* 0x082fe20000001804 */
[----:B------:R-:W-:Y:S07]  /*3520*/  LDSM.16.M88.4 R136, [R182+0x2000] ;  /* 0x00200000b688783b */ /* 0x000fee0000000200 */
[C---:B--2---:R-:W-:Y:S08]  /*3530*/  HMMA.16816.F32 R8, R148.reuse, R144, R8 ;  /* 0x000000909408723c */ /* 0x044ff00000001808 */
[-C--:B------:R-:W-:Y:S08]  /*3540*/  HMMA.16816.F32 R12, R148, R146.reuse, R12 ;  /* 0x00000092940c723c */ /* 0x080ff0000000180c */
[C---:B------:R-:W-:Y:S01]  /*3550*/  HMMA.16816.F32 R16, R140.reuse, R146, R16 ;  /* 0x000000928c10723c */ /* 0x040fe20000001810 */
[----:B------:R-:W-:Y:S07]  /*3560*/  LDSM.16.M88.4 R144, [R182+0x2800] ;  /* 0x00280000b690783b */ /* 0x000fee0000000200 */
[-C--:B------:R-:W-:Y:S08]  /*3570*/  HMMA.16816.F32 R20, R140, R152.reuse, R20 ;  /* 0x000000988c14723c */ /* 0x080ff00000001814 */
[C---:B------:R-:W-:Y:S08]  /*3580*/  HMMA.16816.F32 R24, R148.reuse, R152, R24 ;  /* 0x000000989418723c */ /* 0x040ff00000001818 */
[-C--:B------:R-:W-:Y:S08]  /*3590*/  HMMA.16816.F32 R28, R148, R154.reuse, R28 ;  /* 0x0000009a941c723c */ /* 0x080ff0000000181c */
[----:B------:R-:W-:Y:S01]  /*35a0*/  HMMA.16816.F32 R32, R140, R154, R32 ;  /* 0x0000009a8c20723c */ /* 0x000fe20000001820 */
[----:B------:R-:W1:Y:S07]  /*35b0*/  LDSM.16.M88.4 R140, [R180+0x4000] ;  /* 0x00400000b48c783b */ /* 0x000e6e0000000200 */
        /* <DEDUP_REMOVED lines=8> */
[----:B------:R2:W3:Y:S07]  /*3640*/  LDSM.16.M88.4 R132, [R180+0x4400] ;  /* 0x00440000b484783b */ /* 0x0004ee0000000200 */
[-C--:B-1----:R-:W-:Y:S08]  /*3650*/  HMMA.16816.F32 R4, R136, R140.reuse, R4 ;  /* 0x0000008c8804723c */ /* 0x082ff00000001804 */
[C---:B------:R-:W-:Y:S08]  /*3660*/  HMMA.16816.F32 R8, R144.reuse, R140, R8 ;  /* 0x0000008c9008723c */ /* 0x040ff00000001808 */
[-C--:B------:R-:W-:Y:S03]  /*3670*/  HMMA.16816.F32 R12, R144, R142.reuse, R12 ;  /* 0x0000008e900c723c */ /* 0x080fe6000000180c */
[----:B------:R-:W-:Y:S01]  /*3680*/  @P2 FSEL R4, R4, -INF , !P3 ;  /* 0xff80000004042808 */ /* 0x000fe20005800000 */
[----:B--2---:R-:W-:Y:S01]  /*3690*/  IMAD.IADD R180, R177, 0x1, R172 ;  /* 0x00000001b1b47824 */ /* 0x004fe200078e02ac */
[----:B------:R-:W-:Y:S02]  /*36a0*/  @P1 FSEL R6, R6, -INF , !P3 ;  /* 0xff80000006061808 */ /* 0x000fe40005800000 */
[----:B------:R-:W-:Y:S01]  /*36b0*/  PLOP3.LUT P1, PT, PT, PT, UP0, 0x80, 0x8 ;  /* 0x000000000008781c */ /* 0x000fe20003f2f008 */
[C---:B------:R-:W-:Y:S01]  /*36c0*/  HMMA.16816.F32 R16, R136.reuse, R142, R16 ;  /* 0x0000008e8810723c */ /* 0x040fe20000001810 */
[----:B------:R-:W-:Y:S03]  /*36d0*/  PLOP3.LUT P2, PT, PT, PT, UP0, 0x80, 0x8 ;  /* 0x000000000008781c */ /* 0x000fe60003f4f008 */
[----:B------:R-:W-:Y:S02]  /*36e0*/  @P4 FSEL R8, R8, -INF , !P3 ;  /* 0xff80000008084808 */ /* 0x000fe40005800000 */
[----:B------:R-:W-:Y:S02]  /*36f0*/  @P0 FSEL R10, R10, -INF , !P3 ;  /* 0xff8000000a0a0808 */ /* 0x000fe40005800000 */
[----:B------:R-:W-:Y:S01]  /*3700*/  PLOP3.LUT P3, PT, PT, PT, UP0, 0x80, 0x8 ;  /* 0x000000000008781c */ /* 0x000fe20003f6f008 */
[-C--:B---3--:R-:W-:Y:S01]  /*3710*/  HMMA.16816.F32 R20, R136, R132.reuse, R20 ;  /* 0x000000848814723c */ /* 0x088fe20000001814 */
[----:B------:R-:W-:Y:S02]  /*3720*/  PLOP3.LUT P0, PT, PT, PT, UP0, 0x80, 0x8 ;  /* 0x000000000008781c */ /* 0x000fe40003f0f008 */
[----:B------:R-:W-:Y:S02]  /*3730*/  PLOP3.LUT P4, PT, PT, PT, UP0, 0x80, 0x8 ;  /* 0x000000000008781c */ /* 0x000fe40003f8f008 */
[----:B------:R-:W-:Y:S01]  /*3740*/  @P1 ISETP.GE.AND P1, PT, R221, UR33, PT ;  /* 0x00000021dd001c0c */ /* 0x000fe2000bf26270 */
[C---:B------:R-:W-:Y:S01]  /*3750*/  @P6 VIADD R221, R216.reuse, 0x9 ;  /* 0x00000009d8dd6836 */ /* 0x040fe20000000000 */
[----:B------:R-:W-:Y:S01]  /*3760*/  @P2 FSEL R5, R5, -INF , !P5 ;  /* 0xff80000005052808 */ /* 0x000fe20006800000 */
[C---:B------:R-:W-:Y:S01]  /*3770*/  HMMA.16816.F32 R24, R144.reuse, R132, R24 ;  /* 0x000000849018723c */ /* 0x040fe20000001818 */
[----:B------:R-:W-:Y:S02]  /*3780*/  PLOP3.LUT P6, PT, PT, PT, UP0, 0x80, 0x8 ;  /* 0x000000000008781c */ /* 0x000fe40003fcf008 */
[----:B------:R-:W-:Y:S02]  /*3790*/  PLOP3.LUT P2, PT, PT, PT, UP0, 0x80, 0x8 ;  /* 0x000000000008781c */ /* 0x000fe40003f4f008 */
[----:B------:R-:W-:Y:S02]  /*37a0*/  @P3 FSEL R9, R9, -INF , !P5 ;  /* 0xff80000009093808 */ /* 0x000fe40006800000 */
[----:B------:R-:W-:Y:S01]  /*37b0*/  @P0 FSEL R11, R11, -INF , !P5 ;  /* 0xff8000000b0b0808 */ /* 0x000fe20006800000 */
[-C--:B------:R-:W-:Y:S01]  /*37c0*/  HMMA.16816.F32 R28, R144, R134.reuse, R28 ;  /* 0x00000086901c723c */ /* 0x080fe2000000181c */
[----:B------:R-:W-:Y:S02]  /*37d0*/  PLOP3.LUT P3, PT, PT, PT, UP0, 0x80, 0x8 ;  /* 0x000000000008781c */ /* 0x000fe40003f6f008 */
[----:B------:R-:W-:Y:S02]  /*37e0*/  PLOP3.LUT P0, PT, PT, PT, UP0, 0x80, 0x8 ;  /* 0x000000000008781c */ /* 0x000fe40003f0f008 */
[----:B------:R-:W-:Y:S02]  /*37f0*/  @P4 FSEL R7, R7, -INF , !P5 ;  /* 0xff80000007074808 */ /* 0x000fe40006800000 */
[----:B------:R-:W-:Y:S01]  /*3800*/  PLOP3.LUT P5, PT, PT, PT, UP0, 0x80, 0x8 ;  /* 0x000000000008781c */ /* 0x000fe20003faf008 */
[----:B------:R-:W-:Y:S01]  /*3810*/  HMMA.16816.F32 R32, R136, R134, R32 ;  /* 0x000000868820723c */ /* 0x000fe20000001820 */
[----:B------:R-:W-:Y:S03]  /*3820*/  PLOP3.LUT P4, PT, PT, PT, UP0, 0x80, 0x8 ;  /* 0x000000000008781c */ /* 0x000fe60003f8f008 */
[----:B------:R-:W-:Y:S01]  /*3830*/  @P6 ISETP.GE.AND P6, PT, R221, UR33, PT ;  /* 0x00000021dd006c0c */ /* 0x000fe2000bfc6270 */
[C---:B------:R-:W-:Y:S01]  /*3840*/  @P2 VIADD R222, R216.reuse, 0x10 ;  /* 0x00000010d8de2836 */ /* 0x040fe20000000000 */
[----:B------:R-:W-:Y:S01]  /*3850*/  PLOP3.LUT P2, PT, PT, PT, UP0, 0x80, 0x8 ;  /* 0x000000000008781c */ /* 0x000fe20003f4f008 */
[----:B------:R-:W-:Y:S01]  /*3860*/  @P3 VIADD R220, R216, 0x18 ;  /* 0x00000018d8dc3836 */ /* 0x000fe20000000000 */
[----:B------:R-:W-:Y:S02]  /*3870*/  @P0 FSEL R14, R14, -INF , !P1 ;  /* 0xff8000000e0e0808 */ /* 0x000fe40004800000 */
[----:B------:R-:W-:Y:S02]  /*3880*/  PLOP3.LUT P3, PT, PT, PT, UP0, 0x80, 0x8 ;  /* 0x000000000008781c */ /* 0x000fe40003f6f008 */
[----:B------:R-:W-:Y:S02]  /*3890*/  PLOP3.LUT P0, PT, PT, PT, UP0, 0x80, 0x8 ;  /* 0x000000000008781c */ /* 0x000fe40003f0f008 */
[----:B------:R-:W-:Y:S01]  /*38a0*/  @P5 FSEL R12, R12, -INF , !P1 ;  /* 0xff8000000c0c5808 */ /* 0x000fe20004800000 */
[----:B------:R-:W-:Y:S01]  /*38b0*/  @P4 VIADD R219, R216, 0x11 ;  /* 0x00000011d8db4836 */ /* 0x000fe20000000000 */
[----:B------:R-:W-:Y:S02]  /*38c0*/  PLOP3.LUT P4, PT, PT, PT, UP0, 0x80, 0x8 ;  /* 0x000000000008781c */ /* 0x000fe40003f8f008 */
[----:B------:R-:W-:Y:S02]  /*38d0*/  PLOP3.LUT P5, PT, PT, PT, UP0, 0x80, 0x8 ;  /* 0x000000000008781c */ /* 0x000fe40003faf008 */
[----:B------:R-:W-:Y:S01]  /*38e0*/  @P2 ISETP.GE.AND P2, PT, R222, UR33, PT ;  /* 0x00000021de002c0c */ /* 0x000fe2000bf46270 */
[----:B------:R-:W-:Y:S03]  /*38f0*/  IMAD.WIDE.U32 R222, R223, -0x2daee0ad, RZ ;  /* 0xd2511f53dfde7825 */ /* 0x000fe600078e00ff */
[----:B------:R-:W-:Y:S02]  /*3900*/  @P3 FSEL R16, R16, -INF , !P1 ;  /* 0xff80000010103808 */ /* 0x000fe40004800000 */
[----:B------:R-:W-:Y:S02]  /*3910*/  @P0 FSEL R18, R18, -INF , !P1 ;  /* 0xff80000012120808 */ /* 0x000fe40004800000 */
[----:B------:R-:W-:Y:S02]  /*3920*/  PLOP3.LUT P3, PT, PT, PT, UP0, 0x80, 0x8 ;  /* 0x000000000008781c */ /* 0x000fe40003f6f008 */
[----:B------:R-:W-:Y:S02]  /*3930*/  PLOP3.LUT P1, PT, PT, PT, UP0, 0x80, 0x8 ;  /* 0x000000000008781c */ /* 0x000fe40003f2f008 */
[----:B------:R-:W-:Y:S02]  /*3940*/  PLOP3.LUT P0, PT, PT, PT, UP0, 0x80, 0x8 ;  /* 0x000000000008781c */ /* 0x000fe40003f0f008 */
[----:B------:R-:W-:Y:S02]  /*3950*/  LOP3.LUT R224, R238, UR26, R223, 0x96, !PT ;  /* 0x0000001aeee07c12 */ /* 0x000fe4000f8e96df */
[----:B------:R-:W-:Y:S01]  /*3960*/  @P4 ISETP.GE.AND P4, PT, R219, UR33, PT ;  /* 0x00000021db004c0c */ /* 0x000fe2000bf86270 */
[----:B------:R-:W-:Y:S01]  /*3970*/  IMAD.WIDE.U32 R218, R218, -0x326172a9, RZ ;  /* 0xcd9e8d57dada7825 */ /* 0x000fe200078e00ff */
[----:B------:R-:W-:Y:S03]  /*3980*/  @P5 ISETP.GE.AND P5, PT, R220, UR33, PT ;  /* 0x00000021dc005c0c */ /* 0x000fe6000bfa6270 */
[----:B------:R-:W-:Y:S01]  /*3990*/  @P3 FSEL R13, R13, -INF , !P6 ;  /* 0xff8000000d0d3808 */ /* 0x000fe20007000000 */
[----:B------:R-:W-:Y:S01]  /*39a0*/  IMAD.WIDE.U32 R220, R217, -0x326172a9, RZ ;  /* 0xcd9e8d57d9dc7825 */ /* 0x000fe200078e00ff */
[----:B------:R-:W-:Y:S02]  /*39b0*/  PLOP3.LUT P3, PT, PT, PT, UP0, 0x80, 0x8 ;  /* 0x000000000008781c */ /* 0x000fe40003f6f008 */
[----:B------:R-:W-:Y:S01]  /*39c0*/  @P1 FSEL R17, R17, -INF , !P6 ;  /* 0xff80000011111808 */ /* 0x000fe20007000000 */
[----:B------:R-:W-:Y:S01]  /*39d0*/  IMAD.WIDE.U32 R224, R224, -0x326172a9, RZ ;  /* 0xcd9e8d57e0e07825 */ /* 0x000fe200078e00ff */
[----:B------:R-:W-:Y:S02]  /*39e0*/  @P0 FSEL R15, R15, -INF , !P6 ;  /* 0xff8000000f0f0808 */ /* 0x000fe40007000000 */
[----:B------:R-:W-:Y:S02]  /*39f0*/  PLOP3.LUT P1, PT, PT, PT, UP0, 0x80, 0x8 ;  /* 0x000000000008781c */ /* 0x000fe40003f2f008 */
[----:B------:R-:W-:Y:S02]  /*3a00*/  PLOP3.LUT P0, PT, PT, PT, UP0, 0x80, 0x8 ;  /* 0x000000000008781c */ /* 0x000fe40003f0f008 */
[----:B------:R-:W-:Y:S02]  /*3a10*/  LOP3.LUT R217, R232, UR27, R219, 0x96, !PT ;  /* 0x0000001be8d97c12 */ /* 0x000fe4000f8e96db */
[----:B------:R-:W-:Y:S02]  /*3a20*/  LOP3.LUT R228, R228, UR27, R221, 0x96, !PT ;  /* 0x0000001be4e47c12 */ /* 0x000fe4000f8e96dd */
[----:B------:R-:W-:Y:S01]  /*3a30*/  @P3 FSEL R19, R19, -INF , !P6 ;  /* 0xff80000013133808 */ /* 0x000fe20007000000 */
[----:B------:R-:W-:Y:S01]  /*3a40*/  IMAD.WIDE.U32 R232, R217, -0x2daee0ad, RZ ;  /* 0xd2511f53d9e87825 */ /* 0x000fe200078e00ff */
[----:B------:R-:W-:Y:S02]  /*3a50*/  PLOP3.LUT P3, PT, PT, PT, UP0, 0x80, 0x8 ;  /* 0x000000000008781c */ /* 0x000fe40003f6f008 */
[----:B------:R-:W-:Y:S01]  /*3a60*/  LOP3.LUT R218, R218, UR19, R225, 0x96, !PT ;  /* 0x00000013dada7c12 */ /* 0x000fe2000f8e96e1 */
[----:B------:R-:W-:Y:S01]  /*3a70*/  IMAD.WIDE.U32 R228, R228, -0x2daee0ad, RZ ;  /* 0xd2511f53e4e47825 */ /* 0x000fe200078e00ff */
[----:B------:R-:W-:Y:S02]  /*3a80*/  @P1 FSEL R20, R20, -INF , !P2 ;  /* 0xff80000014141808 */ /* 0x000fe40005000000 */
[----:B------:R-:W-:Y:S01]  /*3a90*/  PLOP3.LUT P1, PT, PT, PT, UP0, 0x80, 0x8 ;  /* 0x000000000008781c */ /* 0x000fe20003f2f008 */
[----:B------:R-:W-:Y:S01]  /*3aa0*/  @P0 VIADD R216, R216, 0x19 ;  /* 0x00000019d8d80836 */ /* 0x000fe20000000000 */
[----:B------:R-:W-:Y:S01]  /*3ab0*/  PLOP3.LUT P0, PT, PT, PT, UP0, 0x80, 0x8 ;  /* 0x000000000008781c */ /* 0x000fe20003f0f008 */
[----:B------:R-:W-:Y:S01]  /*3ac0*/  IMAD.WIDE.U32 R218, R218, -0x2daee0ad, RZ ;  /* 0xd2511f53dada7825 */ /* 0x000fe200078e00ff */
[----:B------:R-:W-:Y:S02]  /*3ad0*/  LOP3.LUT R220, R220, UR19, R227, 0x96, !PT ;  /* 0x00000013dcdc7c12 */ /* 0x000fe4000f8e96e3 */
[----:B------:R-:W-:Y:S02]  /*3ae0*/  PLOP3.LUT P6, PT, PT, PT, UP0, 0x80, 0x8 ;  /* 0x000000000008781c */ /* 0x000fe40003fcf008 */
[----:B------:R-:W-:Y:S01]  /*3af0*/  @P3 FSEL R22, R22, -INF , !P2 ;  /* 0xff80000016163808 */ /* 0x000fe20005000000 */
[----:B------:R-:W-:Y:S01]  /*3b00*/  IMAD.WIDE.U32 R220, R220, -0x2daee0ad, RZ ;  /* 0xd2511f53dcdc7825 */ /* 0x000fe200078e00ff */
[----:B------:R-:W-:Y:S02]  /*3b10*/  PLOP3.LUT P3, PT, PT, PT, UP0, 0x80, 0x8 ;  /* 0x000000000008781c */ /* 0x000fe40003f6f008 */
[----:B------:R-:W-:Y:S02]  /*3b20*/  LOP3.LUT R222, R222, UR18, R233, 0x96, !PT ;  /* 0x00000012dede7c12 */ /* 0x000fe4000f8e96e9 */
[----:B------:R-:W-:Y:S02]  /*3b30*/  @P1 FSEL R26, R26, -INF , !P2 ;  /* 0xff8000001a1a1808 */ /* 0x000fe40005000000 */
[----:B------:R-:W-:Y:S02]  /*3b40*/  @P0 FSEL R24, R24, -INF , !P2 ;  /* 0xff80000018180808 */ /* 0x000fe40005000000 */
[----:B------:R-:W-:Y:S02]  /*3b50*/  PLOP3.LUT P1, PT, PT, PT, UP0, 0x80, 0x8 ;  /* 0x000000000008781c */ /* 0x000fe40003f2f008 */
[----:B------:R-:W-:Y:S02]  /*3b60*/  PLOP3.LUT P0, PT, PT, PT, UP0, 0x80, 0x8 ;  /* 0x000000000008781c */ /* 0x000fe40003f0f008 */
[----:B------:R-:W-:Y:S02]  /*3b70*/  PLOP3.LUT P2, PT, PT, PT, UP0, 0x80, 0x8 ;  /* 0x000000000008781c */ /* 0x000fe40003f4f008 */
[----:B------:R-:W-:Y:S02]  /*3b80*/  @P3 FSEL R21, R21, -INF , !P4 ;  /* 0xff80000015153808 */ /* 0x000fe40006000000 */
[----:B------:R-:W-:Y:S02]  /*3b90*/  PLOP3.LUT P3, PT, PT, PT, UP0, 0x80, 0x8 ;  /* 0x000000000008781c */ /* 0x000fe40003f6f008 */
[----:B------:R-:W-:Y:S02]  /*3ba0*/  LOP3.LUT R217, R230, UR18, R229, 0x96, !PT ;  /* 0x00000012e6d97c12 */ /* 0x000fe4000f8e96e5 */
[----:B------:R-:W-:Y:S01]  /*3bb0*/  LOP3.LUT R219, R232, UR15, R219, 0x96, !PT ;  /* 0x0000000fe8db7c12 */ /* 0x000fe2000f8e96db */
[----:B------:R-:W-:Y:S01]  /*3bc0*/  IMAD.WIDE.U32 R232, R222, -0x326172a9, RZ ;  /* 0xcd9e8d57dee87825 */ /* 0x000fe200078e00ff */
[----:B------:R-:W-:Y:S02]  /*3bd0*/  @P1 FSEL R25, R25, -INF , !P4 ;  /* 0xff80000019191808 */ /* 0x000fe40006000000 */
[----:B------:R-:W-:Y:S01]  /*3be0*/  @P0 FSEL R23, R23, -INF , !P4 ;  /* 0xff80000017170808 */ /* 0x000fe20006000000 */
[----:B------:R-:W-:Y:S01]  /*3bf0*/  IMAD.WIDE.U32 R222, R217, -0x326172a9, RZ ;  /* 0xcd9e8d57d9de7825 */ /* 0x000fe200078e00ff */
[----:B------:R-:W-:Y:S02]  /*3c00*/  PLOP3.LUT P1, PT, PT, PT, UP0, 0x80, 0x8 ;  /* 0x000000000008781c */ /* 0x000fe40003f2f008 */
[----:B------:R-:W-:Y:S01]  /*3c10*/  PLOP3.LUT P0, PT, PT, PT, UP0, 0x80, 0x8 ;  /* 0x000000000008781c */ /* 0x000fe20003f0f008 */
[----:B------:R-:W-:Y:S01]  /*3c20*/  IMAD.WIDE.U32 R230, R219, -0x326172a9, RZ ;  /* 0xcd9e8d57dbe67825 */ /* 0x000fe200078e00ff */
[----:B------:R-:W-:Y:S02]  /*3c30*/  @P3 FSEL R28, R28, -INF , !P5 ;  /* 0xff8000001c1c3808 */ /* 0x000fe40006800000 */
[----:B------:R-:W-:Y:S02]  /*3c40*/  PLOP3.LUT P3, PT, PT, PT, UP0, 0x80, 0x8 ;  /* 0x000000000008781c */ /* 0x000fe40003f6f008 */
[----:B------:R-:W-:Y:S02]  /*3c50*/  @P2 FSEL R27, R27, -INF , !P4 ;  /* 0xff8000001b1b2808 */ /* 0x000fe40006000000 */
[----:B------:R-:W-:Y:S02]  /*3c60*/  PLOP3.LUT P2, PT, PT, PT, UP0, 0x80, 0x8 ;  /* 0x000000000008781c */ /* 0x000fe40003f4f008 */
[----:B------:R-:W-:Y:S02]  /*3c70*/  LOP3.LUT R221, R228, UR15, R221, 0x96, !PT ;  /* 0x0000000fe4dd7c12 */ /* 0x000fe4000f8e96dd */
[----:B------:R-:W-:Y:S02]  /*3c80*/  @P1 FSEL R32, R32, -INF , !P5 ;  /* 0xff80000020201808 */ /* 0x000fe40006800000 */
[----:B------:R-:W-:Y:S02]  /*3c90*/  @P0 FSEL R30, R30, -INF , !P5 ;  /* 0xff8000001e1e0808 */ /* 0x000fe40006800000 */
[----:B------:R-:W-:Y:S02]  /*3ca0*/  PLOP3.LUT P1, PT, PT, PT, UP0, 0x80, 0x8 ;  /* 0x000000000008781c */ /* 0x000fe40003f2f008 */
[----:B------:R-:W-:Y:S02]  /*3cb0*/  PLOP3.LUT P0, PT, PT, PT, UP0, 0x80, 0x8 ;  /* 0x000000000008781c */ /* 0x000fe40003f0f008 */
[----:B------:R-:W-:Y:S02]  /*3cc0*/  LOP3.LUT R219, R224, UR17, R233, 0x96, !PT ;  /* 0x00000011e0db7c12 */ /* 0x000fe4000f8e96e9 */
[----:B------:R-:W-:Y:S02]  /*3cd0*/  LOP3.LUT R217, R226, UR17, R223, 0x96, !PT ;  /* 0x00000011e2d97c12 */ /* 0x000fe4000f8e96df */
[----:B------:R-:W-:Y:S01]  /*3ce0*/  @P6 ISETP.GE.AND P6, PT, R216, UR33, PT ;  /* 0x00000021d8006c0c */ /* 0x000fe2000bfc6270 */
[----:B------:R-:W-:Y:S01]  /*3cf0*/  IMAD.WIDE.U32 R242, R219, -0x2daee0ad, RZ ;  /* 0xd2511f53dbf27825 */ /* 0x000fe200078e00ff */
[----:B------:R-:W-:Y:S02]  /*3d00*/  LOP3.LUT R216, R232, UR14, R231, 0x96, !PT ;  /* 0x0000000ee8d87c12 */ /* 0x000fe4000f8e96e7 */
[C---:B------:R-:W-:Y:S01]  /*3d10*/  PRMT R229, R230.reuse, 0x7770, RZ ;  /* 0x00007770e6e57816 */ /* 0x040fe200000000ff */
[----:B------:R-:W-:Y:S01]  /*3d20*/  IMAD.WIDE.U32 R232, R221, -0x326172a9, RZ ;  /* 0xcd9e8d57dde87825 */ /* 0x000fe200078e00ff */
[C---:B------:R-:W-:Y:S02]  /*3d30*/  PRMT R223, R230.reuse, 0x7771, RZ ;  /* 0x00007771e6df7816 */ /* 0x040fe400000000ff */
[C---:B------:R-:W-:Y:S02]  /*3d40*/  PRMT R224, R230.reuse, 0x7773, RZ ;  /* 0x00007773e6e07816 */ /* 0x040fe400000000ff */
[----:B------:R-:W-:Y:S01]  /*3d50*/  PRMT R221, R230, 0x7772, RZ ;  /* 0x00007772e6dd7816 */ /* 0x000fe200000000ff */
[----:B------:R-:W-:Y:S01]  /*3d60*/  IMAD.WIDE.U32 R230, R217, -0x2daee0ad, RZ ;  /* 0xd2511f53d9e67825 */ /* 0x000fe200078e00ff */
[----:B------:R-:W-:Y:S02]  /*3d70*/  LOP3.LUT R217, R216, 0xff, RZ, 0xc0, !PT ;  /* 0x000000ffd8d97812 */ /* 0x000fe400078ec0ff */
[----:B------:R-:W-:Y:S02]  /*3d80*/  @P3 FSEL R31, R31, -INF , !P6 ;  /* 0xff8000001f1f3808 */ /* 0x000fe40007000000 */
[----:B------:R-:W-:Y:S02]  /*3d90*/  LOP3.LUT R222, R222, UR14, R233, 0x96, !PT ;  /* 0x0000000edede7c12 */ /* 0x000fe4000f8e96e9 */
[----:B------:R-:W-:Y:S02]  /*3da0*/  @P1 FSEL R35, R35, -INF , !P6 ;  /* 0xff80000023231808 */ /* 0x000fe40007000000 */
[----:B------:R-:W-:Y:S02]  /*3db0*/  ISETP.LE.U32.AND P3, PT, R217, UR8, PT ;  /* 0x00000008d9007c0c */ /* 0x000fe4000bf63070 */
[----:B------:R-:W-:Y:S01]  /*3dc0*/  LOP3.LUT R233, R218, UR13, R243, 0x96, !PT ;  /* 0x0000000ddae97c12 */ /* 0x000fe2000f8e96f3 */
[----:B------:R-:W-:Y:S01]  /*3dd0*/  FMUL.FTZ R243, R200, 1.4426950216293334961 ;  /* 0x3fb8aa3bc8f37820 */ /* 0x000fe20000410000 */
[----:B------:R-:W-:Y:S02]  /*3de0*/  @P2 FSEL R29, R29, -INF , !P6 ;  /* 0xff8000001d1d2808 */ /* 0x000fe40007000000 */
[----:B------:R-:W-:Y:S02]  /*3df0*/  @P0 FSEL R33, R33, -INF , !P6 ;  /* 0xff80000021210808 */ /* 0x000fe40007000000 */
[----:B------:R-:W-:Y:S02]  /*3e00*/  PRMT R217, R216, 0x7632, R217 ;  /* 0x00007632d8d97816 */ /* 0x000fe400000000d9 */
[----:B------:R-:W-:Y:S02]  /*3e10*/  FSETP.NEU.FTZ.AND P1, PT, R201, -INF , PT ;  /* 0xff800000c900780b */ /* 0x000fe40003f3d000 */
[----:B------:R-:W-:Y:S02]  /*3e20*/  FSETP.NEU.FTZ.AND P6, PT, R200, -INF , PT ;  /* 0xff800000c800780b */ /* 0x000fe40003fdd000 */
[----:B------:R-:W-:Y:S02]  /*3e30*/  LOP3.LUT R217, R217, 0xff, RZ, 0xc0, !PT ;  /* 0x000000ffd9d97812 */ /* 0x000fe400078ec0ff */
[----:B------:R-:W-:Y:S02]  /*3e40*/  FSEL R240, R240, RZ, P1 ;  /* 0x000000fff0f07208 */ /* 0x000fe40000800000 */
[----:B------:R-:W-:Y:S02]  /*3e50*/  LOP3.LUT R219, R216, 0xffff, RZ, 0xc0, !PT ;  /* 0x0000ffffd8db7812 */ /* 0x000fe400078ec0ff */
[----:B------:R-:W-:Y:S01]  /*3e60*/  FSEL R243, R243, RZ, P6 ;  /* 0x000000fff3f37208 */ /* 0x000fe20003000000 */
[--C-:B------:R-:W-:Y:S01]  /*3e70*/  FFMA.FTZ R237, R20, UR7, -R240.reuse ;  /* 0x0000000714ed7c23 */ /* 0x100fe200080108f0 */
[----:B------:R-:W-:Y:S01]  /*3e80*/  FSETP.NEU.FTZ.AND P6, PT, R199, -INF , PT ;  /* 0xff800000c700780b */ /* 0x000fe20003fdd000 */
[--C-:B------:R-:W-:Y:S01]  /*3e90*/  FFMA.FTZ R238, R21, UR7, -R240.reuse ;  /* 0x0000000715ee7c23 */ /* 0x100fe200080108f0 */
[----:B------:R-:W-:Y:S01]  /*3ea0*/  ISETP.LE.U32.AND P1, PT, R217, UR8, PT ;  /* 0x00000008d9007c0c */ /* 0x000fe2000bf23070 */
[----:B------:R-:W-:Y:S01]  /*3eb0*/  FFMA.FTZ R217, R5, UR7, -R240 ;  /* 0x0000000705d97c23 */ /* 0x000fe200080108f0 */
[----:B------:R-:W-:Y:S01]  /*3ec0*/  SHF.R.U32.HI R219, RZ, 0x8, R219 ;  /* 0x00000008ffdb7819 */ /* 0x000fe200000116db */
[--C-:B------:R-:W-:Y:S01]  /*3ed0*/  FFMA.FTZ R236, R19, UR7, -R243.reuse ;  /* 0x0000000713ec7c23 */ /* 0x100fe200080108f3 */
[----:B------:R-:W-:Y:S01]  /*3ee0*/  PLOP3.LUT P4, PT, PT, PT, UP0, 0x80, 0x8 ;  /* 0x000000000008781c */ /* 0x000fe20003f8f008 */
[--C-:B------:R-:W-:Y:S01]  /*3ef0*/  FFMA.FTZ R252, R23, UR7, -R243.reuse ;  /* 0x0000000717fc7c23 */ /* 0x100fe200080108f3 */
[----:B------:R-:W-:Y:S01]  /*3f00*/  SHF.R.U32.HI R218, RZ, 0x18, R216 ;  /* 0x00000018ffda7819 */ /* 0x000fe200000116d8 */
[----:B------:R-:W1:Y:S01]  /*3f10*/  MUFU.EX2 R217, R217 ;  /* 0x000000d900d97308 */ /* 0x000e620000000800 */
[----:B------:R-:W-:Y:S01]  /*3f20*/  FSEL R245, R245, RZ, P6 ;  /* 0x000000fff5f57208 */ /* 0x000fe20003000000 */
[----:B------:R-:W-:Y:S01]  /*3f30*/  FFMA.FTZ R216, R4, UR7, -R240 ;  /* 0x0000000704d87c23 */ /* 0x000fe200080108f0 */
[----:B------:R-:W-:Y:S01]  /*3f40*/  FSETP.NEU.FTZ.AND P6, PT, R198, -INF , PT ;  /* 0xff800000c600780b */ /* 0x000fe20003fdd000 */
[----:B------:R-:W-:Y:S01]  /*3f50*/  FFMA.FTZ R239, R22, UR7, -R243 ;  /* 0x0000000716ef7c23 */ /* 0x000fe200080108f3 */
[----:B------:R-:W-:Y:S01]  /*3f60*/  LOP3.LUT R219, R219, 0xffff, RZ, 0xc0, !PT ;  /* 0x0000ffffdbdb7812 */ /* 0x000fe200078ec0ff */
[----:B------:R-:W-:Y:S01]  /*3f70*/  FFMA.FTZ R25, R25, UR7, -R245 ;  /* 0x0000000719197c23 */ /* 0x000fe200080108f5 */
[----:B------:R-:W-:Y:S01]  /*3f80*/  ISETP.LE.U32.AND P0, PT, R218, UR8, PT ;  /* 0x00000008da007c0c */ /* 0x000fe2000bf03070 */
[----:B------:R-:W-:Y:S01]  /*3f90*/  FFMA.FTZ R218, R6, UR7, -R243 ;  /* 0x0000000706da7c23 */ /* 0x000fe200080108f3 */
[----:B------:R-:W-:Y:S01]  /*3fa0*/  FSEL R244, R244, RZ, P6 ;  /* 0x000000fff4f47208 */ /* 0x000fe20003000000 */
[----:B------:R-:W-:Y:S01]  /*3fb0*/  MUFU.EX2 R216, R216 ;  /* 0x000000d800d87308 */ /* 0x000fe20000000800 */
[----:B------:R-:W-:Y:S02]  /*3fc0*/  ISETP.LE.U32.AND P6, PT, R219, UR8, PT ;  /* 0x00000008db007c0c */ /* 0x000fe4000bfc3070 */
[----:B------:R-:W-:Y:S07]  /*3fd0*/  LOP3.LUT R219, R222, 0xffff, RZ, 0xc0, !PT ;  /* 0x0000ffffdedb7812 */ /* 0x000fee00078ec0ff */
[----:B------:R-:W2:Y:S01]  /*3fe0*/  MUFU.EX2 R218, R218 ;  /* 0x000000da00da7308 */ /* 0x000ea20000000800 */
[----:B------:R-:W-:Y:S01]  /*3ff0*/  ISETP.GT.U32.AND P2, PT, R221, UR8, PT ;  /* 0x00000008dd007c0c */ /* 0x000fe2000bf44070 */
[--C-:B------:R-:W-:Y:S01]  /*4000*/  FFMA.FTZ R235, R11, UR7, -R244.reuse ;  /* 0x000000070beb7c23 */ /* 0x100fe200080108f4 */
[----:B------:R-:W-:Y:S01]  /*4010*/  @P4 FSEL R34, R34, -INF , !P5 ;  /* 0xff80000022224808 */ /* 0x000fe20006800000 */
[--C-:B------:R-:W-:Y:S01]  /*4020*/  FFMA.FTZ R234, R10, UR7, -R244.reuse ;  /* 0x000000070aea7c23 */ /* 0x100fe200080108f4 */
[----:B------:R-:W-:Y:S01]  /*4030*/  SHF.R.U32.HI R221, RZ, 0x8, R219 ;  /* 0x00000008ffdd7819 */ /* 0x000fe200000116db */
[--C-:B------:R-:W-:Y:S01]  /*4040*/  FFMA.FTZ R26, R26, UR7, -R244.reuse ;  /* 0x000000071a1a7c23 */ /* 0x100fe200080108f4 */
[----:B------:R-:W-:Y:S01]  /*4050*/  ISETP.GT.U32.AND P5, PT, R223, UR8, PT ;  /* 0x00000008df007c0c */ /* 0x000fe2000bfa4070 */
[----:B------:R-:W-:Y:S01]  /*4060*/  FFMA.FTZ R223, R7, UR7, -R243 ;  /* 0x0000000707df7c23 */ /* 0x000fe200080108f3 */
[----:B------:R-:W-:Y:S01]  /*4070*/  LOP3.LUT R221, R221, 0xffff, RZ, 0xc0, !PT ;  /* 0x0000ffffdddd7812 */ /* 0x000fe200078ec0ff */
[----:B-1----:R-:W-:Y:S01]  /*4080*/  @!P6 FADD.FTZ R217, -R217, -RZ ;  /* 0x800000ffd9d9e221 */ /* 0x002fe20000010100 */
[----:B------:R-:W-:Y:S01]  /*4090*/  LOP3.LUT R241, R220, UR13, R231, 0x96, !PT ;  /* 0x0000000ddcf17c12 */ /* 0x000fe2000f8e96e7 */
[--C-:B------:R-:W-:Y:S01]  /*40a0*/  FFMA.FTZ R231, R9, UR7, -R245.reuse ;  /* 0x0000000709e77c23 */ /* 0x100fe200080108f5 */
[----:B------:R-:W1:Y:S01]  /*40b0*/  MUFU.EX2 R219, R223 ;  /* 0x000000df00db7308 */ /* 0x000e620000000800 */
[----:B------:R-:W-:Y:S01]  /*40c0*/  PRMT R227, R232, 0x7771, RZ ;  /* 0x00007771e8e37816 */ /* 0x000fe200000000ff */
[----:B--2---:R-:W-:Y:S01]  /*40d0*/  @!P1 FADD.FTZ R218, -R218, -RZ ;  /* 0x800000ffdada9221 */ /* 0x004fe20000010100 */
[----:B------:R-:W-:Y:S01]  /*40e0*/  PRMT R226, R232, 0x7772, RZ ;  /* 0x00007772e8e27816 */ /* 0x000fe200000000ff */
[----:B------:R-:W-:Y:S01]  /*40f0*/  @!P3 FADD.FTZ R216, -R216, -RZ ;  /* 0x800000ffd8d8b221 */ /* 0x000fe20000010100 */
[C---:B------:R-:W-:Y:S05]  /*4100*/  PRMT R225, R232.reuse, 0x7770, RZ ;  /* 0x00007770e8e17816 */ /* 0x040fea00000000ff */
[----:B------:R2:W-:Y:S01]  /*4110*/  MUFU.EX2 R223, R234 ;  /* 0x000000ea00df7308 */ /* 0x0005e20000000800 */
[----:B------:R-:W-:Y:S01]  /*4120*/  PRMT R228, R232, 0x7773, RZ ;  /* 0x00007773e8e47816 */ /* 0x000fe200000000ff */
[----:B------:R-:W-:Y:S01]  /*4130*/  FFMA.FTZ R31, R31, UR7, -R244 ;  /* 0x000000071f1f7c23 */ /* 0x000fe200080108f4 */
[----:B------:R-:W-:Y:S02]  /*4140*/  ISETP.LE.U32.AND P6, PT, R221, UR8, PT ;  /* 0x00000008dd007c0c */ /* 0x000fe4000bfc3070 */
[C---:B------:R-:W-:Y:S05]  /*4150*/  LOP3.LUT R220, R222.reuse, 0xff, RZ, 0xc0, !PT ;  /* 0x000000ffdedc7812 */ /* 0x040fea00078ec0ff */
[----:B------:R3:W4:Y:S01]  /*4160*/  MUFU.EX2 R221, R231 ;  /* 0x000000e700dd7308 */ /* 0x0007220000000800 */
[----:B------:R-:W-:Y:S01]  /*4170*/  PRMT R232, R222, 0x7632, R232 ;  /* 0x00007632dee87816 */ /* 0x000fe200000000e8 */
[----:B-1----:R-:W-:Y:S01]  /*4180*/  @!P0 FADD.FTZ R219, -R219, -RZ ;  /* 0x800000ffdbdb8221 */ /* 0x002fe20000010100 */
[----:B------:R-:W-:Y:S02]  /*4190*/  SHF.R.U32.HI R222, RZ, 0x18, R222 ;  /* 0x00000018ffde7819 */ /* 0x000fe400000116de */
[----:B------:R-:W-:Y:S01]  /*41a0*/  ISETP.LE.U32.AND P4, PT, R229, UR8, PT ;  /* 0x00000008e5007c0c */ /* 0x000fe2000bf83070 */
[----:B------:R-:W-:Y:S01]  /*41b0*/  FFMA.FTZ R229, R8, UR7, -R245 ;  /* 0x0000000708e57c23 */ /* 0x000fe200080108f5 */
[----:B------:R-:W-:Y:S01]  /*41c0*/  ISETP.LE.U32.AND P1, PT, R222, UR8, PT ;  /* 0x00000008de007c0c */ /* 0x000fe2000bf23070 */
[----:B--2---:R-:W-:Y:S01]  /*41d0*/  FFMA.FTZ R234, R18, UR7, -R243 ;  /* 0x0000000712ea7c23 */ /* 0x004fe200080108f3 */
[----:B------:R-:W-:Y:S01]  /*41e0*/  ISETP.LE.U32.AND P3, PT, R220, UR8, PT ;  /* 0x00000008dc007c0c */ /* 0x000fe2000bf63070 */
[----:B------:R-:W1:Y:S01]  /*41f0*/  MUFU.EX2 R222, R235 ;  /* 0x000000eb00de7308 */ /* 0x000e620000000800 */
[----:B------:R-:W-:Y:S02]  /*4200*/  LOP3.LUT R232, R232, 0xff, RZ, 0xc0, !PT ;  /* 0x000000ffe8e87812 */ /* 0x000fe400078ec0ff */
[----:B------:R-:W-:Y:S07]  /*4210*/  PRMT R249, R230, 0x7771, RZ ;  /* 0x00007771e6f97816 */ /* 0x000fee00000000ff */
[----:B------:R-:W2:Y:S01]  /*4220*/  MUFU.EX2 R220, R229 ;  /* 0x000000e500dc7308 */ /* 0x000ea20000000800 */
[----:B------:R-:W-:Y:S01]  /*4230*/  ISETP.LE.U32.AND P0, PT, R232, UR8, PT ;  /* 0x00000008e8007c0c */ /* 0x000fe2000bf03070 */
[--C-:B---3--:R-:W-:Y:S01]  /*4240*/  FFMA.FTZ R231, R12, UR7, -R245.reuse ;  /* 0x000000070ce77c23 */ /* 0x108fe200080108f5 */
[----:B----4-:R-:W-:Y:S01]  /*4250*/  @!P6 FADD.FTZ R221, -R221, -RZ ;  /* 0x800000ffdddde221 */ /* 0x010fe20000010100 */
[----:B------:R-:W-:Y:S01]  /*4260*/  ISETP.LE.U32.AND P6, PT, R225, UR8, PT ;  /* 0x00000008e1007c0c */ /* 0x000fe2000bfc3070 */
[----:B------:R-:W-:Y:S05]  /*4270*/  FFMA.FTZ R232, R17, UR7, -R240 ;  /* 0x0000000711e87c23 */ /* 0x000fea00080108f0 */
[----:B------:R-:W3:Y:S01]  /*4280*/  MUFU.EX2 R225, R231 ;  /* 0x000000e700e17308 */ /* 0x000ee20000000800 */
[----:B------:R-:W-:Y:S01]  /*4290*/  PRMT R251, R230, 0x7773, RZ ;  /* 0x00007773e6fb7816 */ /* 0x000fe200000000ff */
[--C-:B------:R-:W-:Y:S01]  /*42a0*/  FFMA.FTZ R17, R24, UR7, -R245.reuse ;  /* 0x0000000718117c23 */ /* 0x100fe200080108f5 */
[----:B------:R-:W-:Y:S01]  /*42b0*/  PRMT R250, R230, 0x7770, RZ ;  /* 0x00007770e6fa7816 */ /* 0x000fe200000000ff */
[----:B-1----:R-:W-:Y:S01]  /*42c0*/  @!P1 FADD.FTZ R222, -R222, -RZ ;  /* 0x800000ffdede9221 */ /* 0x002fe20000010100 */
[----:B------:R-:W-:Y:S01]  /*42d0*/  ISETP.GT.U32.AND P1, PT, R226, UR8, PT ;  /* 0x00000008e2007c0c */ /* 0x000fe2000bf24070 */
[--C-:B------:R-:W-:Y:S01]  /*42e0*/  FFMA.FTZ R226, R14, UR7, -R244.reuse ;  /* 0x000000070ee27c23 */ /* 0x100fe200080108f4 */
[----:B------:R-:W-:Y:S01]  /*42f0*/  PRMT R248, R230, 0x7772, RZ ;  /* 0x00007772e6f87816 */ /* 0x000fe200000000ff */
[----:B--2---:R-:W-:Y:S01]  /*4300*/  @!P3 FADD.FTZ R220, -R220, -RZ ;  /* 0x800000ffdcdcb221 */ /* 0x004fe20000010100 */
[----:B------:R-:W-:Y:S01]  /*4310*/  ISETP.GT.U32.AND P3, PT, R224, UR8, PT ;  /* 0x00000008e0007c0c */ /* 0x000fe2000bf64070 */
[----:B------:R-:W-:Y:S01]  /*4320*/  FFMA.FTZ R224, R13, UR7, -R245 ;  /* 0x000000070de07c23 */ /* 0x000fe200080108f5 */
[----:B------:R-:W-:Y:S01]  /*4330*/  @!P0 FADD.FTZ R223, -R223, -RZ ;  /* 0x800000ffdfdf8221 */ /* 0x000fe20000010100 */
[----:B------:R-:W-:Y:S01]  /*4340*/  ISETP.GT.U32.AND P0, PT, R227, UR8, PT ;  /* 0x00000008e3007c0c */ /* 0x000fe2000bf04070 */
[----:B------:R-:W-:Y:S01]  /*4350*/  FFMA.FTZ R227, R15, UR7, -R244 ;  /* 0x000000070fe37c23 */ /* 0x000fe200080108f4 */
[----:B------:R-:W1:Y:S01]  /*4360*/  MUFU.EX2 R226, R226 ;  /* 0x000000e200e27308 */ /* 0x000e620000000800 */
[----:B---3--:R-:W-:Y:S01]  /*4370*/  @!P6 FADD.FTZ R225, -R225, -RZ ;  /* 0x800000ffe1e1e221 */ /* 0x008fe20000010100 */
[----:B------:R-:W-:Y:S01]  /*4380*/  FFMA.FTZ R231, R16, UR7, -R240 ;  /* 0x0000000710e77c23 */ /* 0x000fe200080108f0 */
[----:B------:R-:W-:Y:S07]  /*4390*/  ISETP.GT.U32.AND P6, PT, R228, UR8, PT ;  /* 0x00000008e4007c0c */ /* 0x000fee000bfc4070 */
[----:B------:R-:W2:Y:S01]  /*43a0*/  MUFU.EX2 R224, R224 ;  /* 0x000000e000e07308 */ /* 0x000ea20000000800 */
[----:B------:R-:W-:Y:S02]  /*43b0*/  LOP3.LUT R230, R233, 0xff, RZ, 0xc0, !PT ;  /* 0x000000ffe9e67812 */ /* 0x000fe400078ec0ff */
[C---:B------:R-:W-:Y:S07]  /*43c0*/  PRMT R229, R242.reuse, 0x7770, RZ ;  /* 0x00007770f2e57816 */ /* 0x040fee00000000ff */
[----:B------:R-:W3:Y:S01]  /*43d0*/  MUFU.EX2 R227, R227 ;  /* 0x000000e300e37308 */ /* 0x000ee20000000800 */
[----:B------:R-:W-:Y:S02]  /*43e0*/  SHF.R.U32.HI R235, RZ, 0x18, R233 ;  /* 0x00000018ffeb7819 */ /* 0x000fe400000116e9 */
[----:B------:R-:W-:Y:S07]  /*43f0*/  PRMT R247, R242, 0x7771, RZ ;  /* 0x00007771f2f77816 */ /* 0x000fee00000000ff */
[----:B------:R-:W4:Y:S01]  /*4400*/  MUFU.EX2 R228, R231 ;  /* 0x000000e700e47308 */ /* 0x000f220000000800 */
[----:B------:R-:W-:Y:S01]  /*4410*/  F2FP.RELU.F16.F32.PACK_AB R19, R221, R220 ;  /* 0x000000dcdd13723e */ /* 0x000fe200000008ff */
[----:B-1----:R-:W-:Y:S01]  /*4420*/  @P1 FADD.FTZ R226, -R226, -RZ ;  /* 0x800000ffe2e21221 */ /* 0x002fe20000010100 */
[----:B------:R-:W-:Y:S07]  /*4430*/  ISETP.LE.U32.AND P1, PT, R230, UR8, PT ;  /* 0x00000008e6007c0c */ /* 0x000fee000bf23070 */
[----:B------:R-:W1:Y:S01]  /*4440*/  MUFU.EX2 R231, R236 ;  /* 0x000000ec00e77308 */ /* 0x000e620000000800 */
[----:B------:R-:W-:Y:S01]  /*4450*/  PRMT R246, R242, 0x7772, RZ ;  /* 0x00007772f2f67816 */ /* 0x000fe200000000ff */
[----:B--2---:R-:W-:Y:S01]  /*4460*/  @P0 FADD.FTZ R224, -R224, -RZ ;  /* 0x800000ffe0e00221 */ /* 0x004fe20000010100 */
[----:B------:R-:W-:Y:S07]  /*4470*/  ISETP.LE.U32.AND P0, PT, R229, UR8, PT ;  /* 0x00000008e5007c0c */ /* 0x000fee000bf03070 */
[----:B------:R-:W2:Y:S01]  /*4480*/  MUFU.EX2 R230, R234 ;  /* 0x000000ea00e67308 */ /* 0x000ea20000000800 */
[----:B------:R-:W-:Y:S01]  /*4490*/  PRMT R242, R242, 0x7773, RZ ;  /* 0x00007773f2f27816 */ /* 0x000fe200000000ff */
[----:B---3--:R-:W-:Y:S01]  /*44a0*/  @P6 FADD.FTZ R227, -R227, -RZ ;  /* 0x800000ffe3e36221 */ /* 0x008fe20000010100 */
[----:B------:R-:W-:Y:S07]  /*44b0*/  ISETP.LE.U32.AND P6, PT, R235, UR8, PT ;  /* 0x00000008eb007c0c */ /* 0x000fee000bfc3070 */
[----:B------:R-:W3:Y:S01]  /*44c0*/  MUFU.EX2 R229, R232 ;  /* 0x000000e800e57308 */ /* 0x000ee20000000800 */
[----:B------:R-:W-:Y:S01]  /*44d0*/  LOP3.LUT R235, R241, 0xff, RZ, 0xc0, !PT ;  /* 0x000000fff1eb7812 */ /* 0x000fe200078ec0ff */
[----:B----4-:R-:W-:Y:S01]  /*44e0*/  @!P4 FADD.FTZ R228, -R228, -RZ ;  /* 0x800000ffe4e4c221 */ /* 0x010fe20000010100 */
[----:B------:R-:W-:Y:S07]  /*44f0*/  F2FP.RELU.F16.F32.PACK_AB R18, R224, R225 ;  /* 0x000000e1e012723e */ /* 0x000fee00000008ff */
[----:B------:R-:W4:Y:S01]  /*4500*/  MUFU.EX2 R232, R237 ;  /* 0x000000ed00e87308 */ /* 0x000f220000000800 */
[----:B------:R-:W-:Y:S01]  /*4510*/  ISETP.LE.U32.AND P4, PT, R235, UR8, PT ;  /* 0x00000008eb007c0c */ /* 0x000fe2000bf83070 */
[----:B-1----:R-:W-:Y:S01]  /*4520*/  @P3 FADD.FTZ R231, -R231, -RZ ;  /* 0x800000ffe7e73221 */ /* 0x002fe20000010100 */
[----:B------:R-:W-:Y:S02]  /*4530*/  PRMT R235, R233, 0x7632, R235 ;  /* 0x00007632e9eb7816 */ /* 0x000fe400000000eb */
[----:B------:R-:W-:Y:S01]  /*4540*/  LOP3.LUT R236, R241, 0xffff, RZ, 0xc0, !PT ;  /* 0x0000fffff1ec7812 */ /* 0x000fe200078ec0ff */
[----:B--2---:R-:W-:Y:S01]  /*4550*/  @P2 FADD.FTZ R230, -R230, -RZ ;  /* 0x800000ffe6e62221 */ /* 0x004fe20000010100 */
[----:B------:R-:W-:Y:S02]  /*4560*/  LOP3.LUT R235, R235, 0xff, RZ, 0xc0, !PT ;  /* 0x000000ffebeb7812 */ /* 0x000fe400078ec0ff */
[----:B------:R-:W-:Y:S01]  /*4570*/  LOP3.LUT R234, R233, 0xffff, RZ, 0xc0, !PT ;  /* 0x0000ffffe9ea7812 */ /* 0x000fe200078ec0ff */
[----:B---3--:R-:W-:Y:S01]  /*4580*/  @P5 FADD.FTZ R229, -R229, -RZ ;  /* 0x800000ffe5e55221 */ /* 0x008fe20000010100 */
[----:B------:R-:W-:Y:S01]  /*4590*/  ISETP.LE.U32.AND P5, PT, R235, UR8, PT ;  /* 0x00000008eb007c0c */ /* 0x000fe2000bfa3070 */
[----:B------:R1:W-:Y:S01]  /*45a0*/  MUFU.EX2 R233, R238 ;  /* 0x000000ee00e97308 */ /* 0x0003e20000000800 */
[----:B------:R-:W-:Y:S01]  /*45b0*/  SHF.R.U32.HI R235, RZ, 0x8, R234 ;  /* 0x00000008ffeb7819 */ /* 0x000fe200000116ea */
[----:B----4-:R-:W-:Y:S01]  /*45c0*/  @!P1 FADD.FTZ R232, -R232, -RZ ;  /* 0x800000ffe8e89221 */ /* 0x010fe20000010100 */
[----:B------:R-:W-:Y:S07]  /*45d0*/  F2FP.RELU.F16.F32.PACK_AB R22, R231, R230 ;  /* 0x000000e6e716723e */ /* 0x000fee00000008ff */
[----:B------:R-:W2:Y:S01]  /*45e0*/  MUFU.EX2 R234, R239 ;  /* 0x000000ef00ea7308 */ /* 0x000ea20000000800 */
[----:B------:R-:W-:Y:S09]  /*45f0*/  LOP3.LUT R237, R235, 0xffff, RZ, 0xc0, !PT ;  /* 0x0000ffffebed7812 */ /* 0x000ff200078ec0ff */
[----:B------:R3:W-:Y:S01]  /*4600*/  MUFU.EX2 R235, R252 ;  /* 0x000000fc00eb7308 */ /* 0x0007e20000000800 */
[----:B------:R-:W-:Y:S02]  /*4610*/  ISETP.LE.U32.AND P2, PT, R237, UR8, PT ;  /* 0x00000008ed007c0c */ /* 0x000fe4000bf43070 */
[----:B------:R-:W-:Y:S07]  /*4620*/  SHF.R.U32.HI R237, RZ, 0x8, R236 ;  /* 0x00000008ffed7819 */ /* 0x000fee00000116ec */
[----:B------:R-:W-:Y:S01]  /*4630*/  MUFU.EX2 R239, R25 ;  /* 0x0000001900ef7308 */ /* 0x000fe20000000800 */
[----:B-1----:R-:W-:Y:S02]  /*4640*/  PRMT R238, R241, 0x7632, R238 ;  /* 0x00007632f1ee7816 */ /* 0x002fe400000000ee */
[----:B------:R-:W-:Y:S07]  /*4650*/  LOP3.LUT R237, R237, 0xffff, RZ, 0xc0, !PT ;  /* 0x0000ffffeded7812 */ /* 0x000fee00078ec0ff */
[----:B------:R-:W1:Y:S01]  /*4660*/  MUFU.EX2 R236, R17 ;  /* 0x0000001100ec7308 */ /* 0x000e620000000800 */
[----:B------:R-:W-:Y:S01]  /*4670*/  LOP3.LUT R238, R238, 0xff, RZ, 0xc0, !PT ;  /* 0x000000ffeeee7812 */ /* 0x000fe200078ec0ff */
[----:B--2---:R-:W-:Y:S01]  /*4680*/  @!P5 FADD.FTZ R234, -R234, -RZ ;  /* 0x800000ffeaead221 */ /* 0x004fe20000010100 */
[----:B------:R-:W-:Y:S01]  /*4690*/  ISETP.LE.U32.AND P3, PT, R237, UR8, PT ;  /* 0x00000008ed007c0c */ /* 0x000fe2000bf63070 */
[--C-:B---3--:R-:W-:Y:S01]  /*46a0*/  FFMA.FTZ R252, R32, UR7, -R240.reuse ;  /* 0x0000000720fc7c23 */ /* 0x108fe200080108f0 */
[----:B------:R-:W-:Y:S01]  /*46b0*/  ISETP.LE.U32.AND P1, PT, R238, UR8, PT ;  /* 0x00000008ee007c0c */ /* 0x000fe2000bf23070 */
[----:B------:R-:W-:Y:S01]  /*46c0*/  @!P2 FADD.FTZ R233, -R233, -RZ ;  /* 0x800000ffe9e9a221 */ /* 0x000fe20000010100 */
[----:B------:R-:W-:Y:S03]  /*46d0*/  ISETP.GT.U32.AND P2, PT, R247, UR8, PT ;  /* 0x00000008f7007c0c */ /* 0x000fe6000bf44070 */
[----:B------:R-:W2:Y:S01]  /*46e0*/  MUFU.EX2 R238, R252 ;  /* 0x000000fc00ee7308 */ /* 0x000ea20000000800 */
[----:B------:R-:W-:Y:S01]  /*46f0*/  F2FP.RELU.F16.F32.PACK_AB R247, R219, R218 ;  /* 0x000000dadbf7723e */ /* 0x000fe200000008ff */
[----:B------:R-:W-:Y:S01]  /*4700*/  FFMA.FTZ R240, R33, UR7, -R240 ;  /* 0x0000000721f07c23 */ /* 0x000fe200080108f0 */
[----:B------:R-:W-:Y:S07]  /*4710*/  SHF.R.U32.HI R241, RZ, 0x18, R241 ;  /* 0x00000018fff17819 */ /* 0x000fee00000116f1 */
[----:B------:R-:W3:Y:S01]  /*4720*/  MUFU.EX2 R237, R26 ;  /* 0x0000001a00ed7308 */ /* 0x000ee20000000800 */
[----:B-1----:R-:W-:Y:S01]  /*4730*/  @!P4 FADD.FTZ R236, -R236, -RZ ;  /* 0x800000ffececc221 */ /* 0x002fe20000010100 */
[----:B------:R1:W-:Y:S01]  /*4740*/  STS [R186+0x400], R247 ;  /* 0x000400f7ba007388 */ /* 0x0003e20000000800 */
[----:B------:R-:W-:Y:S01]  /*4750*/  @!P3 FADD.FTZ R239, -R239, -RZ ;  /* 0x800000ffefefb221 */ /* 0x000fe20000010100 */
[----:B------:R-:W-:Y:S06]  /*4760*/  ISETP.GT.U32.AND P3, PT, R249, UR8, PT ;  /* 0x00000008f9007c0c */ /* 0x000fec000bf64070 */
[----:B------:R-:W4:Y:S01]  /*4770*/  MUFU.EX2 R240, R240 ;  /* 0x000000f000f07308 */ /* 0x000f220000000800 */
[----:B------:R-:W-:Y:S01]  /*4780*/  F2FP.RELU.F16.F32.PACK_AB R249, R217, R216 ;  /* 0x000000d8d9f9723e */ /* 0x000fe200000008ff */
[----:B------:R-:W-:Y:S01]  /*4790*/  @!P6 FADD.FTZ R235, -R235, -RZ ;  /* 0x800000ffebebe221 */ /* 0x000fe20000010100 */
[----:B------:R-:W-:Y:S01]  /*47a0*/  ISETP.LE.U32.AND P4, PT, R250, UR8, PT ;  /* 0x00000008fa007c0c */ /* 0x000fe2000bf83070 */
[----:B------:R-:W-:Y:S01]  /*47b0*/  FFMA.FTZ R250, R34, UR7, -R243 ;  /* 0x0000000722fa7c23 */ /* 0x000fe200080108f3 */
[----:B--2---:R-:W-:Y:S01]  /*47c0*/  @!P0 FADD.FTZ R238, -R238, -RZ ;  /* 0x800000ffeeee8221 */ /* 0x004fe20000010100 */
[----:B------:R-:W-:Y:S01]  /*47d0*/  ISETP.GT.U32.AND P0, PT, R251, UR8, PT ;  /* 0x00000008fb007c0c */ /* 0x000fe2000bf04070 */
[----:B------:R2:W-:Y:S01]  /*47e0*/  STS [R186], R249 ;  /* 0x000000f9ba007388 */ /* 0x0005e20000000800 */
[----:B------:R-:W-:Y:S01]  /*47f0*/  F2FP.RELU.F16.F32.PACK_AB R251, R229, R228 ;  /* 0x000000e4e5fb723e */ /* 0x000fe200000008ff */
[----:B---3--:R-:W-:Y:S01]  /*4800*/  @!P1 FADD.FTZ R237, -R237, -RZ ;  /* 0x800000ffeded9221 */ /* 0x008fe20000010100 */
[----:B------:R-:W-:Y:S01]  /*4810*/  ISETP.GT.U32.AND P1, PT, R248, UR8, PT ;  /* 0x00000008f8007c0c */ /* 0x000fe2000bf24070 */
[----:B------:R-:W-:Y:S01]  /*4820*/  FFMA.FTZ R248, R28, UR7, -R245 ;  /* 0x000000071cf87c23 */ /* 0x000fe200080108f5 */
[----:B------:R-:W-:Y:S01]  /*4830*/  FFMA.FTZ R243, R35, UR7, -R243 ;  /* 0x0000000723f37c23 */ /* 0x000fe200080108f3 */
[----:B------:R3:W-:Y:S01]  /*4840*/  STS [R195], R251 ;  /* 0x000000fbc3007388 */ /* 0x0007e20000000800 */
[----:B----4-:R-:W-:Y:S01]  /*4850*/  @P2 FADD.FTZ R240, -R240, -RZ ;  /* 0x800000fff0f02221 */ /* 0x010fe20000010100 */
[----:B------:R-:W-:Y:S01]  /*4860*/  ISETP.LE.U32.AND P2, PT, R241, UR8, PT ;  /* 0x00000008f1007c0c */ /* 0x000fe2000bf43070 */
[----:B------:R-:W-:Y:S01]  /*4870*/  FFMA.FTZ R245, R29, UR7, -R245 ;  /* 0x000000071df57c23 */ /* 0x000fe200080108f5 */
[----:B------:R-:W4:Y:S01]  /*4880*/  MUFU.EX2 R241, R248 ;  /* 0x000000f800f17308 */ /* 0x000f220000000800 */
[----:B------:R-:W-:Y:S01]  /*4890*/  F2FP.RELU.F16.F32.PACK_AB R17, R222, R223 ;  /* 0x000000dfde11723e */ /* 0x000fe200000008ff */
[----:B------:R-:W-:Y:S01]  /*48a0*/  STS [R195+0x400], R22 ;  /* 0x00040016c3007388 */ /* 0x000fe20000000800 */
[----:B------:R-:W-:Y:S07]  /*48b0*/  F2FP.RELU.F16.F32.PACK_AB R252, R233, R232 ;  /* 0x000000e8e9fc723e */ /* 0x000fee00000008ff */
[----:B------:R3:W3:Y:S01]  /*48c0*/  MUFU.EX2 R248, R250 ;  /* 0x000000fa00f87308 */ /* 0x0006e20000000800 */
[----:B------:R-:W-:Y:S01]  /*48d0*/  ISETP.GT.U32.AND P6, PT, R242, UR8, PT ;  /* 0x00000008f2007c0c */ /* 0x000fe2000bfc4070 */
[----:B------:R-:W-:Y:S01]  /*48e0*/  STS [R186+0x1000], R19 ;  /* 0x00100013ba007388 */ /* 0x000fe20000000800 */
[--C-:B------:R-:W-:Y:S07]  /*48f0*/  FFMA.FTZ R242, R27, UR7, -R244.reuse ;  /* 0x000000071bf27c23 */ /* 0x100fee00080108f4 */
[----:B-1----:R1:W1:Y:S01]  /*4900*/  MUFU.EX2 R247, R243 ;  /* 0x000000f300f77308 */ /* 0x0022620000000800 */
[----:B------:R-:W-:Y:S01]  /*4910*/  ISETP.GT.U32.AND P5, PT, R246, UR8, PT ;  /* 0x00000008f6007c0c */ /* 0x000fe2000bfa4070 */
[----:B------:R1:W-:Y:S01]  /*4920*/  STS [R186+0x1400], R17 ;  /* 0x00140011ba007388 */ /* 0x0003e20000000800 */
[----:B------:R-:W-:Y:S07]  /*4930*/  FFMA.FTZ R246, R30, UR7, -R244 ;  /* 0x000000071ef67c23 */ /* 0x000fee00080108f4 */
[----:B------:R-:W1:Y:S01]  /*4940*/  MUFU.EX2 R242, R242 ;  /* 0x000000f200f27308 */ /* 0x000e620000000800 */
[----:B------:R-:W-:Y:S01]  /*4950*/  STS [R195+0x1000], R18 ;  /* 0x00100012c3007388 */ /* 0x000fe20000000800 */
[----:B--2---:R-:W-:Y:S01]  /*4960*/  F2FP.RELU.F16.F32.PACK_AB R249, R227, R226 ;  /* 0x000000e2e3f9723e */ /* 0x004fe200000008ff */
[----:B----4-:R-:W-:Y:S07]  /*4970*/  @!P4 FADD.FTZ R241, -R241, -RZ ;  /* 0x800000fff1f1c221 */ /* 0x010fee0000010100 */
[----:B------:R-:W2:Y:S01]  /*4980*/  MUFU.EX2 R244, R245 ;  /* 0x000000f500f47308 */ /* 0x000ea20000000800 */
[----:B---3--:R-:W-:Y:S01]  /*4990*/  F2FP.RELU.F16.F32.PACK_AB R250, R240, R238 ;  /* 0x000000eef0fa723e */ /* 0x008fe200000008ff */
[----:B------:R3:W-:Y:S01]  /*49a0*/  STS [R195+0x1400], R249 ;  /* 0x001400f9c3007388 */ /* 0x0007e20000000800 */
[----:B------:R-:W-:Y:S01]  /*49b0*/  F2FP.RELU.F16.F32.PACK_AB R251, R235, R234 ;  /* 0x000000eaebfb723e */ /* 0x000fe200000008ff */
[----:B-1----:R-:W-:Y:S06]  /*49c0*/  IMAD.IADD R243, R193, 0x1, R188 ;  /* 0x00000001c1f37824 */ /* 0x002fec00078e02bc */
[----:B------:R-:W1:Y:S01]  /*49d0*/  MUFU.EX2 R245, R31 ;  /* 0x0000001f00f57308 */ /* 0x000e620000000800 */
[----:B------:R4:W-:Y:S01]  /*49e0*/  STS [R188], R252 ;  /* 0x000000fcbc007388 */ /* 0x0009e20000000800 */
[----:B------:R-:W-:Y:S01]  /*49f0*/  @P5 FADD.FTZ R248, -R248, -RZ ;  /* 0x800000fff8f85221 */ /* 0x000fe20000010100 */
[----:B------:R-:W-:Y:S07]  /*4a00*/  @P6 FADD.FTZ R247, -R247, -RZ ;  /* 0x800000fff7f76221 */ /* 0x000fee0000010100 */
[----:B------:R-:W3:Y:S01]  /*4a10*/  MUFU.EX2 R246, R246 ;  /* 0x000000f600f67308 */ /* 0x000ee20000000800 */
[----:B------:R4:W-:Y:S01]  /*4a20*/  STS [R188+0x400], R251 ;  /* 0x000400fbbc007388 */ /* 0x0009e20000000800 */
[----:B------:R-:W-:Y:S01]  /*4a30*/  @!P2 FADD.FTZ R242, -R242, -RZ ;  /* 0x800000fff2f2a221 */ /* 0x000fe20000010100 */
[----:B------:R-:W-:Y:S01]  /*4a40*/  FSETP.GE.FTZ.AND P2, PT, R232, RZ, PT ;  /* 0x000000ffe800720b */ /* 0x000fe20003f56000 */
[----:B--2---:R-:W-:Y:S01]  /*4a50*/  @P3 FADD.FTZ R244, -R244, -RZ ;  /* 0x800000fff4f43221 */ /* 0x004fe20000010100 */
[----:B------:R2:W-:Y:S01]  /*4a60*/  STS [R243], R250 ;  /* 0x000000faf3007388 */ /* 0x0005e20000000800 */
[----:B------:R-:W-:Y:S01]  /*4a70*/  F2FP.RELU.F16.F32.PACK_AB R17, R239, R236 ;  /* 0x000000ecef11723e */ /* 0x000fe200000008ff */
[----:B-1----:R-:W-:Y:S01]  /*4a80*/  @P0 FADD.FTZ R245, -R245, -RZ ;  /* 0x800000fff5f50221 */ /* 0x002fe20000010100 */
[----:B------:R-:W-:Y:S01]  /*4a90*/  FSETP.GE.FTZ.AND P0, PT, R217, RZ, PT ;  /* 0x000000ffd900720b */ /* 0x000fe20003f16000 */
[----:B---3--:R-:W-:Y:S01]  /*4aa0*/  @P1 FADD.FTZ R246, -R246, -RZ ;  /* 0x800000fff6f61221 */ /* 0x008fe20000010100 */
[----:B------:R-:W-:Y:S02]  /*4ab0*/  FSETP.GE.FTZ.AND P1, PT, R216, RZ, PT ;  /* 0x000000ffd800720b */ /* 0x000fe40003f36000 */
[----:B------:R-:W-:Y:S02]  /*4ac0*/  F2FP.RELU.F16.F32.PACK_AB R249, R247, R248 ;  /* 0x000000f8f7f9723e */ /* 0x000fe400000008ff */
[----:B----4-:R-:W-:Y:S03]  /*4ad0*/  F2FP.RELU.F16.F32.PACK_AB R252, R244, R241 ;  /* 0x000000f1f4fc723e */ /* 0x010fe600000008ff */
[----:B------:R-:W-:Y:S01]  /*4ae0*/  STS [R243+0x400], R249 ;  /* 0x000400f9f3007388 */ /* 0x000fe20000000800 */
[----:B------:R-:W-:Y:S03]  /*4af0*/  F2FP.RELU.F16.F32.PACK_AB R251, R242, R237 ;  /* 0x000000edf2fb723e */ /* 0x000fe600000008ff */
[----:B------:R-:W-:Y:S01]  /*4b00*/  STS [R188+0x1000], R17 ;  /* 0x00100011bc007388 */ /* 0x000fe20000000800 */
[----:B--2---:R-:W-:Y:S03]  /*4b10*/  F2FP.RELU.F16.F32.PACK_AB R250, R245, R246 ;  /* 0x000000f6f5fa723e */ /* 0x004fe600000008ff */
[----:B------:R-:W-:Y:S04]  /*4b20*/  STS [R188+0x1400], R251 ;  /* 0x001400fbbc007388 */ /* 0x000fe80000000800 */
[----:B------:R-:W-:Y:S04]  /*4b30*/  STS [R243+0x1000], R252 ;  /* 0x001000fcf3007388 */ /* 0x000fe80000000800 */
[----:B------:R-:W-:Y:S04]  /*4b40*/  STS [R243+0x1400], R250 ;  /* 0x001400faf3007388 */ /* 0x000fe80000000800 */
[----:B------:R-:W-:Y:S08]  /*4b50*/  LDSM.16.M88.4 R132, [R181+0x6000] ;  /* 0x00600000b584783b */ /* 0x000ff00000000200 */
[----:B------:R-:W1:Y:S08]  /*4b60*/  LDSM.16.M88.4 R136, [R177+0x6000] ;  /* 0x00600000b188783b */ /* 0x000e700000000200 */
[----:B------:R-:W2:Y:S08]  /*4b70*/  LDSM.16.M88.4 R140, [R181+0x6800] ;  /* 0x00680000b58c783b */ /* 0x000eb00000000200 */
[----:B------:R-:W3:Y:S08]  /*4b80*/  LDSM.16.M88.4 R144, [R177+0x6400] ;  /* 0x00640000b190783b */ /* 0x000ef00000000200 */
[----:B------:R-:W-:Y:S08]  /*4b90*/  LDSM.16.M88.4 R148, [R3+0x6000] ;  /* 0x006000000394783b */ /* 0x000ff00000000200 */
        /* <DEDUP_REMOVED lines=11> */
[C---:B------:R-:W-:Y:S08]  /*4c50*/  HMMA.16816.F32 R24, R140.reuse, R144, RZ ;  /* 0x000000908c18723c */ /* 0x040ff000000018ff */
[-C--:B------:R-:W-:Y:S01]  /*4c60*/  HMMA.16816.F32 R28, R140, R146.reuse, RZ ;  /* 0x000000928c1c723c */ /* 0x080fe200000018ff */
[----:B------:R-:W-:Y:S07]  /*4c70*/  LDSM.16.M88.4 R140, [R3+0x7000] ;  /* 0x00700000038c783b */ /* 0x000fee0000000200 */
[----:B------:R-:W-:Y:S01]  /*4c80*/  HMMA.16816.F32 R32, R132, R146, RZ ;  /* 0x000000928420723c */ /* 0x000fe200000018ff */
[----:B------:R-:W3:Y:S07]  /*4c90*/  LDSM.16.M88.4 R132, [R177+0x8400] ;  /* 0x00840000b184783b */ /* 0x000eee0000000200 */
[-C--:B----4-:R-:W-:Y:S01]  /*4ca0*/  HMMA.16816.F32 R4, R148, R152.reuse, R4 ;  /* 0x000000989404723c */ /* 0x090fe20000001804 */
[----:B------:R-:W4:Y:S07]  /*4cb0*/  LDSM.16.M88.4 R144, [R180+0x8000] ;  /* 0x00800000b490783b */ /* 0x000f2e0000000200 */
        /* <DEDUP_REMOVED lines=18> */
[-C--:B------:R-:W-:Y:S08]  /*4de0*/  HMMA.16816.F32 R28, R168, R134.reuse, R28 ;  /* 0x00000086a81c723c */ /* 0x080ff0000000181c */
[----:B------:R-:W-:Y:S01]  /*4df0*/  HMMA.16816.F32 R32, R136, R134, R32 ;  /* 0x000000868820723c */ /* 0x000fe20000001820 */
[----:B------:R-:W-:Y:S07]  /*4e00*/  LDSM.16.M88.4 R132, [R181+0x8000] ;  /* 0x00800000b584783b */ /* 0x000fee0000000200 */
[-C--:B----4-:R-:W-:Y:S01]  /*4e10*/  HMMA.16816.F32 R4, R140, R144.reuse, R4 ;  /* 0x000000908c04723c */ /* 0x090fe20000001804 */
[----:B------:R-:W3:Y:S07]  /*4e20*/  LDSM.16.M88.4 R136, [R177+0xa000] ;  /* 0x00a00000b188783b */ /* 0x000eee0000000200 */
        /* <DEDUP_REMOVED lines=9> */
[----:B------:R-:W4:Y:S07]  /*4ec0*/  LDSM.16.M88.4 R140, [R180+0xa400] ;  /* 0x00a40000b48c783b */ /* 0x000f2e0000000200 */
        /* <DEDUP_REMOVED lines=11> */
[C---:B------:R-:W-:Y:S01]  /*4f80*/  FADD.FTZ R252, -R215.reuse, R4 ;  /* 0x00000004d7fc7221 */ /* 0x040fe20000010100 */
[----:B------:R-:W-:Y:S04]  /*4f90*/  FADD.FTZ R250, -R215, R5 ;  /* 0x00000005d7fa7221 */ /* 0x000fe80000010100 */
[C---:B------:R-:W-:Y:S04]  /*4fa0*/  HMMA.16816.F32 R16, R144.reuse, R166, R16 ;  /* 0x000000a69010723c */ /* 0x040fe80000001810 */
[-C--:B------:R-:W-:Y:S02]  /*4fb0*/  FSEL R249, R252, R215.reuse, P1 ;  /* 0x000000d7fcf97208 */ /* 0x080fe40000800000 */
[----:B------:R-:W-:Y:S02]  /*4fc0*/  FSEL R250, R250, R215, P0 ;  /* 0x000000d7fafa7208 */ /* 0x000fe40000000000 */
[----:B------:R-:W-:Y:S01]  /*4fd0*/  FSETP.GE.FTZ.AND P0, PT, R229, RZ, PT ;  /* 0x000000ffe500720b */ /* 0x000fe20003f16000 */
[-C--:B----4-:R-:W-:Y:S03]  /*4fe0*/  HMMA.16816.F32 R20, R144, R140.reuse, R20 ;  /* 0x0000008c9014723c */ /* 0x090fe60000001814 */
[----:B------:R-:W-:Y:S01]  /*4ff0*/  FSETP.GE.FTZ.AND P1, PT, R228, RZ, PT ;  /* 0x000000ffe400720b */ /* 0x000fe20003f36000 */
[----:B------:R-:W-:Y:S01]  /*5000*/  FMUL.FTZ R249, R216, R249 ;  /* 0x000000f9d8f97220 */ /* 0x000fe20000410000 */
[----:B------:R-:W-:Y:S03]  /*5010*/  FMUL.FTZ R250, R217, R250 ;  /* 0x000000fad9fa7220 */ /* 0x000fe60000410000 */
[C---:B------:R-:W-:Y:S04]  /*5020*/  HMMA.16816.F32 R24, R152.reuse, R140, R24 ;  /* 0x0000008c9818723c */ /* 0x040fe80000001818 */
[----:B------:R-:W-:Y:S01]  /*5030*/  F2FP.F16.F32.PACK_AB R249, R250, R249 ;  /* 0x000000f9faf9723e */ /* 0x000fe200000000ff */
[C---:B------:R-:W-:Y:S01]  /*5040*/  FADD.FTZ R252, -R215.reuse, R17 ;  /* 0x00000011d7fc7221 */ /* 0x040fe20000010100 */
[C---:B------:R-:W-:Y:S02]  /*5050*/  FADD.FTZ R216, -R215.reuse, R16 ;  /* 0x00000010d7d87221 */ /* 0x040fe40000010100 */
[-C--:B------:R-:W-:Y:S03]  /*5060*/  HMMA.16816.F32 R28, R152, R142.reuse, R28 ;  /* 0x0000008e981c723c */ /* 0x080fe6000000181c */
[-C--:B------:R-:W-:Y:S01]  /*5070*/  FSEL R252, R252, R215.reuse, P0 ;  /* 0x000000d7fcfc7208 */ /* 0x080fe20000000000 */
[----:B------:R-:W-:Y:S01]  /*5080*/  FADD.FTZ R251, -R215, R21 ;  /* 0x00000015d7fb7221 */ /* 0x000fe20000010100 */
[----:B------:R-:W-:Y:S02]  /*5090*/  FSETP.GE.FTZ.AND P0, PT, R240, RZ, PT ;  /* 0x000000fff000720b */ /* 0x000fe40003f16000 */
[----:B------:R-:W-:Y:S01]  /*50a0*/  FSEL R217, R216, R215, P1 ;  /* 0x000000d7d8d97208 */ /* 0x000fe20000800000 */
[----:B------:R-:W-:Y:S04]  /*50b0*/  HMMA.16816.F32 R32, R144, R142, R32 ;  /* 0x0000008e9020723c */ /* 0x000fe80000001820 */
[----:B------:R-:W-:Y:S01]  /*50c0*/  FSETP.GE.FTZ.AND P1, PT, R233, RZ, PT ;  /* 0x000000ffe900720b */ /* 0x000fe20003f36000 */
[----:B------:R-:W-:Y:S01]  /*50d0*/  FADD.FTZ R216, -R215, R20 ;  /* 0x00000014d7d87221 */ /* 0x000fe20000010100 */
[----:B------:R-:W-:Y:S01]  /*50e0*/  FMUL.FTZ R217, R228, R217 ;  /* 0x000000d9e4d97220 */ /* 0x000fe20000410000 */
[----:B------:R-:W-:Y:S01]  /*50f0*/  FMUL.FTZ R252, R229, R252 ;  /* 0x000000fce5fc7220 */ /* 0x000fe20000410000 */
[-C--:B------:R-:W-:Y:S01]  /*5100*/  FSEL R228, R251, R215.reuse, P1 ;  /* 0x000000d7fbe47208 */ /* 0x080fe20000800000 */
[----:B------:R-:W-:Y:S01]  /*5110*/  FADD.FTZ R251, -R214, R7 ;  /* 0x00000007d6fb7221 */ /* 0x000fe20000010100 */
[----:B------:R-:W-:Y:S02]  /*5120*/  FSEL R216, R216, R215, P2 ;  /* 0x000000d7d8d87208 */ /* 0x000fe40001000000 */
[----:B------:R-:W-:Y:S01]  /*5130*/  FSETP.GE.FTZ.AND P1, PT, R238, RZ, PT ;  /* 0x000000ffee00720b */ /* 0x000fe20003f36000 */
[----:B------:R-:W-:Y:S01]  /*5140*/  FMUL.FTZ R233, R233, R228 ;  /* 0x000000e4e9e97220 */ /* 0x000fe20000410000 */
[----:B------:R-:W-:Y:S01]  /*5150*/  F2FP.F16.F32.PACK_AB R252, R252, R217 ;  /* 0x000000d9fcfc723e */ /* 0x000fe200000000ff */
[----:B------:R-:W-:Y:S01]  /*5160*/  FMUL.FTZ R216, R232, R216 ;  /* 0x000000d8e8d87220 */ /* 0x000fe20000410000 */
[----:B------:R-:W-:Y:S03]  /*5170*/  FADD.FTZ R217, -R214, R6 ;  /* 0x00000006d6d97221 */ /* 0x000fe60000010100 */
[----:B------:R-:W-:Y:S01]  /*5180*/  FADD.FTZ R229, -R215, R32 ;  /* 0x00000020d7e57221 */ /* 0x000fe20000010100 */
[----:B------:R-:W-:Y:S04]  /*5190*/  F2FP.F16.F32.PACK_AB R233, R233, R216 ;  /* 0x000000d8e9e9723e */ /* 0x000fe800000000ff */
        /* <DEDUP_REMOVED lines=8> */
[----:B------:R-:W-:Y:S08]  /*5220*/  BRA.U !UP1, `(.L_x_1052) ;  /* 0x0000000109447547 */ /* 0x000ff0000b800000 */
        /* <DEDUP_REMOVED lines=17> */
.L_x_1052:
[C---:B------:R-:W-:Y:S01]  /*5340*/  FADD.FTZ R5, -R214.reuse, R18 ;  /* 0x00000012d6057221 */ /* 0x040fe20000010100 */
[----:B------:R-:W-:Y:S01]  /*5350*/  FADD.FTZ R19, -R214, R19 ;  /* 0x00000013d6137221 */ /* 0x000fe20000010100 */
[----:B------:R-:W-:Y:S01]  /*5360*/  FSETP.GE.FTZ.AND P0, PT, R230, RZ, PT ;  /* 0x000000ffe600720b */ /* 0x000fe20003f16000 */
[----:B------:R-:W-:Y:S01]  /*5370*/  FMUL.FTZ R217, R218, R217 ;  /* 0x000000d9dad97220 */ /* 0x000fe20000410000 */
[----:B------:R-:W-:Y:S01]  /*5380*/  FSETP.GE.FTZ.AND P3, PT, R231, RZ, PT ;  /* 0x000000ffe700720b */ /* 0x000fe20003f76000 */
[----:B------:R-:W-:Y:S01]  /*5390*/  FMUL.FTZ R216, R219, R216 ;  /* 0x000000d8dbd87220 */ /* 0x000fe20000410000 */
[-C--:B------:R-:W-:Y:S01]  /*53a0*/  FSEL R5, R5, R214.reuse, P0 ;  /* 0x000000d605057208 */ /* 0x080fe20000000000 */
[----:B------:R-:W-:Y:S01]  /*53b0*/  STS [R186+-0x4000], R249 ;  /* 0xffc000f9ba007388 */ /* 0x000fe20000000800 */
[----:B------:R-:W-:Y:S01]  /*53c0*/  FSEL R4, R19, R214, P3 ;  /* 0x000000d613047208 */ /* 0x000fe20001800000 */
[----:B------:R-:W-:Y:S01]  /*53d0*/  FADD.FTZ R7, -R214, R22 ;  /* 0x00000016d6077221 */ /* 0x000fe20000010100 */
[----:B------:R-:W-:Y:S01]  /*53e0*/  F2FP.F16.F32.PACK_AB R217, R216, R217 ;  /* 0x000000d9d8d9723e */ /* 0x000fe200000000ff */
[----:B------:R-:W-:Y:S01]  /*53f0*/  FMUL.FTZ R5, R230, R5 ;  /* 0x00000005e6057220 */ /* 0x000fe20000410000 */
[C---:B------:R-:W-:Y:S01]  /*5400*/  FADD.FTZ R23, -R214.reuse, R23 ;  /* 0x00000017d6177221 */ /* 0x040fe20000010100 */
[----:B------:R-:W-:Y:S01]  /*5410*/  FMUL.FTZ R4, R231, R4 ;  /* 0x00000004e7047220 */ /* 0x000fe20000410000 */
[----:B------:R-:W-:Y:S01]  /*5420*/  FSETP.GE.FTZ.AND P1, PT, R235, RZ, PT ;  /* 0x000000ffeb00720b */ /* 0x000fe20003f36000 */
[----:B------:R-:W-:Y:S01]  /*5430*/  STS [R186+-0x3c00], R217 ;  /* 0xffc400d9ba007388 */ /* 0x000fe20000000800 */
[----:B------:R-:W-:Y:S01]  /*5440*/  FSETP.GE.FTZ.AND P0, PT, R247, RZ, PT ;  /* 0x000000fff700720b */ /* 0x000fe20003f16000 */
[----:B------:R-:W-:Y:S01]  /*5450*/  FADD.FTZ R17, -R214, R34 ;  /* 0x00000022d6117221 */ /* 0x000fe20000010100 */
[----:B------:R-:W-:Y:S01]  /*5460*/  F2FP.F16.F32.PACK_AB R4, R4, R5 ;  /* 0x000000050404723e */ /* 0x000fe200000000ff */
[C---:B-----5:R-:W-:Y:S01]  /*5470*/  FADD.FTZ R12, -R213.reuse, R12 ;  /* 0x0000000cd50c7221 */ /* 0x060fe20000010100 */
[----:B------:R-:W-:Y:S01]  /*5480*/  FSETP.GE.FTZ.AND P2, PT, R234, RZ, PT ;  /* 0x000000ffea00720b */ /* 0x000fe20003f56000 */
[----:B------:R-:W-:Y:S01]  /*5490*/  FADD.FTZ R8, -R213, R8 ;  /* 0x00000008d5087221 */ /* 0x000fe20000010100 */
[-C--:B------:R-:W-:Y:S01]  /*54a0*/  FSEL R6, R23, R214.reuse, P1 ;  /* 0x000000d617067208 */ /* 0x080fe20000800000 */
[----:B------:R2:W-:Y:S01]  /*54b0*/  STS [R195+-0x3c00], R4 ;  /* 0xffc40004c3007388 */ /* 0x0005e20000000800 */
[----:B------:R-:W-:Y:S01]  /*54c0*/  FSEL R7, R7, R214, P2 ;  /* 0x000000d607077208 */ /* 0x000fe20001000000 */
[----:B------:R-:W-:Y:S01]  /*54d0*/  FADD.FTZ R24, -R213, R24 ;  /* 0x00000018d5187221 */ /* 0x000fe20000010100 */
[----:B------:R-:W-:Y:S01]  /*54e0*/  FSETP.GE.FTZ.AND P1, PT, R248, RZ, PT ;  /* 0x000000fff800720b */ /* 0x000fe20003f36000 */
[----:B------:R-:W-:Y:S01]  /*54f0*/  FMUL.FTZ R6, R235, R6 ;  /* 0x00000006eb067220 */ /* 0x000fe20000410000 */
[----:B------:R-:W-:Y:S01]  /*5500*/  FSETP.GE.FTZ.AND P2, PT, R220, RZ, PT ;  /* 0x000000ffdc00720b */ /* 0x000fe20003f56000 */
[----:B------:R-:W-:Y:S01]  /*5510*/  FMUL.FTZ R7, R234, R7 ;  /* 0x00000007ea077220 */ /* 0x000fe20000410000 */
[----:B------:R-:W-:Y:S01]  /*5520*/  FSEL R17, R17, R214, P1 ;  /* 0x000000d611117208 */ /* 0x000fe20000800000 */
[----:B------:R-:W-:Y:S01]  /*5530*/  @P0 FADD.FTZ R214, -R214, R35 ;  /* 0x00000023d6d60221 */ /* 0x000fe20000010100 */
[----:B------:R-:W-:Y:S01]  /*5540*/  FSETP.GE.FTZ.AND P0, PT, R225, RZ, PT ;  /* 0x000000ffe100720b */ /* 0x000fe20003f16000 */
[C---:B------:R-:W-:Y:S01]  /*5550*/  FADD.FTZ R28, -R213.reuse, R28 ;  /* 0x0000001cd51c7221 */ /* 0x040fe20000010100 */
[----:B------:R-:W-:Y:S01]  /*5560*/  F2FP.F16.F32.PACK_AB R19, R6, R7 ;  /* 0x000000070613723e */ /* 0x000fe200000000ff */
[----:B------:R-:W-:Y:S01]  /*5570*/  FADD.FTZ R6, -R213, R9 ;  /* 0x00000009d5067221 */ /* 0x000fe20000010100 */
[----:B------:R-:W-:Y:S01]  /*5580*/  FSETP.GE.FTZ.AND P1, PT, R221, RZ, PT ;  /* 0x000000ffdd00720b */ /* 0x000fe20003f36000 */
[----:B------:R-:W-:Y:S01]  /*5590*/  FADD.FTZ R11, -R212, R11 ;  /* 0x0000000bd40b7221 */ /* 0x000fe20000010100 */
[-C--:B------:R-:W-:Y:S01]  /*55a0*/  FSEL R12, R12, R213.reuse, P0 ;  /* 0x000000d50c0c7208 */ /* 0x080fe20000000000 */
[----:B------:R-:W-:Y:S01]  /*55b0*/  FADD.FTZ R15, -R212, R15 ;  /* 0x0000000fd40f7221 */ /* 0x000fe20000010100 */
[-C--:B------:R-:W-:Y:S01]  /*55c0*/  FSEL R5, R8, R213.reuse, P2 ;  /* 0x000000d508057208 */ /* 0x080fe20001000000 */
[----:B------:R-:W-:Y:S01]  /*55d0*/  FADD.FTZ R8, -R213, R13 ;  /* 0x0000000dd5087221 */ /* 0x000fe20000010100 */
[----:B------:R-:W-:Y:S01]  /*55e0*/  FSETP.GE.FTZ.AND P0, PT, R244, RZ, PT ;  /* 0x000000fff400720b */ /* 0x000fe20003f16000 */
[----:B------:R-:W-:Y:S01]  /*55f0*/  FMUL.FTZ R12, R225, R12 ;  /* 0x0000000ce10c7220 */ /* 0x000fe20000410000 */
[----:B------:R-:W-:Y:S01]  /*5600*/  FSEL R6, R6, R213, P1 ;  /* 0x000000d506067208 */ /* 0x000fe20000800000 */
[----:B------:R-:W-:Y:S01]  /*5610*/  FADD.FTZ R13, -R212, R10 ;  /* 0x0000000ad40d7221 */ /* 0x000fe20000010100 */
[----:B------:R-:W-:Y:S01]  /*5620*/  FSETP.GE.FTZ.AND P3, PT, R236, RZ, PT ;  /* 0x000000ffec00720b */ /* 0x000fe20003f76000 */
[----:B------:R-:W-:Y:S01]  /*5630*/  FMUL.FTZ R5, R220, R5 ;  /* 0x00000005dc057220 */ /* 0x000fe20000410000 */
[----:B--2---:R-:W-:Y:S01]  /*5640*/  FADD.FTZ R4, -R213, R25 ;  /* 0x00000019d5047221 */ /* 0x004fe20000010100 */
[----:B------:R-:W-:Y:S01]  /*5650*/  FSETP.GE.FTZ.AND P1, PT, R224, RZ, PT ;  /* 0x000000ffe000720b */ /* 0x000fe20003f36000 */
[----:B------:R-:W-:Y:S01]  /*5660*/  FMUL.FTZ R6, R221, R6 ;  /* 0x00000006dd067220 */ /* 0x000fe20000410000 */
[----:B------:R-:W-:Y:S01]  /*5670*/  FSETP.GE.FTZ.AND P2, PT, R239, RZ, PT ;  /* 0x000000ffef00720b */ /* 0x000fe20003f56000 */
[----:B------:R-:W-:Y:S01]  /*5680*/  STS [R195+-0x4000], R252 ;  /* 0xffc000fcc3007388 */ /* 0x000fe20000000800 */
        /* <DEDUP_REMOVED lines=18> */
[----:B------:R-:W-:Y:S01]  /*57b0*/  F2FP.F16.F32.PACK_AB R29, R4, R9 ;  /* 0x00000009041d723e */ /* 0x000fe200000000ff */
[C---:B------:R-:W-:Y:S01]  /*57c0*/  FADD.FTZ R9, -R212.reuse, R26 ;  /* 0x0000001ad4097221 */ /* 0x040fe20000010100 */
[-C--:B------:R-:W-:Y:S01]  /*57d0*/  FSEL R4, R13, R212.reuse, P1 ;  /* 0x000000d40d047208 */ /* 0x080fe20000800000 */
[----:B------:R-:W-:Y:S01]  /*57e0*/  FADD.FTZ R13, -R212, R30 ;  /* 0x0000001ed40d7221 */ /* 0x000fe20000010100 */
[----:B------:R-:W-:Y:S01]  /*57f0*/  FSEL R11, R11, R212, P0 ;  /* 0x000000d40b0b7208 */ /* 0x000fe20000000000 */
[----:B------:R-:W-:Y:S01]  /*5800*/  FMUL.FTZ R213, R244, R213 ;  /* 0x000000d5f4d57220 */ /* 0x000fe20000410000 */
[----:B------:R-:W-:Y:S01]  /*5810*/  FSETP.GE.FTZ.AND P1, PT, R226, RZ, PT ;  /* 0x000000ffe200720b */ /* 0x000fe20003f36000 */
[----:B------:R-:W-:Y:S01]  /*5820*/  FMUL.FTZ R4, R223, R4 ;  /* 0x00000004df047220 */ /* 0x000fe20000410000 */
[----:B------:R-:W-:Y:S01]  /*5830*/  F2FP.F16.F32.PACK_AB R5, R6, R5 ;  /* 0x000000050605723e */ /* 0x000fe200000000ff */
[----:B------:R-:W-:Y:S01]  /*5840*/  FMUL.FTZ R11, R222, R11 ;  /* 0x0000000bde0b7220 */ /* 0x000fe20000410000 */
[-C--:B------:R-:W-:Y:S01]  /*5850*/  FSEL R6, R15, R212.reuse, P4 ;  /* 0x000000d40f067208 */ /* 0x080fe20002000000 */
[----:B------:R-:W-:Y:S01]  /*5860*/  IMAD R160, R190, UR6, RZ ;  /* 0x00000006bea07c24 */ /* 0x000fe2000f8e02ff */
[----:B------:R-:W-:Y:S01]  /*5870*/  FSEL R7, R7, R212, P1 ;  /* 0x000000d407077208 */ /* 0x000fe20000800000 */
[----:B------:R-:W-:Y:S01]  /*5880*/  STS [R186+-0x3000], R5 ;  /* 0xffd00005ba007388 */ /* 0x000fe20000000800 */
[----:B------:R-:W-:Y:S01]  /*5890*/  FSETP.GE.FTZ.AND P0, PT, R245, RZ, PT ;  /* 0x000000fff500720b */ /* 0x000fe20003f16000 */
[----:B------:R-:W-:Y:S01]  /*58a0*/  FMUL.FTZ R6, R227, R6 ;  /* 0x00000006e3067220 */ /* 0x000fe20000410000 */
[----:B------:R-:W-:Y:S01]  /*58b0*/  F2FP.F16.F32.PACK_AB R11, R11, R4 ;  /* 0x000000040b0b723e */ /* 0x000fe200000000ff */
[----:B------:R-:W-:Y:S01]  /*58c0*/  FMUL.FTZ R7, R226, R7 ;  /* 0x00000007e2077220 */ /* 0x000fe20000410000 */
[----:B------:R-:W-:Y:S02]  /*58d0*/  FSETP.GE.FTZ.AND P3, PT, R237, RZ, PT ;  /* 0x000000ffed00720b */ /* 0x000fe40003f76000 */
[----:B------:R-:W-:Y:S01]  /*58e0*/  FSETP.GE.FTZ.AND P2, PT, R242, RZ, PT ;  /* 0x000000fff200720b */ /* 0x000fe20003f56000 */
[----:B------:R-:W-:Y:S01]  /*58f0*/  STS [R186+-0x2c00], R11 ;  /* 0xffd4000bba007388 */ /* 0x000fe20000000800 */
[----:B------:R-:W-:Y:S02]  /*5900*/  F2FP.F16.F32.PACK_AB R10, R6, R7 ;  /* 0x00000007060a723e */ /* 0x000fe400000000ff */
[-C--:B------:R-:W-:Y:S02]  /*5910*/  FSEL R8, R9, R212.reuse, P3 ;  /* 0x000000d409087208 */ /* 0x080fe40001800000 */
[----:B------:R-:W-:Y:S01]  /*5920*/  STS [R195+-0x3000], R12 ;  /* 0xffd0000cc3007388 */ /* 0x000fe20000000800 */
[----:B------:R-:W-:Y:S02]  /*5930*/  FSEL R27, R27, R212, P2 ;  /* 0x000000d41b1b7208 */ /* 0x000fe40001000000 */
[----:B------:R-:W-:Y:S02]  /*5940*/  FSETP.GE.FTZ.AND P1, PT, R246, RZ, PT ;  /* 0x000000fff600720b */ /* 0x000fe40003f36000 */
[----:B------:R-:W-:Y:S01]  /*5950*/  STS [R195+-0x2c00], R10 ;  /* 0xffd4000ac3007388 */ /* 0x000fe20000000800 */
[----:B------:R-:W-:Y:S01]  /*5960*/  FMUL.FTZ R8, R237, R8 ;  /* 0x00000008ed087220 */ /* 0x000fe20000410000 */
[----:B------:R-:W-:Y:S01]  /*5970*/  FMUL.FTZ R27, R242, R27 ;  /* 0x0000001bf21b7220 */ /* 0x000fe20000410000 */
[----:B------:R-:W-:Y:S01]  /*5980*/  FSEL R13, R13, R212, P1 ;  /* 0x000000d40d0d7208 */ /* 0x000fe20000800000 */
[----:B------:R-:W-:Y:S01]  /*5990*/  @P0 FADD.FTZ R212, -R212, R31 ;  /* 0x0000001fd4d40221 */ /* 0x000fe20000010100 */
[----:B------:R-:W-:Y:S01]  /*59a0*/  F2FP.F16.F32.PACK_AB R214, R214, R17 ;  /* 0x00000011d6d6723e */ /* 0x000fe200000000ff */
[----:B------:R-:W-:Y:S01]  /*59b0*/  STS [R188+-0x4000], R233 ;  /* 0xffc000e9bc007388 */ /* 0x000fe20000000800 */
[----:B------:R-:W-:Y:S01]  /*59c0*/  F2FP.F16.F32.PACK_AB R240, R240, R229 ;  /* 0x000000e5f0f0723e */ /* 0x000fe200000000ff */
[----:B------:R-:W-:Y:S01]  /*59d0*/  FMUL.FTZ R13, R246, R13 ;  /* 0x0000000df60d7220 */ /* 0x000fe20000410000 */
[----:B------:R-:W-:Y:S02]  /*59e0*/  FMUL.FTZ R212, R245, R212 ;  /* 0x000000d4f5d47220 */ /* 0x000fe40000410000 */
[----:B------:R-:W-:Y:S01]  /*59f0*/  STS [R188+-0x3c00], R19 ;  /* 0xffc40013bc007388 */ /* 0x000fe20000000800 */
[----:B------:R-:W-:Y:S02]  /*5a00*/  F2FP.F16.F32.PACK_AB R33, R27, R8 ;  /* 0x000000081b21723e */ /* 0x000fe400000000ff */
[----:B------:R-:W-:Y:S02]  /*5a10*/  F2FP.F16.F32.PACK_AB R132, R213, R28 ;  /* 0x0000001cd584723e */ /* 0x000fe400000000ff */
[----:B------:R-:W-:Y:S01]  /*5a20*/  STS [R243+-0x4000], R240 ;  /* 0xffc000f0f3007388 */ /* 0x000fe20000000800 */
[----:B------:R-:W-:Y:S04]  /*5a30*/  F2FP.F16.F32.PACK_AB R212, R212, R13 ;  /* 0x0000000dd4d4723e */ /* 0x000fe800000000ff */
        /* <DEDUP_REMOVED lines=80> */
[----:B------:R-:W-:Y:S05]  /*5f40*/  IADD3 R4, P0, PT, RZ, -UR29, RZ ;  /* 0x8000001dff047c10 */ /* 0x000fea000ff1e0ff */
[----:B------:R-:W-:Y:S05]  /*5f50*/  IMAD.X R5, RZ, RZ, ~UR12, P0 ;  /* 0x8000000cff057e24 */ /* 0x000fea00080e06ff */
[----:B------:R-:W-:Y:S04]  /*5f60*/  SHF.R.S64 R7, R4, 0x1f, R5 ;  /* 0x0000001f04077819 */ /* 0x000fe80000001005 */
[----:B------:R-:W-:Y:S04]  /*5f70*/  IADD3 R208, P0, PT, R208, R7, RZ ;  /* 0x00000007d0d07210 */ /* 0x000fe80007f1e0ff */
[----:B------:R-:W-:Y:S05]  /*5f80*/  LEA.HI.X.SX32 R209, R5, R209, 0x1, P0 ;  /* 0x000000d105d17211 */ /* 0x000fea00000f0eff */
[----:B------:R-:W-:Y:S01]  /*5f90*/  @!PT LDS RZ, [RZ] ;  /* 0x00000000fffff984 */ /* 0x000fe20000000800 */
[----:B------:R-:W-:Y:S01]  /*5fa0*/  @!PT LDS RZ, [RZ] ;  /* 0x00000000fffff984 */ /* 0x000fe20000000800 */
[----:B------:R-:W-:Y:S01]  /*5fb0*/  @!PT LDS RZ, [RZ] ;  /* 0x00000000fffff984 */ /* 0x000fe20000000800 */
[----:B------:R1:W-:Y:S04]  /*5fc0*/  LDGSTS.E.BYPASS.LTC128B.128 [R187+0x6000], desc[UR30][R208.64] ;  /* 0x06000000d0bb7fae */ /* 0x0003e8000b981a1e */
[----:B------:R1:W-:Y:S04]  /*5fd0*/  LDGSTS.E.BYPASS.LTC128B.128 [R187+0x7000], desc[UR30][R208.64+0x40] ;  /* 0x07000040d0bb7fae */ /* 0x0003e8000b981a1e */
[----:B------:R1:W-:Y:S04]  /*5fe0*/  LDGSTS.E.BYPASS.LTC128B.128 [R187+0x8000], desc[UR30][R208.64+0x80] ;  /* 0x08000080d0bb7fae */ /* 0x0003e8000b981a1e */
[----:B------:R-:W0:Y:S02]  /*5ff0*/  LDGDEPBAR ;  /* 0x00000000000079af */ /* 0x000e240000000000 */
.L_x_1053:
[----:B------:R-:W-:Y:S01]  /*6000*/  LDSM.16.M88.4 R28, [R178+0x15000] ;  /* 0x01500000b21c783b */ /* 0x000fe20000000200 */
[----:B------:R-:W-:Y:S01]  /*6010*/  UISETP.NE.AND UP3, UPT, UR37, URZ, UPT ;  /* 0x000000ff2500728c */ /* 0x000fe2000bf65270 */
[----:B------:R-:W-:Y:S01]  /*6020*/  VIADD R197, R197, 0xfffffffc ;  /* 0xfffffffcc5c57836 */ /* 0x000fe20000000000 */
[----:B------:R-:W-:Y:S01]  /*6030*/  ULOP3.LUT UR4, UR37, 0x1, URZ, 0xc0, !UPT ;  /* 0x0000000125047892 */ /* 0x000fe2000f8ec0ff */
[----:B------:R-:W2:Y:S01]  /*6040*/  LDSM.16.MT88.4 R8, [R179+0x9000] ;  /* 0x00900000b308783b */ /* 0x000ea20000004200 */
[----:B------:R-:W-:Y:S02]  /*6050*/  UIADD3 UR43, UPT, UPT, UR37, -0x1, URZ ;  /* 0xffffffff252b7890 */ /* 0x000fe4000fffe0ff */
[----:B------:R-:W-:Y:S01]  /*6060*/  PLOP3.LUT P1, PT, PT, PT, UP3, 0x80, 0x8 ;  /* 0x000000000008781c */ /* 0x000fe20003f2f038 */
[----:B------:R-:W3:Y:S01]  /*6070*/  LDSM.16.MT88.4 R16, [R179+0xb000] ;  /* 0x00b00000b310783b */ /* 0x000ee20000004200 */
[----:B------:R-:W-:Y:S03]  /*6080*/  UISETP.NE.U32.AND UP1, UPT, UR4, 0x1, UPT ;  /* 0x000000010400788c */ /* 0x000fe6000bf25070 */
[----:B------:R-:W4:Y:S01]  /*6090*/  LDSM.16.MT88.4 R24, [R179+0xd000] ;  /* 0x00d00000b318783b */ /* 0x000f220000004200 */
[----:B------:R-:W-:Y:S03]  /*60a0*/  @UP3 UIADD3 UR42, UP2, UPT, UR52, -0x100, URZ ;  /* 0xffffff00342a3890 */ /* 0x000fe6000ff5e0ff */
[----:B------:R-:W-:Y:S01]  /*60b0*/  LDSM.16.M88.4 R32, [R2+0x15000] ;  /* 0x015000000220783b */ /* 0x000fe20000000200 */
[----:B------:R-:W-:Y:S03]  /*60c0*/  @UP3 UIADD3.X UR4, UPT, UPT, UR53, -0x1, URZ, UP2, !UPT ;  /* 0xffffffff35043890 */ /* 0x000fe600097fe4ff */
[----:B------:R-:W1:Y:S01]  /*60d0*/  LDSM.16.MT88.4 R132, [R179+0x9400] ;  /* 0x00940000b384783b */ /* 0x000e620000004200 */
[----:B------:R-:W-:Y:S01]  /*60e0*/  @P1 IMAD.WIDE.U32 R216, R184, R191, UR52 ;  /* 0x00000034b8d81e25 */ /* 0x000fe2000f8e00bf */
[----:B------:R-:W-:Y:S02]  /*60f0*/  @UP3 UMOV UR52, UR42 ;  /* 0x0000002a00343c82 */ /* 0x000fe40008000000 */
[----:B------:R-:W1:Y:S01]  /*6100*/  LDSM.16.MT88.4 R136, [R179+0xb400] ;  /* 0x00b40000b388783b */ /* 0x000e620000004200 */
[----:B------:R-:W-:Y:S03]  /*6110*/  @UP3 UMOV UR53, UR4 ;  /* 0x0000000400353c82 */ /* 0x000fe60008000000 */
[----:B------:R-:W1:Y:S04]  /*6120*/  LDSM.16.MT88.4 R140, [R179+0xd400] ;  /* 0x00d40000b38c783b */ /* 0x000e680000004200 */
[----:B------:R-:W-:Y:S04]  /*6130*/  LDSM.16.M88.4 R144, [R174] ;  /* 0x00000000ae90783b */ /* 0x000fe80000000200 */
[----:B------:R-:W1:Y:S04]  /*6140*/  LDSM.16.MT88.4 R148, [R179+0x9800] ;  /* 0x00980000b394783b */ /* 0x000e680000004200 */
[----:B------:R-:W-:Y:S01]  /*6150*/  LDSM.16.MT88.4 R152, [R179+0x9c00] ;  /* 0x009c0000b398783b */ /* 0x000fe20000004200 */
[C---:B--2---:R-:W-:Y:S03]  /*6160*/  HMMA.16816.F32 R4, R28.reuse, R8, RZ ;  /* 0x000000081c04723c */ /* 0x044fe600000018ff */
[----:B------:R-:W-:Y:S04]  /*6170*/  LDSM.16.MT88.4 R156, [R179+0xa000] ;  /* 0x00a00000b39c783b */ /* 0x000fe80000004200 */
[----:B------:R2:W5:Y:S01]  /*6180*/  @P1 LDG.E R201, desc[UR30][R216.64+-0x100] ;  /* 0xffff001ed8c91981 */ /* 0x000562000c1e1900 */
[C---:B------:R-:W-:Y:S03]  /*6190*/  HMMA.16816.F32 R8, R28.reuse, R10, RZ ;  /* 0x0000000a1c08723c */ /* 0x040fe600000018ff */
[----:B------:R2:W5:Y:S04]  /*61a0*/  @P1 LDG.E R200, desc[UR30][R216.64+-0xe0] ;  /* 0xffff201ed8c81981 */ /* 0x000568000c1e1900 */
[----:B------:R2:W5:Y:S01]  /*61b0*/  @P1 LDG.E R199, desc[UR30][R216.64+-0x80] ;  /* 0xffff801ed8c71981 */ /* 0x000562000c1e1900 */
[C---:B---3--:R-:W-:Y:S03]  /*61c0*/  HMMA.16816.F32 R12, R28.reuse, R16, RZ ;  /* 0x000000101c0c723c */ /* 0x048fe600000018ff */
[----:B------:R2:W5:Y:S05]  /*61d0*/  @P1 LDG.E R198, desc[UR30][R216.64+-0x60] ;  /* 0xffffa01ed8c61981 */ /* 0x00056a000c1e1900 */
[C---:B------:R-:W-:Y:S08]  /*61e0*/  HMMA.16816.F32 R16, R28.reuse, R18, RZ ;  /* 0x000000121c10723c */ /* 0x040ff000000018ff */
[C---:B----4-:R-:W-:Y:S08]  /*61f0*/  HMMA.16816.F32 R20, R28.reuse, R24, RZ ;  /* 0x000000181c14723c */ /* 0x050ff000000018ff */
[----:B------:R-:W-:Y:S01]  /*6200*/  HMMA.16816.F32 R24, R28, R26, RZ ;  /* 0x0000001a1c18723c */ /* 0x000fe200000018ff */
[----:B------:R-:W3:Y:S07]  /*6210*/  LDSM.16.MT88.4 R28, [R179+0xb800] ;  /* 0x00b80000b31c783b */ /* 0x000eee0000004200 */
[C---:B-1----:R-:W-:Y:S08]  /*6220*/  HMMA.16816.F32 R4, R32.reuse, R132, R4 ;  /* 0x000000842004723c */ /* 0x042ff00000001804 */
[C---:B------:R-:W-:Y:S01]  /*6230*/  HMMA.16816.F32 R8, R32.reuse, R134, R8 ;  /* 0x000000862008723c */ /* 0x040fe20000001808 */
[----:B------:R-:W1:Y:S07]  /*6240*/  LDSM.16.MT88.4 R132, [R179+0xd800] ;  /* 0x00d80000b384783b */ /* 0x000e6e0000004200 */
[C---:B------:R-:W-:Y:S08]  /*6250*/  HMMA.16816.F32 R12, R32.reuse, R136, R12 ;  /* 0x00000088200c723c */ /* 0x040ff0000000180c */
[C---:B------:R-:W-:Y:S01]  /*6260*/  HMMA.16816.F32 R16, R32.reuse, R138, R16 ;  /* 0x0000008a2010723c */ /* 0x040fe20000001810 */
[----:B------:R-:W4:Y:S07]  /*6270*/  LDSM.16.M88.4 R136, [R0] ;  /* 0x000000000088783b */ /* 0x000f2e0000000200 */
[C---:B------:R-:W-:Y:S08]  /*6280*/  HMMA.16816.F32 R20, R32.reuse, R140, R20 ;  /* 0x0000008c2014723c */ /* 0x040ff00000001814 */
[----:B------:R-:W-:Y:S01]  /*6290*/  HMMA.16816.F32 R24, R32, R142, R24 ;  /* 0x0000008e2018723c */ /* 0x000fe20000001818 */
[----:B------:R-:W2:Y:S04]  /*62a0*/  LDSM.16.MT88.4 R32, [R179+0xbc00] ;  /* 0x00bc0000b320783b */ /* 0x000ea80000004200 */
[----:B------:R-:W2:Y:S03]  /*62b0*/  LDSM.16.MT88.4 R140, [R179+0xdc00] ;  /* 0x00dc0000b38c783b */ /* 0x000ea60000004200 */
[C---:B------:R-:W-:Y:S08]  /*62c0*/  HMMA.16816.F32 R4, R144.reuse, R148, R4 ;  /* 0x000000949004723c */ /* 0x040ff00000001804 */
[C---:B------:R-:W-:Y:S01]  /*62d0*/  HMMA.16816.F32 R8, R144.reuse, R150, R8 ;  /* 0x000000969008723c */ /* 0x040fe20000001808 */
[----:B------:R-:W2:Y:S07]  /*62e0*/  LDSM.16.M88.4 R148, [R178+0x17000] ;  /* 0x01700000b294783b */ /* 0x000eae0000000200 */
[C---:B---3--:R-:W-:Y:S08]  /*62f0*/  HMMA.16816.F32 R12, R144.reuse, R28, R12 ;  /* 0x0000001c900c723c */ /* 0x048ff0000000180c */
[C---:B------:R-:W-:Y:S01]  /*6300*/  HMMA.16816.F32 R16, R144.reuse, R30, R16 ;  /* 0x0000001e9010723c */ /* 0x040fe20000001810 */
[----:B------:R-:W3:Y:S07]  /*6310*/  LDSM.16.MT88.4 R28, [R179+0xc000] ;  /* 0x00c00000b31c783b */ /* 0x000eee0000004200 */
[C---:B-1----:R-:W-:Y:S08]  /*6320*/  HMMA.16816.F32 R20, R144.reuse, R132, R20 ;  /* 0x000000849014723c */ /* 0x042ff00000001814 */
[----:B------:R-:W-:Y:S01]  /*6330*/  HMMA.16816.F32 R24, R144, R134, R24 ;  /* 0x000000869018723c */ /* 0x000fe20000001818 */
[----:B------:R-:W1:Y:S01]  /*6340*/  LDSM.16.MT88.4 R132, [R179+0xe000] ;  /* 0x00e00000b384783b */ /* 0x000e620000004200 */
[----:B------:R-:W-:Y:S05]  /*6350*/  IMAD.U32 R145, RZ, RZ, UR38 ;  /* 0x00000026ff917e24 */ /* 0x000fea000f8e00ff */
[----:B------:R-:W-:Y:S01]  /*6360*/  LEA R144, P0, R145, R206, 0x2 ;  /* 0x000000ce91907211 */ /* 0x000fe200078010ff */
[C---:B----4-:R-:W-:Y:S08]  /*6370*/  HMMA.16816.F32 R4, R136.reuse, R152, R4 ;  /* 0x000000988804723c */ /* 0x050ff00000001804 */
[C---:B------:R-:W-:Y:S08]  /*6380*/  HMMA.16816.F32 R8, R136.reuse, R154, R8 ;  /* 0x0000009a8808723c */ /* 0x040ff00000001808 */
[C---:B--2---:R-:W-:Y:S08]  /*6390*/  HMMA.16816.F32 R12, R136.reuse, R32, R12 ;  /* 0x00000020880c723c */ /* 0x044ff0000000180c */
[C---:B------:R-:W-:Y:S01]  /*63a0*/  HMMA.16816.F32 R16, R136.reuse, R34, R16 ;  /* 0x000000228810723c */ /* 0x040fe20000001810 */
[----:B------:R-:W-:Y:S07]  /*63b0*/  LDSM.16.M88.4 R32, [R2+0x17000] ;  /* 0x017000000220783b */ /* 0x000fee0000000200 */
[C---:B------:R-:W-:Y:S01]  /*63c0*/  HMMA.16816.F32 R20, R136.reuse, R140, R20 ;  /* 0x0000008c8814723c */ /* 0x040fe20000001814 */
[----:B------:R-:W-:Y:S05]  /*63d0*/  IMAD.U32 R141, RZ, RZ, UR38 ;  /* 0x00000026ff8d7e24 */ /* 0x000fea000f8e00ff */
[----:B------:R-:W-:Y:S02]  /*63e0*/  LEA.HI.X.SX32 R145, R141, R207, 0x2, P0 ;  /* 0x000000cf8d917211 */ /* 0x000fe400000f16ff */
[----:B------:R-:W-:Y:S01]  /*63f0*/  HMMA.16816.F32 R24, R136, R142, R24 ;  /* 0x0000008e8818723c */ /* 0x000fe20000001818 */
[----:B------:R-:W2:Y:S02]  /*6400*/  LDSM.16.MT88.4 R136, [R179+0xa400] ;  /* 0x00a40000b388783b */ /* 0x000ea40000004200 */
[C---:B------:R-:W-:Y:S02]  /*6410*/  LEA R146, P0, R160.reuse, R144, 0x5 ;  /* 0x00000090a0927211 */ /* 0x040fe400078028ff */
[----:B------:R-:W-:Y:S02]  /*6420*/  LDSM.16.MT88.4 R140, [R179+0xa800] ;  /* 0x00a80000b38c783b */ /* 0x000fe40000004200 */
[C---:B------:R-:W-:Y:S01]  /*6430*/  LEA.HI.X.SX32 R147, R160.reuse, R145, 0x5, P0 ;  /* 0x00000091a0937211 */ /* 0x040fe200000f2eff */
[C---:B------:R-:W-:Y:S08]  /*6440*/  HMMA.16816.F32 R4, R148.reuse, R156, R4 ;  /* 0x0000009c9404723c */ /* 0x040ff00000001804 */
[C---:B------:R-:W-:Y:S08]  /*6450*/  HMMA.16816.F32 R8, R148.reuse, R158, R8 ;  /* 0x0000009e9408723c */ /* 0x040ff00000001808 */
[C---:B---3--:R-:W-:Y:S08]  /*6460*/  HMMA.16816.F32 R12, R148.reuse, R28, R12 ;  /* 0x0000001c940c723c */ /* 0x048ff0000000180c */
[C---:B------:R-:W-:Y:S01]  /*6470*/  HMMA.16816.F32 R16, R148.reuse, R30, R16 ;  /* 0x0000001e9410723c */ /* 0x040fe20000001810 */
[----:B------:R-:W3:Y:S07]  /*6480*/  LDSM.16.MT88.4 R28, [R179+0xc400] ;  /* 0x00c40000b31c783b */ /* 0x000eee0000004200 */
[C---:B-1----:R-:W-:Y:S08]  /*6490*/  HMMA.16816.F32 R20, R148.reuse, R132, R20 ;  /* 0x000000849414723c */ /* 0x042ff00000001814 */
[----:B------:R-:W-:Y:S01]  /*64a0*/  HMMA.16816.F32 R24, R148, R134, R24 ;  /* 0x000000869418723c */ /* 0x000fe20000001818 */
[----:B------:R-:W1:Y:S02]  /*64b0*/  LDSM.16.MT88.4 R132, [R179+0xe400] ;  /* 0x00e40000b384783b */ /* 0x000e640000004200 */
[C---:B------:R-:W-:Y:S04]  /*64c0*/  LEA R148, P0, R160.reuse, R146, 0x5 ;  /* 0x00000092a0947211 */ /* 0x040fe800078028ff */
[C---:B------:R-:W-:Y:S01]  /*64d0*/  LEA.HI.X.SX32 R149, R160.reuse, R147, 0x5, P0 ;  /* 0x00000093a0957211 */ /* 0x040fe200000f2eff */
[C---:B--2---:R-:W-:Y:S05]  /*64e0*/  HMMA.16816.F32 R4, R32.reuse, R136, R4 ;  /* 0x000000882004723c */ /* 0x044fea0000001804 */
[C---:B------:R-:W-:Y:S03]  /*64f0*/  LEA R150, P0, R160.reuse, R148, 0x5 ;  /* 0x00000094a0967211 */ /* 0x040fe600078028ff */
[C---:B------:R-:W-:Y:S01]  /*6500*/  HMMA.16816.F32 R8, R32.reuse, R138, R8 ;  /* 0x0000008a2008723c */ /* 0x040fe20000001808 */
[----:B------:R-:W2:Y:S02]  /*6510*/  LDSM.16.M88.4 R136, [R174+0x2000] ;  /* 0x00200000ae88783b */ /* 0x000ea40000000200 */
        /* <DEDUP_REMOVED lines=34> */
[C---:B------:R-:W-:Y:S03]  /*6740*/  LEA R212, P0, R160.reuse, R170, 0x5 ;  /* 0x000000aaa0d47211 */ /* 0x040fe600078028ff */
[C---:B--2---:R-:W-:Y:S05]  /*6750*/  HMMA.16816.F32 R4, R132.reuse, R140, R4 ;  /* 0x0000008c8404723c */ /* 0x044fea0000001804 */
[C---:B------:R-:W-:Y:S03]  /*6760*/  LEA.HI.X.SX32 R213, R160.reuse, R171, 0x5, P0 ;  /* 0x000000aba0d57211 */ /* 0x040fe600000f2eff */
[C---:B------:R-:W-:Y:S03]  /*6770*/  HMMA.16816.F32 R8, R132.reuse, R142, R8 ;  /* 0x0000008e8408723c */ /* 0x040fe60000001808 */
[C---:B------:R-:W-:Y:S03]  /*6780*/  IMAD.WIDE R136, R160.reuse, -0xc0, R212 ;  /* 0xffffff40a0887825 */ /* 0x040fe600078e02d4 */
[C---:B------:R-:W-:Y:S02]  /*6790*/  LEA R138, P0, R160.reuse, R136, 0x5 ;  /* 0x00000088a08a7211 */ /* 0x040fe400078028ff */
[C---:B---3--:R-:W-:Y:S03]  /*67a0*/  HMMA.16816.F32 R12, R132.reuse, R28, R12 ;  /* 0x0000001c840c723c */ /* 0x048fe6000000180c */
[----:B------:R-:W-:Y:S01]  /*67b0*/  REDG.E.ADD.F32.FTZ.RN.STRONG.GPU desc[UR30][R206.64], R4 ;  /* 0x00000004ce0079a6 */ /* 0x000fe2000c12f31e */
[C---:B------:R-:W-:Y:S02]  /*67c0*/  LEA.HI.X.SX32 R139, R160.reuse, R137, 0x5, P0 ;  /* 0x00000089a08b7211 */ /* 0x040fe400000f2eff */
[C---:B------:R-:W-:Y:S01]  /*67d0*/  LEA R140, P0, R160.reuse, R138, 0x5 ;  /* 0x0000008aa08c7211 */ /* 0x040fe200078028ff */
[----:B------:R2:W-:Y:S01]  /*67e0*/  REDG.E.ADD.F32.FTZ.RN.STRONG.GPU desc[UR30][R144.64], R5 ;  /* 0x00000005900079a6 */ /* 0x0005e2000c12f31e */
[C---:B------:R-:W-:Y:S03]  /*67f0*/  HMMA.16816.F32 R16, R132.reuse, R30, R16 ;  /* 0x0000001e8410723c */ /* 0x040fe60000001810 */
[----:B------:R-:W-:Y:S01]  /*6800*/  REDG.E.ADD.F32.FTZ.RN.STRONG.GPU desc[UR30][R146.64], R6 ;  /* 0x00000006920079a6 */ /* 0x000fe2000c12f31e */
[C---:B------:R-:W-:Y:S02]  /*6810*/  LEA.HI.X.SX32 R141, R160.reuse, R139, 0x5, P0 ;  /* 0x0000008ba08d7211 */ /* 0x040fe400000f2eff */
[C---:B------:R-:W-:Y:S01]  /*6820*/  LEA R142, P0, R160.reuse, R140, 0x5 ;  /* 0x0000008ca08e7211 */ /* 0x040fe200078028ff */
[----:B------:R-:W-:Y:S01]  /*6830*/  REDG.E.ADD.F32.FTZ.RN.STRONG.GPU desc[UR30][R148.64], R7 ;  /* 0x00000007940079a6 */ /* 0x000fe2000c12f31e */
[C---:B-1----:R-:W-:Y:S03]  /*6840*/  HMMA.16816.F32 R20, R132.reuse, R32, R20 ;  /* 0x000000208414723c */ /* 0x042fe60000001814 */
        /* <DEDUP_REMOVED lines=13> */
[----:B------:R-:W-:Y:S02]  /*6920*/  LEA.HI.X.SX32 R145, R160, R219, 0x5, P0 ;  /* 0x000000dba0917211 */ /* 0x000fe400000f2eff */
[----:B------:R-:W-:Y:S01]  /*6930*/  PLOP3.LUT P0, PT, PT, PT, UP1, 0x80, 0x8 ;  /* 0x000000000008781c */ /* 0x000fe20003f0f018 */
[----:B------:R-:W-:Y:S01]  /*6940*/  LDSM.16.MT88.4 R4, [R176+UR5+0x15000] ;  /* 0x01500005b004783b */ /* 0x000fe20008004200 */
[----:B------:R-:W-:Y:S03]  /*6950*/  @UP3 UIADD3 UR16, UP1, UPT, UR16, -0x100, URZ ;  /* 0xffffff0010103890 */ /* 0x000fe6000ff3e0ff */
[----:B------:R-:W1:Y:S01]  /*6960*/  LDSM.16.MT88.4 R8, [R173] ;  /* 0x00000000ad08783b */ /* 0x000e620000004200 */
[----:B------:R-:W-:Y:S02]  /*6970*/  @UP3 UIADD3.X UR11, UPT, UPT, UR11, -0x1, URZ, UP1, !UPT ;  /* 0xffffffff0b0b3890 */ /* 0x000fe40008ffe4ff */
[----:B------:R-:W-:Y:S01]  /*6980*/  UISETP.GT.AND UP1, UPT, UR37, URZ, UPT ;  /* 0x000000ff2500728c */ /* 0x000fe2000bf24270 */
[----:B------:R-:W-:Y:S02]  /*6990*/  REDG.E.ADD.F32.FTZ.RN.STRONG.GPU desc[UR30][R162.64+0x80], R14 ;  /* 0x0000800ea20079a6 */ /* 0x000fe4000c12f31e */
[----:B------:R-:W-:Y:S02]  /*69a0*/  UMOV UR37, UR43 ;  /* 0x0000002b00257c82 */ /* 0x000fe40008000000 */
        /* <DEDUP_REMOVED lines=11> */
[----:B------:R-:W-:Y:S01]  /*6a60*/  LDSM.16.MT88.4 R148, [R173+0x2c00] ;  /* 0x002c0000ad94783b */ /* 0x000fe20000004200 */
[C---:B--2---:R-:W-:Y:S03]  /*6a70*/  HMMA.16816.F32 R88, R12.reuse, R8, R88 ;  /* 0x000000080c58723c */ /* 0x044fe60000001858 */
[----:B------:R-:W-:Y:S04]  /*6a80*/  REDG.E.ADD.F32.FTZ.RN.STRONG.GPU desc[UR30][R206.64+0x100], R20 ;  /* 0x00010014ce0079a6 */ /* 0x000fe8000c12f31e */
[----:B------:R-:W-:Y:S01]  /*6a90*/  REDG.E.ADD.F32.FTZ.RN.STRONG.GPU desc[UR30][R136.64+0x100], R21 ;  /* 0x00010015880079a6 */ /* 0x000fe2000c12f31e */
[-C--:B------:R-:W-:Y:S03]  /*6aa0*/  HMMA.16816.F32 R92, R12, R10.reuse, R92 ;  /* 0x0000000a0c5c723c */ /* 0x080fe6000000185c */
[----:B------:R-:W-:Y:S04]  /*6ab0*/  REDG.E.ADD.F32.FTZ.RN.STRONG.GPU desc[UR30][R138.64+0x100], R22 ;  /* 0x000100168a0079a6 */ /* 0x000fe8000c12f31e */
[----:B------:R-:W-:Y:S01]  /*6ac0*/  LDSM.16.MT88.4 R136, [R173+0xc00] ;  /* 0x000c0000ad88783b */ /* 0x000fe20000004200 */
[C---:B------:R-:W-:Y:S03]  /*6ad0*/  HMMA.16816.F32 R96, R4.reuse, R10, R96 ;  /* 0x0000000a0460723c */ /* 0x040fe60000001860 */
[----:B------:R-:W-:Y:S04]  /*6ae0*/  LDSM.16.MT88.4 R8, [R173+0x1400] ;  /* 0x00140000ad08783b */ /* 0x000fe80000004200 */
[----:B------:R-:W-:Y:S01]  /*6af0*/  REDG.E.ADD.F32.FTZ.RN.STRONG.GPU desc[UR30][R140.64+0x100], R23 ;  /* 0x000100178c0079a6 */ /* 0x000fe2000c12f31e */
[-C--:B---3--:R-:W-:Y:S03]  /*6b00*/  HMMA.16816.F32 R100, R4, R16.reuse, R100 ;  /* 0x000000100464723c */ /* 0x088fe60000001864 */
[----:B------:R-:W1:Y:S04]  /*6b10*/  LDSM.16.MT88.4 R20, [R173+0x400] ;  /* 0x00040000ad14783b */ /* 0x000e680000004200 */
[----:B------:R-:W-:Y:S01]  /*6b20*/  REDG.E.ADD.F32.FTZ.RN.STRONG.GPU desc[UR30][R142.64+0x100], R24 ;  /* 0x000100188e0079a6 */ /* 0x000fe2000c12f31e */
[C---:B------:R-:W-:Y:S03]  /*6b30*/  HMMA.16816.F32 R104, R12.reuse, R16, R104 ;  /* 0x000000100c68723c */ /* 0x040fe60000001868 */
[----:B------:R-:W-:Y:S04]  /*6b40*/  LDSM.16.MT88.4 R140, [R176+UR5+0x18800] ;  /* 0x01880005b08c783b */ /* 0x000fe80008004200 */
[----:B------:R-:W-:Y:S01]  /*6b50*/  REDG.E.ADD.F32.FTZ.RN.STRONG.GPU desc[UR30][R214.64+0x100], R25 ;  /* 0x00010019d60079a6 */ /* 0x000fe2000c12f31e */
[-C--:B------:R-:W-:Y:S03]  /*6b60*/  HMMA.16816.F32 R108, R12, R18.reuse, R108 ;  /* 0x000000120c6c723c */ /* 0x080fe6000000186c */
[----:B------:R-:W-:Y:S04]  /*6b70*/  REDG.E.ADD.F32.FTZ.RN.STRONG.GPU desc[UR30][R218.64+0x100], R26 ;  /* 0x0001001ada0079a6 */ /* 0x000fe8000c12f31e */
[----:B------:R-:W-:Y:S01]  /*6b80*/  REDG.E.ADD.F32.FTZ.RN.STRONG.GPU desc[UR30][R144.64+0x100], R27 ;  /* 0x0001001b900079a6 */ /* 0x000fe2000c12f31e */
[C---:B------:R-:W-:Y:S03]  /*6b90*/  HMMA.16816.F32 R112, R4.reuse, R18, R112 ;  /* 0x000000120470723c */ /* 0x040fe60000001870 */
[----:B------:R-:W-:Y:S04]  /*6ba0*/  LDSM.16.MT88.4 R16, [R173+0x800] ;  /* 0x00080000ad10783b */ /* 0x000fe80000004200 */
[----:B------:R-:W-:Y:S01]  /*6bb0*/  LDSM.16.MT88.4 R24, [R176+UR5+0x18000] ;  /* 0x01800005b018783b */ /* 0x000fe20008004200 */
[-C--:B----4-:R-:W-:Y:S03]  /*6bc0*/  HMMA.16816.F32 R116, R4, R28.reuse, R116 ;  /* 0x0000001c0474723c */ /* 0x090fe60000001874 */
[----:B------:R-:W-:Y:S05]  /*6bd0*/  LDSM.16.MT88.4 R144, [R173+0x1c00] ;  /* 0x001c0000ad90783b */ /* 0x000fea0000004200 */
[C---:B------:R-:W-:Y:S08]  /*6be0*/  HMMA.16816.F32 R120, R12.reuse, R28, R120 ;  /* 0x0000001c0c78723c */ /* 0x040ff00000001878 */
[-C--:B------:R-:W-:Y:S01]  /*6bf0*/  HMMA.16816.F32 R124, R12, R30.reuse, R124 ;  /* 0x0000001e0c7c723c */ /* 0x080fe2000000187c */
[----:B------:R-:W2:Y:S07]  /*6c00*/  LDSM.16.MT88.4 R12, [R173+0x2400] ;  /* 0x00240000ad0c783b */ /* 0x000eae0000004200 */
        /* <DEDUP_REMOVED lines=12> */
[----:B------:R-:W1:Y:S07]  /*6cd0*/  LDSM.16.MT88.4 R8, [R176+UR5+0x16800] ;  /* 0x01680005b008783b */ /* 0x000e6e0008004200 */
        /* <DEDUP_REMOVED lines=16> */
[C---:B------:R-:W-:Y:S02]  /*6de0*/  VIADD R4, R173.reuse, 0xffffd000 ;  /* 0xffffd000ad047836 */ /* 0x040fe40000000000 */
[----:B------:R-:W-:Y:S02]  /*6df0*/  @P0 VIADD R4, R173, 0x3000 ;  /* 0x00003000ad040836 */ /* 0x000fe40000000000 */
[-C--:B------:R-:W-:Y:S05]  /*6e00*/  HMMA.16816.F32 R84, R8, R136.reuse, R84 ;  /* 0x000000880854723c */ /* 0x080fea0000001854 */
[----:B------:R-:W-:Y:S03]  /*6e10*/  IMAD.MOV.U32 R173, RZ, RZ, R4 ;  /* 0x000000ffffad7224 */ /* 0x000fe600078e0004 */
        /* <DEDUP_REMOVED lines=14> */
[----:B------:R-:W-:Y:S02]  /*6f00*/  SHF.L.U32 R3, R192, 0x2, RZ ;  /* 0x00000002c0037819 */ /* 0x000fe400000006ff */
[----:B------:R-:W-:Y:S01]  /*6f10*/  ISETP.NE.AND P0, PT, R203, -0x1, PT ;  /* 0xffffffffcb00780c */ /* 0x000fe20003f05270 */
[----:B------:R-:W2:Y:S01]  /*6f20*/  LDCU UR6, c[0x0][0x4fc] ;  /* 0x00009f80ff0677ac */ /* 0x000ea20008000800 */
[----:B------:R-:W-:-:S04]  /*6f30*/  LOP3.LUT R4, R3, 0x40, RZ, 0xc0, !PT ;  /* 0x0000004003047812 */ /* 0x000fc800078ec0ff */
[----:B------:R-:W-:Y:S01]  /*6f40*/  IADD3 R3, PT, PT, R189, -R4, RZ ;  /* 0x80000004bd037210 */ /* 0x000fe20007ffe0ff */
        /* <DEDUP_REMOVED lines=56> */
[----:B------:R1:W-:Y:S01]  /*72d0*/  STS [R189], R84 ;  /* 0x00000054bd007388 */ /* 0x0003e20000000800 */
        /* <DEDUP_REMOVED lines=136> */
[----:B------:R-:W-:Y:S05]  /*7b60*/  @P0 BRA `(.L_x_1055) ;  /* 0x0000000000340947 */ /* 0x000fea0003800000 */
[----:B------:R-:W2:Y:S01]  /*7b70*/  LDCU.64 UR8, c[0x0][0x5c0] ;  /* 0x0000b800ff0877ac */ /* 0x000ea20008000a00 */
[----:B------:R-:W3:Y:S01]  /*7b80*/  LDC.64 R4, c[0x0][0x5a8] ;  /* 0x00016a00ff047b82 */ /* 0x000ee20000000a00 */
[----:B------:R-:W-:-:S04]  /*7b90*/  MOV R8, UR34 ;  /* 0x0000002200087c02 */ /* 0x000fc80008000f00 */
[----:B------:R-:W-:Y:S02]  /*7ba0*/  SHF.R.S32.HI R8, RZ, 0x1f, R8 ;  /* 0x0000001fff087819 */ /* 0x000fe40000011408 */
[----:B--2---:R-:W-:-:S03]  /*7bb0*/  MOV R6, UR8 ;  /* 0x0000000800067c02 */ /* 0x004fc60008000f00 */
[----:B------:R-:W-:Y:S01]  /*7bc0*/  IMAD R8, R8, UR8, RZ ;  /* 0x0000000808087c24 */ /* 0x000fe2000f8e02ff */
[----:B-1----:R-:W-:Y:S01]  /*7bd0*/  MOV R3, UR9 ;  /* 0x0000000900037c02 */ /* 0x002fe20008000f00 */
[----:B------:R-:W-:-:S04]  /*7be0*/  IMAD.WIDE.U32 R6, R6, UR34, RZ ;  /* 0x0000002206067c25 */ /* 0x000fc8000f8e00ff */
[----:B------:R-:W-:-:S05]  /*7bf0*/  IMAD R3, R3, UR34, R8 ;  /* 0x0000002203037c24 */ /* 0x000fca000f8e0208 */
[----:B------:R-:W-:-:S03]  /*7c00*/  IADD3 R7, PT, PT, R7, R3, RZ ;  /* 0x0000000307077210 */ /* 0x000fc60007ffe0ff */
[----:B---3--:R-:W-:-:S04]  /*7c10*/  IMAD.WIDE.U32 R46, R4, UR21, R6 ;  /* 0x00000015042e7c25 */ /* 0x008fc8000f8e0006 */
[----:B------:R-:W-:Y:S01]  /*7c20*/  IMAD R44, R5, UR21, R47 ;  /* 0x00000015052c7c24 */ /* 0x000fe2000f8e022f */
[----:B------:R-:W-:Y:S05]  /*7c30*/  BRA `(.L_x_1056) ;  /* 0x0000000000147947 */ /* 0x000fea0003800000 */
.L_x_1055:
[----:B------:R-:W2:Y:S01]  /*7c40*/  LDCU.64 UR8, c[0x0][0x5c0] ;  /* 0x0000b800ff0877ac */ /* 0x000ea20008000a00 */
[----:B-1----:R-:W-:-:S05]  /*7c50*/  IADD3 R46, PT, PT, R203, UR34, RZ ;  /* 0x00000022cb2e7c10 */ /* 0x002fca000fffe0ff */
[C---:B--2---:R-:W-:Y:S02]  /*7c60*/  IMAD R44, R46.reuse, UR9, RZ ;  /* 0x000000092e2c7c24 */ /* 0x044fe4000f8e02ff */
[----:B------:R-:W-:-:S05]  /*7c70*/  IMAD.WIDE.U32 R46, R46, UR8, RZ ;  /* 0x000000082e2e7c25 */ /* 0x000fca000f8e00ff */
[----:B------:R-:W-:Y:S02]  /*7c80*/  IADD3 R44, PT, PT, R47, R44, RZ ;  /* 0x0000002c2f2c7210 */ /* 0x000fe40007ffe0ff */
.L_x_1056:
[----:B------:R-:W-:Y:S05]  /*7c90*/  @P0 BRA `(.L_x_1057) ;  /* 0x0000000000340947 */ /* 0x000fea0003800000 */
[----:B------:R-:W1:Y:S01]  /*7ca0*/  LDCU.64 UR6, c[0x0][0x5c8] ;  /* 0x0000b900ff0677ac */ /* 0x000e620008000a00 */
[----:B------:R-:W2:Y:S01]  /*7cb0*/  LDC.64 R4, c[0x0][0x5b0] ;  /* 0x00016c00ff047b82 */ /* 0x000ea20000000a00 */
[----:B------:R-:W-:-:S04]  /*7cc0*/  MOV R8, UR34 ;  /* 0x0000002200087c02 */ /* 0x000fc80008000f00 */
[----:B------:R-:W-:Y:S02]  /*7cd0*/  SHF.R.S32.HI R8, RZ, 0x1f, R8 ;  /* 0x0000001fff087819 */ /* 0x000fe40000011408 */
[----:B-1----:R-:W-:-:S03]  /*7ce0*/  MOV R6, UR6 ;  /* 0x0000000600067c02 */ /* 0x002fc60008000f00 */
[----:B------:R-:W-:Y:S01]  /*7cf0*/  IMAD R8, R8, UR6, RZ ;  /* 0x0000000608087c24 */ /* 0x000fe2000f8e02ff */
[----:B------:R-:W-:Y:S01]  /*7d00*/  MOV R3, UR7 ;  /* 0x0000000700037c02 */ /* 0x000fe20008000f00 */
[----:B------:R-:W-:-:S04]  /*7d10*/  IMAD.WIDE.U32 R6, R6, UR34, RZ ;  /* 0x0000002206067c25 */ /* 0x000fc8000f8e00ff */
[----:B------:R-:W-:-:S05]  /*7d20*/  IMAD R3, R3, UR34, R8 ;  /* 0x0000002203037c24 */ /* 0x000fca000f8e0208 */
[----:B------:R-:W-:-:S03]  /*7d30*/  IADD3 R7, PT, PT, R7, R3, RZ ;  /* 0x0000000307077210 */ /* 0x000fc60007ffe0ff */
[----:B--2---:R-:W-:-:S04]  /*7d40*/  IMAD.WIDE.U32 R58, R4, UR21, R6 ;  /* 0x00000015043a7c25 */ /* 0x004fc8000f8e0006 */
[----:B------:R-:W-:Y:S01]  /*7d50*/  IMAD R3, R5, UR21, R59 ;  /* 0x0000001505037c24 */ /* 0x000fe2000f8e023b */
[----:B------:R-:W-:Y:S06]  /*7d60*/  BRA `(.L_x_1058) ;  /* 0x0000000000147947 */ /* 0x000fec0003800000 */
.L_x_1057:
[----:B------:R-:W1:Y:S01]  /*7d70*/  LDCU.64 UR6, c[0x0][0x5c8] ;  /* 0x0000b900ff0677ac */ /* 0x000e620008000a00 */
[----:B------:R-:W-:-:S05]  /*7d80*/  IADD3 R58, PT, PT, R203, UR34, RZ ;  /* 0x00000022cb3a7c10 */ /* 0x000fca000fffe0ff */
[C---:B-1----:R-:W-:Y:S02]  /*7d90*/  IMAD R3, R58.reuse, UR7, RZ ;  /* 0x000000073a037c24 */ /* 0x042fe4000f8e02ff */
[----:B------:R-:W-:-:S05]  /*7da0*/  IMAD.WIDE.U32 R58, R58, UR6, RZ ;  /* 0x000000063a3a7c25 */ /* 0x000fca000f8e00ff */
[----:B------:R-:W-:-:S07]  /*7db0*/  IADD3 R3, PT, PT, R59, R3, RZ ;  /* 0x000000033b037210 */ /* 0x000fce0007ffe0ff */
.L_x_1058:
[----:B------:R-:W-:Y:S01]  /*7dc0*/  BAR.SYNC.DEFER_BLOCKING 0x0 ;  /* 0x0000000000007b1d */ /* 0x000fe20000010000 */
[----:B------:R-:W-:Y:S01]  /*7dd0*/  USHF.L.U32 UR4, UR25, 0x7, URZ ;  /* 0x0000000719047899 */ /* 0x000fe200080006ff */
[----:B------:R-:W-:Y:S01]  /*7de0*/  IMAD.SHL.U32 R56, R192, 0x8, RZ ;  /* 0x00000008c0387824 */ /* 0x000fe200078e00ff */
[----:B------:R-:W-:Y:S02]  /*7df0*/  ISETP.GE.AND P1, PT, R185, UR10, PT ;  /* 0x0000000ab9007c0c */ /* 0x000fe4000bf26270 */
[----:B------:R-:W-:-:S03]  /*7e00*/  USHF.R.S32.HI UR14, URZ, 0x1f, UR4 ;  /* 0x0000001fff0e7899 */ /* 0x000fc60008011404 */
[----:B------:R-:W1:Y:S01]  /*7e10*/  LDC.64 R6, c[0x0][0x5d8] ;  /* 0x00017600ff067b82 */ /* 0x000e620000000a00 */
[----:B------:R-:W-:Y:S01]  /*7e20*/  UIMAD.WIDE.U32 UR12, UR4, UR8, URZ ;  /* 0x00000008040c72a5 */ /* 0x000fe2000f8e00ff */
[----:B------:R-:W-:Y:S01]  /*7e30*/  LOP3.LUT R56, R56, 0x18, RZ, 0xc0, !PT ;  /* 0x0000001838387812 */ /* 0x000fe200078ec0ff */
[----:B------:R-:W-:Y:S01]  /*7e40*/  UIMAD UR11, UR14, UR8, URZ ;  /* 0x000000080e0b72a4 */ /* 0x000fe2000f8e02ff */
[----:B------:R-:W-:Y:S01]  /*7e50*/  LEA.HI R192, R192, 0x40, RZ, 0x1e ;  /* 0x00000040c0c07811 */ /* 0x000fe200078ff0ff */
[----:B------:R-:W-:Y:S02]  /*7e60*/  BSSY.RECONVERGENT B0, `(.L_x_1059) ;  /* 0x0000024000007945 */ /* 0x000fe40003800200 */
[----:B------:R-:W-:Y:S01]  /*7e70*/  UIMAD UR11, UR4, UR9, UR11 ;  /* 0x00000009040b72a4 */ /* 0x000fe2000f8e020b */
[----:B------:R-:W2:Y:S01]  /*7e80*/  LDC.64 R4, c[0x0][0x5e0] ;  /* 0x00017800ff047b82 */ /* 0x000ea20000000a00 */
[----:B------:R-:W-:Y:S02]  /*7e90*/  LOP3.LUT R45, R56, UR12, RZ, 0xfc, !PT ;  /* 0x0000000c382d7c12 */ /* 0x000fe4000f8efcff */
[----:B------:R-:W-:-:S02]  /*7ea0*/  ISETP.GE.AND P2, PT, R192, UR10, PT ;  /* 0x0000000ac0007c0c */ /* 0x000fc4000bf46270 */
[----:B------:R-:W-:Y:S01]  /*7eb0*/  IADD3 R62, P0, PT, R46, R45, RZ ;  /* 0x0000002d2e3e7210 */ /* 0x000fe20007f1e0ff */
[----:B------:R-:W-:Y:S01]  /*7ec0*/  IMAD.U32 R45, RZ, RZ, UR11 ;  /* 0x0000000bff2d7e24 */ /* 0x000fe2000f8e00ff */
[----:B------:R3:W4:Y:S04]  /*7ed0*/  LDS.128 R40, [R187+0xa000] ;  /* 0x00a00000bb287984 */ /* 0x0007280000000c00 */
[----:B------:R-:W-:Y:S02]  /*7ee0*/  IADD3.X R63, PT, PT, R44, UR13, R45, P0, !PT ;  /* 0x0000000d2c3f7c10 */ /* 0x000fe400087fe42d */
[----:B------:R-:W-:Y:S01]  /*7ef0*/  IADD3 R57, P0, PT, R185, 0x40, RZ ;  /* 0x00000040b9397810 */ /* 0x000fe20007f1e0ff */
[----:B------:R3:W2:Y:S01]  /*7f00*/  LDS.128 R36, [R187+0xc000] ;  /* 0x00c00000bb247984 */ /* 0x0006a20000000c00 */
[----:B-1----:R-:W-:-:S03]  /*7f10*/  IMAD.WIDE.U32 R62, R6, UR20, R62 ;  /* 0x00000014063e7c25 */ /* 0x002fc6000f8e003e */
[----:B------:R3:W1:Y:S01]  /*7f20*/  LDS.128 R32, [R187+0xe000] ;  /* 0x00e00000bb207984 */ /* 0x0006620000000c00 */
[----:B------:R-:W-:-:S03]  /*7f30*/  IMAD.U32 R6, RZ, RZ, UR6 ;  /* 0x00000006ff067e24 */ /* 0x000fc6000f8e00ff */
[----:B------:R3:W1:Y:S01]  /*7f40*/  LDS.128 R28, [R187+0xf000] ;  /* 0x00f00000bb1c7984 */ /* 0x0006620000000c00 */
[----:B------:R-:W-:Y:S02]  /*7f50*/  IMAD.X R59, RZ, RZ, RZ, P0 ;  /* 0x000000ffff3b7224 */ /* 0x000fe400000e06ff */
[----:B------:R-:W-:Y:S01]  /*7f60*/  IMAD R7, R7, UR20, R63 ;  /* 0x0000001407077c24 */ /* 0x000fe2000f8e023f */
[----:B------:R3:W1:Y:S04]  /*7f70*/  LDS.128 R24, [R187+0x10000] ;  /* 0x01000000bb187984 */ /* 0x0006680000000c00 */
[----:B------:R3:W1:Y:S04]  /*7f80*/  LDS.128 R20, [R187+0x11000] ;  /* 0x01100000bb147984 */ /* 0x0006680000000c00 */
        /* <DEDUP_REMOVED lines=17> */
.L_x_1060:
[----:B------:R-:W-:Y:S05]  /*80a0*/  BSYNC.RECONVERGENT B0 ;  /* 0x0000000000007941 */ /* 0x000fea0003800200 */
.L_x_1059:
[----:B------:R-:W-:Y:S04]  /*80b0*/  BSSY.RECONVERGENT B0, `(.L_x_1061) ;  /* 0x000000e000007945 */ /* 0x000fe80003800200 */
[----:B------:R-:W-:Y:S05]  /*80c0*/  @P2 BRA `(.L_x_1062) ;  /* 0x0000000000302947 */ /* 0x000fea0003800000 */
[----:B------:R-:W4:Y:S01]  /*80d0*/  LDCU.64 UR10, c[0x0][0x560] ;  /* 0x0000ac00ff0a77ac */ /* 0x000f220008000a00 */
[----:B--2---:R-:W-:Y:S01]  /*80e0*/  MOV R46, R62 ;  /* 0x0000003e002e7202 */ /* 0x004fe20000000f00 */
[----:B------:R-:W-:Y:S01]  /*80f0*/  IMAD R44, R59, UR8, RZ ;  /* 0x000000083b2c7c24 */ /* 0x000fe2000f8e02ff */
[----:B------:R-:W-:-:S03]  /*8100*/  MOV R47, R7 ;  /* 0x00000007002f7202 */ /* 0x000fc60000000f00 */
[C---:B------:R-:W-:Y:S02]  /*8110*/  IMAD R44, R57.reuse, UR9, R44 ;  /* 0x00000009392c7c24 */ /* 0x040fe4000f8e022c */
[----:B------:R-:W-:-:S05]  /*8120*/  IMAD.WIDE.U32 R46, R57, UR8, R46 ;  /* 0x00000008392e7c25 */ /* 0x000fca000f8e002e */
[----:B------:R-:W-:Y:S02]  /*8130*/  IADD3 R44, PT, PT, R44, R47, RZ ;  /* 0x0000002f2c2c7210 */ /* 0x000fe40007ffe0ff */
[----:B----4-:R-:W-:-:S04]  /*8140*/  LEA R48, P0, R46, UR10, 0x1 ;  /* 0x0000000a2e307c11 */ /* 0x010fc8000f8008ff */
[----:B------:R-:W-:-:S05]  /*8150*/  LEA.HI.X R49, R46, UR11, R44, 0x1, P0 ;  /* 0x0000000b2e317c11 */ /* 0x000fca00080f0c2c */
[----:B------:R4:W-:Y:S04]  /*8160*/  STG.E.128 desc[UR30][R48.64], R40 ;  /* 0x0000002830007986 */ /* 0x0009e8000c101d1e */
[----:B------:R4:W-:Y:S04]  /*8170*/  STG.E.128 desc[UR30][R48.64+0x40], R36 ;  /* 0x0000402430007986 */ /* 0x0009e8000c101d1e */
[----:B-1----:R4:W-:Y:S02]  /*8180*/  STG.E.128 desc[UR30][R48.64+0x80], R32 ;  /* 0x0000802030007986 */ /* 0x0029e4000c101d1e */
.L_x_1062:
[----:B------:R-:W-:Y:S05]  /*8190*/  BSYNC.RECONVERGENT B0 ;  /* 0x0000000000007941 */ /* 0x000fea0003800200 */
.L_x_1061:
[----:B-1--4-:R-:W-:Y:S01]  /*81a0*/  MOV R32, R56 ;  /* 0x0000003800207202 */ /* 0x012fe20000000f00 */
[----:B------:R-:W-:Y:S01]  /*81b0*/  UIMAD UR14, UR14, UR6, URZ ;  /* 0x000000060e0e72a4 */ /* 0x000fe2000f8e02ff */
[----:B------:R-:W-:Y:S01]  /*81c0*/  MOV R33, RZ ;  /* 0x000000ff00217202 */ /* 0x000fe20000000f00 */
[----:B------:R-:W-:Y:S02]  /*81d0*/  BSSY.RECONVERGENT B0, `(.L_x_1063) ;  /* 0x0000011000007945 */ /* 0x000fe40003800200 */
[----:B------:R-:W-:Y:S01]  /*81e0*/  UIMAD UR14, UR4, UR7, UR14 ;  /* 0x00000007040e72a4 */ /* 0x000fe2000f8e020e */
[----:B------:R-:W-:-:S03]  /*81f0*/  IMAD.WIDE.U32 R6, R6, UR4, R32 ;  /* 0x0000000406067c25 */ /* 0x000fc6000f8e0020 */
[----:B------:R-:W-:-:S04]  /*8200*/  IADD3 R6, P0, PT, R58, R6, RZ ;  /* 0x000000063a067210 */ /* 0x000fc80007f1e0ff */
[----:B------:R-:W-:-:S03]  /*8210*/  IADD3.X R7, PT, PT, R3, UR14, R7, P0, !PT ;  /* 0x0000000e03077c10 */ /* 0x000fc600087fe407 */
[----:B------:R-:W-:-:S04]  /*8220*/  IMAD.WIDE.U32 R6, R4, UR20, R6 ;  /* 0x0000001404067c25 */ /* 0x000fc8000f8e0006 */
[----:B------:R-:W-:Y:S01]  /*8230*/  IMAD R5, R5, UR20, R7 ;  /* 0x0000001405057c24 */ /* 0x000fe2000f8e0207 */
[----:B------:R-:W-:Y:S06]  /*8240*/  @P1 BRA `(.L_x_1064) ;  /* 0x0000000000241947 */ /* 0x000fec0003800000 */
[----:B------:R-:W1:Y:S01]  /*8250*/  LDCU.64 UR8, c[0x0][0x568] ;  /* 0x0000ad00ff0877ac */ /* 0x000e620008000a00 */
[----:B------:R-:W-:-:S05]  /*8260*/  MOV R4, R6 ;  /* 0x0000000600047202 */ /* 0x000fca0000000f00 */
[----:B------:R-:W-:-:S04]  /*8270*/  IMAD.WIDE.U32 R32, R185, UR6, R4 ;  /* 0x00000006b9207c25 */ /* 0x000fc8000f8e0004 */
[----:B------:R-:W-:Y:S01]  /*8280*/  IMAD R3, R185, UR7, R33 ;  /* 0x00000007b9037c24 */ /* 0x000fe2000f8e0221 */
[----:B-1----:R-:W-:-:S04]  /*8290*/  LEA R34, P0, R32, UR8, 0x1 ;  /* 0x0000000820227c11 */ /* 0x002fc8000f8008ff */
[----:B------:R-:W-:-:S05]  /*82a0*/  LEA.HI.X R35, R32, UR9, R3, 0x1, P0 ;  /* 0x0000000920237c11 */ /* 0x000fca00080f0c03 */
[----:B------:R1:W-:Y:S04]  /*82b0*/  STG.E.128 desc[UR30][R34.64], R28 ;  /* 0x0000001c22007986 */ /* 0x0003e8000c101d1e */
[----:B------:R1:W-:Y:S04]  /*82c0*/  STG.E.128 desc[UR30][R34.64+0x40], R20 ;  /* 0x0000401422007986 */ /* 0x0003e8000c101d1e */
[----:B------:R1:W-:Y:S02]  /*82d0*/  STG.E.128 desc[UR30][R34.64+0x80], R12 ;  /* 0x0000800c22007986 */ /* 0x0003e4000c101d1e */
.L_x_1064:
[----:B------:R-:W-:Y:S05]  /*82e0*/  BSYNC.RECONVERGENT B0 ;  /* 0x0000000000007941 */ /* 0x000fea0003800200 */
.L_x_1063:
[----:B------:R-:W-:Y:S05]  /*82f0*/  @P2 BRA `(.L_x_1051) ;  /* 0x00000000002c2947 */ /* 0x000fea0003800000 */
[----:B------:R-:W1:Y:S01]  /*8300*/  LDCU.64 UR8, c[0x0][0x568] ;  /* 0x0000ad00ff0877ac */ /* 0x000e620008000a00 */
[----:B------:R-:W-:Y:S01]  /*8310*/  MOV R7, R5 ;  /* 0x0000000500077202 */ /* 0x000fe20000000f00 */
[----:B------:R-:W-:Y:S02]  /*8320*/  IMAD R4, R59, UR6, RZ ;  /* 0x000000063b047c24 */ /* 0x000fe4000f8e02ff */
        /* <DEDUP_REMOVED lines=8> */
.L_x_1051:
[----:B------:R-:W-:Y:S05]  /*83b0*/  BSYNC.RECONVERGENT B1 ;  /* 0x0000000000017941 */ /* 0x000fea0003800200 */
.L_x_1029:
[----:B------:R-:W2:Y:S01]  /*83c0*/  LDCU UR6, c[0x0][0x438] ;  /* 0x00008700ff0677ac */ /* 0x000ea20008000800 */
[----:B----4-:R-:W4:Y:S01]  /*83d0*/  LDC R8, c[0x0][0x438] ;  /* 0x00010e00ff087b82 */ /* 0x010f220000000800 */
[----:B------:R-:W3:Y:S01]  /*83e0*/  LDCU UR7, c[0x0][0x370] ;  /* 0x00006e00ff0777ac */ /* 0x000ee20008000800 */
[----:B--2---:R-:W-:-:S04]  /*83f0*/  UIADD3 UR6, UPT, UPT, UR6, 0x7f, URZ ;  /* 0x0000007f06067890 */ /* 0x004fc8000fffe0ff */
[----:B------:R-:W-:Y:S02]  /*8400*/  USHF.R.S32.HI UR4, URZ, 0x1f, UR6 ;  /* 0x0000001fff047899 */ /* 0x000fe40008011406 */
[----:B---3--:R-:W-:Y:S02]  /*8410*/  UIADD3 UR25, UPT, UPT, UR7, UR25, URZ ;  /* 0x0000001907197290 */ /* 0x008fe4000fffe0ff */
[----:B------:R-:W-:-:S04]  /*8420*/  ULEA.HI UR4, UR4, UR6, URZ, 0x7 ;  /* 0x0000000604047291 */ /* 0x000fc8000f8f38ff */
[----:B------:R-:W-:-:S04]  /*8430*/  USHF.R.S32.HI UR4, URZ, 0x7, UR4 ;  /* 0x00000007ff047899 */ /* 0x000fc80008011404 */
[----:B------:R-:W-:-:S09]  /*8440*/  UISETP.GE.AND UP0, UPT, UR25, UR4, UPT ;  /* 0x000000041900728c */ /* 0x000fd2000bf06270 */
[----:B------:R-:W-:Y:S05]  /*8450*/  BRA.U !UP0, `(.L_x_1065) ;  /* 0xffffff8108787547 */ /* 0x000fea000b83ffff */
[----:B------:R-:W-:Y:S05]  /*8460*/  EXIT ;  /* 0x000000000000794d */ /* 0x000fea0003800000 */
.L_x_1066:
        /* <DEDUP_REMOVED lines=9> */
.L_x_1733:


//--------------------- .text._ZN5flash44flash_bwd_dq_dk_dv_loop_seqk_parallel_kernelI23Flash_bwd_kernel_traitsILi96ELi64ELi128ELi8ELi2ELi4ELi4ELb0ELb0EN7cutlass6half_tE19Flash_kernel_traitsILi96ELi64ELi128ELi8ES3_EELb0ELb0ELb0ELb0ELb0ELb1ELb1EEEvNS_16Flash_bwd_paramsE --------------------------
	.section	.text._ZN5flash44flash_bwd_dq_dk_dv_loop_seqk_parallel_kernelI23Flash_bwd_kernel_traitsILi96ELi64ELi128ELi8ELi2ELi4ELi4ELb0ELb0EN7cutlass6half_tE19Flash_kernel_traitsILi96ELi64ELi128ELi8ES3_EELb0ELb0ELb0ELb0ELb0ELb1ELb1EEEvNS_16Flash_bwd_paramsE,"ax",@progbits
	.align	128
        .global         _ZN5flash44flash_bwd_dq_dk_dv_loop_seqk_parallel_kernelI23Flash_bwd_kernel_traitsILi96ELi64ELi128ELi8ELi2ELi4ELi4ELb0ELb0EN7cutlass6half_tE19Flash_kernel_traitsILi96ELi64ELi128ELi8ES3_EELb0ELb0ELb0ELb0ELb0ELb1ELb1EEEvNS_16Flash_bwd_paramsE
        .type           _ZN5flash44flash_bwd_dq_dk_dv_loop_seqk_parallel_kernelI23Flash_bwd_kernel_traitsILi96ELi64ELi128ELi8ELi2ELi4ELi4ELb0ELb0EN7cutlass6half_tE19Flash_kernel_traitsILi96ELi64ELi128ELi8ES3_EELb0ELb0ELb0ELb0ELb0ELb1ELb1EEEvNS_16Flash_bwd_paramsE,@function
        .size           _ZN5flash44flash_bwd_dq_dk_dv_loop_seqk_parallel_kernelI23Flash_bwd_kernel_traitsILi96ELi64ELi128ELi8ELi2ELi4ELi4ELb0ELb0EN7cutlass6half_tE19Flash_kernel_traitsILi96ELi64ELi128ELi8ES3_EELb0ELb0ELb0ELb0ELb0ELb1ELb1EEEvNS_16Flash_bwd_paramsE,(.L_x_1734 - _ZN5flash44flash_bwd_dq_dk_dv_loop_seqk_parallel_kernelI23Flash_bwd_kernel_traitsILi96ELi64ELi128ELi8ELi2ELi4ELi4ELb0ELb0EN7cutlass6half_tE19Flash_kernel_traitsILi96ELi64ELi128ELi8ES3_EELb0ELb0ELb0ELb0ELb0ELb1ELb1EEEvNS_16Flash_bwd_paramsE)
        .other          _ZN5flash44flash_bwd_dq_dk_dv_loop_seqk_parallel_kernelI23Flash_bwd_kernel_traitsILi96ELi64ELi128ELi8ELi2ELi4ELi4ELb0ELb0EN7cutlass6half_tE19Flash_kernel_traitsILi96ELi64ELi128ELi8ES3_EELb0ELb0ELb0ELb0ELb0ELb1ELb1EEEvNS_16Flash_bwd_paramsE,@"STO_CUDA_ENTRY STV_DEFAULT"
_ZN5flash44flash_bwd_dq_dk_dv_loop_seqk_parallel_kernelI23Flash_bwd_kernel_traitsILi96ELi64ELi128ELi8ELi2ELi4ELi4ELb0ELb0EN7cutlass6half_tE19Flash_kernel_traitsILi96ELi64ELi128ELi8ES3_EELb0ELb0ELb0ELb0ELb0ELb1ELb1EEEvNS_16Flash_bwd_paramsE:
.text._ZN5flash44flash_bwd_dq_dk_dv_loop_seqk_parallel_kernelI23Flash_bwd_kernel_traitsILi96ELi64ELi128ELi8ELi2ELi4ELi4ELb0ELb0EN7cutlass6half_tE19Flash_kernel_traitsILi96ELi64ELi128ELi8ES3_EELb0ELb0ELb0ELb0ELb0ELb1ELb1EEEvNS_16Flash_bwd_paramsE:
        /* <DEDUP_REMOVED lines=12> */
[----:B------:R-:W3:Y:S01]  /*00c0*/  S2UR UR28, SR_CgaCtaId ;  /* 0x00000000001c79c3 */ /* 0x000ee20000008800 */
[----:B------:R-:W4:Y:S01]  /*00d0*/  LDCU.64 UR4, c[0x0][0x468] ;  /* 0x00008d00ff0477ac */ /* 0x000f220008000a00 */
[----:B------:R-:W5:Y:S06]  /*00e0*/  LDCU.U8 UR12, c[0x0][0x532] ;  /* 0x0000a640ff0c77ac */ /* 0x000f6c0008000000 */
[----:B------:R-:W-:Y:S01]  /*00f0*/  S2UR UR27, SR_CTAID.Z ;  /* 0x00000000001b79c3 */ /* 0x000fe20000002700 */
[----:B------:R-:W3:Y:S01]  /*0100*/  LDCU.64 UR38, c[0x0][0x358] ;  /* 0x00006b00ff2677ac */ /* 0x000ee20008000a00 */
[----:B------:R-:W3:Y:S06]  /*0110*/  LDCU.64 UR32, c[0x0][0x460] ;  /* 0x00008c00ff2077ac */ /* 0x000eec0008000a00 */
[----:B------:R-:W-:Y:S01]  /*0120*/  S2UR UR25, SR_CTAID.X ;  /* 0x00000000001979c3 */ /* 0x000fe20000002500 */
[----:B-1----:R-:W-:-:S02]  /*0130*/  ULEA UR9, UP0, UR41, UR10, 0x2 ;  /* 0x0000000a29097291 */ /* 0x002fc4000f8010ff */
[----:B--2---:R-:W-:Y:S02]  /*0140*/  UISETP.NE.U32.AND UP1, UPT, UR6, URZ, UPT ;  /* 0x000000ff0600728c */ /* 0x004fe4000bf25070 */
[----:B------:R-:W-:Y:S02]  /*0150*/  ULEA.HI.X UR8, UR41, UR11, URZ, 0x2, UP0 ;  /* 0x0000000b29087291 */ /* 0x000fe400080f14ff */
[----:B------:R-:W-:Y:S01]  /*0160*/  UISETP.NE.U32.AND UP0, UPT, UR6, URZ, UPT ;  /* 0x000000ff0600728c */ /* 0x000fe2000bf05070 */
[----:B------:R-:W-:Y:S01]  /*0170*/  S2UR UR22, SR_CTAID.Y ;  /* 0x00000000001679c3 */ /* 0x000fe20000002600 */
[----:B----4-:R-:W-:Y:S01]  /*0180*/  UISETP.EQ.U32.AND UP2, UPT, UR4, URZ, UPT ;  /* 0x000000ff0400728c */ /* 0x010fe2000bf42070 */
[----:B------:R-:W-:Y:S01]  /*0190*/  MOV R198, UR9 ;  /* 0x0000000900c67c02 */ /* 0x000fe20008000f00 */
[----:B------:R-:W-:Y:S01]  /*01a0*/  UISETP.NE.U32.AND UP6, UPT, UR4, URZ, UPT ;  /* 0x000000ff0400728c */ /* 0x000fe2000bfc5070 */
[----:B------:R-:W-:Y:S01]  /*01b0*/  MOV R199, UR8 ;  /* 0x0000000800c77c02 */ /* 0x000fe20008000f00 */
[----:B------:R-:W-:-:S02]  /*01c0*/  UISETP.NE.AND.EX UP5, UPT, UR7, URZ, UPT, UP1 ;  /* 0x000000ff0700728c */ /* 0x000fc4000bfa5310 */
[----:B------:R-:W-:Y:S01]  /*01d0*/  UISETP.NE.AND.EX UP4, UPT, UR7, URZ, UPT, UP0 ;  /* 0x000000ff0700728c */ /* 0x000fe2000bf85300 */
[----:B------:R-:W1:Y:S01]  /*01e0*/  S2UR UR4, SR_CgaCtaId ;  /* 0x00000000000479c3 */ /* 0x000e620000008800 */
[----:B------:R-:W2:Y:S01]  /*01f0*/  LDCU.64 UR6, c[0x0][0x470] ;  /* 0x00008e00ff0677ac */ /* 0x000ea20008000a00 */
[----:B-----5:R-:W-:Y:S02]  /*0200*/  UISETP.NE.AND UP3, UPT, UR12, URZ, UPT ;  /* 0x000000ff0c00728c */ /* 0x020fe4000bf65270 */
[----:B------:R-:W-:-:S04]  /*0210*/  UISETP.NE.AND.EX UP6, UPT, UR5, URZ, UPT, UP6 ;  /* 0x000000ff0500728c */ /* 0x000fc8000bfc5360 */
[----:B------:R-:W4:Y:S01]  /*0220*/  S2UR UR24, SR_CTAID.Z ;  /* 0x00000000001879c3 */ /* 0x000f220000002700 */
[----:B------:R-:W-:Y:S01]  /*0230*/  UISETP.EQ.OR.EX UP0, UPT, UR5, URZ, !UP3, UP2 ;  /* 0x000000ff0500728c */ /* 0x000fe2000df02720 */
[----:B------:R-:W-:Y:S02]  /*0240*/  UMOV UR11, 0x400 ;  /* 0x00000400000b7882 */ /* 0x000fe40000000000 */
[----:B------:R-:W-:Y:S01]  /*0250*/  UMOV UR5, 0x400 ;  /* 0x0000040000057882 */ /* 0x000fe20000000000 */
[----:B------:R-:W-:Y:S02]  /*0260*/  UP2UR UR30, UPR, URZ, 0x1 ;  /* 0x00000001ff1e7883 */ /* 0x000fe40008000000 */
[----:B------:R-:W-:Y:S01]  /*0270*/  UP2UR UR29, UPR, URZ, 0x8 ;  /* 0x00000008ff1d7883 */ /* 0x000fe20008000000 */
[----:B------:R-:W4:Y:S01]  /*0280*/  LDCU UR10, c[0x0][0x438] ;  /* 0x00008700ff0a77ac */ /* 0x000f220008000800 */
[----:B--2---:R-:W-:Y:S01]  /*0290*/  UISETP.NE.U32.AND UP0, UPT, UR6, URZ, UPT ;  /* 0x000000ff0600728c */ /* 0x004fe2000bf05070 */
[----:B------:R-:W2:Y:S01]  /*02a0*/  LDCU UR23, c[0x0][0x438] ;  /* 0x00008700ff1777ac */ /* 0x000ea20008000800 */
[----:B------:R-:W2:Y:S01]  /*02b0*/  @!UP4 LDCU UR26, c[0x0][0x434] ;  /* 0x00008680ff1ac7ac */ /* 0x000ea20008000800 */
[----:B---3--:R-:W-:-:S02]  /*02c0*/  ULEA UR28, UR28, UR11, 0x18 ;  /* 0x0000000b1c1c7291 */ /* 0x008fc4000f8ec0ff */
[----:B-1----:R-:W-:Y:S02]  /*02d0*/  ULEA UR4, UR4, UR5, 0x18 ;  /* 0x0000000504047291 */ /* 0x002fe4000f8ec0ff */
[----:B------:R-:W-:Y:S01]  /*02e0*/  UISETP.NE.AND.EX UP3, UPT, UR7, URZ, UPT, UP0 ;  /* 0x000000ff0700728c */ /* 0x000fe2000bf65300 */
[----:B------:R-:W-:Y:S01]  /*02f0*/  UMOV UR34, 0xffffd000 ;  /* 0xffffd00000227882 */ /* 0x000fe20000000000 */
[----:B------:R-:W-:Y:S01]  /*0300*/  UMOV UR35, URZ ;  /* 0x000000ff00237c82 */ /* 0x000fe20008000000 */
[----:B------:R-:W-:-:S08]  /*0310*/  UMOV UR36, URZ ;  /* 0x000000ff00247c82 */ /* 0x000fd00008000000 */
.L_x_1104:
        /* <DEDUP_REMOVED lines=12> */
[----:B------:R-:W3:Y:S01]  /*03e0*/  @P1 LDG.E R3, desc[UR38][R2.64] ;  /* 0x0000002602031981 */ /* 0x000ee2000c1e1900 */
[----:B------:R-:W-:-:S06]  /*03f0*/  UISETP.NE.AND.EX UP0, UPT, UR9, URZ, UPT, UP0 ;  /* 0x000000ff0900728c */ /* 0x000fcc000bf05300 */
[----:B------:R-:W-:-:S05]  /*0400*/  PLOP3.LUT P0, PT, PT, PT, UP0, 0x80, 0x8 ;  /* 0x000000000008781c */ /* 0x000fca0003f0f008 */
[----:B------:R-:W-:Y:S01]  /*0410*/  @UP0 ULEA UR14, UP1, UR41, UR8, 0x2 ;  /* 0x00000008290e0291 */ /* 0x000fe2000f8210ff */
[----:B------:R-:W-:Y:S01]  /*0420*/  IMAD.U32 R6, RZ, RZ, UR12 ;  /* 0x0000000cff067e24 */ /* 0x000fe2000f8e00ff */
[----:B------:R-:W1:Y:S02]  /*0430*/  @!UP0 LDCU UR5, c[0x0][0x43c] ;  /* 0x00008780ff0587ac */ /* 0x000e640008000800 */
[----:B------:R-:W-:Y:S02]  /*0440*/  @UP0 ULEA.HI.X UR15, UR41, UR9, URZ, 0x2, UP1 ;  /* 0x00000009290f0291 */ /* 0x000fe400088f14ff */
[----:B----4-:R-:W-:Y:S01]  /*0450*/  IMAD.U32 R4, RZ, RZ, UR14 ;  /* 0x0000000eff047e24 */ /* 0x010fe2000f8e00ff */
[----:B-----5:R-:W5:Y:S01]  /*0460*/  @!UP0 LDCU.64 UR8, c[0x0][0x488] ;  /* 0x00009100ff0887ac */ /* 0x020f620008000a00 */
[----:B------:R-:W-:Y:S02]  /*0470*/  IMAD.U32 R7, RZ, RZ, UR13 ;  /* 0x0000000dff077e24 */ /* 0x000fe4000f8e00ff */
[----:B------:R-:W-:-:S03]  /*0480*/  IMAD.U32 R5, RZ, RZ, UR15 ;  /* 0x0000000fff057e24 */ /* 0x000fc6000f8e00ff */
[----:B------:R-:W4:Y:S04]  /*0490*/  @P2 LDG.E R2, desc[UR38][R6.64+0x4] ;  /* 0x0000042606022981 */ /* 0x000f28000c1e1900 */
[----:B------:R-:W2:Y:S01]  /*04a0*/  @P0 LDG.E R0, desc[UR38][R4.64] ;  /* 0x0000002604000981 */ /* 0x000ea2000c1e1900 */
        /* <DEDUP_REMOVED lines=9> */
[----:B---3--:R-:W-:-:S02]  /*0540*/  @P1 R2UR UR42, R3 ;  /* 0x00000000032a12ca */ /* 0x008fc400000e0000 */
[----:B----4-:R-:W-:Y:S02]  /*0550*/  @P2 R2UR UR5, R2 ;  /* 0x00000000020522ca */ /* 0x010fe400000e0000 */
[----:B--2---:R-:W-:-:S13]  /*0560*/  @P0 R2UR UR37, R0 ;  /* 0x00000000002502ca */ /* 0x004fda00000e0000 */
        /* <DEDUP_REMOVED lines=11> */
.L_x_1067:
        /* <DEDUP_REMOVED lines=32> */
.L_x_1069:
[----:B------:R-:W1:Y:S01]  /*0820*/  LDCU.64 UR16, c[0x0][0x3b8] ;  /* 0x00007700ff1077ac */ /* 0x000e620008000a00 */
[----:B------:R-:W-:-:S04]  /*0830*/  UIADD3 UR5, UPT, UPT, UR42, UR43, URZ ;  /* 0x0000002b2a057290 */ /* 0x000fc8000fffe0ff */
[----:B-1----:R-:W-:Y:S02]  /*0840*/  UIMAD.WIDE.U32 UR46, UR5, UR16, URZ ;  /* 0x00000010052e72a5 */ /* 0x002fe4000f8e00ff */
[----:B------:R-:W-:-:S04]  /*0850*/  UIMAD UR5, UR5, UR17, URZ ;  /* 0x00000011050572a4 */ /* 0x000fc8000f8e02ff */
[----:B------:R-:W-:-:S06]  /*0860*/  UIADD3 UR5, UPT, UPT, UR47, UR5, URZ ;  /* 0x000000052f057290 */ /* 0x000fcc000fffe0ff */
[----:B------:R-:W-:-:S07]  /*0870*/  MOV R2, UR5 ;  /* 0x0000000500027c02 */ /* 0x000fce0008000f00 */
.L_x_1070:
        /* <DEDUP_REMOVED lines=42> */
.L_x_1071:
[----:B------:R-:W1:Y:S01]  /*0b20*/  LDCU.64 UR14, c[0x0][0x3c0] ;  /* 0x00007800ff0e77ac */ /* 0x000e620008000a00 */
[----:B------:R-:W-:-:S04]  /*0b30*/  UIADD3 UR8, UPT, UPT, UR42, UR43, URZ ;  /* 0x0000002b2a087290 */ /* 0x000fc8000fffe0ff */
[----:B-1----:R-:W-:Y:S02]  /*0b40*/  UIMAD.WIDE.U32 UR10, UR8, UR14, URZ ;  /* 0x0000000e080a72a5 */ /* 0x002fe4000f8e00ff */
[----:B------:R-:W-:-:S04]  /*0b50*/  UIMAD UR8, UR8, UR15, URZ ;  /* 0x0000000f080872a4 */ /* 0x000fc8000f8e02ff */
[----:B------:R-:W-:Y:S01]  /*0b60*/  UIADD3 UR8, UPT, UPT, UR11, UR8, URZ ;  /* 0x000000080b087290 */ /* 0x000fe2000fffe0ff */
[----:B------:R-:W-:-:S05]  /*0b70*/  UMOV UR48, UR10 ;  /* 0x0000000a00307c82 */ /* 0x000fca0008000000 */
[----:B------:R-:W-:-:S07]  /*0b80*/  MOV R7, UR8 ;  /* 0x0000000800077c02 */ /* 0x000fce0008000f00 */
.L_x_1072:
        /* <DEDUP_REMOVED lines=27> */
.L_x_1073:
[----:B------:R-:W-:Y:S02]  /*0d40*/  UIMAD.WIDE.U32 UR52, UR60, UR12, URZ ;  /* 0x0000000c3c3472a5 */ /* 0x000fe4000f8e00ff */
[----:B------:R-:W-:-:S04]  /*0d50*/  UIMAD UR8, UR61, UR12, URZ ;  /* 0x0000000c3d0872a4 */ /* 0x000fc8000f8e02ff */
[----:B------:R-:W-:Y:S02]  /*0d60*/  UIADD3 UR8, UPT, UPT, UR53, UR8, URZ ;  /* 0x0000000835087290 */ /* 0x000fe4000fffe0ff */
.L_x_1074:
        /* <DEDUP_REMOVED lines=20> */
.L_x_1075:
[----:B------:R-:W1:Y:S01]  /*0eb0*/  LDCU UR54, c[0x0][0x434] ;  /* 0x00008680ff3677ac */ /* 0x000e620008000800 */
[----:B------:R-:W-:-:S04]  /*0ec0*/  UIMAD UR11, UR41, UR56, UR27 ;  /* 0x00000038290b72a4 */ /* 0x000fc8000f8e021b */
[----:B-1----:R-:W-:Y:S02]  /*0ed0*/  UIMAD UR54, UR11, UR54, URZ ;  /* 0x000000360b3672a4 */ /* 0x002fe4000f8e02ff */
.L_x_1076:
        /* <DEDUP_REMOVED lines=11> */
.L_x_1077:
[----:B------:R-:W1:Y:S01]  /*0f90*/  LDCU UR53, c[0x0][0x444] ;  /* 0x00008880ff3577ac */ /* 0x000e620008000800 */
[----:B------:R-:W-:-:S04]  /*0fa0*/  UIMAD UR10, UR41, UR56, UR27 ;  /* 0x00000038290a72a4 */ /* 0x000fc8000f8e021b */
[----:B-1----:R-:W-:-:S12]  /*0fb0*/  UIMAD UR53, UR10, UR53, URZ ;  /* 0x000000350a3572a4 */ /* 0x002fd8000f8e02ff */
.L_x_1078:
        /* <DEDUP_REMOVED lines=20> */
[----:B-1----:R-:W-:Y:S01]  /*1100*/  IMAD.SHL.U32 R3, R0, 0x8, RZ ;  /* 0x0000000800037824 */ /* 0x002fe200078e00ff */
[----:B-----5:R-:W-:Y:S01]  /*1110*/  UIMAD UR49, UR49, UR8, URZ ;  /* 0x00000008313172a4 */ /* 0x020fe2000f8e02ff */
[----:B------:R-:W-:Y:S01]  /*1120*/  IMAD.U32 R14, RZ, RZ, UR8 ;  /* 0x00000008ff0e7e24 */ /* 0x000fe2000f8e00ff */
[----:B------:R-:W-:-:S02]  /*1130*/  SHF.R.U32.HI R9, RZ, 0x5, R0 ;  /* 0x00000005ff097819 */ /* 0x000fc40000011600 */
[----:B------:R-:W-:-:S04]  /*1140*/  LOP3.LUT R18, R3, 0x18, RZ, 0xc0, !PT ;  /* 0x0000001803127812 */ /* 0x000fc800078ec0ff */
[----:B------:R-:W-:Y:S01]  /*1150*/  IADD3 R16, P0, PT, R18, UR58, RZ ;  /* 0x0000003a12107c10 */ /* 0x000fe2000ff1e0ff */
[----:B------:R-:W-:Y:S01]  /*1160*/  IMAD.WIDE.U32 R12, R12, UR20, R18 ;  /* 0x000000140c0c7c25 */ /* 0x000fe2000f8e0012 */
[----:B------:R-:W1:Y:S03]  /*1170*/  LDCU.64 UR58, c[0x0][0x420] ;  /* 0x00008400ff3a77ac */ /* 0x000e660008000a00 */
[----:B------:R-:W-:Y:S01]  /*1180*/  IMAD.X R17, RZ, RZ, UR57, P0 ;  /* 0x00000039ff117e24 */ /* 0x000fe200080e06ff */
[----:B------:R-:W-:Y:S01]  /*1190*/  IADD3 R12, P1, PT, R12, UR50, RZ ;  /* 0x000000320c0c7c10 */ /* 0x000fe2000ff3e0ff */
[----:B------:R-:W2:Y:S01]  /*11a0*/  LDCU.64 UR56, c[0x0][0x5e8] ;  /* 0x0000bd00ff3877ac */ /* 0x000ea20008000a00 */
[----:B------:R-:W-:Y:S02]  /*11b0*/  IMAD.WIDE.U32 R14, R14, UR20, R16 ;  /* 0x000000140e0e7c25 */ /* 0x000fe4000f8e0010 */
[----:B------:R-:W-:Y:S01]  /*11c0*/  IADD3.X R13, PT, PT, R13, UR21, R8, P1, !PT ;  /* 0x000000150d0d7c10 */ /* 0x000fe20008ffe408 */
[----:B------:R-:W-:Y:S01]  /*11d0*/  UIMAD UR20, UR20, UR9, UR49 ;  /* 0x00000009141472a4 */ /* 0x000fe2000f8e0231 */
[----:B------:R-:W-:Y:S01]  /*11e0*/  LOP3.LUT R8, R0, 0x1f, RZ, 0xc0, !PT ;  /* 0x0000001f00087812 */ /* 0x000fe200078ec0ff */
[----:B------:R-:W-:Y:S01]  /*11f0*/  IMAD.U32 R16, RZ, RZ, UR19 ;  /* 0x00000013ff107e24 */ /* 0x000fe2000f8e00ff */
[----:B------:R-:W4:Y:S01]  /*1200*/  LDCU.64 UR18, c[0x0][0x550] ;  /* 0x0000aa00ff1277ac */ /* 0x000f220008000a00 */
[----:B------:R-:W-:-:S02]  /*1210*/  IMAD.WIDE.U32 R20, R20, UR27, R12 ;  /* 0x0000001b14147c25 */ /* 0x000fc4000f8e000c */
[----:B------:R-:W-:Y:S01]  /*1220*/  IADD3 R15, PT, PT, R15, UR20, RZ ;  /* 0x000000140f0f7c10 */ /* 0x000fe2000fffe0ff */
[----:B------:R-:W-:Y:S01]  /*1230*/  USHF.L.U32 UR49, UR47, 0x6, URZ ;  /* 0x000000062f317899 */ /* 0x000fe200080006ff */
[----:B------:R-:W-:Y:S01]  /*1240*/  IMAD.U32 R12, RZ, RZ, UR10 ;  /* 0x0000000aff0c7e24 */ /* 0x000fe2000f8e00ff */
[----:B-1----:R-:W-:Y:S01]  /*1250*/  UIMAD.WIDE UR58, UR54, 0x4, UR58 ;  /* 0x00000004363a78a5 */ /* 0x002fe2000f8e023a */
[----:B------:R-:W-:Y:S01]  /*1260*/  IMAD R8, R9, UR47, R8 ;  /* 0x0000002f09087c24 */ /* 0x000fe2000f8e0208 */
[----:B------:R-:W1:Y:S01]  /*1270*/  LDCU.64 UR20, c[0x0][0x380] ;  /* 0x00007000ff1477ac */ /* 0x000e620008000a00 */
[----:B------:R-:W-:-:S04]  /*1280*/  IMAD.WIDE.U32 R12, R12, UR27, R14 ;  /* 0x0000001b0c0c7c25 */ /* 0x000fc8000f8e000e */
[----:B---3--:R-:W-:-:S04]  /*1290*/  IMAD.WIDE.U32 R14, R4, UR25, RZ ;  /* 0x00000019040e7c25 */ /* 0x008fc8000f8e00ff */
[----:B------:R-:W-:Y:S01]  /*12a0*/  IMAD.U32 R4, RZ, RZ, UR11 ;  /* 0x0000000bff047e24 */ /* 0x000fe2000f8e00ff */
[----:B------:R-:W3:Y:S01]  /*12b0*/  LDCU.64 UR10, c[0x0][0x570] ;  /* 0x0000ae00ff0a77ac */ /* 0x000ee20008000a00 */
[----:B------:R-:W-:Y:S01]  /*12c0*/  IMAD R5, R5, UR25, R15 ;  /* 0x0000001905057c24 */ /* 0x000fe2000f8e020f */
[----:B------:R-:W-:Y:S01]  /*12d0*/  SEL R9, R14, RZ, P3 ;  /* 0x000000ff0e097207 */ /* 0x000fe20001800000 */
[----:B------:R-:W-:Y:S01]  /*12e0*/  IMAD R13, R4, UR27, R13 ;  /* 0x0000001b040d7c24 */ /* 0x000fe2000f8e020d */
[----:B------:R-:W-:Y:S01]  /*12f0*/  SHF.R.S32.HI R4, RZ, 0x1f, R8 ;  /* 0x0000001fff047819 */ /* 0x000fe20000011408 */
[----:B------:R-:W-:Y:S01]  /*1300*/  IMAD R17, R16, UR27, R21 ;  /* 0x0000001b10117c24 */ /* 0x000fe2000f8e0215 */
[----:B------:R-:W-:Y:S01]  /*1310*/  IADD3 R9, P1, P0, R8, UR52, R9 ;  /* 0x0000003408097c10 */ /* 0x000fe2000f83e009 */
[----:B------:R-:W-:Y:S01]  /*1320*/  IMAD.U32 R8, RZ, RZ, UR49 ;  /* 0x00000031ff087e24 */ /* 0x000fe2000f8e00ff */
[----:B------:R-:W-:Y:S02]  /*1330*/  SEL R5, R5, RZ, P3 ;  /* 0x000000ff05057207 */ /* 0x000fe40001800000 */
[----:B------:R-:W-:-:S02]  /*1340*/  SHF.R.U32.HI R15, RZ, 0x2, R0 ;  /* 0x00000002ff0f7819 */ /* 0x000fc40000011600 */
[----:B------:R-:W-:Y:S02]  /*1350*/  IADD3.X R4, PT, PT, R4, UR51, R5, P1, P0 ;  /* 0x0000003304047c10 */ /* 0x000fe40008fe0405 */
[----:B------:R-:W-:Y:S01]  /*1360*/  IADD3 R9, P0, PT, R9, UR49, RZ ;  /* 0x0000003109097c10 */ /* 0x000fe2000ff1e0ff */
[C---:B------:R-:W-:Y:S01]  /*1370*/  IMAD.WIDE.U32 R12, R15.reuse, UR8, R12 ;  /* 0x000000080f0c7c25 */ /* 0x040fe2000f8e000c */
[----:B------:R-:W-:Y:S02]  /*1380*/  MOV R16, R20 ;  /* 0x0000001400107202 */ /* 0x000fe40000000f00 */
[----:B------:R-:W-:Y:S01]  /*1390*/  LEA.HI.X.SX32 R8, R8, R4, 0x1, P0 ;  /* 0x0000000408087211 */ /* 0x000fe200000f0eff */
[----:B------:R-:W-:Y:S01]  /*13a0*/  IMAD R5, R15, UR9, R13 ;  /* 0x000000090f057c24 */ /* 0x000fe2000f8e020d */
[----:B---3--:R-:W-:Y:S01]  /*13b0*/  LEA R186, P0, R9, UR10, 0x2 ;  /* 0x0000000a09ba7c11 */ /* 0x008fe2000f8010ff */
[----:B------:R-:W-:Y:S01]  /*13c0*/  IMAD.WIDE.U32 R16, R15, UR12, R16 ;  /* 0x0000000c0f107c25 */ /* 0x000fe2000f8e0010 */
[----:B----4-:R-:W-:-:S02]  /*13d0*/  LEA R194, P1, R12, UR18, 0x1 ;  /* 0x000000120cc27c11 */ /* 0x010fc4000f8208ff */
[----:B------:R-:W-:Y:S01]  /*13e0*/  LEA.HI.X R187, R9, UR11, R8, 0x2, P0 ;  /* 0x0000000b09bb7c11 */ /* 0x000fe200080f1408 */
[C---:B------:R-:W-:Y:S01]  /*13f0*/  IMAD R4, R15.reuse, UR13, R17 ;  /* 0x0000000d0f047c24 */ /* 0x040fe2000f8e0211 */
[C---:B------:R-:W-:Y:S01]  /*1400*/  IADD3 R9, P0, PT, R15.reuse, 0x40, RZ ;  /* 0x000000400f097810 */ /* 0x040fe20007f1e0ff */
[----:B--2---:R-:W-:Y:S01]  /*1410*/  UIMAD.WIDE UR12, UR53, 0x4, UR56 ;  /* 0x00000004350c78a5 */ /* 0x004fe2000f8e0238 */
[----:B-1----:R-:W-:Y:S02]  /*1420*/  LEA R196, P2, R16, UR20, 0x1 ;  /* 0x0000001410c47c11 */ /* 0x002fe4000f8408ff */
        /* <DEDUP_REMOVED lines=18> */
.L_x_1080:
[----:B------:R-:W1:Y:S01]  /*1550*/  LDCU.64 UR12, c[0x0][0x5c0] ;  /* 0x0000b800ff0c77ac */ /* 0x000e620008000a00 */
[----:B------:R-:W-:-:S04]  /*1560*/  UIADD3 UR8, UPT, UPT, UR42, UR43, URZ ;  /* 0x0000002b2a087290 */ /* 0x000fc8000fffe0ff */
[----:B-1----:R-:W-:Y:S02]  /*1570*/  UIMAD.WIDE.U32 UR16, UR8, UR12, URZ ;  /* 0x0000000c081072a5 */ /* 0x002fe4000f8e00ff */
[----:B------:R-:W-:-:S04]  /*1580*/  UIMAD UR8, UR8, UR13, URZ ;  /* 0x0000000d080872a4 */ /* 0x000fc8000f8e02ff */
[----:B------:R-:W-:-:S06]  /*1590*/  UIADD3 UR8, UPT, UPT, UR17, UR8, URZ ;  /* 0x0000000811087290 */ /* 0x000fcc000fffe0ff */
[----:B------:R-:W-:Y:S02]  /*15a0*/  MOV R3, UR8 ;  /* 0x0000000800037c02 */ /* 0x000fe40008000f00 */
.L_x_1081:
        /* <DEDUP_REMOVED lines=13> */
.L_x_1082:
[----:B------:R-:W1:Y:S01]  /*1680*/  LDCU.64 UR10, c[0x0][0x5c8] ;  /* 0x0000b900ff0a77ac */ /* 0x000e620008000a00 */
[----:B------:R-:W-:-:S04]  /*1690*/  UIADD3 UR42, UPT, UPT, UR42, UR43, URZ ;  /* 0x0000002b2a2a7290 */ /* 0x000fc8000fffe0ff */
[----:B-1----:R-:W-:Y:S02]  /*16a0*/  UIMAD.WIDE.U32 UR14, UR42, UR10, URZ ;  /* 0x0000000a2a0e72a5 */ /* 0x002fe4000f8e00ff */
[----:B------:R-:W-:-:S04]  /*16b0*/  UIMAD UR42, UR42, UR11, URZ ;  /* 0x0000000b2a2a72a4 */ /* 0x000fc8000f8e02ff */
[----:B------:R-:W-:-:S06]  /*16c0*/  UIADD3 UR42, UPT, UPT, UR15, UR42, URZ ;  /* 0x0000002a0f2a7290 */ /* 0x000fcc000fffe0ff */
[----:B------:R-:W-:-:S07]  /*16d0*/  MOV R2, UR42 ;  /* 0x0000002a00027c02 */ /* 0x000fce0008000f00 */
.L_x_1083:
        /* <DEDUP_REMOVED lines=26> */
.L_x_1085:
[----:B------:R-:W-:Y:S05]  /*1880*/  BSYNC.RECONVERGENT B0 ;  /* 0x0000000000007941 */ /* 0x000fea0003800200 */
.L_x_1084:
        /* <DEDUP_REMOVED lines=13> */
.L_x_1087:
[----:B------:R-:W-:Y:S05]  /*1960*/  BSYNC.RECONVERGENT B0 ;  /* 0x0000000000007941 */ /* 0x000fea0003800200 */
.L_x_1086:
        /* <DEDUP_REMOVED lines=23> */
.L_x_1089:
[----:B------:R-:W-:Y:S05]  /*1ae0*/  BSYNC.RECONVERGENT B0 ;  /* 0x0000000000007941 */ /* 0x000fea0003800200 */
.L_x_1088:
        /* <DEDUP_REMOVED lines=13> */
.L_x_1079:
[----:B------:R-:W-:Y:S01]  /*1bc0*/  UIADD3 UR18, UPT, UPT, -UR31, UR37, URZ ;  /* 0x000000251f127290 */ /* 0x000fe2000fffe1ff */
[----:B------:R-:W-:Y:S01]  /*1bd0*/  IMAD.U32 R4, RZ, RZ, UR16 ;  /* 0x00000010ff047e24 */ /* 0x000fe2000f8e00ff */
[----:B------:R-:W1:Y:S01]  /*1be0*/  LDCU.64 UR10, c[0x0][0x3d0] ;  /* 0x00007a00ff0a77ac */ /* 0x000e620008000a00 */
[----:B------:R-:W-:Y:S01]  /*1bf0*/  LOP3.LUT R10, R3, 0xd8, RZ, 0xc0, !PT ;  /* 0x000000d8030a7812 */ /* 0x000fe200078ec0ff */
[----:B------:R-:W-:Y:S01]  /*1c00*/  IMAD.U32 R20, RZ, RZ, UR14 ;  /* 0x0000000eff147e24 */ /* 0x000fe2000f8e00ff */
[----:B------:R-:W-:Y:S01]  /*1c10*/  SHF.R.U32.HI R8, RZ, 0x1, R0 ;  /* 0x00000001ff087819 */ /* 0x000fe20000011600 */
[----:B------:R-:W-:Y:S01]  /*1c20*/  UIMAD UR19, UR5, UR16, URZ ;  /* 0x00000010051372a4 */ /* 0x000fe2000f8e02ff */
[----:B------:R-:W-:Y:S01]  /*1c30*/  ISETP.GE.AND P1, PT, R5, UR18, PT ;  /* 0x0000001205007c0c */ /* 0x000fe2000bf26270 */
[----:B------:R-:W-:Y:S01]  /*1c40*/  IMAD.WIDE.U32 R4, R4, UR31, R18 ;  /* 0x0000001f04047c25 */ /* 0x000fe2000f8e0012 */
[----:B------:R-:W-:Y:S01]  /*1c50*/  ISETP.GE.AND P2, PT, R15, UR18, PT ;  /* 0x000000120f007c0c */ /* 0x000fe2000bf46270 */
[----:B------:R-:W-:Y:S01]  /*1c60*/  UIMAD UR19, UR31, UR17, UR19 ;  /* 0x000000111f1372a4 */ /* 0x000fe2000f8e0213 */
[----:B------:R-:W-:Y:S01]  /*1c70*/  LOP3.LUT R10, R10, 0x18, R0, 0x78, !PT ;  /* 0x000000180a0a7812 */ /* 0x000fe200078e7800 */
[----:B------:R-:W2:Y:S01]  /*1c80*/  LDCU.64 UR8, c[0x0][0x3d8] ;  /* 0x00007b00ff0877ac */ /* 0x000ea20008000a00 */
[----:B------:R-:W-:Y:S01]  /*1c90*/  IADD3 R16, P0, PT, R4, UR46, RZ ;  /* 0x0000002e04107c10 */ /* 0x000fe2000ff1e0ff */
[----:B------:R-:W-:Y:S01]  /*1ca0*/  IMAD.WIDE.U32 R20, R20, UR31, R18 ;  /* 0x0000001f14147c25 */ /* 0x000fe2000f8e0012 */
[----:B------:R-:W-:Y:S01]  /*1cb0*/  LOP3.LUT R10, R10, 0x1f20, R3, 0xf8, !PT ;  /* 0x00001f200a0a7812 */ /* 0x000fe200078ef803 */
[----:B------:R-:W-:Y:S01]  /*1cc0*/  UIMAD UR5, UR5, UR14, URZ ;  /* 0x0000000e050572a4 */ /* 0x000fe2000f8e02ff */
[----:B------:R-:W-:Y:S01]  /*1cd0*/  IADD3.X R17, PT, PT, R2, UR19, R5, P0, !PT ;  /* 0x0000001302117c10 */ /* 0x000fe200087fe405 */
[----:B------:R-:W-:Y:S01]  /*1ce0*/  UIMAD UR19, UR45, -0x40, UR44 ;  /* 0xffffffc02d1378a4 */ /* 0x000fe2000f8e022c */
[----:B------:R-:W-:Y:S01]  /*1cf0*/  IADD3 R20, P0, PT, R20, UR48, RZ ;  /* 0x0000003014147c10 */ /* 0x000fe2000ff1e0ff */
[----:B------:R-:W3:Y:S01]  /*1d00*/  @!P1 LDC.64 R2, c[0x0][0x388] ;  /* 0x0000e200ff029b82 */ /* 0x000ee20000000a00 */
[----:B------:R-:W-:Y:S01]  /*1d10*/  UIMAD UR5, UR31, UR15, UR5 ;  /* 0x0000000f1f0572a4 */ /* 0x000fe2000f8e0205 */
[----:B-1----:R-:W-:Y:S01]  /*1d20*/  IMAD R18, R11, UR10, RZ ;  /* 0x0000000a0b127c24 */ /* 0x002fe2000f8e02ff */
[----:B------:R-:W-:Y:S01]  /*1d30*/  LOP3.LUT R184, R8, 0x10, RZ, 0xc0, !PT ;  /* 0x0000001008b87812 */ /* 0x000fe200078ec0ff */
[----:B------:R-:W-:Y:S01]  /*1d40*/  IMAD.WIDE.U32 R16, R6, UR10, R16 ;  /* 0x0000000a06107c25 */ /* 0x000fe2000f8e0010 */
[----:B------:R-:W-:-:S03]  /*1d50*/  ISETP.GE.AND P6, PT, R15, UR19, PT ;  /* 0x000000130f007c0c */ /* 0x000fc6000bfc6270 */
[----:B------:R-:W1:Y:S01]  /*1d60*/  @!P2 LDC.64 R4, c[0x0][0x390] ;  /* 0x0000e400ff04ab82 */ /* 0x000e620000000a00 */
[----:B------:R-:W-:Y:S01]  /*1d70*/  IMAD R18, R6, UR11, R18 ;  /* 0x0000000b06127c24 */ /* 0x000fe2000f8e0212 */
[----:B------:R-:W-:Y:S01]  /*1d80*/  IADD3.X R21, PT, PT, R7, UR5, R21, P0, !PT ;  /* 0x0000000507157c10 */ /* 0x000fe200087fe415 */
[----:B--2---:R-:W-:Y:S01]  /*1d90*/  IMAD R11, R11, UR8, RZ ;  /* 0x000000080b0b7c24 */ /* 0x004fe2000f8e02ff */
[----:B------:R-:W-:Y:S01]  /*1da0*/  LOP3.LUT R184, R184, 0x7, R15, 0xf8, !PT ;  /* 0x00000007b8b87812 */ /* 0x000fe200078ef80f */
[----:B------:R-:W-:Y:S01]  /*1db0*/  @!P1 IMAD R12, R13, UR16, RZ ;  /* 0x000000100d0c9c24 */ /* 0x000fe2000f8e02ff */
[----:B------:R-:W-:Y:S01]  /*1dc0*/  ULOP3.LUT UR5, UR45, 0x80000001, URZ, 0xc0, !UPT ;  /* 0x800000012d057892 */ /* 0x000fe2000f8ec0ff */
[----:B------:R-:W-:Y:S01]  /*1dd0*/  IMAD.IADD R17, R17, 0x1, R18 ;  /* 0x0000000111117824 */ /* 0x000fe200078e0212 */
[----:B------:R-:W2:Y:S01]  /*1de0*/  LDC R189, c[0x0][0x44c] ;  /* 0x00011300ffbd7b82 */ /* 0x000ea20000000800 */
[C---:B------:R-:W-:Y:S01]  /*1df0*/  IMAD R11, R6.reuse, UR9, R11 ;  /* 0x00000009060b7c24 */ /* 0x040fe2000f8e020b */
[----:B------:R-:W-:Y:S01]  /*1e00*/  UISETP.NE.AND UP0, UPT, UR5, 0x1, UPT ;  /* 0x000000010500788c */ /* 0x000fe2000bf05270 */
[----:B------:R-:W-:Y:S01]  /*1e10*/  IMAD.WIDE.U32 R18, R6, UR8, R20 ;  /* 0x0000000806127c25 */ /* 0x000fe2000f8e0014 */
[----:B------:R-:W4:Y:S03]  /*1e20*/  LDCU UR11, c[0x0][0x3b0] ;  /* 0x00007600ff0b77ac */ /* 0x000f260008000800 */
[C---:B------:R-:W-:Y:S01]  /*1e30*/  @!P1 IMAD R12, R9.reuse, UR17, R12 ;  /* 0x00000011090c9c24 */ /* 0x040fe2000f8e020c */
[----:B------:R-:W4:Y:S01]  /*1e40*/  @!P2 LDC.64 R6, c[0x0][0x388] ;  /* 0x0000e200ff06ab82 */ /* 0x000f220000000a00 */
[----:B------:R-:W-:Y:S01]  /*1e50*/  @!P1 IMAD.WIDE.U32 R22, R9, UR16, R16 ;  /* 0x0000001009169c25 */ /* 0x000fe2000f8e0010 */
[----:B------:R-:W-:-:S03]  /*1e60*/  USEL UR5, URZ, 0x3000, UP0 ;  /* 0x00003000ff057887 */ /* 0x000fc60008000000 */
[----:B------:R-:W-:Y:S01]  /*1e70*/  IMAD.MOV.U32 R183, RZ, RZ, 0x7f800000 ;  /* 0x7f800000ffb77424 */ /* 0x000fe200078e00ff */
[----:B---3--:R-:W-:Y:S01]  /*1e80*/  @!P1 LEA R20, P0, R22, R2, 0x1 ;  /* 0x0000000216149211 */ /* 0x008fe200078008ff */
[----:B------:R-:W-:Y:S02]  /*1e90*/  IMAD.IADD R19, R19, 0x1, R11 ;  /* 0x0000000113137824 */ /* 0x000fe400078e020b */
[----:B------:R-:W-:Y:S02]  /*1ea0*/  IMAD.MOV.U32 R182, RZ, RZ, 0x7f800000 ;  /* 0x7f800000ffb67424 */ /* 0x000fe400078e00ff */
[----:B------:R-:W-:Y:S02]  /*1eb0*/  IMAD.MOV.U32 R181, RZ, RZ, 0x7f800000 ;  /* 0x7f800000ffb57424 */ /* 0x000fe400078e00ff */
[----:B------:R-:W-:Y:S02]  /*1ec0*/  IMAD.MOV.U32 R180, RZ, RZ, 0x7f800000 ;  /* 0x7f800000ffb47424 */ /* 0x000fe400078e00ff */
[----:B------:R-:W-:-:S02]  /*1ed0*/  IMAD.MOV.U32 R160, RZ, RZ, 0x20 ;  /* 0x00000020ffa07424 */ /* 0x000fc400078e00ff */
[----:B------:R-:W-:Y:S01]  /*1ee0*/  IMAD.MOV.U32 R192, RZ, RZ, 0x10 ;  /* 0x00000010ffc07424 */ /* 0x000fe200078e00ff */
[----:B------:R-:W-:Y:S01]  /*1ef0*/  UIADD3 UR31, UPT, UPT, UR31, 0x80, URZ ;  /* 0x000000801f1f7890 */ /* 0x000fe2000fffe0ff */
[----:B------:R-:W-:Y:S01]  /*1f00*/  @!P1 IMAD.IADD R12, R23, 0x1, R12 ;  /* 0x00000001170c9824 */ /* 0x000fe200078e020c */
[----:B------:R-:W-:Y:S01]  /*1f10*/  CS2R R126, SRZ ;  /* 0x00000000007e7805 */ /* 0x000fe2000001ff00 */
[C---:B------:R-:W-:Y:S01]  /*1f20*/  @!P2 IMAD.WIDE.U32 R26, R15.reuse, UR14, R18 ;  /* 0x0000000e0f1aac25 */ /* 0x040fe2000f8e0012 */
[----:B------:R-:W-:Y:S02]  /*1f30*/  CS2R R124, SRZ ;  /* 0x00000000007c7805 */ /* 0x000fe4000001ff00 */
[----:B------:R-:W-:Y:S02]  /*1f40*/  CS2R R130, SRZ ;  /* 0x0000000000827805 */ /* 0x000fe4000001ff00 */
[----:B------:R-:W-:Y:S01]  /*1f50*/  @!P1 LEA.HI.X R21, R22, R3, R12, 0x1, P0 ;  /* 0x0000000316159211 */ /* 0x000fe200000f0c0c */
[----:B------:R-:W-:Y:S01]  /*1f60*/  @!P2 IMAD.MOV.U32 R24, RZ, RZ, R16 ;  /* 0x000000ffff18a224 */ /* 0x000fe200078e0010 */
[----:B-1----:R-:W-:Y:S01]  /*1f70*/  @!P2 LEA R16, P0, R26, R4, 0x1 ;  /* 0x000000041a10a211 */ /* 0x002fe200078008ff */
[----:B------:R-:W-:Y:S01]  /*1f80*/  VIADD R3, R184, 0x28 ;  /* 0x00000028b8037836 */ /* 0x000fe20000000000 */
[----:B------:R-:W-:Y:S01]  /*1f90*/  @P3 BAR.SYNC.DEFER_BLOCKING 0x0 ;  /* 0x0000000000003b1d */ /* 0x000fe20000010000 */
[----:B------:R-:W-:-:S02]  /*1fa0*/  @!P2 IMAD R2, R15, UR15, R27 ;  /* 0x0000000f0f02ac24 */ /* 0x000fc4000f8e021b */
[----:B------:R-:W-:Y:S01]  /*1fb0*/  @!P2 IMAD.MOV.U32 R25, RZ, RZ, R17 ;  /* 0x000000ffff19a224 */ /* 0x000fe200078e0011 */
[----:B------:R-:W-:Y:S01]  /*1fc0*/  ISETP.GE.AND P3, PT, R3, UR19, PT ;  /* 0x0000001303007c0c */ /* 0x000fe2000bf66270 */
[----:B------:R-:W-:Y:S01]  /*1fd0*/  @!P1 IMAD.WIDE.U32 R18, R9, UR14, R18 ;  /* 0x0000000e09129c25 */ /* 0x000fe2000f8e0012 */
[----:B------:R-:W-:Y:S02]  /*1fe0*/  @!P2 LEA.HI.X R17, R26, R5, R2, 0x1, P0 ;  /* 0x000000051a11a211 */ /* 0x000fe400000f0c02 */
[----:B------:R-:W-:Y:S01]  /*1ff0*/  CS2R R128, SRZ ;  /* 0x0000000000807805 */ /* 0x000fe2000001ff00 */
[----:B------:R-:W1:Y:S01]  /*2000*/  @!P1 LDC.64 R2, c[0x0][0x390] ;  /* 0x0000e400ff029b82 */ /* 0x000e620000000a00 */
[----:B------:R-:W-:Y:S01]  /*2010*/  @!P2 IMAD.WIDE.U32 R22, R15, UR16, R24 ;  /* 0x000000100f16ac25 */ /* 0x000fe2000f8e0018 */
[----:B------:R-:W-:Y:S02]  /*2020*/  LEA R5, R10, UR28, 0x1 ;  /* 0x0000001c0a057c11 */ /* 0x000fe4000f8e08ff */
[----:B------:R-:W-:-:S02]  /*2030*/  CS2R R122, SRZ ;  /* 0x00000000007a7805 */ /* 0x000fc4000001ff00 */
[----:B------:R-:W-:Y:S01]  /*2040*/  CS2R R120, SRZ ;  /* 0x0000000000787805 */ /* 0x000fe2000001ff00 */
[----:B------:R-:W-:Y:S01]  /*2050*/  @!P2 IMAD R15, R15, UR17, R23 ;  /* 0x000000110f0fac24 */ /* 0x000fe2000f8e0217 */
[C---:B----4-:R-:W-:Y:S01]  /*2060*/  @!P2 LEA R6, P0, R22.reuse, R6, 0x1 ;  /* 0x000000061606a211 */ /* 0x050fe200078008ff */
[----:B------:R-:W-:Y:S01]  /*2070*/  VIADD R185, R5, UR5 ;  /* 0x0000000505b97c36 */ /* 0x000fe20008000000 */
[----:B------:R-:W-:Y:S01]  /*2080*/  CS2R R118, SRZ ;  /* 0x0000000000767805 */ /* 0x000fe2000001ff00 */
[----:B------:R-:W-:Y:S01]  /*2090*/  @!P1 IMAD R13, R13, UR14, RZ ;  /* 0x0000000e0d0d9c24 */ /* 0x000fe2000f8e02ff */
[----:B------:R-:W-:Y:S01]  /*20a0*/  @!P2 LEA.HI.X R7, R22, R7, R15, 0x1, P0 ;  /* 0x000000071607a211 */ /* 0x000fe200000f0c0f */
[----:B------:R-:W-:Y:S01]  /*20b0*/  VIADD R14, R184, 0x8 ;  /* 0x00000008b80e7836 */ /* 0x000fe20000000000 */
[----:B------:R-:W3:Y:S01]  /*20c0*/  LDCU UR14, c[0x0][0x590] ;  /* 0x0000b200ff0e77ac */ /* 0x000ee20008000800 */
[----:B------:R-:W-:Y:S01]  /*20d0*/  @!P1 IMAD R13, R9, UR15, R13 ;  /* 0x0000000f090d9c24 */ /* 0x000fe2000f8e020d */
[----:B------:R-:W-:Y:S01]  /*20e0*/  @!PT LDS RZ, [RZ] ;  /* 0x00000000fffff984 */ /* 0x000fe20000000800 */
[----:B------:R-:W-:Y:S01]  /*20f0*/  @!PT LDS RZ, [RZ] ;  /* 0x00000000fffff984 */ /* 0x000fe20000000800 */
[----:B------:R-:W-:Y:S01]  /*2100*/  @!PT LDS RZ, [RZ] ;  /* 0x00000000fffff984 */ /* 0x000fe20000000800 */
[----:B------:R-:W-:Y:S03]  /*2110*/  @!P6 LDGSTS.E.BYPASS.LTC128B.128 [R5+0x6000], desc[UR38][R194.64] ;  /* 0x06000000c205efae */ /* 0x000fe6000b981a26 */
[----:B------:R-:W-:Y:S01]  /*2120*/  @!P1 IMAD.IADD R13, R19, 0x1, R13 ;  /* 0x00000001130d9824 */ /* 0x000fe200078e020d */
[----:B------:R-:W-:Y:S01]  /*2130*/  ISETP.GE.AND P5, PT, R14, UR19, PT ;  /* 0x000000130e007c0c */ /* 0x000fe2000bfa6270 */
[----:B------:R-:W-:Y:S01]  /*2140*/  IMAD.MOV.U32 R190, RZ, RZ, 0x20 ;  /* 0x00000020ffbe7424 */ /* 0x000fe200078e00ff */
[----:B------:R-:W-:Y:S01]  /*2150*/  @!P6 LDGSTS.E.BYPASS.LTC128B.128 [R5+0x7000], desc[UR38][R194.64+0x40] ;  /* 0x07000040c205efae */ /* 0x000fe2000b981a26 */
[----:B------:R-:W-:Y:S01]  /*2160*/  LOP3.LUT R14, R184, 0x20, RZ, 0xfc, !PT ;  /* 0x00000020b80e7812 */ /* 0x000fe200078efcff */
[----:B------:R-:W-:Y:S01]  /*2170*/  IMAD.MOV.U32 R188, RZ, RZ, 0x4 ;  /* 0x00000004ffbc7424 */ /* 0x000fe200078e00ff */
[----:B------:R-:W-:Y:S01]  /*2180*/  CS2R R116, SRZ ;  /* 0x0000000000747805 */ /* 0x000fe2000001ff00 */
[----:B------:R-:W-:Y:S01]  /*2190*/  @!P6 LDGSTS.E.BYPASS.LTC128B.128 [R5+0x8000], desc[UR38][R194.64+0x80] ;  /* 0x08000080c205efae */ /* 0x000fe2000b981a26 */
[----:B-1----:R-:W-:Y:S01]  /*21a0*/  @!P1 LEA R10, P0, R18, R2, 0x1 ;  /* 0x00000002120a9211 */ /* 0x002fe200078008ff */
[----:B------:R-:W-:Y:S01]  /*21b0*/  IMAD.MOV.U32 R2, RZ, RZ, 0x4 ;  /* 0x00000004ff027424 */ /* 0x000fe200078e00ff */
[----:B------:R-:W-:Y:S01]  /*21c0*/  ISETP.GE.AND P4, PT, R14, UR19, PT ;  /* 0x000000130e007c0c */ /* 0x000fe2000bf86270 */
[----:B------:R-:W-:Y:S01]  /*21d0*/  @P6 STS.128 [R5+0x6000], RZ ;  /* 0x006000ff05006388 */ /* 0x000fe20000000c00 */
[----:B------:R-:W-:Y:S01]  /*21e0*/  @!P1 LEA.HI.X R11, R18, R3, R13, 0x1, P0 ;  /* 0x00000003120b9211 */ /* 0x000fe200000f0c0d */
[----:B------:R-:W-:Y:S01]  /*21f0*/  IMAD.SHL.U32 R4, R0, 0x20, RZ ;  /* 0x0000002000047824 */ /* 0x000fe200078e00ff */
[----:B------:R-:W-:Y:S01]  /*2200*/  ISETP.GE.AND P0, PT, R184, UR19, PT ;  /* 0x00000013b8007c0c */ /* 0x000fe2000bf06270 */
        /* <DEDUP_REMOVED lines=59> */
[----:B------:R-:W-:Y:S01]  /*25c0*/  CS2R R36, SRZ ;  /* 0x0000000000247805 */ /* 0x000fe2000001ff00 */
[----:B------:R-:W-:Y:S02]  /*25d0*/  USHF.L.U32 UR47, UR47, 0x3, URZ ;  /* 0x000000032f2f7899 */ /* 0x000fe400080006ff */
[----:B------:R-:W-:Y:S01]  /*25e0*/  @P1 STS.128 [R5+0xa000], RZ ;  /* 0x00a000ff05001388 */ /* 0x000fe20000000c00 */
[----:B------:R-:W4:Y:S03]  /*25f0*/  LDCU UR8, c[0x0][0x3e0] ;  /* 0x00007c00ff0877ac */ /* 0x000f260008000800 */
[----:B------:R-:W-:Y:S01]  /*2600*/  @P1 STS.128 [R5+0xc000], RZ ;  /* 0x00c000ff05001388 */ /* 0x000fe20000000c00 */
[----:B------:R-:W2:Y:S03]  /*2610*/  LDCU UR10, c[0x0][0x50c] ;  /* 0x0000a180ff0a77ac */ /* 0x000ea60008000800 */
[----:B------:R-:W-:Y:S01]  /*2620*/  @P1 STS.128 [R5+0xe000], RZ ;  /* 0x00e000ff05001388 */ /* 0x000fe20000000c00 */
[----:B------:R-:W2:Y:S01]  /*2630*/  LDCU UR9, c[0x0][0x45c] ;  /* 0x00008b80ff0977ac */ /* 0x000ea20008000800 */
[----:B-1----:R-:W-:-:S02]  /*2640*/  IMAD.WIDE.U32 R6, R184, R2, UR58 ;  /* 0x0000003ab8067e25 */ /* 0x002fc4000f8e0002 */
[----:B------:R-:W-:Y:S01]  /*2650*/  @!PT LDS RZ, [RZ] ;  /* 0x00000000fffff984 */ /* 0x000fe20000000800 */
[----:B------:R-:W-:Y:S01]  /*2660*/  @!PT LDS RZ, [RZ] ;  /* 0x00000000fffff984 */ /* 0x000fe20000000800 */
[----:B------:R-:W-:Y:S01]  /*2670*/  @!PT LDS RZ, [RZ] ;  /* 0x00000000fffff984 */ /* 0x000fe20000000800 */
[----:B------:R-:W-:Y:S04]  /*2680*/  @!P1 LDGSTS.E.BYPASS.LTC128B.128 [R5+0xa000], desc[UR38][R20.64] ;  /* 0x0a00000014059fae */ /* 0x000fe8000b981a26 */
[----:B------:R-:W-:Y:S04]  /*2690*/  @!P1 LDGSTS.E.BYPASS.LTC128B.128 [R5+0xc000], desc[UR38][R20.64+0x40] ;  /* 0x0c00004014059fae */ /* 0x000fe8000b981a26 */
[----:B------:R-:W-:Y:S04]  /*26a0*/  @!P1 LDGSTS.E.BYPASS.LTC128B.128 [R5+0xe000], desc[UR38][R20.64+0x80] ;  /* 0x0e00008014059fae */ /* 0x000fe8000b981a26 */
[----:B------:R-:W-:Y:S04]  /*26b0*/  @!P2 LDGSTS.E.BYPASS.LTC128B.128 [R5+0xf000], desc[UR38][R16.64] ;  /* 0x0f0000001005afae */ /* 0x000fe8000b981a26 */
[----:B------:R-:W-:Y:S04]  /*26c0*/  @!P2 LDGSTS.E.BYPASS.LTC128B.128 [R5+0x11000], desc[UR38][R16.64+0x40] ;  /* 0x110000401005afae */ /* 0x000fe8000b981a26 */
[----:B------:R-:W-:Y:S04]  /*26d0*/  @!P2 LDGSTS.E.BYPASS.LTC128B.128 [R5+0x13000], desc[UR38][R16.64+0x80] ;  /* 0x130000801005afae */ /* 0x000fe8000b981a26 */
[----:B------:R-:W-:Y:S04]  /*26e0*/  @P2 STS.128 [R5+0xf000], RZ ;  /* 0x00f000ff05002388 */ /* 0x000fe80000000c00 */
[----:B------:R-:W-:Y:S04]  /*26f0*/  @P2 STS.128 [R5+0x11000], RZ ;  /* 0x011000ff05002388 */ /* 0x000fe80000000c00 */
[----:B------:R-:W-:Y:S04]  /*2700*/  @P2 STS.128 [R5+0x13000], RZ ;  /* 0x013000ff05002388 */ /* 0x000fe80000000c00 */
[----:B------:R-:W-:Y:S04]  /*2710*/  @P1 STS.128 [R5+0x10000], RZ ;  /* 0x010000ff05001388 */ /* 0x000fe80000000c00 */
[----:B------:R-:W-:Y:S04]  /*2720*/  @P1 STS.128 [R5+0x12000], RZ ;  /* 0x012000ff05001388 */ /* 0x000fe80000000c00 */
[----:B------:R1:W-:Y:S04]  /*2730*/  @P1 STS.128 [R5+0x14000], RZ ;  /* 0x014000ff05001388 */ /* 0x0003e80000000c00 */
[----:B------:R-:W-:Y:S01]  /*2740*/  @!PT LDS RZ, [RZ] ;  /* 0x00000000fffff984 */ /* 0x000fe20000000800 */
[----:B------:R-:W-:Y:S01]  /*2750*/  @!PT LDS RZ, [RZ] ;  /* 0x00000000fffff984 */ /* 0x000fe20000000800 */
[----:B------:R-:W-:Y:S01]  /*2760*/  @!PT LDS RZ, [RZ] ;  /* 0x00000000fffff984 */ /* 0x000fe20000000800 */
[----:B------:R-:W-:Y:S04]  /*2770*/  @!P1 LDGSTS.E.BYPASS.LTC128B.128 [R5+0x10000], desc[UR38][R10.64] ;  /* 0x100000000a059fae */ /* 0x000fe8000b981a26 */
[----:B------:R-:W-:Y:S04]  /*2780*/  @!P1 LDGSTS.E.BYPASS.LTC128B.128 [R5+0x12000], desc[UR38][R10.64+0x40] ;  /* 0x120000400a059fae */ /* 0x000fe8000b981a26 */
[----:B------:R1:W-:Y:S04]  /*2790*/  @!P1 LDGSTS.E.BYPASS.LTC128B.128 [R5+0x14000], desc[UR38][R10.64+0x80] ;  /* 0x140000800a059fae */ /* 0x0003e8000b981a26 */
[----:B------:R-:W0:Y:S01]  /*27a0*/  LDGDEPBAR ;  /* 0x00000000000079af */ /* 0x000e220000000000 */
[----:B------:R-:W4:Y:S01]  /*27b0*/  S2R R2, SR_TID.X ;  /* 0x0000000000027919 */ /* 0x000f220000002100 */
[----:B------:R-:W-:Y:S01]  /*27c0*/  LOP3.LUT R175, R4, 0x20, RZ, 0xc0, !PT ;  /* 0x0000002004af7812 */ /* 0x000fe200078ec0ff */
[----:B------:R-:W-:Y:S01]  /*27d0*/  IMAD.SHL.U32 R3, R0, 0x4, RZ ;  /* 0x0000000400037824 */ /* 0x000fe200078e00ff */
[----:B------:R-:W-:Y:S01]  /*27e0*/  LOP3.LUT R173, R4, 0x120, RZ, 0xc0, !PT ;  /* 0x0000012004ad7812 */ /* 0x000fe200078ec0ff */
[----:B------:R-:W5:Y:S01]  /*27f0*/  @!P0 LDG.E R183, desc[UR38][R6.64] ;  /* 0x0000002606b78981 */ /* 0x000f62000c1e1900 */
[----:B------:R-:W-:-:S02]  /*2800*/  SHF.R.U32.HI R9, RZ, 0x4, R0 ;  /* 0x00000004ff097819 */ /* 0x000fc40000011600 */
[----:B------:R-:W-:Y:S01]  /*2810*/  LOP3.LUT R3, R3, 0x18, RZ, 0xc0, !PT ;  /* 0x0000001803037812 */ /* 0x000fe200078ec0ff */
[----:B------:R-:W5:Y:S04]  /*2820*/  @!P5 LDG.E R182, desc[UR38][R6.64+0x20] ;  /* 0x0000202606b6d981 */ /* 0x000f68000c1e1900 */
[----:B------:R-:W5:Y:S04]  /*2830*/  @!P4 LDG.E R181, desc[UR38][R6.64+0x80] ;  /* 0x0000802606b5c981 */ /* 0x000f68000c1e1900 */
[----:B------:R2:W5:Y:S01]  /*2840*/  @!P3 LDG.E R180, desc[UR38][R6.64+0xa0] ;  /* 0x0000a02606b4b981 */ /* 0x000562000c1e1900 */
[----:B------:R-:W-:Y:S01]  /*2850*/  LOP3.LUT R9, R9, 0x8, RZ, 0xc0, !PT ;  /* 0x0000000809097812 */ /* 0x000fe200078ec0ff */
[----:B------:R-:W-:Y:S01]  /*2860*/  UISETP.GE.AND UP1, UPT, UR31, UR37, UPT ;  /* 0x000000251f00728c */ /* 0x000fe2000bf26270 */
[----:B-1----:R-:W-:Y:S01]  /*2870*/  IMAD.SHL.U32 R5, R0, 0x10, RZ ;  /* 0x0000001000057824 */ /* 0x002fe200078e00ff */
[----:B------:R-:W-:Y:S01]  /*2880*/  LOP3.LUT R11, R3, 0xc0, R4, 0xf8, !PT ;  /* 0x000000c0030b7812 */ /* 0x000fe200078ef804 */
[----:B------:R-:W-:Y:S01]  /*2890*/  USHF.L.U32 UR11, UR11, 0x6, URZ ;  /* 0x000000060b0b7899 */ /* 0x000fe200080006ff */
[----:B------:R-:W-:Y:S01]  /*28a0*/  LOP3.LUT R9, R9, 0x10, R0, 0xf8, !PT ;  /* 0x0000001009097812 */ /* 0x000fe200078ef800 */
[----:B---3--:R-:W-:Y:S01]  /*28b0*/  USHF.L.U32 UR14, UR14, 0x6, URZ ;  /* 0x000000060e0e7899 */ /* 0x008fe200080006ff */
[----:B------:R-:W-:-:S02]  /*28c0*/  LOP3.LUT R175, R175, 0x3c00, R5, 0xf8, !PT ;  /* 0x00003c00afaf7812 */ /* 0x000fc400078ef805 */
[--C-:B------:R-:W-:Y:S02]  /*28d0*/  LOP3.LUT R173, R173, 0x200, R5.reuse, 0xf8, !PT ;  /* 0x00000200adad7812 */ /* 0x100fe400078ef805 */
[----:B------:R-:W-:Y:S02]  /*28e0*/  LOP3.LUT R175, R175, 0x100, R5, 0xf8, !PT ;  /* 0x00000100afaf7812 */ /* 0x000fe400078ef805 */
[C---:B------:R-:W-:Y:S01]  /*28f0*/  LOP3.LUT R10, R11.reuse, 0x8, R8, 0x78, !PT ;  /* 0x000000080b0a7812 */ /* 0x040fe200078e7808 */
[----:B----4-:R-:W-:Y:S01]  /*2900*/  IMAD.SHL.U32 R5, R2, 0x20, RZ ;  /* 0x0000002002057824 */ /* 0x010fe200078e00ff */
[----:B------:R-:W-:Y:S01]  /*2910*/  LOP3.LUT P0, RZ, R0, 0x4, RZ, 0xc0, !PT ;  /* 0x0000000400ff7812 */ /* 0x000fe2000780c0ff */
[C---:B------:R-:W-:Y:S01]  /*2920*/  IMAD.SHL.U32 R191, R2.reuse, 0x10, RZ ;  /* 0x0000001002bf7824 */ /* 0x040fe200078e00ff */
[----:B------:R-:W-:Y:S01]  /*2930*/  LOP3.LUT R8, R11, 0x8, R0, 0x78, !PT ;  /* 0x000000080b087812 */ /* 0x000fe200078e7800 */
[----:B------:R-:W-:Y:S01]  /*2940*/  IMAD.SHL.U32 R179, R2, 0x2, RZ ;  /* 0x0000000202b37824 */ /* 0x000fe200078e00ff */
[----:B------:R-:W-:-:S02]  /*2950*/  LOP3.LUT R9, R9, 0xc0, R4, 0xf8, !PT ;  /* 0x000000c009097812 */ /* 0x000fc400078ef804 */
[----:B------:R-:W-:Y:S01]  /*2960*/  SHF.R.U32.HI R178, RZ, 0x1, R2 ;  /* 0x00000001ffb27819 */ /* 0x000fe20000011602 */
[----:B--2---:R-:W-:Y:S01]  /*2970*/  IMAD.SHL.U32 R6, R2, 0x4, RZ ;  /* 0x0000000402067824 */ /* 0x004fe200078e00ff */
[----:B------:R-:W-:Y:S02]  /*2980*/  LOP3.LUT R7, R5, 0xc0, RZ, 0xc0, !PT ;  /* 0x000000c005077812 */ /* 0x000fe400078ec0ff */
[----:B------:R-:W-:Y:S02]  /*2990*/  LOP3.LUT R9, R9, R3, RZ, 0x3c, !PT ;  /* 0x0000000309097212 */ /* 0x000fe400078e3cff */
[----:B------:R-:W-:Y:S02]  /*29a0*/  LOP3.LUT R0, R7, 0x18, R6, 0xf8, !PT ;  /* 0x0000001807007812 */ /* 0x000fe400078ef806 */
[C---:B------:R-:W-:Y:S02]  /*29b0*/  LOP3.LUT R6, R5.reuse, 0x20, RZ, 0xc0, !PT ;  /* 0x0000002005067812 */ /* 0x040fe400078ec0ff */
[----:B------:R-:W-:-:S02]  /*29c0*/  LOP3.LUT R3, R5, 0x120, RZ, 0xc0, !PT ;  /* 0x0000012005037812 */ /* 0x000fc400078ec0ff */
[--C-:B------:R-:W-:Y:S02]  /*29d0*/  LOP3.LUT R6, R6, 0x3c00, R191.reuse, 0xf8, !PT ;  /* 0x00003c0006067812 */ /* 0x100fe400078ef8bf */
[--C-:B------:R-:W-:Y:S02]  /*29e0*/  LOP3.LUT R3, R3, 0x200, R191.reuse, 0xf8, !PT ;  /* 0x0000020003037812 */ /* 0x100fe400078ef8bf */
[----:B------:R-:W-:Y:S02]  /*29f0*/  LOP3.LUT R6, R6, 0x100, R191, 0xf8, !PT ;  /* 0x0000010006067812 */ /* 0x000fe400078ef8bf */
[----:B------:R-:W-:Y:S02]  /*2a00*/  LOP3.LUT R191, R191, 0x1c0, RZ, 0xc0, !PT ;  /* 0x000001c0bfbf7812 */ /* 0x000fe400078ec0ff */
[C---:B------:R-:W-:Y:S02]  /*2a10*/  LOP3.LUT R177, R0.reuse, 0x8, R2, 0x78, !PT ;  /* 0x0000000800b17812 */ /* 0x040fe400078e7802 */
[----:B------:R-:W-:-:S02]  /*2a20*/  LOP3.LUT R0, R0, 0x8, R178, 0x78, !PT ;  /* 0x0000000800007812 */ /* 0x000fc400078e78b2 */
[----:B------:R-:W-:Y:S02]  /*2a30*/  LOP3.LUT R173, R173, R10, RZ, 0xfc, !PT ;  /* 0x0000000aadad7212 */ /* 0x000fe400078efcff */
[----:B------:R-:W-:Y:S02]  /*2a40*/  LOP3.LUT R175, R175, R8, RZ, 0xfc, !PT ;  /* 0x00000008afaf7212 */ /* 0x000fe400078efcff */
[----:B------:R-:W-:Y:S02]  /*2a50*/  LOP3.LUT R4, R9, 0x120, R4, 0xf8, !PT ;  /* 0x0000012009047812 */ /* 0x000fe400078ef804 */
[----:B------:R-:W-:Y:S02]  /*2a60*/  LOP3.LUT R5, R5, 0x7400, RZ, 0xc0, !PT ;  /* 0x0000740005057812 */ /* 0x000fe400078ec0ff */
[----:B------:R-:W-:Y:S02]  /*2a70*/  LOP3.LUT R191, R191, 0x38, R179, 0xf8, !PT ;  /* 0x00000038bfbf7812 */ /* 0x000fe400078ef8b3 */
[----:B------:R-:W-:Y:S01]  /*2a80*/  LOP3.LUT R0, R3, R0, RZ, 0xfc, !PT ;  /* 0x0000000003007212 */ /* 0x000fe200078efcff */
[----:B------:R-:W-:Y:S01]  /*2a90*/  IMAD.MOV.U32 R3, RZ, RZ, 0x20 ;  /* 0x00000020ff037424 */ /* 0x000fe200078e00ff */
[----:B------:R-:W-:-:S02]  /*2aa0*/  SEL R160, R160, 0xffffffe0, !P0 ;  /* 0xffffffe0a0a07807 */ /* 0x000fc40004000000 */
[----:B------:R-:W-:Y:S02]  /*2ab0*/  LEA R173, R173, UR28, 0x1 ;  /* 0x0000001cadad7c11 */ /* 0x000fe4000f8e08ff */
[----:B------:R-:W-:Y:S02]  /*2ac0*/  LEA R175, R175, UR28, 0x1 ;  /* 0x0000001cafaf7c11 */ /* 0x000fe4000f8e08ff */
[----:B------:R-:W-:Y:S01]  /*2ad0*/  LEA R4, R4, UR28, 0x1 ;  /* 0x0000001c04047c11 */ /* 0x000fe2000f8e08ff */
[----:B------:R-:W-:Y:S01]  /*2ae0*/  VIADD R173, R173, UR5 ;  /* 0x00000005adad7c36 */ /* 0x000fe20008000000 */
[----:B------:R-:W-:Y:S01]  /*2af0*/  LOP3.LUT R5, R5, 0x6, R179, 0xf8, !PT ;  /* 0x0000000605057812 */ /* 0x000fe200078ef8b3 */
[----:B------:R-:W-:Y:S01]  /*2b00*/  IMAD.IADD R174, R160, 0x1, R175 ;  /* 0x00000001a0ae7824 */ /* 0x000fe200078e02af */
[----:B------:R-:W-:Y:S01]  /*2b10*/  LOP3.LUT R191, R191, 0x20, R178, 0x78, !PT ;  /* 0x00000020bfbf7812 */ /* 0x000fe200078e78b2 */
[----:B------:R-:W-:Y:S01]  /*2b20*/  VIADD R172, R4, UR5 ;  /* 0x0000000504ac7c36 */ /* 0x000fe20008000000 */
[----:B------:R-:W-:-:S02]  /*2b30*/  LOP3.LUT P1, RZ, R2, 0x4, RZ, 0xc0, !PT ;  /* 0x0000000402ff7812 */ /* 0x000fc4000782c0ff */
[----:B------:R-:W-:Y:S02]  /*2b40*/  LOP3.LUT P0, RZ, R2, 0x2, RZ, 0xc0, !PT ;  /* 0x0000000202ff7812 */ /* 0x000fe4000780c0ff */
[----:B------:R-:W-:Y:S02]  /*2b50*/  LOP3.LUT R177, R6, R177, RZ, 0xfc, !PT ;  /* 0x000000b106b17212 */ /* 0x000fe400078efcff */
[----:B------:R-:W-:Y:S02]  /*2b60*/  LOP3.LUT R191, R5, R191, RZ, 0xfc, !PT ;  /* 0x000000bf05bf7212 */ /* 0x000fe400078efcff */
[----:B------:R-:W-:Y:S02]  /*2b70*/  LOP3.LUT P2, RZ, R2, 0x8, RZ, 0xc0, !PT ;  /* 0x0000000802ff7812 */ /* 0x000fe4000784c0ff */
[----:B------:R-:W-:Y:S02]  /*2b80*/  SEL R192, R192, 0xfffffff0, !P1 ;  /* 0xfffffff0c0c07807 */ /* 0x000fe40004800000 */
[----:B------:R-:W-:-:S09]  /*2b90*/  SEL R3, R3, 0xffffffe0, !P0 ;  /* 0xffffffe003037807 */ /* 0x000fd20004000000 */
.L_x_1093:
[----:B------:R-:W0:Y:S01]  /*2ba0*/  LDGDEPBAR ;  /* 0x00000000000079af */ /* 0x000e220000000000 */
[----:B------:R-:W-:Y:S01]  /*2bb0*/  IMAD.IADD R176, R173, 0x1, R160 ;  /* 0x00000001adb07824 */ /* 0x000fe200078e02a0 */
[----:B------:R-:W-:Y:S01]  /*2bc0*/  PLOP3.LUT P5, PT, PT, PT, UP1, 0x80, 0x8 ;  /* 0x000000000008781c */ /* 0x000fe20003faf018 */
[----:B------:R-:W-:Y:S01]  /*2bd0*/  UIADD3 UR5, UPT, UPT, UR45, 0x1, URZ ;  /* 0x000000012d057890 */ /* 0x000fe2000fffe0ff */
[----:B------:R-:W-:Y:S02]  /*2be0*/  PLOP3.LUT P4, PT, PT, PT, UP1, 0x80, 0x8 ;  /* 0x000000000008781c */ /* 0x000fe40003f8f018 */
[----:B------:R-:W-:Y:S01]  /*2bf0*/  PLOP3.LUT P0, PT, PT, PT, UP1, 0x80, 0x8 ;  /* 0x000000000008781c */ /* 0x000fe20003f0f018 */
[----:B------:R-:W-:Y:S01]  /*2c00*/  UISETP.NE.AND UP2, UPT, UR5, 0x1, UPT ;  /* 0x000000010500788c */ /* 0x000fe2000bf45270 */
[----:B------:R-:W-:Y:S02]  /*2c10*/  PLOP3.LUT P3, PT, PT, PT, UP1, 0x80, 0x8 ;  /* 0x000000000008781c */ /* 0x000fe40003f6f018 */
        /* <DEDUP_REMOVED lines=50> */
[C---:B--2---:R-:W-:Y:S08]  /*2f40*/  HMMA.16816.F32 R8, R136.reuse, R164, R8 ;  /* 0x000000a48808723c */ /* 0x044ff00000001808 */
[-C--:B------:R-:W-:Y:S08]  /*2f50*/  HMMA.16816.F32 R12, R136, R166.reuse, R12 ;  /* 0x000000a6880c723c */ /* 0x080ff0000000180c */
[C---:B------:R-:W-:Y:S04]  /*2f60*/  HMMA.16816.F32 R16, R140.reuse, R166, R16 ;  /* 0x000000a68c10723c */ /* 0x040fe80000001810 */
[----:B-1----:R-:W-:Y:S04]  /*2f70*/  LEA R175, R177, UR4, 0x1 ;  /* 0x00000004b1af7c11 */ /* 0x002fe8000f8e08ff */
[-C--:B------:R-:W-:Y:S08]  /*2f80*/  HMMA.16816.F32 R20, R140, R144.reuse, R20 ;  /* 0x000000908c14723c */ /* 0x080ff00000001814 */
[C---:B------:R-:W-:Y:S08]  /*2f90*/  HMMA.16816.F32 R24, R136.reuse, R144, R24 ;  /* 0x000000908818723c */ /* 0x040ff00000001818 */
[-C--:B------:R-:W-:Y:S01]  /*2fa0*/  HMMA.16816.F32 R28, R136, R146.reuse, R28 ;  /* 0x00000092881c723c */ /* 0x080fe2000000181c */
[----:B------:R-:W1:Y:S07]  /*2fb0*/  LDSM.16.M88.4 R136, [R176+0x2800] ;  /* 0x00280000b088783b */ /* 0x000e6e0000000200 */
[----:B------:R-:W-:Y:S08]  /*2fc0*/  HMMA.16816.F32 R32, R140, R146, R32 ;  /* 0x000000928c20723c */ /* 0x000ff00000001820 */
[-C--:B----4-:R-:W-:Y:S08]  /*2fd0*/  HMMA.16816.F32 R4, R148, R168.reuse, R4 ;  /* 0x000000a89404723c */ /* 0x090ff00000001804 */
[C---:B---3--:R-:W-:Y:S08]  /*2fe0*/  HMMA.16816.F32 R8, R132.reuse, R168, R8 ;  /* 0x000000a88408723c */ /* 0x048ff00000001808 */
[-C--:B------:R-:W-:Y:S08]  /*2ff0*/  HMMA.16816.F32 R12, R132, R170.reuse, R12 ;  /* 0x000000aa840c723c */ /* 0x080ff0000000180c */
[C---:B------:R-:W-:Y:S08]  /*3000*/  HMMA.16816.F32 R16, R148.reuse, R170, R16 ;  /* 0x000000aa9410723c */ /* 0x040ff00000001810 */
[-C--:B------:R-:W-:Y:S08]  /*3010*/  HMMA.16816.F32 R20, R148, R152.reuse, R20 ;  /* 0x000000989414723c */ /* 0x080ff00000001814 */
[C---:B------:R-:W-:Y:S04]  /*3020*/  HMMA.16816.F32 R24, R132.reuse, R152, R24 ;  /* 0x000000988418723c */ /* 0x040fe80000001818 */
[----:B------:R-:W-:Y:S04]  /*3030*/  SHF.R.U32.HI R152, RZ, 0x1, R2 ;  /* 0x00000001ff987819 */ /* 0x000fe80000011602 */
[-C--:B------:R-:W-:Y:S08]  /*3040*/  HMMA.16816.F32 R28, R132, R154.reuse, R28 ;  /* 0x0000009a841c723c */ /* 0x080ff0000000181c */
[----:B------:R-:W-:Y:S04]  /*3050*/  HMMA.16816.F32 R32, R148, R154, R32 ;  /* 0x0000009a9420723c */ /* 0x000fe80000001820 */
[----:B------:R-:W-:Y:S04]  /*3060*/  LEA R149, R0, UR4, 0x1 ;  /* 0x0000000400957c11 */ /* 0x000fe8000f8e08ff */
[-C--:B------:R-:W-:Y:S08]  /*3070*/  HMMA.16816.F32 R4, R156, R160.reuse, R4 ;  /* 0x000000a09c04723c */ /* 0x080ff00000001804 */
[C---:B-1----:R-:W-:Y:S04]  /*3080*/  HMMA.16816.F32 R8, R136.reuse, R160, R8 ;  /* 0x000000a08808723c */ /* 0x042fe80000001808 */
[----:B------:R-:W-:Y:S04]  /*3090*/  SEL R160, R190, 0xffffffe0, !P1 ;  /* 0xffffffe0bea07807 */ /* 0x000fe80004800000 */
[-C--:B------:R-:W-:Y:S03]  /*30a0*/  HMMA.16816.F32 R12, R136, R162.reuse, R12 ;  /* 0x000000a2880c723c */ /* 0x080fe6000000180c */
[----:B------:R-:W-:Y:S01]  /*30b0*/  FMUL.FTZ R4, R4, UR10 ;  /* 0x0000000a04047c20 */ /* 0x000fe20008410000 */
[----:B------:R-:W-:Y:S01]  /*30c0*/  FMUL.FTZ R6, R6, UR10 ;  /* 0x0000000a06067c20 */ /* 0x000fe20008410000 */
[----:B------:R-:W-:Y:S01]  /*30d0*/  FMUL.FTZ R5, R5, UR10 ;  /* 0x0000000a05057c20 */ /* 0x000fe20008410000 */
[----:B------:R-:W-:Y:S01]  /*30e0*/  FMUL.FTZ R7, R7, UR10 ;  /* 0x0000000a07077c20 */ /* 0x000fe20008410000 */
[----:B------:R-:W-:Y:S01]  /*30f0*/  MUFU.TANH R164, R4 ;  /* 0x0000000400a47308 */ /* 0x000fe20000002400 */
[C---:B------:R-:W-:Y:S04]  /*3100*/  HMMA.16816.F32 R16, R156.reuse, R162, R16 ;  /* 0x000000a29c10723c */ /* 0x040fe80000001810 */
[----:B------:R-:W-:Y:S01]  /*3110*/  FMUL.FTZ R9, R9, UR10 ;  /* 0x0000000a09097c20 */ /* 0x000fe20008410000 */
[----:B------:R-:W-:Y:S01]  /*3120*/  FMUL.FTZ R8, R8, UR10 ;  /* 0x0000000a08087c20 */ /* 0x000fe20008410000 */
[----:B------:R-:W-:Y:S03]  /*3130*/  FMUL.FTZ R10, R10, UR10 ;  /* 0x0000000a0a0a7c20 */ /* 0x000fe60008410000 */
[----:B------:R-:W-:Y:S01]  /*3140*/  MUFU.TANH R153, R6 ;  /* 0x0000000600997308 */ /* 0x000fe20000002400 */
[----:B------:R-:W-:Y:S01]  /*3150*/  FMUL.FTZ R11, R11, UR10 ;  /* 0x0000000a0b0b7c20 */ /* 0x000fe20008410000 */
[----:B------:R-:W-:Y:S01]  /*3160*/  IADD3 R148, PT, PT, R149, R160, RZ ;  /* 0x000000a095947210 */ /* 0x000fe20007ffe0ff */
[----:B------:R-:W-:Y:S01]  /*3170*/  FMUL.FTZ R12, R12, UR10 ;  /* 0x0000000a0c0c7c20 */ /* 0x000fe20008410000 */
[----:B------:R-:W-:Y:S01]  /*3180*/  FMUL.FTZ R13, R13, UR10 ;  /* 0x0000000a0d0d7c20 */ /* 0x000fe20008410000 */
[----:B------:R-:W-:Y:S01]  /*3190*/  FMUL.FTZ R14, R14, UR10 ;  /* 0x0000000a0e0e7c20 */ /* 0x000fe20008410000 */
[----:B------:R-:W-:Y:S04]  /*31a0*/  FMUL.FTZ R15, R15, UR10 ;  /* 0x0000000a0f0f7c20 */ /* 0x000fe80008410000 */
[----:B------:R-:W-:Y:S01]  /*31b0*/  MUFU.TANH R161, R5 ;  /* 0x0000000500a17308 */ /* 0x000fe20000002400 */
[----:B------:R-:W-:Y:S01]  /*31c0*/  FMUL.FTZ R16, R16, UR10 ;  /* 0x0000000a10107c20 */ /* 0x000fe20008410000 */
[----:B------:R-:W-:Y:S01]  /*31d0*/  FMUL.FTZ R18, R18, UR10 ;  /* 0x0000000a12127c20 */ /* 0x000fe20008410000 */
[----:B------:R-:W-:Y:S01]  /*31e0*/  FMUL.FTZ R19, R19, UR10 ;  /* 0x0000000a13137c20 */ /* 0x000fe20008410000 */
[----:B------:R-:W-:Y:S06]  /*31f0*/  FMUL.FTZ R17, R17, UR10 ;  /* 0x0000000a11117c20 */ /* 0x000fec0008410000 */
[----:B------:R1:W-:Y:S10]  /*3200*/  MUFU.TANH R154, R7 ;  /* 0x00000007009a7308 */ /* 0x0003f40000002400 */
[----:B------:R2:W-:Y:S10]  /*3210*/  MUFU.TANH R166, R9 ;  /* 0x0000000900a67308 */ /* 0x0005f40000002400 */
[----:B------:R3:W4:Y:S01]  /*3220*/  MUFU.TANH R155, R8 ;  /* 0x00000008009b7308 */ /* 0x0007220000002400 */
[----:B-1----:R1:W4:Y:S09]  /*3230*/  LDSM.16.M88.4 R4, [R174+0xd400] ;  /* 0x00d40000ae04783b */ /* 0x0023320000000200 */
[----:B------:R4:W-:Y:S01]  /*3240*/  MUFU.TANH R168, R12 ;  /* 0x0000000c00a87308 */ /* 0x0009e20000002400 */
[----:B--2---:R-:W-:Y:S02]  /*3250*/  @P5 LOP3.LUT R9, R179, 0x6, RZ, 0xc0, !PT ;  /* 0x00000006b3095812 */ /* 0x004fe400078ec0ff */
[----:B------:R-:W-:Y:S02]  /*3260*/  PLOP3.LUT P5, PT, PT, PT, UP1, 0x80, 0x8 ;  /* 0x000000000008781c */ /* 0x000fe40003faf018 */
[----:B------:R-:W-:Y:S02]  /*3270*/  @P4 LOP3.LUT R9, R9, 0x1e0, R178, 0xf8, !PT ;  /* 0x000001e009094812 */ /* 0x000fe400078ef8b2 */
[----:B------:R-:W-:Y:S03]  /*3280*/  PLOP3.LUT P4, PT, PT, PT, UP1, 0x80, 0x8 ;  /* 0x000000000008781c */ /* 0x000fe60003f8f018 */
[----:B------:R2:W2:Y:S01]  /*3290*/  MUFU.TANH R165, R10 ;  /* 0x0000000a00a57308 */ /* 0x0004a20000002400 */
[----:B---3--:R-:W-:Y:S05]  /*32a0*/  IMAD.U32 R8, RZ, RZ, UR40 ;  /* 0x00000028ff087e24 */ /* 0x008fea000f8e00ff */
[----:B------:R-:W-:Y:S02]  /*32b0*/  @P0 LEA R8, R8, R9, 0x7 ;  /* 0x0000000908080211 */ /* 0x000fe400078e38ff */
[----:B------:R-:W-:Y:S02]  /*32c0*/  PLOP3.LUT P0, PT, PT, PT, UP1, 0x80, 0x8 ;  /* 0x000000000008781c */ /* 0x000fe40003f0f018 */
[----:B------:R3:W3:Y:S01]  /*32d0*/  MUFU.TANH R167, R11 ;  /* 0x0000000b00a77308 */ /* 0x0006e20000002400 */
[----:B-1----:R-:W-:Y:S02]  /*32e0*/  IMAD.IADD R174, R160, 0x1, R175 ;  /* 0x00000001a0ae7824 */ /* 0x002fe400078e02af */
[C---:B------:R-:W-:Y:S01]  /*32f0*/  @P3 VIADD R9, R8.reuse, 0x1 ;  /* 0x0000000108093836 */ /* 0x040fe20000000000 */
[----:B------:R-:W-:Y:S01]  /*3300*/  @P4 ISETP.GE.AND P4, PT, R8, UR37, PT ;  /* 0x0000002508004c0c */ /* 0x000fe2000bf86270 */
[----:B----4-:R-:W-:Y:S01]  /*3310*/  IMAD.MOV.U32 R12, RZ, RZ, R155 ;  /* 0x000000ffff0c7224 */ /* 0x010fe200078e009b */
[----:B------:R-:W-:Y:S02]  /*3320*/  PLOP3.LUT P3, PT, PT, PT, UP1, 0x80, 0x8 ;  /* 0x000000000008781c */ /* 0x000fe40003f6f018 */
[----:B------:R-:W-:Y:S01]  /*3330*/  @P5 ISETP.GE.AND P5, PT, R9, UR37, PT ;  /* 0x0000002509005c0c */ /* 0x000fe2000bfa6270 */
[----:B------:R-:W-:Y:S01]  /*3340*/  IMAD.MOV.U32 R9, RZ, RZ, R164 ;  /* 0x000000ffff097224 */ /* 0x000fe200078e00a4 */
[----:B------:R-:W-:Y:S01]  /*3350*/  MUFU.TANH R171, R18 ;  /* 0x0000001200ab7308 */ /* 0x000fe20000002400 */
[-C--:B--2---:R-:W-:Y:S02]  /*3360*/  MOV R10, R153.reuse ;  /* 0x00000099000a7202 */ /* 0x084fe40000000f00 */
[----:B------:R-:W-:Y:S02]  /*3370*/  @P0 FSEL R9, R164, -INF , !P4 ;  /* 0xff800000a4090808 */ /* 0x000fe40006000000 */
[----:B------:R-:W-:Y:S01]  /*3380*/  PLOP3.LUT P0, PT, PT, PT, UP1, 0x80, 0x8 ;  /* 0x000000000008781c */ /* 0x000fe20003f0f018 */
[-C--:B------:R-:W-:Y:S04]  /*3390*/  HMMA.16816.F32 R20, R156, R4.reuse, R20 ;  /* 0x000000049c14723c */ /* 0x080fe80000001814 */
[----:B------:R1:W-:Y:S01]  /*33a0*/  MUFU.TANH R163, R13 ;  /* 0x0000000d00a37308 */ /* 0x0003e20000002400 */
[----:B------:R-:W-:Y:S01]  /*33b0*/  @P6 FSEL R10, R153, -INF , !P4 ;  /* 0xff800000990a6808 */ /* 0x000fe20006000000 */
[----:B---3--:R-:W-:Y:S01]  /*33c0*/  IMAD.MOV.U32 R11, RZ, RZ, R165 ;  /* 0x000000ffff0b7224 */ /* 0x008fe200078e00a5 */
[----:B------:R-:W-:Y:S01]  /*33d0*/  @P3 FSEL R12, R155, -INF , !P4 ;  /* 0xff8000009b0c3808 */ /* 0x000fe20006000000 */
[----:B------:R-:W-:Y:S01]  /*33e0*/  FFMA.FTZ R153, -R153, R153, 1 ;  /* 0x3f80000099997423 */ /* 0x000fe20000010199 */
[C---:B-----5:R-:W-:Y:S01]  /*33f0*/  FSETP.NEU.FTZ.AND P3, PT, R183.reuse, -INF , PT ;  /* 0xff800000b700780b */ /* 0x060fe20003f7d000 */
[C---:B------:R-:W-:Y:S01]  /*3400*/  HMMA.16816.F32 R24, R136.reuse, R4, R24 ;  /* 0x000000048818723c */ /* 0x040fe20000001818 */
[----:B------:R-:W-:Y:S03]  /*3410*/  PLOP3.LUT P6, PT, PT, PT, UP1, 0x80, 0x8 ;  /* 0x000000000008781c */ /* 0x000fe60003fcf018 */
[----:B------:R2:W3:Y:S01]  /*3420*/  MUFU.TANH R162, R14 ;  /* 0x0000000e00a27308 */ /* 0x0004e20000002400 */
[----:B------:R-:W-:Y:S01]  /*3430*/  FMUL.FTZ R5, R183, 1.4426950216293334961 ;  /* 0x3fb8aa3bb7057820 */ /* 0x000fe20000410000 */
[----:B------:R-:W-:Y:S01]  /*3440*/  @P0 FSEL R11, R165, -INF , !P4 ;  /* 0xff800000a50b0808 */ /* 0x000fe20006000000 */
[C---:B------:R-:W-:Y:S01]  /*3450*/  FMUL.FTZ R4, R182.reuse, 1.4426950216293334961 ;  /* 0x3fb8aa3bb6047820 */ /* 0x040fe20000410000 */
[----:B------:R-:W-:Y:S01]  /*3460*/  PLOP3.LUT P4, PT, PT, PT, UP1, 0x80, 0x8 ;  /* 0x000000000008781c */ /* 0x000fe20003f8f018 */
[-C--:B------:R-:W-:Y:S05]  /*3470*/  HMMA.16816.F32 R28, R136, R6.reuse, R28 ;  /* 0x00000006881c723c */ /* 0x080fea000000181c */
[----:B------:R3:W4:Y:S01]  /*3480*/  MUFU.TANH R170, R16 ;  /* 0x0000001000aa7308 */ /* 0x0007220000002400 */
[----:B------:R-:W-:Y:S01]  /*3490*/  FSETP.NEU.FTZ.AND P0, PT, R182, -INF , PT ;  /* 0xff800000b600780b */ /* 0x000fe20003f1d000 */
[----:B------:R-:W-:Y:S01]  /*34a0*/  FMUL.FTZ R20, R20, UR10 ;  /* 0x0000000a14147c20 */ /* 0x000fe20008410000 */
[----:B------:R-:W-:Y:S01]  /*34b0*/  FSEL R5, R5, RZ, P3 ;  /* 0x000000ff05057208 */ /* 0x000fe20001800000 */
[----:B------:R-:W-:Y:S01]  /*34c0*/  FMUL.FTZ R22, R22, UR10 ;  /* 0x0000000a16167c20 */ /* 0x000fe20008410000 */
[----:B------:R-:W-:Y:S01]  /*34d0*/  FSEL R4, R4, RZ, P0 ;  /* 0x000000ff04047208 */ /* 0x000fe20000000000 */
[----:B------:R-:W-:Y:S01]  /*34e0*/  HMMA.16816.F32 R32, R156, R6, R32 ;  /* 0x000000069c20723c */ /* 0x000fe20000001820 */
[----:B------:R-:W-:Y:S03]  /*34f0*/  PLOP3.LUT P3, PT, PT, PT, UP1, 0x80, 0x8 ;  /* 0x000000000008781c */ /* 0x000fe60003f6f018 */
[----:B------:R4:W-:Y:S01]  /*3500*/  MUFU.TANH R200, R20 ;  /* 0x0000001400c87308 */ /* 0x0009e20000002400 */
[----:B------:R-:W-:Y:S01]  /*3510*/  PLOP3.LUT P0, PT, PT, PT, UP1, 0x80, 0x8 ;  /* 0x000000000008781c */ /* 0x000fe20003f0f018 */
[----:B------:R-:W-:Y:S01]  /*3520*/  FFMA.FTZ R215, R9, UR9, -R5 ;  /* 0x0000000909d77c23 */ /* 0x000fe20008010805 */
[----:B------:R-:W-:Y:S01]  /*3530*/  IMAD.MOV.U32 R9, RZ, RZ, R154 ;  /* 0x000000ffff097224 */ /* 0x000fe200078e009a */
[----:B------:R-:W-:Y:S01]  /*3540*/  @P4 FSEL R9, R154, -INF , !P5 ;  /* 0xff8000009a094808 */ /* 0x000fe20006800000 */
[--C-:B------:R-:W-:Y:S01]  /*3550*/  FFMA.FTZ R205, R10, UR9, -R4.reuse ;  /* 0x000000090acd7c23 */ /* 0x100fe20008010804 */
[----:B-1----:R-:W-:Y:S01]  /*3560*/  MOV R13, R161 ;  /* 0x000000a1000d7202 */ /* 0x002fe20000000f00 */
[----:B--2---:R-:W-:Y:S01]  /*3570*/  IMAD.MOV.U32 R14, RZ, RZ, R167 ;  /* 0x000000ffff0e7224 */ /* 0x004fe200078e00a7 */
[----:B------:R-:W-:Y:S01]  /*3580*/  @P6 FSEL R13, R161, -INF , !P5 ;  /* 0xff800000a10d6808 */ /* 0x000fe20006800000 */
[----:B------:R-:W-:Y:S01]  /*3590*/  FFMA.FTZ R204, R9, UR9, -R4 ;  /* 0x0000000909cc7c23 */ /* 0x000fe20008010804 */
[----:B------:R-:W-:Y:S01]  /*35a0*/  PLOP3.LUT P6, PT, PT, PT, UP1, 0x80, 0x8 ;  /* 0x000000000008781c */ /* 0x000fe20003fcf018 */
[----:B------:R1:W-:Y:S01]  /*35b0*/  MUFU.TANH R193, R19 ;  /* 0x0000001300c17308 */ /* 0x0003e20000002400 */
[C---:B------:R-:W-:Y:S01]  /*35c0*/  @P3 VIADD R10, R8.reuse, 0x8 ;  /* 0x00000008080a3836 */ /* 0x040fe20000000000 */
[----:B------:R-:W-:Y:S01]  /*35d0*/  PLOP3.LUT P3, PT, PT, PT, UP1, 0x80, 0x8 ;  /* 0x000000000008781c */ /* 0x000fe20003f6f018 */
[----:B------:R-:W-:Y:S01]  /*35e0*/  FFMA.FTZ R208, R13, UR9, -R5 ;  /* 0x000000090dd07c23 */ /* 0x000fe20008010805 */
[----:B------:R-:W-:Y:S01]  /*35f0*/  @P0 IADD3 R9, PT, PT, R8, 0x9, RZ ;  /* 0x0000000908090810 */ /* 0x000fe20007ffe0ff */
[----:B------:R-:W-:Y:S01]  /*3600*/  IMAD.MOV.U32 R13, RZ, RZ, R166 ;  /* 0x000000ffff0d7224 */ /* 0x000fe200078e00a6 */
[----:B------:R-:W-:Y:S01]  /*3610*/  PLOP3.LUT P0, PT, PT, PT, UP1, 0x80, 0x8 ;  /* 0x000000000008781c */ /* 0x000fe20003f0f018 */
[----:B---3--:R-:W-:Y:S01]  /*3620*/  IMAD.MOV.U32 R16, RZ, RZ, R162 ;  /* 0x000000ffff107224 */ /* 0x008fe200078e00a2 */
[----:B------:R-:W-:Y:S02]  /*3630*/  PLOP3.LUT P4, PT, PT, PT, UP1, 0x80, 0x8 ;  /* 0x000000000008781c */ /* 0x000fe40003f8f018 */
[----:B------:R-:W2:Y:S01]  /*3640*/  MUFU.TANH R169, R15 ;  /* 0x0000000f00a97308 */ /* 0x000ea20000002400 */
[----:B----4-:R-:W-:Y:S01]  /*3650*/  MOV R20, R168 ;  /* 0x000000a800147202 */ /* 0x010fe20000000f00 */
[----:B------:R-:W-:Y:S01]  /*3660*/  FMUL.FTZ R26, R26, UR10 ;  /* 0x0000000a1a1a7c20 */ /* 0x000fe20008410000 */
[----:B------:R-:W-:Y:S01]  /*3670*/  @P6 ISETP.GE.AND P6, PT, R10, UR37, PT ;  /* 0x000000250a006c0c */ /* 0x000fe2000bfc6270 */
[----:B------:R-:W-:Y:S01]  /*3680*/  FMUL.FTZ R10, R181, 1.4426950216293334961 ;  /* 0x3fb8aa3bb50a7820 */ /* 0x000fe20000410000 */
[----:B------:R-:W-:Y:S01]  /*3690*/  FMUL.FTZ R24, R24, UR10 ;  /* 0x0000000a18187c20 */ /* 0x000fe20008410000 */
[----:B------:R-:W-:Y:S01]  /*36a0*/  @P3 FSEL R13, R166, -INF , !P5 ;  /* 0xff800000a60d3808 */ /* 0x000fe20006800000 */
[----:B------:R-:W-:Y:S01]  /*36b0*/  FMUL.FTZ R21, R21, UR10 ;  /* 0x0000000a15157c20 */ /* 0x000fe20008410000 */
[----:B------:R-:W-:Y:S02]  /*36c0*/  FSETP.NEU.FTZ.AND P3, PT, R181, -INF , PT ;  /* 0xff800000b500780b */ /* 0x000fe40003f7d000 */
[----:B------:R2:W3:Y:S01]  /*36d0*/  MUFU.TANH R176, R17 ;  /* 0x0000001100b07308 */ /* 0x0004e20000002400 */
[----:B------:R-:W-:Y:S01]  /*36e0*/  @P0 FSEL R14, R167, -INF , !P5 ;  /* 0xff800000a70e0808 */ /* 0x000fe20006800000 */
[----:B-1----:R-:W-:Y:S01]  /*36f0*/  IMAD.MOV.U32 R19, RZ, RZ, R163 ;  /* 0x000000ffff137224 */ /* 0x002fe200078e00a3 */
[----:B------:R-:W-:Y:S01]  /*3700*/  PLOP3.LUT P5, PT, PT, PT, UP1, 0x80, 0x8 ;  /* 0x000000000008781c */ /* 0x000fe20003faf018 */
[----:B------:R-:W-:Y:S01]  /*3710*/  FMUL.FTZ R23, R23, UR10 ;  /* 0x0000000a17177c20 */ /* 0x000fe20008410000 */
[----:B------:R-:W-:Y:S01]  /*3720*/  @P4 ISETP.GE.AND P4, PT, R9, UR37, PT ;  /* 0x0000002509004c0c */ /* 0x000fe2000bf86270 */
[----:B------:R-:W-:Y:S01]  /*3730*/  FMUL.FTZ R9, R180, 1.4426950216293334961 ;  /* 0x3fb8aa3bb4097820 */ /* 0x000fe20000410000 */
[----:B------:R-:W-:Y:S03]  /*3740*/  FSEL R10, R10, RZ, P3 ;  /* 0x000000ff0a0a7208 */ /* 0x000fe60001800000 */
[----:B------:R-:W1:Y:S01]  /*3750*/  MUFU.TANH R202, R22 ;  /* 0x0000001600ca7308 */ /* 0x000e620000002400 */
[----:B------:R-:W-:Y:S01]  /*3760*/  FSETP.NEU.FTZ.AND P3, PT, R180, -INF , PT ;  /* 0xff800000b400780b */ /* 0x000fe20003f7d000 */
[----:B------:R-:W-:Y:S01]  /*3770*/  FMUL.FTZ R25, R25, UR10 ;  /* 0x0000000a19197c20 */ /* 0x000fe20008410000 */
[----:B------:R-:W-:Y:S01]  /*3780*/  PLOP3.LUT P0, PT, PT, PT, UP1, 0x80, 0x8 ;  /* 0x000000000008781c */ /* 0x000fe20003f0f018 */
[----:B------:R-:W-:Y:S01]  /*3790*/  FFMA.FTZ R213, R13, UR9, -R10 ;  /* 0x000000090dd57c23 */ /* 0x000fe2000801080a */
[----:B------:R-:W-:Y:S01]  /*37a0*/  FSEL R9, R9, RZ, P3 ;  /* 0x000000ff09097208 */ /* 0x000fe20001800000 */
[----:B------:R-:W-:Y:S01]  /*37b0*/  IMAD.MOV.U32 R13, RZ, RZ, R170 ;  /* 0x000000ffff0d7224 */ /* 0x000fe200078e00aa */
[----:B------:R-:W-:Y:S01]  /*37c0*/  PLOP3.LUT P3, PT, PT, PT, UP1, 0x80, 0x8 ;  /* 0x000000000008781c */ /* 0x000fe20003f6f018 */
[----:B------:R-:W-:Y:S01]  /*37d0*/  FFMA.FTZ R214, R12, UR9, -R10 ;  /* 0x000000090cd67c23 */ /* 0x000fe2000801080a */
[----:B------:R-:W-:Y:S01]  /*37e0*/  @P5 FSEL R20, R168, -INF , !P6 ;  /* 0xff800000a8145808 */ /* 0x000fe20007000000 */
[--C-:B------:R-:W-:Y:S01]  /*37f0*/  FFMA.FTZ R212, R11, UR9, -R9.reuse ;  /* 0x000000090bd47c23 */ /* 0x100fe20008010809 */
[----:B------:R-:W-:Y:S01]  /*3800*/  PLOP3.LUT P5, PT, PT, PT, UP1, 0x80, 0x8 ;  /* 0x000000000008781c */ /* 0x000fe20003faf018 */
[--C-:B------:R-:W-:Y:S01]  /*3810*/  FFMA.FTZ R211, R14, UR9, -R9.reuse ;  /* 0x000000090ed37c23 */ /* 0x100fe20008010809 */
[----:B------:R-:W-:Y:S01]  /*3820*/  MOV R11, R171 ;  /* 0x000000ab000b7202 */ /* 0x000fe20000000f00 */
[----:B------:R-:W4:Y:S01]  /*3830*/  MUFU.TANH R207, R26 ;  /* 0x0000001a00cf7308 */ /* 0x000f220000002400 */
[----:B--2---:R-:W-:Y:S01]  /*3840*/  MOV R17, R169 ;  /* 0x000000a900117202 */ /* 0x004fe20000000f00 */
[----:B---3--:R-:W-:Y:S01]  /*3850*/  IMAD.MOV.U32 R14, RZ, RZ, R176 ;  /* 0x000000ffff0e7224 */ /* 0x008fe200078e00b0 */
[----:B------:R-:W-:Y:S01]  /*3860*/  @P0 FSEL R16, R162, -INF , !P6 ;  /* 0xff800000a2100808 */ /* 0x000fe20007000000 */
[----:B-1----:R-:W-:Y:S01]  /*3870*/  IMAD.MOV.U32 R15, RZ, RZ, R202 ;  /* 0x000000ffff0f7224 */ /* 0x002fe200078e00ca */
[----:B------:R-:W-:Y:S01]  /*3880*/  PLOP3.LUT P0, PT, PT, PT, UP1, 0x80, 0x8 ;  /* 0x000000000008781c */ /* 0x000fe20003f0f018 */
[----:B------:R-:W-:Y:S01]  /*3890*/  FMUL.FTZ R27, R27, UR10 ;  /* 0x0000000a1b1b7c20 */ /* 0x000fe20008410000 */
[----:B------:R-:W-:Y:S03]  /*38a0*/  @P3 FSEL R13, R170, -INF , !P6 ;  /* 0xff800000aa0d3808 */ /* 0x000fe60007000000 */
[----:B------:R-:W1:Y:S01]  /*38b0*/  MUFU.TANH R206, R24 ;  /* 0x0000001800ce7308 */ /* 0x000e620000002400 */
[----:B------:R-:W-:Y:S01]  /*38c0*/  PLOP3.LUT P3, PT, PT, PT, UP1, 0x80, 0x8 ;  /* 0x000000000008781c */ /* 0x000fe20003f6f018 */
[----:B------:R-:W-:Y:S01]  /*38d0*/  FFMA.FTZ R221, R16, UR9, -R9 ;  /* 0x0000000910dd7c23 */ /* 0x000fe20008010809 */
[----:B------:R-:W-:Y:S01]  /*38e0*/  @P5 FSEL R11, R171, -INF , !P6 ;  /* 0xff800000ab0b5808 */ /* 0x000fe20007000000 */
[----:B------:R-:W-:Y:S01]  /*38f0*/  FMUL.FTZ R28, R28, UR10 ;  /* 0x0000000a1c1c7c20 */ /* 0x000fe20008410000 */
[----:B------:R-:W-:Y:S01]  /*3900*/  PLOP3.LUT P6, PT, PT, PT, UP1, 0x80, 0x8 ;  /* 0x000000000008781c */ /* 0x000fe20003fcf018 */
[----:B------:R-:W-:Y:S01]  /*3910*/  FFMA.FTZ R248, R13, UR9, -R5 ;  /* 0x000000090df87c23 */ /* 0x000fe20008010805 */
[----:B------:R-:W-:Y:S03]  /*3920*/  PLOP3.LUT P5, PT, PT, PT, UP1, 0x80, 0x8 ;  /* 0x000000000008781c */ /* 0x000fe60003faf018 */
[----:B------:R-:W2:Y:S01]  /*3930*/  MUFU.TANH R203, R21 ;  /* 0x0000001500cb7308 */ /* 0x000ea20000002400 */
[----:B------:R-:W-:Y:S01]  /*3940*/  MOV R18, R200 ;  /* 0x000000c800127202 */ /* 0x000fe20000000f00 */
[----:B------:R-:W-:Y:S01]  /*3950*/  @P0 VIADD R12, R8, 0x10 ;  /* 0x00000010080c0836 */ /* 0x000fe20000000000 */
[----:B------:R-:W-:Y:S01]  /*3960*/  PLOP3.LUT P0, PT, PT, PT, UP1, 0x80, 0x8 ;  /* 0x000000000008781c */ /* 0x000fe20003f0f018 */
[----:B------:R-:W-:Y:S01]  /*3970*/  FMUL.FTZ R32, R32, UR10 ;  /* 0x0000000a20207c20 */ /* 0x000fe20008410000 */
[----:B----4-:R-:W-:Y:S01]  /*3980*/  MOV R6, R207 ;  /* 0x000000cf00067202 */ /* 0x010fe20000000f00 */
[----:B------:R-:W-:Y:S01]  /*3990*/  FMUL.FTZ R33, R33, UR10 ;  /* 0x0000000a21217c20 */ /* 0x000fe20008410000 */
[----:B------:R-:W-:Y:S03]  /*39a0*/  @P3 FSEL R19, R163, -INF , !P4 ;  /* 0xff800000a3133808 */ /* 0x000fe60006000000 */
[----:B------:R-:W-:Y:S01]  /*39b0*/  MUFU.EX2 R205, R205 ;  /* 0x000000cd00cd7308 */ /* 0x000fe20000000800 */
[----:B------:R-:W-:Y:S01]  /*39c0*/  PLOP3.LUT P3, PT, PT, PT, UP1, 0x80, 0x8 ;  /* 0x000000000008781c */ /* 0x000fe20003f6f018 */
[----:B-1----:R-:W-:Y:S01]  /*39d0*/  IMAD.MOV.U32 R7, RZ, RZ, R206 ;  /* 0x000000ffff077224 */ /* 0x002fe200078e00ce */
[----:B------:R-:W-:Y:S01]  /*39e0*/  @P6 FSEL R17, R169, -INF , !P4 ;  /* 0xff800000a9116808 */ /* 0x000fe20006000000 */
[----:B------:R-:W-:Y:S01]  /*39f0*/  FFMA.FTZ R222, R19, UR9, -R10 ;  /* 0x0000000913de7c23 */ /* 0x000fe2000801080a */
[----:B------:R-:W-:Y:S05]  /*3a00*/  PLOP3.LUT P6, PT, PT, PT, UP1, 0x80, 0x8 ;  /* 0x000000000008781c */ /* 0x000fea0003fcf018 */
[----:B------:R-:W1:Y:S01]  /*3a10*/  MUFU.EX2 R204, R204 ;  /* 0x000000cc00cc7308 */ /* 0x000e620000000800 */
[----:B------:R-:W-:Y:S01]  /*3a20*/  @P5 ISETP.GE.AND P5, PT, R12, UR37, PT ;  /* 0x000000250c005c0c */ /* 0x000fe2000bfa6270 */
[----:B------:R-:W-:Y:S01]  /*3a30*/  IMAD.MOV.U32 R12, RZ, RZ, R193 ;  /* 0x000000ffff0c7224 */ /* 0x000fe200078e00c1 */
[----:B------:R-:W-:Y:S01]  /*3a40*/  @P0 FSEL R14, R176, -INF , !P4 ;  /* 0xff800000b00e0808 */ /* 0x000fe20006000000 */
[----:B------:R-:W-:Y:S01]  /*3a50*/  FFMA.FTZ R220, R17, UR9, -R9 ;  /* 0x0000000911dc7c23 */ /* 0x000fe20008010809 */
[----:B------:R-:W-:Y:S05]  /*3a60*/  PLOP3.LUT P0, PT, PT, PT, UP1, 0x80, 0x8 ;  /* 0x000000000008781c */ /* 0x000fea0003f0f018 */
[----:B------:R-:W-:Y:S01]  /*3a70*/  MUFU.TANH R201, R23 ;  /* 0x0000001700c97308 */ /* 0x000fe20000002400 */
[----:B------:R-:W-:Y:S01]  /*3a80*/  LEA R157, R191, UR4, 0x1 ;  /* 0x00000004bf9d7c11 */ /* 0x000fe2000f8e08ff */
[----:B------:R-:W-:Y:S01]  /*3a90*/  FMUL.FTZ R29, R29, UR10 ;  /* 0x0000000a1d1d7c20 */ /* 0x000fe20008410000 */
[----:B------:R-:W-:Y:S01]  /*3aa0*/  @P3 FSEL R12, R193, -INF , !P4 ;  /* 0xff800000c10c3808 */ /* 0x000fe20006000000 */
[--C-:B------:R-:W-:Y:S01]  /*3ab0*/  FFMA.FTZ R247, R14, UR9, -R5.reuse ;  /* 0x000000090ef77c23 */ /* 0x100fe20008010805 */
[----:B------:R-:W-:Y:S01]  /*3ac0*/  PLOP3.LUT P3, PT, PT, PT, UP1, 0x80, 0x8 ;  /* 0x000000000008781c */ /* 0x000fe20003f6f018 */
[----:B------:R-:W-:Y:S01]  /*3ad0*/  VIADD R17, R157, 0x19000 ;  /* 0x000190009d117836 */ /* 0x000fe20000000000 */
[----:B------:R-:W-:Y:S03]  /*3ae0*/  @P6 FSEL R18, R200, -INF , !P5 ;  /* 0xff800000c8126808 */ /* 0x000fe60006800000 */
[----:B------:R-:W3:Y:S01]  /*3af0*/  MUFU.TANH R210, R25 ;  /* 0x0000001900d27308 */ /* 0x000ee20000002400 */
[----:B------:R-:W-:Y:S01]  /*3b00*/  PLOP3.LUT P6, PT, PT, PT, UP1, 0x80, 0x8 ;  /* 0x000000000008781c */ /* 0x000fe20003fcf018 */
[--C-:B------:R-:W-:Y:S01]  /*3b10*/  FFMA.FTZ R242, R11, UR9, -R4.reuse ;  /* 0x000000090bf27c23 */ /* 0x100fe20008010804 */
[----:B------:R-:W-:Y:S01]  /*3b20*/  PLOP3.LUT P4, PT, PT, PT, UP1, 0x80, 0x8 ;  /* 0x000000000008781c */ /* 0x000fe20003f8f018 */
[----:B------:R-:W-:Y:S01]  /*3b30*/  FMUL.FTZ R34, R34, UR10 ;  /* 0x0000000a22227c20 */ /* 0x000fe20008410000 */
[----:B------:R-:W-:Y:S01]  /*3b40*/  @P0 FSEL R15, R202, -INF , !P5 ;  /* 0xff800000ca0f0808 */ /* 0x000fe20006800000 */
[----:B------:R-:W-:Y:S01]  /*3b50*/  FFMA.FTZ R241, R12, UR9, -R4 ;  /* 0x000000090cf17c23 */ /* 0x000fe20008010804 */
[----:B------:R-:W-:Y:S03]  /*3b60*/  PLOP3.LUT P0, PT, PT, PT, UP1, 0x80, 0x8 ;  /* 0x000000000008781c */ /* 0x000fe60003f0f018 */
[----:B------:R-:W-:Y:S01]  /*3b70*/  MUFU.TANH R209, R27 ;  /* 0x0000001b00d17308 */ /* 0x000fe20000002400 */
[----:B------:R-:W-:Y:S01]  /*3b80*/  IADD3 R156, PT, PT, R157, 0x19020, RZ ;  /* 0x000190209d9c7810 */ /* 0x000fe20007ffe0ff */
[----:B------:R-:W-:Y:S01]  /*3b90*/  FFMA.FTZ R246, R18, UR9, -R5 ;  /* 0x0000000912f67c23 */ /* 0x000fe20008010805 */
[----:B------:R-:W-:Y:S01]  /*3ba0*/  @P3 FSEL R6, R207, -INF , !P5 ;  /* 0xff800000cf063808 */ /* 0x000fe20006800000 */
[----:B------:R-:W-:Y:S01]  /*3bb0*/  FMUL.FTZ R35, R35, UR10 ;  /* 0x0000000a23237c20 */ /* 0x000fe20008410000 */
[----:B------:R-:W-:Y:S01]  /*3bc0*/  PLOP3.LUT P3, PT, PT, PT, UP1, 0x80, 0x8 ;  /* 0x000000000008781c */ /* 0x000fe20003f6f018 */
[----:B------:R-:W-:Y:S01]  /*3bd0*/  @P6 VIADD R19, R8, 0x11 ;  /* 0x0000001108136836 */ /* 0x000fe20000000000 */
[----:B------:R-:W-:Y:S03]  /*3be0*/  PLOP3.LUT P6, PT, PT, PT, UP1, 0x80, 0x8 ;  /* 0x000000000008781c */ /* 0x000fe60003fcf018 */
[----:B------:R-:W4:Y:S01]  /*3bf0*/  MUFU.TANH R216, R28 ;  /* 0x0000001c00d87308 */ /* 0x000f220000002400 */
[----:B------:R-:W-:Y:S01]  /*3c00*/  @P4 FSEL R7, R206, -INF , !P5 ;  /* 0xff800000ce074808 */ /* 0x000fe20006800000 */
[----:B------:R-:W-:Y:S01]  /*3c10*/  FFMA.FTZ R232, R6, UR9, -R9 ;  /* 0x0000000906e87c23 */ /* 0x000fe20008010809 */
[----:B------:R-:W-:Y:S01]  /*3c20*/  PLOP3.LUT P4, PT, PT, PT, UP1, 0x80, 0x8 ;  /* 0x000000000008781c */ /* 0x000fe20003f8f018 */
[C---:B------:R-:W-:Y:S01]  /*3c30*/  @P0 VIADD R16, R8.reuse, 0x18 ;  /* 0x0000001808100836 */ /* 0x040fe20000000000 */
[----:B------:R-:W-:Y:S01]  /*3c40*/  PLOP3.LUT P0, PT, PT, PT, UP1, 0x80, 0x8 ;  /* 0x000000000008781c */ /* 0x000fe20003f0f018 */
[--C-:B------:R-:W-:Y:S01]  /*3c50*/  FFMA.FTZ R236, R7, UR9, -R10.reuse ;  /* 0x0000000907ec7c23 */ /* 0x100fe2000801080a */
[----:B------:R-:W-:Y:S03]  /*3c60*/  @P2 IADD3 R156, PT, PT, R17, -0x20, RZ ;  /* 0xffffffe0119c2810 */ /* 0x000fe60007ffe0ff */
[----:B------:R-:W-:Y:S01]  /*3c70*/  MUFU.TANH R224, R32 ;  /* 0x0000002000e07308 */ /* 0x000fe20000002400 */
[----:B------:R-:W-:Y:S01]  /*3c80*/  PLOP3.LUT P5, PT, PT, PT, UP1, 0x80, 0x8 ;  /* 0x000000000008781c */ /* 0x000fe20003faf018 */
[----:B------:R-:W-:Y:S01]  /*3c90*/  @P3 VIADD R8, R8, 0x19 ;  /* 0x0000001908083836 */ /* 0x000fe20000000000 */
[----:B--2---:R-:W-:Y:S01]  /*3ca0*/  MOV R17, R203 ;  /* 0x000000cb00117202 */ /* 0x004fe20000000f00 */
[----:B------:R-:W-:Y:S01]  /*3cb0*/  FFMA.FTZ R223, R20, UR9, -R10 ;  /* 0x0000000914df7c23 */ /* 0x000fe2000801080a */
[----:B------:R-:W-:Y:S01]  /*3cc0*/  PLOP3.LUT P3, PT, PT, PT, UP1, 0x80, 0x8 ;  /* 0x000000000008781c */ /* 0x000fe20003f6f018 */
[----:B------:R-:W-:Y:S01]  /*3cd0*/  FFMA.FTZ R240, R15, UR9, -R4 ;  /* 0x000000090ff07c23 */ /* 0x000fe20008010804 */
[----:B------:R-:W-:Y:S03]  /*3ce0*/  @P6 ISETP.GE.AND P6, PT, R8, UR37, PT ;  /* 0x0000002508006c0c */ /* 0x000fe6000bfc6270 */
[----:B------:R-:W2:Y:S01]  /*3cf0*/  MUFU.TANH R225, R33 ;  /* 0x0000002100e17308 */ /* 0x000ea20000002400 */
[----:B-1----:R-:W-:Y:S01]  /*3d00*/  F2FP.F16.F32.PACK_AB R8, R204, R205 ;  /* 0x000000cdcc08723e */ /* 0x002fe200000000ff */
[----:B------:R-:W-:Y:S01]  /*3d10*/  FMUL.FTZ R30, R30, UR10 ;  /* 0x0000000a1e1e7c20 */ /* 0x000fe20008410000 */
[----:B------:R-:W-:Y:S01]  /*3d20*/  @P4 ISETP.GE.AND P4, PT, R19, UR37, PT ;  /* 0x0000002513004c0c */ /* 0x000fe2000bf86270 */
[----:B------:R-:W-:Y:S01]  /*3d30*/  FMUL.FTZ R31, R31, UR10 ;  /* 0x0000000a1f1f7c20 */ /* 0x000fe20008410000 */
[----:B---3--:R-:W-:Y:S01]  /*3d40*/  MOV R13, R210 ;  /* 0x000000d2000d7202 */ /* 0x008fe20000000f00 */
[----:B------:R1:W-:Y:S01]  /*3d50*/  STS [R157+0x19400], R8 ;  /* 0x019400089d007388 */ /* 0x0003e20000000800 */
[----:B------:R-:W-:Y:S03]  /*3d60*/  @P0 FSEL R17, R203, -INF , !P4 ;  /* 0xff800000cb110808 */ /* 0x000fe60006000000 */
[----:B------:R-:W3:Y:S01]  /*3d70*/  MUFU.TANH R217, R29 ;  /* 0x0000001d00d97308 */ /* 0x000ee20000002400 */
[----:B------:R-:W-:Y:S01]  /*3d80*/  PLOP3.LUT P0, PT, PT, PT, UP1, 0x80, 0x8 ;  /* 0x000000000008781c */ /* 0x000fe20003f0f018 */
[----:B------:R-:W-:Y:S01]  /*3d90*/  IMAD.IADD R158, R192, 0x1, R156 ;  /* 0x00000001c09e7824 */ /* 0x000fe200078e029c */
[----:B------:R-:W-:Y:S01]  /*3da0*/  @P5 ISETP.GE.AND P5, PT, R16, UR37, PT ;  /* 0x0000002510005c0c */ /* 0x000fe2000bfa6270 */
[----:B------:R-:W-:Y:S01]  /*3db0*/  IMAD.MOV.U32 R16, RZ, RZ, R201 ;  /* 0x000000ffff107224 */ /* 0x000fe200078e00c9 */
[----:B------:R-:W-:Y:S01]  /*3dc0*/  @P3 FSEL R16, R201, -INF , !P4 ;  /* 0xff800000c9103808 */ /* 0x000fe20006000000 */
[----:B------:R-:W-:Y:S01]  /*3dd0*/  FFMA.FTZ R245, R17, UR9, -R5 ;  /* 0x0000000911f57c23 */ /* 0x000fe20008010805 */
[----:B------:R-:W-:Y:S03]  /*3de0*/  PLOP3.LUT P3, PT, PT, PT, UP1, 0x80, 0x8 ;  /* 0x000000000008781c */ /* 0x000fe60003f6f018 */
[----:B------:R-:W1:Y:S01]  /*3df0*/  MUFU.TANH R226, R34 ;  /* 0x0000002200e27308 */ /* 0x000e620000002400 */
[----:B----4-:R-:W-:Y:S01]  /*3e00*/  MOV R14, R216 ;  /* 0x000000d8000e7202 */ /* 0x010fe20000000f00 */
[----:B--2---:R-:W-:Y:S01]  /*3e10*/  IMAD.MOV.U32 R7, RZ, RZ, R225 ;  /* 0x000000ffff077224 */ /* 0x004fe200078e00e1 */
[----:B------:R-:W-:Y:S01]  /*3e20*/  MOV R11, R224 ;  /* 0x000000e0000b7202 */ /* 0x000fe20000000f00 */
[----:B------:R-:W-:Y:S01]  /*3e30*/  FFMA.FTZ R239, R16, UR9, -R4 ;  /* 0x0000000910ef7c23 */ /* 0x000fe20008010804 */
[----:B------:R-:W-:Y:S01]  /*3e40*/  IADD3 R159, PT, PT, R192, R157, RZ ;  /* 0x0000009dc09f7210 */ /* 0x000fe20007ffe0ff */
[----:B------:R-:W-:Y:S01]  /*3e50*/  FFMA.FTZ R170, -R170, R170, 1 ;  /* 0x3f800000aaaa7423 */ /* 0x000fe200000101aa */
[----:B------:R-:W-:Y:S03]  /*3e60*/  @P0 FSEL R13, R210, -INF , !P4 ;  /* 0xff800000d20d0808 */ /* 0x000fe60006000000 */
[----:B------:R-:W-:Y:S01]  /*3e70*/  MUFU.EX2 R215, R215 ;  /* 0x000000d700d77308 */ /* 0x000fe20000000800 */
[----:B------:R-:W-:Y:S01]  /*3e80*/  PLOP3.LUT P0, PT, PT, PT, UP1, 0x80, 0x8 ;  /* 0x000000000008781c */ /* 0x000fe20003f0f018 */
[----:B---3--:R-:W-:Y:S02]  /*3e90*/  IMAD.MOV.U32 R12, RZ, RZ, R217 ;  /* 0x000000ffff0c7224 */ /* 0x008fe400078e00d9 */
[----:B------:R-:W-:Y:S06]  /*3ea0*/  FFMA.FTZ R176, -R176, R176, 1 ;  /* 0x3f800000b0b07423 */ /* 0x000fec00000101b0 */
[----:B------:R-:W2:Y:S01]  /*3eb0*/  MUFU.EX2 R208, R208 ;  /* 0x000000d000d07308 */ /* 0x000ea20000000800 */
[--C-:B------:R-:W-:Y:S01]  /*3ec0*/  FFMA.FTZ R235, R13, UR9, -R10.reuse ;  /* 0x000000090deb7c23 */ /* 0x100fe2000801080a */
[----:B------:R-:W-:Y:S01]  /*3ed0*/  FFMA.FTZ R200, -R200, R200, 1 ;  /* 0x3f800000c8c87423 */ /* 0x000fe200000101c8 */
[----:B-1----:R-:W-:Y:S01]  /*3ee0*/  IMAD.MOV.U32 R8, RZ, RZ, R209 ;  /* 0x000000ffff087224 */ /* 0x002fe200078e00d1 */
[----:B------:R-:W-:Y:S06]  /*3ef0*/  @P3 FSEL R8, R209, -INF , !P4 ;  /* 0xff800000d1083808 */ /* 0x000fec0006000000 */
[----:B------:R-:W-:Y:S01]  /*3f00*/  MUFU.EX2 R248, R248 ;  /* 0x000000f800f87308 */ /* 0x000fe20000000800 */
[----:B------:R-:W-:Y:S01]  /*3f10*/  PLOP3.LUT P3, PT, PT, PT, UP1, 0x80, 0x8 ;  /* 0x000000000008781c */ /* 0x000fe20003f6f018 */
[----:B------:R-:W-:Y:S01]  /*3f20*/  FFMA.FTZ R203, -R203, R203, 1 ;  /* 0x3f800000cbcb7423 */ /* 0x000fe200000101cb */
[----:B------:R-:W-:Y:S07]  /*3f30*/  PLOP3.LUT P4, PT, PT, PT, UP1, 0x80, 0x8 ;  /* 0x000000000008781c */ /* 0x000fee0003f8f018 */
[----:B------:R-:W1:Y:S01]  /*3f40*/  MUFU.EX2 R247, R247 ;  /* 0x000000f700f77308 */ /* 0x000e620000000800 */
[----:B------:R-:W-:Y:S01]  /*3f50*/  @P0 FSEL R14, R216, -INF , !P5 ;  /* 0xff800000d80e0808 */ /* 0x000fe20006800000 */
[----:B------:R-:W-:Y:S01]  /*3f60*/  FFMA.FTZ R231, R8, UR9, -R9 ;  /* 0x0000000908e77c23 */ /* 0x000fe20008010809 */
[----:B------:R-:W-:Y:S07]  /*3f70*/  PLOP3.LUT P0, PT, PT, PT, UP1, 0x80, 0x8 ;  /* 0x000000000008781c */ /* 0x000fee0003f0f018 */
[----:B------:R-:W-:Y:S01]  /*3f80*/  MUFU.EX2 R242, R242 ;  /* 0x000000f200f27308 */ /* 0x000fe20000000800 */
[----:B--2---:R-:W-:Y:S01]  /*3f90*/  F2FP.F16.F32.PACK_AB R19, R208, R215 ;  /* 0x000000d7d013723e */ /* 0x004fe200000000ff */
[--C-:B------:R-:W-:Y:S01]  /*3fa0*/  FFMA.FTZ R234, R14, UR9, -R10.reuse ;  /* 0x000000090eea7c23 */ /* 0x100fe2000801080a */
[----:B------:R-:W-:Y:S07]  /*3fb0*/  MOV R6, R226 ;  /* 0x000000e200067202 */ /* 0x000fee0000000f00 */
[----:B------:R-:W-:Y:S01]  /*3fc0*/  MUFU.EX2 R241, R241 ;  /* 0x000000f100f17308 */ /* 0x000fe20000000800 */
[----:B------:R-:W-:Y:S01]  /*3fd0*/  FMUL.FTZ R170, R170, UR10 ;  /* 0x0000000aaaaa7c20 */ /* 0x000fe20008410000 */
[----:B------:R-:W-:Y:S01]  /*3fe0*/  @P3 FSEL R11, R224, -INF , !P5 ;  /* 0xff800000e00b3808 */ /* 0x000fe20006800000 */
[----:B------:R-:W-:Y:S01]  /*3ff0*/  STS [R157+0x19000], R19 ;  /* 0x019000139d007388 */ /* 0x000fe20000000800 */
[----:B------:R-:W-:Y:S06]  /*4000*/  @P4 FSEL R12, R217, -INF , !P6 ;  /* 0xff800000d90c4808 */ /* 0x000fec0007000000 */
[----:B------:R-:W-:Y:S01]  /*4010*/  MUFU.EX2 R214, R214 ;  /* 0x000000d600d67308 */ /* 0x000fe20000000800 */
[----:B------:R-:W-:Y:S01]  /*4020*/  PLOP3.LUT P4, PT, PT, PT, UP1, 0x80, 0x8 ;  /* 0x000000000008781c */ /* 0x000fe20003f8f018 */
[--C-:B------:R-:W-:Y:S01]  /*4030*/  FFMA.FTZ R244, R11, UR9, -R5.reuse ;  /* 0x000000090bf47c23 */ /* 0x100fe20008010805 */
[----:B------:R-:W-:Y:S07]  /*4040*/  @P0 FSEL R7, R225, -INF , !P6 ;  /* 0xff800000e1070808 */ /* 0x000fee0007000000 */
[----:B------:R-:W2:Y:S01]  /*4050*/  MUFU.EX2 R213, R213 ;  /* 0x000000d500d57308 */ /* 0x000ea20000000800 */
[----:B------:R-:W-:Y:S01]  /*4060*/  PLOP3.LUT P3, PT, PT, PT, UP1, 0x80, 0x8 ;  /* 0x000000000008781c */ /* 0x000fe20003f6f018 */
[----:B------:R-:W-:Y:S01]  /*4070*/  FFMA.FTZ R10, R12, UR9, -R10 ;  /* 0x000000090c0a7c23 */ /* 0x000fe2000801080a */
[----:B------:R-:W-:Y:S01]  /*4080*/  PLOP3.LUT P0, PT, PT, PT, UP1, 0x80, 0x8 ;  /* 0x000000000008781c */ /* 0x000fe20003f0f018 */
[----:B------:R-:W-:Y:S06]  /*4090*/  FFMA.FTZ R5, R7, UR9, -R5 ;  /* 0x0000000907057c23 */ /* 0x000fec0008010805 */
[----:B------:R-:W3:Y:S01]  /*40a0*/  MUFU.TANH R227, R35 ;  /* 0x0000002300e37308 */ /* 0x000ee20000002400 */
[----:B-1----:R-:W-:Y:S01]  /*40b0*/  F2FP.F16.F32.PACK_AB R7, R247, R248 ;  /* 0x000000f8f707723e */ /* 0x002fe200000000ff */
[----:B------:R-:W-:Y:S01]  /*40c0*/  FMUL.FTZ R176, R176, UR10 ;  /* 0x0000000ab0b07c20 */ /* 0x000fe20008410000 */
[----:B------:R-:W-:Y:S01]  /*40d0*/  FMUL.FTZ R200, R200, UR10 ;  /* 0x0000000ac8c87c20 */ /* 0x000fe20008410000 */
[----:B------:R-:W-:Y:S01]  /*40e0*/  FMUL.FTZ R203, R203, UR10 ;  /* 0x0000000acbcb7c20 */ /* 0x000fe20008410000 */
[----:B------:R-:W-:Y:S01]  /*40f0*/  @P4 FSEL R6, R226, -INF , !P5 ;  /* 0xff800000e2064808 */ /* 0x000fe20006800000 */
[----:B------:R1:W-:Y:S01]  /*4100*/  STS [R159+0x19000], R7 ;  /* 0x019000079f007388 */ /* 0x0003e20000000800 */
[----:B------:R-:W-:Y:S03]  /*4110*/  PLOP3.LUT P4, PT, PT, PT, UP1, 0x80, 0x8 ;  /* 0x000000000008781c */ /* 0x000fe60003f8f018 */
[----:B------:R4:W-:Y:S01]  /*4120*/  MUFU.EX2 R243, R5 ;  /* 0x0000000500f37308 */ /* 0x0009e20000000800 */
[----:B------:R-:W-:Y:S01]  /*4130*/  FFMA.FTZ R224, -R224, R224, 1 ;  /* 0x3f800000e0e07423 */ /* 0x000fe200000101e0 */
[--C-:B------:R-:W-:Y:S01]  /*4140*/  FFMA.FTZ R238, R6, UR9, -R4.reuse ;  /* 0x0000000906ee7c23 */ /* 0x100fe20008010804 */
[----:B--2---:R-:W-:Y:S07]  /*4150*/  F2FP.F16.F32.PACK_AB R6, R213, R214 ;  /* 0x000000d6d506723e */ /* 0x004fee00000000ff */
[----:B------:R-:W-:Y:S01]  /*4160*/  MUFU.EX2 R212, R212 ;  /* 0x000000d400d47308 */ /* 0x000fe20000000800 */
[----:B------:R-:W-:Y:S01]  /*4170*/  FFMA.FTZ R225, -R225, R225, 1 ;  /* 0x3f800000e1e17423 */ /* 0x000fe200000101e1 */
[----:B------:R-:W-:Y:S01]  /*4180*/  FFMA.FTZ R154, -R154, R154, 1 ;  /* 0x3f8000009a9a7423 */ /* 0x000fe2000001019a */
[----:B------:R-:W-:Y:S07]  /*4190*/  FMUL.FTZ R224, R224, UR10 ;  /* 0x0000000ae0e07c20 */ /* 0x000fee0008410000 */
[----:B------:R-:W1:Y:S01]  /*41a0*/  MUFU.EX2 R211, R211 ;  /* 0x000000d300d37308 */ /* 0x000e620000000800 */
[----:B------:R-:W-:Y:S01]  /*41b0*/  FMUL.FTZ R225, R225, UR10 ;  /* 0x0000000ae1e17c20 */ /* 0x000fe20008410000 */
[----:B---3--:R-:W-:Y:S01]  /*41c0*/  IMAD.MOV.U32 R8, RZ, RZ, R227 ;  /* 0x000000ffff087224 */ /* 0x008fe200078e00e3 */
[----:B------:R-:W-:Y:S07]  /*41d0*/  @P3 FSEL R8, R227, -INF , !P6 ;  /* 0xff800000e3083808 */ /* 0x000fee0007000000 */
[----:B------:R-:W-:Y:S01]  /*41e0*/  MUFU.EX2 R223, R223 ;  /* 0x000000df00df7308 */ /* 0x000fe20000000800 */
[----:B------:R-:W-:Y:S01]  /*41f0*/  FMUL.FTZ R153, R153, UR10 ;  /* 0x0000000a99997c20 */ /* 0x000fe20008410000 */
[----:B----4-:R-:W-:Y:S01]  /*4200*/  F2FP.F16.F32.PACK_AB R5, R241, R242 ;  /* 0x000000f2f105723e */ /* 0x010fe200000000ff */
[----:B------:R-:W-:Y:S01]  /*4210*/  FMUL.FTZ R154, R154, UR10 ;  /* 0x0000000a9a9a7c20 */ /* 0x000fe20008410000 */
[----:B------:R-:W-:Y:S06]  /*4220*/  FFMA.FTZ R4, R8, UR9, -R4 ;  /* 0x0000000908047c23 */ /* 0x000fec0008010804 */
[----:B------:R-:W-:Y:S01]  /*4230*/  MUFU.EX2 R222, R222 ;  /* 0x000000de00de7308 */ /* 0x000fe20000000800 */
[----:B------:R2:W-:Y:S09]  /*4240*/  STS [R159+0x19400], R5 ;  /* 0x019400059f007388 */ /* 0x0005f20000000800 */
[----:B------:R-:W-:Y:S01]  /*4250*/  MUFU.EX2 R221, R221 ;  /* 0x000000dd00dd7308 */ /* 0x000fe20000000800 */
[----:B------:R3:W-:Y:S01]  /*4260*/  STS [R157+0x1a000], R6 ;  /* 0x01a000069d007388 */ /* 0x0007e20000000800 */
[----:B-1----:R-:W-:Y:S08]  /*4270*/  F2FP.F16.F32.PACK_AB R7, R211, R212 ;  /* 0x000000d4d307723e */ /* 0x002ff000000000ff */
[----:B------:R-:W2:Y:S10]  /*4280*/  MUFU.EX2 R220, R220 ;  /* 0x000000dc00dc7308 */ /* 0x000eb40000000800 */
[----:B------:R-:W-:Y:S01]  /*4290*/  MUFU.EX2 R246, R246 ;  /* 0x000000f600f67308 */ /* 0x000fe20000000800 */
[----:B------:R-:W-:Y:S09]  /*42a0*/  STS [R157+0x1a400], R7 ;  /* 0x01a400079d007388 */ /* 0x000ff20000000800 */
[----:B------:R-:W1:Y:S10]  /*42b0*/  MUFU.EX2 R245, R245 ;  /* 0x000000f500f57308 */ /* 0x000e740000000800 */
[----:B------:R1:W-:Y:S10]  /*42c0*/  MUFU.EX2 R237, R4 ;  /* 0x0000000400ed7308 */ /* 0x0003f40000000800 */
[----:B------:R-:W-:Y:S01]  /*42d0*/  MUFU.EX2 R240, R240 ;  /* 0x000000f000f07308 */ /* 0x000fe20000000800 */
[----:B--2---:R-:W-:Y:S09]  /*42e0*/  F2FP.F16.F32.PACK_AB R5, R220, R221 ;  /* 0x000000dddc05723e */ /* 0x004ff200000000ff */
[----:B------:R-:W-:Y:S01]  /*42f0*/  MUFU.EX2 R239, R239 ;  /* 0x000000ef00ef7308 */ /* 0x000fe20000000800 */
[----:B---3--:R-:W-:Y:S01]  /*4300*/  F2FP.F16.F32.PACK_AB R6, R222, R223 ;  /* 0x000000dfde06723e */ /* 0x008fe200000000ff */
[----:B------:R2:W-:Y:S08]  /*4310*/  STS [R159+0x1a400], R5 ;  /* 0x01a400059f007388 */ /* 0x0005f00000000800 */
[----:B------:R-:W-:Y:S01]  /*4320*/  MUFU.EX2 R244, R244 ;  /* 0x000000f400f47308 */ /* 0x000fe20000000800 */
[----:B-1----:R-:W-:Y:S01]  /*4330*/  F2FP.F16.F32.PACK_AB R4, R245, R246 ;  /* 0x000000f6f504723e */ /* 0x002fe200000000ff */
[----:B------:R1:W-:Y:S08]  /*4340*/  STS [R159+0x1a000], R6 ;  /* 0x01a000069f007388 */ /* 0x0003f00000000800 */
[----:B------:R-:W2:Y:S01]  /*4350*/  MUFU.EX2 R238, R238 ;  /* 0x000000ee00ee7308 */ /* 0x000ea20000000800 */
[----:B------:R3:W-:Y:S09]  /*4360*/  STS [R156], R4 ;  /* 0x000000049c007388 */ /* 0x0007f20000000800 */
[----:B------:R-:W4:Y:S10]  /*4370*/  MUFU.TANH R219, R30 ;  /* 0x0000001e00db7308 */ /* 0x000f340000002400 */
[----:B------:R-:W-:Y:S10]  /*4380*/  MUFU.EX2 R236, R236 ;  /* 0x000000ec00ec7308 */ /* 0x000ff40000000800 */
[----:B------:R-:W3:Y:S10]  /*4390*/  MUFU.EX2 R235, R235 ;  /* 0x000000eb00eb7308 */ /* 0x000ef40000000800 */
[----:B------:R-:W3:Y:S01]  /*43a0*/  MUFU.TANH R218, R31 ;  /* 0x0000001f00da7308 */ /* 0x000ee20000002400 */
[----:B--2---:R-:W-:Y:S01]  /*43b0*/  F2FP.F16.F32.PACK_AB R5, R237, R238 ;  /* 0x000000eeed05723e */ /* 0x004fe200000000ff */
[----:B----4-:R-:W-:Y:S01]  /*43c0*/  IMAD.MOV.U32 R11, RZ, RZ, R219 ;  /* 0x000000ffff0b7224 */ /* 0x010fe200078e00db */
[----:B------:R-:W-:Y:S02]  /*43d0*/  @P0 FSEL R11, R219, -INF , !P5 ;  /* 0xff800000db0b0808 */ /* 0x000fe40006800000 */
[----:B-1----:R-:W-:Y:S02]  /*43e0*/  F2FP.F16.F32.PACK_AB R6, R243, R244 ;  /* 0x000000f4f306723e */ /* 0x002fe400000000ff */
[----:B---3--:R-:W-:Y:S01]  /*43f0*/  F2FP.F16.F32.PACK_AB R4, R239, R240 ;  /* 0x000000f0ef04723e */ /* 0x008fe200000000ff */
[--C-:B------:R-:W-:Y:S01]  /*4400*/  FFMA.FTZ R230, R11, UR9, -R9.reuse ;  /* 0x000000090be67c23 */ /* 0x100fe20008010809 */
[----:B------:R-:W-:Y:S01]  /*4410*/  F2FP.F16.F32.PACK_AB R7, R235, R236 ;  /* 0x000000eceb07723e */ /* 0x000fe200000000ff */
[----:B------:R-:W-:Y:S02]  /*4420*/  MUFU.EX2 R232, R232 ;  /* 0x000000e800e87308 */ /* 0x000fe40000000800 */
[----:B------:R1:W-:Y:S08]  /*4430*/  STS [R156+0x400], R4 ;  /* 0x000400049c007388 */ /* 0x0003f00000000800 */
[----:B------:R-:W1:Y:S01]  /*4440*/  MUFU.EX2 R231, R231 ;  /* 0x000000e700e77308 */ /* 0x000e620000000800 */
[----:B------:R2:W-:Y:S01]  /*4450*/  STS [R158], R6 ;  /* 0x000000069e007388 */ /* 0x0005e20000000800 */
[----:B------:R-:W-:Y:S08]  /*4460*/  MOV R8, R218 ;  /* 0x000000da00087202 */ /* 0x000ff00000000f00 */
[----:B------:R-:W-:Y:S01]  /*4470*/  MUFU.EX2 R234, R234 ;  /* 0x000000ea00ea7308 */ /* 0x000fe20000000800 */
[----:B------:R-:W-:Y:S01]  /*4480*/  @P4 FSEL R8, R218, -INF , !P6 ;  /* 0xff800000da084808 */ /* 0x000fe20007000000 */
[----:B------:R3:W-:Y:S08]  /*4490*/  STS [R158+0x400], R5 ;  /* 0x000400059e007388 */ /* 0x0007f00000000800 */
[----:B------:R-:W-:Y:S01]  /*44a0*/  MUFU.EX2 R233, R10 ;  /* 0x0000000a00e97308 */ /* 0x000fe20000000800 */
[----:B------:R4:W-:Y:S01]  /*44b0*/  STS [R156+0x1000], R7 ;  /* 0x001000079c007388 */ /* 0x0009e20000000800 */
[----:B------:R-:W-:Y:S08]  /*44c0*/  FFMA.FTZ R9, R8, UR9, -R9 ;  /* 0x0000000908097c23 */ /* 0x000ff00008010809 */
[----:B------:R-:W-:Y:S10]  /*44d0*/  MUFU.EX2 R230, R230 ;  /* 0x000000e600e67308 */ /* 0x000ff40000000800 */
[----:B------:R-:W2:Y:S01]  /*44e0*/  MUFU.EX2 R229, R9 ;  /* 0x0000000900e57308 */ /* 0x000ea20000000800 */
[----:B-1----:R-:W-:Y:S05]  /*44f0*/  F2FP.F16.F32.PACK_AB R4, R231, R232 ;  /* 0x000000e8e704723e */ /* 0x002fea00000000ff */
[----:B------:R1:W-:Y:S01]  /*4500*/  STS [R156+0x1400], R4 ;  /* 0x001400049c007388 */ /* 0x0003e20000000800 */
[----:B--2---:R-:W-:Y:S01]  /*4510*/  F2FP.F16.F32.PACK_AB R6, R229, R230 ;  /* 0x000000e6e506723e */ /* 0x004fe200000000ff */
[----:B---3--:R-:W-:Y:S01]  /*4520*/  IMAD.U32 R5, RZ, RZ, UR13 ;  /* 0x0000000dff057e24 */ /* 0x008fe2000f8e00ff */
[----:B----4-:R-:W-:Y:S03]  /*4530*/  F2FP.F16.F32.PACK_AB R7, R233, R234 ;  /* 0x000000eae907723e */ /* 0x010fe600000000ff */
[----:B------:R-:W-:Y:S04]  /*4540*/  STS [R158+0x1400], R6 ;  /* 0x001400069e007388 */ /* 0x000fe80000000800 */
[----:B------:R-:W-:Y:S04]  /*4550*/  STS [R158+0x1000], R7 ;  /* 0x001000079e007388 */ /* 0x000fe80000000800 */
[----:B------:R-:W-:Y:S08]  /*4560*/  LDSM.16.M88.4 R32, [R149+0x6000] ;  /* 0x006000009520783b */ /* 0x000ff00000000200 */
[----:B------:R-:W2:Y:S01]  /*4570*/  LDSM.16.M88.4 R16, [R175+0xf000] ;  /* 0x00f00000af10783b */ /* 0x000ea20000000200 */
[----:B-1----:R-:W-:Y:S04]  /*4580*/  MOV R4, UR12 ;  /* 0x0000000c00047c02 */ /* 0x002fe80008000f00 */
[C---:B------:R-:W-:Y:S03]  /*4590*/  LEA R150, P0, R184.reuse, R4, 0x2 ;  /* 0x00000004b8967211 */ /* 0x040fe600078010ff */
[----:B------:R-:W1:Y:S01]  /*45a0*/  LDSM.16.M88.4 R28, [R149+0x6800] ;  /* 0x00680000951c783b */ /* 0x000e620000000200 */
[----:B------:R-:W-:Y:S07]  /*45b0*/  LEA.HI.X R151, R184, R5, RZ, 0x2, P0 ;  /* 0x00000005b8977211 */ /* 0x000fee00000f14ff */
[----:B------:R-:W3:Y:S08]  /*45c0*/  LDSM.16.M88.4 R132, [R175+0xf400] ;  /* 0x00f40000af84783b */ /* 0x000ef00000000200 */
[----:B------:R-:W4:Y:S04]  /*45d0*/  LDG.E R228, desc[UR38][R150.64] ;  /* 0x0000002696e47981 */ /* 0x000f28000c1e1900 */
[----:B------:R-:W-:Y:S08]  /*45e0*/  LDSM.16.M88.4 R136, [R148+0x6000] ;  /* 0x006000009488783b */ /* 0x000ff00000000200 */
[----:B------:R-:W4:Y:S01]  /*45f0*/  LDG.E R251, desc[UR38][R150.64+0x20] ;  /* 0x0000202696fb7981 */ /* 0x000f22000c1e1900 */
[-C--:B--2---:R-:W-:Y:S03]  /*4600*/  HMMA.16816.F32 R4, R32, R16.reuse, RZ ;  /* 0x000000102004723c */ /* 0x084fe600000018ff */
[----:B------:R-:W2:Y:S05]  /*4610*/  LDSM.16.M88.4 R140, [R174+0xf000] ;  /* 0x00f00000ae8c783b */ /* 0x000eaa0000000200 */
[C---:B-1----:R-:W-:Y:S03]  /*4620*/  HMMA.16816.F32 R8, R28.reuse, R16, RZ ;  /* 0x000000101c08723c */ /* 0x042fe600000018ff */
[----:B------:R-:W1:Y:S05]  /*4630*/  LDSM.16.M88.4 R144, [R148+0x6800] ;  /* 0x006800009490783b */ /* 0x000e6a0000000200 */
[-C--:B------:R-:W-:Y:S03]  /*4640*/  HMMA.16816.F32 R12, R28, R18.reuse, RZ ;  /* 0x000000121c0c723c */ /* 0x080fe600000018ff */
[----:B------:R-:W5:Y:S04]  /*4650*/  LDG.E R250, desc[UR38][R150.64+0x80] ;  /* 0x0000802696fa7981 */ /* 0x000f68000c1e1900 */
[----:B------:R4:W5:Y:S01]  /*4660*/  LDG.E R249, desc[UR38][R150.64+0xa0] ;  /* 0x0000a02696f97981 */ /* 0x000962000c1e1900 */
[C---:B------:R-:W-:Y:S08]  /*4670*/  HMMA.16816.F32 R16, R32.reuse, R18, RZ ;  /* 0x000000122010723c */ /* 0x040ff000000018ff */
[-C--:B---3--:R-:W-:Y:S08]  /*4680*/  HMMA.16816.F32 R20, R32, R132.reuse, RZ ;  /* 0x000000842014723c */ /* 0x088ff000000018ff */
[C---:B------:R-:W-:Y:S08]  /*4690*/  HMMA.16816.F32 R24, R28.reuse, R132, RZ ;  /* 0x000000841c18723c */ /* 0x040ff000000018ff */
[-C--:B------:R-:W-:Y:S08]  /*46a0*/  HMMA.16816.F32 R28, R28, R134.reuse, RZ ;  /* 0x000000861c1c723c */ /* 0x080ff000000018ff */
[----:B------:R-:W-:Y:S01]  /*46b0*/  HMMA.16816.F32 R32, R32, R134, RZ ;  /* 0x000000862020723c */ /* 0x000fe200000018ff */
[----:B------:R-:W3:Y:S07]  /*46c0*/  LDSM.16.M88.4 R132, [R174+0xf400] ;  /* 0x00f40000ae84783b */ /* 0x000eee0000000200 */
[-C--:B--2---:R-:W-:Y:S08]  /*46d0*/  HMMA.16816.F32 R4, R136, R140.reuse, R4 ;  /* 0x0000008c8804723c */ /* 0x084ff00000001804 */
        /* <DEDUP_REMOVED lines=9> */
[----:B------:R-:W-:Y:S08]  /*4770*/  LDSM.16.M88.4 R132, [R149+0x7000] ;  /* 0x007000009584783b */ /* 0x000ff00000000200 */
[----:B------:R-:W1:Y:S02]  /*4780*/  LDSM.16.M88.4 R136, [R175+0x11000] ;  /* 0x01100000af88783b */ /* 0x000e640000000200 */
[-C--:B-1----:R-:W-:Y:S08]  /*4790*/  HMMA.16816.F32 R4, R132, R136.reuse, R4 ;  /* 0x000000888404723c */ /* 0x082ff00000001804 */
        /* <DEDUP_REMOVED lines=9> */
[----:B------:R-:W1:Y:S08]  /*4830*/  LDSM.16.M88.4 R132, [R148+0x7000] ;  /* 0x007000009484783b */ /* 0x000e700000000200 */
[----:B------:R-:W2:Y:S01]  /*4840*/  LDSM.16.M88.4 R144, [R174+0x11400] ;  /* 0x01140000ae90783b */ /* 0x000ea20000000200 */
[-C--:B-1----:R-:W-:Y:S08]  /*4850*/  HMMA.16816.F32 R4, R132, R136.reuse, R4 ;  /* 0x000000888404723c */ /* 0x082ff00000001804 */
[C---:B------:R-:W-:Y:S08]  /*4860*/  HMMA.16816.F32 R8, R140.reuse, R136, R8 ;  /* 0x000000888c08723c */ /* 0x040ff00000001808 */
        /* <DEDUP_REMOVED lines=15> */
[-C--:B--2---:R-:W-:Y:S01]  /*4960*/  HMMA.16816.F32 R20, R132, R144.reuse, R20 ;  /* 0x000000908414723c */ /* 0x084fe20000001814 */
[----:B----4-:R-:W-:Y:S07]  /*4970*/  LDSM.16.M88.4 R148, [R148+0x8800] ;  /* 0x008800009494783b */ /* 0x010fee0000000200 */
[C---:B------:R-:W-:Y:S08]  /*4980*/  HMMA.16816.F32 R24, R140.reuse, R144, R24 ;  /* 0x000000908c18723c */ /* 0x040ff00000001818 */
[-C--:B------:R-:W-:Y:S01]  /*4990*/  HMMA.16816.F32 R28, R140, R146.reuse, R28 ;  /* 0x000000928c1c723c */ /* 0x080fe2000000181c */
[----:B------:R-:W1:Y:S07]  /*49a0*/  LDSM.16.M88.4 R140, [R174+0x13000] ;  /* 0x01300000ae8c783b */ /* 0x000e6e0000000200 */
[----:B------:R-:W-:Y:S01]  /*49b0*/  HMMA.16816.F32 R32, R132, R146, R32 ;  /* 0x000000928420723c */ /* 0x000fe20000001820 */
[----:B------:R-:W2:Y:S07]  /*49c0*/  LDSM.16.M88.4 R132, [R174+0x13400] ;  /* 0x01340000ae84783b */ /* 0x000eae0000000200 */
[-C--:B-1----:R-:W-:Y:S08]  /*49d0*/  HMMA.16816.F32 R4, R136, R140.reuse, R4 ;  /* 0x0000008c8804723c */ /* 0x082ff00000001804 */
[C---:B------:R-:W-:Y:S08]  /*49e0*/  HMMA.16816.F32 R8, R148.reuse, R140, R8 ;  /* 0x0000008c9408723c */ /* 0x040ff00000001808 */
[-C--:B------:R-:W-:Y:S03]  /*49f0*/  HMMA.16816.F32 R12, R148, R142.reuse, R12 ;  /* 0x0000008e940c723c */ /* 0x080fe6000000180c */
[C---:B------:R-:W-:Y:S01]  /*4a00*/  FADD.FTZ R4, -R228.reuse, R4 ;  /* 0x00000004e4047221 */ /* 0x040fe20000010100 */
[----:B------:R-:W-:Y:S01]  /*4a10*/  FADD.FTZ R5, -R228, R5 ;  /* 0x00000005e4057221 */ /* 0x000fe20000010100 */
[C---:B------:R-:W-:Y:S01]  /*4a20*/  FADD.FTZ R6, -R251.reuse, R6 ;  /* 0x00000006fb067221 */ /* 0x040fe20000010100 */
[----:B------:R-:W-:Y:S01]  /*4a30*/  FADD.FTZ R7, -R251, R7 ;  /* 0x00000007fb077221 */ /* 0x000fe20000010100 */
[----:B------:R-:W-:Y:S01]  /*4a40*/  FMUL.FTZ R215, R215, R4 ;  /* 0x00000004d7d77220 */ /* 0x000fe20000410000 */
[C---:B------:R-:W-:Y:S04]  /*4a50*/  HMMA.16816.F32 R16, R136.reuse, R142, R16 ;  /* 0x0000008e8810723c */ /* 0x040fe80000001810 */
[----:B------:R-:W-:Y:S01]  /*4a60*/  LOP3.LUT R4, R152, 0x30, RZ, 0xc0, !PT ;  /* 0x0000003098047812 */ /* 0x000fe200078ec0ff */
[----:B------:R-:W-:Y:S01]  /*4a70*/  FMUL.FTZ R6, R205, R6 ;  /* 0x00000006cd067220 */ /* 0x000fe20000410000 */
[----:B------:R-:W-:Y:S02]  /*4a80*/  FMUL.FTZ R7, R204, R7 ;  /* 0x00000007cc077220 */ /* 0x000fe40000410000 */
[-C--:B--2---:R-:W-:Y:S03]  /*4a90*/  HMMA.16816.F32 R20, R136, R132.reuse, R20 ;  /* 0x000000848814723c */ /* 0x084fe60000001814 */
[----:B------:R-:W-:Y:S01]  /*4aa0*/  LOP3.LUT R4, R4, 0x8, R2, 0xf8, !PT ;  /* 0x0000000804047812 */ /* 0x000fe200078ef802 */
[----:B------:R-:W-:Y:S01]  /*4ab0*/  FMUL.FTZ R6, R6, R153 ;  /* 0x0000009906067220 */ /* 0x000fe20000410000 */
[----:B------:R-:W-:Y:S03]  /*4ac0*/  FMUL.FTZ R7, R7, R154 ;  /* 0x0000009a07077220 */ /* 0x000fe60000410000 */
[C---:B------:R-:W-:Y:S04]  /*4ad0*/  HMMA.16816.F32 R24, R148.reuse, R132, R24 ;  /* 0x000000849418723c */ /* 0x040fe80000001818 */
[----:B------:R-:W-:Y:S01]  /*4ae0*/  FMUL.FTZ R132, R208, R5 ;  /* 0x00000005d0847220 */ /* 0x000fe20000410000 */
[----:B------:R-:W-:Y:S01]  /*4af0*/  FFMA.FTZ R5, -R164, R164, 1 ;  /* 0x3f800000a4057423 */ /* 0x000fe200000101a4 */
[----:B------:R-:W-:Y:S01]  /*4b00*/  FFMA.FTZ R133, -R161, R161, 1 ;  /* 0x3f800000a1857423 */ /* 0x000fe200000101a1 */
[C---:B------:R-:W-:Y:S01]  /*4b10*/  FADD.FTZ R16, -R228.reuse, R16 ;  /* 0x00000010e4107221 */ /* 0x040fe20000010100 */
[-C--:B------:R-:W-:Y:S03]  /*4b20*/  HMMA.16816.F32 R28, R148, R134.reuse, R28 ;  /* 0x00000086941c723c */ /* 0x080fe6000000181c */
[C---:B------:R-:W-:Y:S01]  /*4b30*/  FADD.FTZ R17, -R228.reuse, R17 ;  /* 0x00000011e4117221 */ /* 0x040fe20000010100 */
[C---:B------:R-:W-:Y:S01]  /*4b40*/  FADD.FTZ R20, -R228.reuse, R20 ;  /* 0x00000014e4147221 */ /* 0x040fe20000010100 */
[----:B------:R-:W-:Y:S01]  /*4b50*/  FADD.FTZ R21, -R228, R21 ;  /* 0x00000015e4157221 */ /* 0x000fe20000010100 */
[C---:B------:R-:W-:Y:S01]  /*4b60*/  SHF.L.U32 R148, R2.reuse, 0x6, RZ ;  /* 0x0000000602947819 */ /* 0x040fe200000006ff */
[----:B------:R-:W-:Y:S01]  /*4b70*/  FMUL.FTZ R5, R5, UR10 ;  /* 0x0000000a05057c20 */ /* 0x000fe20008410000 */
[----:B------:R-:W-:Y:S04]  /*4b80*/  HMMA.16816.F32 R32, R136, R134, R32 ;  /* 0x000000868820723c */ /* 0x000fe80000001820 */
[----:B------:R-:W-:Y:S02]  /*4b90*/  IMAD.SHL.U32 R161, R2, 0x8, RZ ;  /* 0x0000000802a17824 */ /* 0x000fe400078e00ff */
[----:B------:R-:W-:Y:S01]  /*4ba0*/  FMUL.FTZ R133, R133, UR10 ;  /* 0x0000000a85857c20 */ /* 0x000fe20008410000 */
[----:B------:R-:W-:Y:S01]  /*4bb0*/  FMUL.FTZ R16, R248, R16 ;  /* 0x00000010f8107220 */ /* 0x000fe20000410000 */
[----:B------:R-:W-:Y:S01]  /*4bc0*/  FMUL.FTZ R17, R247, R17 ;  /* 0x00000011f7117220 */ /* 0x000fe20000410000 */
[----:B------:R-:W-:Y:S01]  /*4bd0*/  FMUL.FTZ R20, R246, R20 ;  /* 0x00000014f6147220 */ /* 0x000fe20000410000 */
[----:B------:R-:W-:Y:S01]  /*4be0*/  LOP3.LUT R4, R4, 0x1c0, R148, 0xf8, !PT ;  /* 0x000001c004047812 */ /* 0x000fe200078ef894 */
[----:B------:R-:W-:Y:S01]  /*4bf0*/  FMUL.FTZ R21, R245, R21 ;  /* 0x00000015f5157220 */ /* 0x000fe20000410000 */
[----:B------:R-:W-:Y:S01]  /*4c00*/  FMUL.FTZ R5, R215, R5 ;  /* 0x00000005d7057220 */ /* 0x000fe20000410000 */
[----:B------:R-:W-:Y:S01]  /*4c10*/  LOP3.LUT R164, R148, 0x400, RZ, 0xc0, !PT ;  /* 0x0000040094a47812 */ /* 0x000fe200078ec0ff */
[----:B------:R-:W-:Y:S01]  /*4c20*/  FMUL.FTZ R132, R132, R133 ;  /* 0x0000008584847220 */ /* 0x000fe20000410000 */
[----:B------:R-:W-:Y:S01]  /*4c30*/  FMUL.FTZ R16, R16, R170 ;  /* 0x000000aa10107220 */ /* 0x000fe20000410000 */
[----:B------:R-:W-:Y:S01]  /*4c40*/  LOP3.LUT R4, R4, 0x38, R161, 0x78, !PT ;  /* 0x0000003804047812 */ /* 0x000fe200078e78a1 */
[----:B------:R-:W-:Y:S01]  /*4c50*/  FMUL.FTZ R17, R17, R176 ;  /* 0x000000b011117220 */ /* 0x000fe20000410000 */
[----:B------:R-:W-:Y:S01]  /*4c60*/  FMUL.FTZ R20, R20, R200 ;  /* 0x000000c814147220 */ /* 0x000fe20000410000 */
[----:B------:R-:W-:Y:S01]  /*4c70*/  F2FP.F16.F32.PACK_AB R5, R132, R5 ;  /* 0x000000058405723e */ /* 0x000fe200000000ff */
[C---:B------:R-:W-:Y:S01]  /*4c80*/  FADD.FTZ R32, -R228.reuse, R32 ;  /* 0x00000020e4207221 */ /* 0x040fe20000010100 */
[----:B------:R-:W-:Y:S01]  /*4c90*/  FADD.FTZ R33, -R228, R33 ;  /* 0x00000021e4217221 */ /* 0x000fe20000010100 */
[----:B------:R-:W-:Y:S01]  /*4ca0*/  LEA R164, R4, R164, 0x1 ;  /* 0x000000a404a47211 */ /* 0x000fe200078e08ff */
[----:B------:R-:W-:Y:S01]  /*4cb0*/  FMUL.FTZ R21, R21, R203 ;  /* 0x000000cb15157220 */ /* 0x000fe20000410000 */
[----:B------:R-:W-:Y:S01]  /*4cc0*/  FMUL.FTZ R32, R244, R32 ;  /* 0x00000020f4207220 */ /* 0x000fe20000410000 */
[----:B------:R-:W-:Y:S01]  /*4cd0*/  F2FP.F16.F32.PACK_AB R16, R17, R16 ;  /* 0x000000101110723e */ /* 0x000fe200000000ff */
[----:B------:R-:W-:Y:S02]  /*4ce0*/  FMUL.FTZ R33, R243, R33 ;  /* 0x00000021f3217220 */ /* 0x000fe40000410000 */
[----:B------:R-:W-:Y:S01]  /*4cf0*/  F2FP.F16.F32.PACK_AB R20, R21, R20 ;  /* 0x000000141514723e */ /* 0x000fe200000000ff */
        /* <DEDUP_REMOVED lines=20> */
.L_x_1091:
[----:B------:R-:W-:Y:S01]  /*4e40*/  FADD.FTZ R19, -R251, R19 ;  /* 0x00000013fb137221 */ /* 0x000fe20000010100 */
[----:B------:R-:W-:Y:S01]  /*4e50*/  FFMA.FTZ R193, -R193, R193, 1 ;  /* 0x3f800000c1c17423 */ /* 0x000fe200000101c1 */
[----:B------:R-:W-:Y:S01]  /*4e60*/  FADD.FTZ R18, -R251, R18 ;  /* 0x00000012fb127221 */ /* 0x000fe20000010100 */
[----:B------:R-:W-:Y:S01]  /*4e70*/  FFMA.FTZ R171, -R171, R171, 1 ;  /* 0x3f800000abab7423 */ /* 0x000fe200000101ab */
[----:B------:R-:W-:Y:S01]  /*4e80*/  FMUL.FTZ R19, R241, R19 ;  /* 0x00000013f1137220 */ /* 0x000fe20000410000 */
[----:B------:R-:W-:Y:S01]  /*4e90*/  FMUL.FTZ R193, R193, UR10 ;  /* 0x0000000ac1c17c20 */ /* 0x000fe20008410000 */
[----:B------:R-:W-:Y:S01]  /*4ea0*/  FMUL.FTZ R18, R242, R18 ;  /* 0x00000012f2127220 */ /* 0x000fe20000410000 */
[----:B------:R-:W-:Y:S01]  /*4eb0*/  FMUL.FTZ R171, R171, UR10 ;  /* 0x0000000aabab7c20 */ /* 0x000fe20008410000 */
[----:B-----5:R-:W-:Y:S01]  /*4ec0*/  FADD.FTZ R9, -R250, R9 ;  /* 0x00000009fa097221 */ /* 0x020fe20000010100 */
[----:B------:R-:W-:Y:S01]  /*4ed0*/  FFMA.FTZ R166, -R166, R166, 1 ;  /* 0x3f800000a6a67423 */ /* 0x000fe200000101a6 */
[----:B------:R-:W-:Y:S01]  /*4ee0*/  FADD.FTZ R11, -R249, R11 ;  /* 0x0000000bf90b7221 */ /* 0x000fe20000010100 */
[----:B------:R-:W-:Y:S01]  /*4ef0*/  FFMA.FTZ R167, -R167, R167, 1 ;  /* 0x3f800000a7a77423 */ /* 0x000fe200000101a7 */
[----:B------:R-:W-:Y:S01]  /*4f00*/  FADD.FTZ R8, -R250, R8 ;  /* 0x00000008fa087221 */ /* 0x000fe20000010100 */
[----:B------:R-:W-:Y:S01]  /*4f10*/  FFMA.FTZ R155, -R155, R155, 1 ;  /* 0x3f8000009b9b7423 */ /* 0x000fe2000001019b */
[----:B------:R-:W-:Y:S01]  /*4f20*/  FADD.FTZ R10, -R249, R10 ;  /* 0x0000000af90a7221 */ /* 0x000fe20000010100 */
[----:B------:R-:W-:Y:S01]  /*4f30*/  FFMA.FTZ R165, -R165, R165, 1 ;  /* 0x3f800000a5a57423 */ /* 0x000fe200000101a5 */
[----:B------:R-:W-:Y:S01]  /*4f40*/  FMUL.FTZ R19, R19, R193 ;  /* 0x000000c113137220 */ /* 0x000fe20000410000 */
[----:B------:R-:W-:Y:S01]  /*4f50*/  FMUL.FTZ R18, R18, R171 ;  /* 0x000000ab12127220 */ /* 0x000fe20000410000 */
[----:B------:R-:W-:Y:S01]  /*4f60*/  FMUL.FTZ R9, R213, R9 ;  /* 0x00000009d5097220 */ /* 0x000fe20000410000 */
[----:B------:R-:W-:Y:S01]  /*4f70*/  FMUL.FTZ R166, R166, UR10 ;  /* 0x0000000aa6a67c20 */ /* 0x000fe20008410000 */
[----:B------:R-:W-:Y:S01]  /*4f80*/  FMUL.FTZ R11, R211, R11 ;  /* 0x0000000bd30b7220 */ /* 0x000fe20000410000 */
[----:B------:R-:W-:Y:S01]  /*4f90*/  FMUL.FTZ R167, R167, UR10 ;  /* 0x0000000aa7a77c20 */ /* 0x000fe20008410000 */
[----:B------:R-:W-:Y:S01]  /*4fa0*/  FADD.FTZ R13, -R250, R13 ;  /* 0x0000000dfa0d7221 */ /* 0x000fe20000010100 */
[----:B------:R-:W-:Y:S01]  /*4fb0*/  FMUL.FTZ R8, R214, R8 ;  /* 0x00000008d6087220 */ /* 0x000fe20000410000 */
[----:B------:R-:W-:Y:S01]  /*4fc0*/  FFMA.FTZ R163, -R163, R163, 1 ;  /* 0x3f800000a3a37423 */ /* 0x000fe200000101a3 */
[----:B------:R-:W-:Y:S01]  /*4fd0*/  FMUL.FTZ R155, R155, UR10 ;  /* 0x0000000a9b9b7c20 */ /* 0x000fe20008410000 */
[----:B------:R-:W-:Y:S01]  /*4fe0*/  FMUL.FTZ R10, R212, R10 ;  /* 0x0000000ad40a7220 */ /* 0x000fe20000410000 */
[----:B------:R-:W-:Y:S01]  /*4ff0*/  FADD.FTZ R15, -R249, R15 ;  /* 0x0000000ff90f7221 */ /* 0x000fe20000010100 */
[----:B------:R-:W-:Y:S01]  /*5000*/  FMUL.FTZ R165, R165, UR10 ;  /* 0x0000000aa5a57c20 */ /* 0x000fe20008410000 */
[----:B------:R-:W-:Y:S01]  /*5010*/  FFMA.FTZ R169, -R169, R169, 1 ;  /* 0x3f800000a9a97423 */ /* 0x000fe200000101a9 */
[----:B------:R-:W-:Y:S01]  /*5020*/  FADD.FTZ R12, -R250, R12 ;  /* 0x0000000cfa0c7221 */ /* 0x000fe20000010100 */
[----:B------:R-:W-:Y:S01]  /*5030*/  FFMA.FTZ R168, -R168, R168, 1 ;  /* 0x3f800000a8a87423 */ /* 0x000fe200000101a8 */
[----:B------:R-:W-:Y:S01]  /*5040*/  FADD.FTZ R14, -R249, R14 ;  /* 0x0000000ef90e7221 */ /* 0x000fe20000010100 */
[----:B------:R-:W-:Y:S01]  /*5050*/  FFMA.FTZ R162, -R162, R162, 1 ;  /* 0x3f800000a2a27423 */ /* 0x000fe200000101a2 */
[----:B------:R-:W-:Y:S01]  /*5060*/  F2FP.F16.F32.PACK_AB R6, R7, R6 ;  /* 0x000000060706723e */ /* 0x000fe200000000ff */
[----:B------:R-:W-:Y:S01]  /*5070*/  FMUL.FTZ R9, R9, R166 ;  /* 0x000000a609097220 */ /* 0x000fe20000410000 */
[----:B------:R-:W-:Y:S01]  /*5080*/  FMUL.FTZ R11, R11, R167 ;  /* 0x000000a70b0b7220 */ /* 0x000fe20000410000 */
[----:B------:R-:W-:Y:S01]  /*5090*/  FMUL.FTZ R13, R222, R13 ;  /* 0x0000000dde0d7220 */ /* 0x000fe20000410000 */
[----:B------:R-:W-:Y:S01]  /*50a0*/  FMUL.FTZ R163, R163, UR10 ;  /* 0x0000000aa3a37c20 */ /* 0x000fe20008410000 */
[----:B------:R-:W-:Y:S01]  /*50b0*/  FMUL.FTZ R8, R8, R155 ;  /* 0x0000009b08087220 */ /* 0x000fe20000410000 */
[----:B------:R-:W-:Y:S01]  /*50c0*/  FMUL.FTZ R15, R220, R15 ;  /* 0x0000000fdc0f7220 */ /* 0x000fe20000410000 */
[----:B------:R-:W-:Y:S01]  /*50d0*/  FMUL.FTZ R10, R10, R165 ;  /* 0x000000a50a0a7220 */ /* 0x000fe20000410000 */
[----:B------:R-:W-:Y:S01]  /*50e0*/  FMUL.FTZ R169, R169, UR10 ;  /* 0x0000000aa9a97c20 */ /* 0x000fe20008410000 */
[----:B------:R-:W-:Y:S01]  /*50f0*/  FADD.FTZ R23, -R251, R23 ;  /* 0x00000017fb177221 */ /* 0x000fe20000010100 */
[----:B------:R-:W-:Y:S01]  /*5100*/  FFMA.FTZ R201, -R201, R201, 1 ;  /* 0x3f800000c9c97423 */ /* 0x000fe200000101c9 */
[----:B------:R-:W-:Y:S01]  /*5110*/  FMUL.FTZ R12, R223, R12 ;  /* 0x0000000cdf0c7220 */ /* 0x000fe20000410000 */
[----:B------:R-:W-:Y:S01]  /*5120*/  FMUL.FTZ R168, R168, UR10 ;  /* 0x0000000aa8a87c20 */ /* 0x000fe20008410000 */
[----:B------:R-:W-:Y:S01]  /*5130*/  FMUL.FTZ R14, R221, R14 ;  /* 0x0000000edd0e7220 */ /* 0x000fe20000410000 */
[----:B------:R-:W-:Y:S01]  /*5140*/  FMUL.FTZ R162, R162, UR10 ;  /* 0x0000000aa2a27c20 */ /* 0x000fe20008410000 */
[----:B------:R-:W-:Y:S01]  /*5150*/  FADD.FTZ R22, -R251, R22 ;  /* 0x00000016fb167221 */ /* 0x000fe20000010100 */
[----:B------:R-:W-:Y:S01]  /*5160*/  FFMA.FTZ R202, -R202, R202, 1 ;  /* 0x3f800000caca7423 */ /* 0x000fe200000101ca */
[----:B------:R-:W-:Y:S01]  /*5170*/  F2FP.F16.F32.PACK_AB R18, R19, R18 ;  /* 0x000000121312723e */ /* 0x000fe200000000ff */
[----:B------:R-:W-:Y:S01]  /*5180*/  STS [R157+0x15000], R5 ;  /* 0x015000059d007388 */ /* 0x000fe20000000800 */
[----:B------:R-:W-:Y:S01]  /*5190*/  FMUL.FTZ R13, R13, R163 ;  /* 0x000000a30d0d7220 */ /* 0x000fe20000410000 */
[----:B------:R-:W-:Y:S01]  /*51a0*/  FMUL.FTZ R15, R15, R169 ;  /* 0x000000a90f0f7220 */ /* 0x000fe20000410000 */
[----:B------:R-:W-:Y:S02]  /*51b0*/  FMUL.FTZ R23, R239, R23 ;  /* 0x00000017ef177220 */ /* 0x000fe40000410000 */
[----:B------:R-:W-:Y:S01]  /*51c0*/  STS [R157+0x15400], R6 ;  /* 0x015400069d007388 */ /* 0x000fe20000000800 */
[----:B------:R-:W-:Y:S01]  /*51d0*/  FMUL.FTZ R201, R201, UR10 ;  /* 0x0000000ac9c97c20 */ /* 0x000fe20008410000 */
[----:B------:R-:W-:Y:S01]  /*51e0*/  FMUL.FTZ R12, R12, R168 ;  /* 0x000000a80c0c7220 */ /* 0x000fe20000410000 */
[----:B------:R-:W-:Y:S01]  /*51f0*/  FMUL.FTZ R14, R14, R162 ;  /* 0x000000a20e0e7220 */ /* 0x000fe20000410000 */
[----:B------:R-:W-:Y:S01]  /*5200*/  FMUL.FTZ R22, R240, R22 ;  /* 0x00000016f0167220 */ /* 0x000fe20000410000 */
[----:B------:R-:W-:Y:S01]  /*5210*/  FMUL.FTZ R202, R202, UR10 ;  /* 0x0000000acaca7c20 */ /* 0x000fe20008410000 */
[----:B------:R-:W-:Y:S01]  /*5220*/  FADD.FTZ R35, -R251, R35 ;  /* 0x00000023fb237221 */ /* 0x000fe20000010100 */
[----:B------:R-:W-:Y:S01]  /*5230*/  FFMA.FTZ R227, -R227, R227, 1 ;  /* 0x3f800000e3e37423 */ /* 0x000fe200000101e3 */
[----:B------:R-:W-:Y:S01]  /*5240*/  FADD.FTZ R34, -R251, R34 ;  /* 0x00000022fb227221 */ /* 0x000fe20000010100 */
[----:B------:R-:W-:Y:S01]  /*5250*/  FFMA.FTZ R226, -R226, R226, 1 ;  /* 0x3f800000e2e27423 */ /* 0x000fe200000101e2 */
[----:B------:R-:W-:Y:S01]  /*5260*/  F2FP.F16.F32.PACK_AB R8, R9, R8 ;  /* 0x000000080908723e */ /* 0x000fe200000000ff */
[----:B------:R-:W-:Y:S01]  /*5270*/  STS [R159+0x15000], R16 ;  /* 0x015000109f007388 */ /* 0x000fe20000000800 */
[----:B------:R-:W-:Y:S01]  /*5280*/  F2FP.F16.F32.PACK_AB R10, R11, R10 ;  /* 0x0000000a0b0a723e */ /* 0x000fe200000000ff */
[----:B------:R-:W-:Y:S01]  /*5290*/  FMUL.FTZ R23, R23, R201 ;  /* 0x000000c917177220 */ /* 0x000fe20000410000 */
[----:B------:R-:W-:Y:S02]  /*52a0*/  FMUL.FTZ R22, R22, R202 ;  /* 0x000000ca16167220 */ /* 0x000fe40000410000 */
[----:B------:R-:W-:Y:S01]  /*52b0*/  STS [R159+0x15400], R18 ;  /* 0x015400129f007388 */ /* 0x000fe20000000800 */
[----:B------:R-:W-:Y:S01]  /*52c0*/  FMUL.FTZ R35, R237, R35 ;  /* 0x00000023ed237220 */ /* 0x000fe20000410000 */
[----:B------:R-:W-:Y:S01]  /*52d0*/  FMUL.FTZ R227, R227, UR10 ;  /* 0x0000000ae3e37c20 */ /* 0x000fe20008410000 */
[----:B------:R-:W-:Y:S01]  /*52e0*/  FMUL.FTZ R34, R238, R34 ;  /* 0x00000022ee227220 */ /* 0x000fe20000410000 */
[----:B------:R-:W-:Y:S01]  /*52f0*/  FMUL.FTZ R226, R226, UR10 ;  /* 0x0000000ae2e27c20 */ /* 0x000fe20008410000 */
[----:B------:R-:W-:Y:S01]  /*5300*/  FADD.FTZ R25, -R250, R25 ;  /* 0x00000019fa197221 */ /* 0x000fe20000010100 */
[----:B------:R-:W-:Y:S01]  /*5310*/  FFMA.FTZ R210, -R210, R210, 1 ;  /* 0x3f800000d2d27423 */ /* 0x000fe200000101d2 */
[----:B------:R-:W-:Y:S01]  /*5320*/  FADD.FTZ R27, -R249, R27 ;  /* 0x0000001bf91b7221 */ /* 0x000fe20000010100 */
[----:B------:R-:W-:Y:S01]  /*5330*/  FFMA.FTZ R209, -R209, R209, 1 ;  /* 0x3f800000d1d17423 */ /* 0x000fe200000101d1 */
        /* <DEDUP_REMOVED lines=12> */
[----:B------:R-:W-:Y:S01]  /*5400*/  FADD.FTZ R31, -R249, R31 ;  /* 0x0000001ff91f7221 */ /* 0x000fe20000010100 */
[----:B------:R-:W-:Y:S01]  /*5410*/  FMUL.FTZ R27, R231, R27 ;  /* 0x0000001be71b7220 */ /* 0x000fe20000410000 */
[----:B------:R-:W-:Y:S01]  /*5420*/  FMUL.FTZ R209, R209, UR10 ;  /* 0x0000000ad1d17c20 */ /* 0x000fe20008410000 */
[----:B------:R-:W-:Y:S01]  /*5430*/  FADD.FTZ R29, -R250, R29 ;  /* 0x0000001dfa1d7221 */ /* 0x000fe20000010100 */
[----:B------:R-:W-:Y:S01]  /*5440*/  FMUL.FTZ R24, R236, R24 ;  /* 0x00000018ec187220 */ /* 0x000fe20000410000 */
[----:B------:R-:W-:Y:S01]  /*5450*/  FMUL.FTZ R206, R206, UR10 ;  /* 0x0000000acece7c20 */ /* 0x000fe20008410000 */
[----:B------:R-:W-:Y:S01]  /*5460*/  FFMA.FTZ R217, -R217, R217, 1 ;  /* 0x3f800000d9d97423 */ /* 0x000fe200000101d9 */
[----:B------:R-:W-:Y:S01]  /*5470*/  FADD.FTZ R30, -R249, R30 ;  /* 0x0000001ef91e7221 */ /* 0x000fe20000010100 */
[----:B------:R-:W-:Y:S01]  /*5480*/  FMUL.FTZ R26, R232, R26 ;  /* 0x0000001ae81a7220 */ /* 0x000fe20000410000 */
[----:B------:R-:W-:Y:S01]  /*5490*/  FMUL.FTZ R207, R207, UR10 ;  /* 0x0000000acfcf7c20 */ /* 0x000fe20008410000 */
[----:B------:R-:W-:Y:S01]  /*54a0*/  FFMA.FTZ R219, -R219, R219, 1 ;  /* 0x3f800000dbdb7423 */ /* 0x000fe200000101db */
[----:B------:R-:W-:Y:S01]  /*54b0*/  FFMA.FTZ R4, -R218, R218, 1 ;  /* 0x3f800000da047423 */ /* 0x000fe200000101da */
        /* <DEDUP_REMOVED lines=8> */
[----:B------:R-:W-:Y:S01]  /*5540*/  FMUL.FTZ R29, R233, R29 ;  /* 0x0000001de91d7220 */ /* 0x000fe20000410000 */
[----:B------:R-:W-:Y:S01]  /*5550*/  FMUL.FTZ R24, R24, R206 ;  /* 0x000000ce18187220 */ /* 0x000fe20000410000 */
[----:B------:R-:W-:Y:S01]  /*5560*/  FMUL.FTZ R217, R217, UR10 ;  /* 0x0000000ad9d97c20 */ /* 0x000fe20008410000 */
[----:B------:R-:W-:Y:S01]  /*5570*/  FMUL.FTZ R30, R230, R30 ;  /* 0x0000001ee61e7220 */ /* 0x000fe20000410000 */
[----:B------:R-:W-:Y:S01]  /*5580*/  FMUL.FTZ R26, R26, R207 ;  /* 0x000000cf1a1a7220 */ /* 0x000fe20000410000 */
[----:B------:R-:W-:Y:S01]  /*5590*/  FMUL.FTZ R219, R219, UR10 ;  /* 0x0000000adbdb7c20 */ /* 0x000fe20008410000 */
[----:B------:R-:W-:Y:S01]  /*55a0*/  FMUL.FTZ R4, R4, UR10 ;  /* 0x0000000a04047c20 */ /* 0x000fe20008410000 */
[----:B------:R-:W-:Y:S01]  /*55b0*/  FMUL.FTZ R28, R234, R28 ;  /* 0x0000001cea1c7220 */ /* 0x000fe20000410000 */
[----:B------:R-:W-:Y:S01]  /*55c0*/  FMUL.FTZ R216, R216, UR10 ;  /* 0x0000000ad8d87c20 */ /* 0x000fe20008410000 */
[----:B------:R-:W-:Y:S01]  /*55d0*/  F2FP.F16.F32.PACK_AB R32, R33, R32 ;  /* 0x000000202120723e */ /* 0x000fe200000000ff */
[----:B------:R-:W-:Y:S01]  /*55e0*/  STS [R156+-0x4000], R20 ;  /* 0xffc000149c007388 */ /* 0x000fe20000000800 */
[----:B------:R-:W-:Y:S01]  /*55f0*/  F2FP.F16.F32.PACK_AB R34, R35, R34 ;  /* 0x000000222322723e */ /* 0x000fe200000000ff */
[----:B------:R-:W-:Y:S01]  /*5600*/  FMUL.FTZ R29, R29, R217 ;  /* 0x000000d91d1d7220 */ /* 0x000fe20000410000 */
[----:B------:R-:W-:Y:S02]  /*5610*/  FMUL.FTZ R30, R30, R219 ;  /* 0x000000db1e1e7220 */ /* 0x000fe40000410000 */
[----:B------:R-:W-:Y:S01]  /*5620*/  STS [R156+-0x3c00], R22 ;  /* 0xffc400169c007388 */ /* 0x000fe20000000800 */
[----:B------:R-:W-:Y:S01]  /*5630*/  FMUL.FTZ R4, R31, R4 ;  /* 0x000000041f047220 */ /* 0x000fe20000410000 */
[----:B------:R-:W-:Y:S01]  /*5640*/  FMUL.FTZ R28, R28, R216 ;  /* 0x000000d81c1c7220 */ /* 0x000fe20000410000 */
[----:B------:R-:W-:Y:S02]  /*5650*/  F2FP.F16.F32.PACK_AB R24, R25, R24 ;  /* 0x000000181918723e */ /* 0x000fe400000000ff */
[----:B------:R-:W-:Y:S01]  /*5660*/  STS [R158+-0x4000], R32 ;  /* 0xffc000209e007388 */ /* 0x000fe20000000800 */
[----:B------:R-:W-:Y:S01]  /*5670*/  F2FP.F16.F32.PACK_AB R26, R27, R26 ;  /* 0x0000001a1b1a723e */ /* 0x000fe200000000ff */
[----:B------:R-:W-:Y:S01]  /*5680*/  IMAD R170, R189, UR8, RZ ;  /* 0x00000008bdaa7c24 */ /* 0x000fe2000f8e02ff */
[----:B------:R-:W-:Y:S02]  /*5690*/  F2FP.F16.F32.PACK_AB R28, R29, R28 ;  /* 0x0000001c1d1c723e */ /* 0x000fe400000000ff */
[----:B------:R-:W-:Y:S01]  /*56a0*/  STS [R158+-0x3c00], R34 ;  /* 0xffc400229e007388 */ /* 0x000fe20000000800 */
[----:B------:R-:W-:Y:S02]  /*56b0*/  F2FP.F16.F32.PACK_AB R4, R4, R30 ;  /* 0x0000001e0404723e */ /* 0x000fe400000000ff */
[--C-:B------:R-:W-:Y:S02]  /*56c0*/  SHF.R.U32.HI R163, RZ, 0x4, R2.reuse ;  /* 0x00000004ffa37819 */ /* 0x100fe40000011602 */
[----:B------:R-:W-:Y:S01]  /*56d0*/  STS [R156+-0x3000], R24 ;  /* 0xffd000189c007388 */ /* 0x000fe20000000800 */
[C---:B------:R-:W-:Y:S02]  /*56e0*/  SHF.L.U32 R149, R2.reuse, 0x5, RZ ;  /* 0x0000000502957819 */ /* 0x040fe400000006ff */
[----:B------:R-:W-:Y:S02]  /*56f0*/  LOP3.LUT R163, R163, 0x8, RZ, 0xc0, !PT ;  /* 0x00000008a3a37812 */ /* 0x000fe400078ec0ff */
[----:B------:R-:W-:Y:S01]  /*5700*/  STS [R156+-0x2c00], R26 ;  /* 0xffd4001a9c007388 */ /* 0x000fe20000000800 */
[----:B------:R-:W-:Y:S02]  /*5710*/  SHF.L.U32 R162, R2, 0x2, RZ ;  /* 0x0000000202a27819 */ /* 0x000fe400000006ff */
[--C-:B------:R-:W-:Y:S02]  /*5720*/  LOP3.LUT R165, R163, 0x10, R2.reuse, 0xf8, !PT ;  /* 0x00000010a3a57812 */ /* 0x100fe400078ef802 */
[----:B------:R-:W-:Y:S01]  /*5730*/  STS [R158+-0x3000], R28 ;  /* 0xffd0001c9e007388 */ /* 0x000fe20000000800 */
[----:B------:R-:W-:Y:S02]  /*5740*/  LOP3.LUT R169, R161, 0xd8, RZ, 0xc0, !PT ;  /* 0x000000d8a1a97812 */ /* 0x000fe400078ec0ff */
[----:B------:R-:W-:Y:S02]  /*5750*/  LOP3.LUT R165, R165, 0xc0, R149, 0xf8, !PT ;  /* 0x000000c0a5a57812 */ /* 0x000fe400078ef895 */
[----:B------:R-:W-:Y:S01]  /*5760*/  STS [R158+-0x2c00], R4 ;  /* 0xffd400049e007388 */ /* 0x000fe20000000800 */
[----:B------:R-:W-:Y:S02]  /*5770*/  LOP3.LUT R169, R169, 0x18, R2, 0x78, !PT ;  /* 0x00000018a9a97812 */ /* 0x000fe400078e7802 */
[----:B------:R-:W-:Y:S01]  /*5780*/  LOP3.LUT R165, R165, 0x18, R162, 0x78, !PT ;  /* 0x00000018a5a57812 */ /* 0x000fe200078e78a2 */
[----:B------:R-:W-:Y:S01]  /*5790*/  BAR.SYNC.DEFER_BLOCKING 0x0 ;  /* 0x0000000000007b1d */ /* 0x000fe20000010000 */
[----:B------:R-:W-:Y:S02]  /*57a0*/  LOP3.LUT R169, R169, 0x1f20, R161, 0xf8, !PT ;  /* 0x00001f20a9a97812 */ /* 0x000fe400078ef8a1 */
[----:B------:R-:W-:Y:S02]  /*57b0*/  LOP3.LUT R165, R165, 0x120, R149, 0xf8, !PT ;  /* 0x00000120a5a57812 */ /* 0x000fe400078ef895 */
[----:B------:R-:W-:Y:S02]  /*57c0*/  LEA R169, R169, UR4, 0x1 ;  /* 0x00000004a9a97c11 */ /* 0x000fe4000f8e08ff */
[----:B------:R-:W-:Y:S01]  /*57d0*/  LEA R165, R165, UR4, 0x1 ;  /* 0x00000004a5a57c11 */ /* 0x000fe2000f8e08ff */
        /* <DEDUP_REMOVED lines=57> */
[----:B------:R-:W-:Y:S04]  /*5b70*/  LEA R4, -R170, RZ, 0x6 ;  /* 0x000000ffaa047211 */ /* 0x000fe800078e31ff */
[-C--:B------:R-:W-:Y:S05]  /*5b80*/  HMMA.16816.F32 R36, R132, R136.reuse, R36 ;  /* 0x000000888424723c */ /* 0x080fea0000001824 */
        /* <DEDUP_REMOVED lines=28> */
.L_x_1092:
[----:B------:R-:W-:Y:S01]  /*5d50*/  LOP3.LUT R148, R148, 0x200, RZ, 0xc0, !PT ;  /* 0x0000020094947812 */ /* 0x000fe200078ec0ff */
[----:B------:R-:W-:Y:S01]  /*5d60*/  LDSM.16.MT88.4 R8, [R165+0x9000] ;  /* 0x00900000a508783b */ /* 0x000fe20000004200 */
[----:B------:R-:W-:Y:S01]  /*5d70*/  LOP3.LUT R4, R4, 0x38, R161, 0xf8, !PT ;  /* 0x0000003804047812 */ /* 0x000fe200078ef8a1 */
[----:B------:R-:W-:Y:S01]  /*5d80*/  UISETP.NE.AND UP0, UPT, UR45, URZ, UPT ;  /* 0x000000ff2d00728c */ /* 0x000fe2000bf05270 */
[----:B------:R-:W-:Y:S01]  /*5d90*/  LOP3.LUT R148, R148, 0xc00, R149, 0xf8, !PT ;  /* 0x00000c0094947812 */ /* 0x000fe200078ef895 */
[----:B------:R-:W-:Y:S01]  /*5da0*/  LDSM.16.MT88.4 R16, [R165+0xb000] ;  /* 0x00b00000a510783b */ /* 0x000fe20000004200 */
[----:B------:R-:W-:Y:S01]  /*5db0*/  LOP3.LUT R4, R4, 0x8, R152, 0x78, !PT ;  /* 0x0000000804047812 */ /* 0x000fe200078e7898 */
[----:B------:R-:W-:Y:S02]  /*5dc0*/  ULOP3.LUT UR5, UR45, 0x1, URZ, 0xc0, !UPT ;  /* 0x000000012d057892 */ /* 0x000fe4000f8ec0ff */
[----:B------:R-:W-:Y:S01]  /*5dd0*/  PLOP3.LUT P4, PT, PT, PT, UP0, 0x80, 0x8 ;  /* 0x000000000008781c */ /* 0x000fe20003f8f008 */
[----:B------:R-:W-:Y:S01]  /*5de0*/  LDSM.16.MT88.4 R28, [R165+0xd000] ;  /* 0x00d00000a51c783b */ /* 0x000fe20000004200 */
[----:B------:R-:W-:Y:S03]  /*5df0*/  LOP3.LUT R4, R148, R4, RZ, 0xfc, !PT ;  /* 0x0000000494047212 */ /* 0x000fe600078efcff */
[----:B------:R-:W-:Y:S01]  /*5e00*/  LDSM.16.MT88.4 R132, [R165+0x9400] ;  /* 0x00940000a584783b */ /* 0x000fe20000004200 */
[----:B------:R-:W-:Y:S01]  /*5e10*/  LEA R156, R4, UR4, 0x1 ;  /* 0x00000004049c7c11 */ /* 0x000fe2000f8e08ff */
[----:B------:R-:W-:Y:S02]  /*5e20*/  @UP0 UIADD3 UR16, UP2, UPT, UR58, -0x100, URZ ;  /* 0xffffff003a100890 */ /* 0x000fe4000ff5e0ff */
[----:B------:R-:W-:Y:S02]  /*5e30*/  LDSM.16.MT88.4 R136, [R165+0xb400] ;  /* 0x00b40000a588783b */ /* 0x000fe40000004200 */
[----:B------:R-:W-:Y:S01]  /*5e40*/  IMAD.IADD R168, R156, 0x1, R3 ;  /* 0x000000019ca87824 */ /* 0x000fe200078e0203 */
[----:B------:R-:W-:Y:S01]  /*5e50*/  @UP0 UIADD3.X UR15, UPT, UPT, UR59, -0x1, URZ, UP2, !UPT ;  /* 0xffffffff3b0f0890 */ /* 0x000fe200097fe4ff */
[----:B------:R-:W2:Y:S01]  /*5e60*/  LDSM.16.M88.4 R24, [R156+0x15000] ;  /* 0x015000009c18783b */ /* 0x000ea20000000200 */
[----:B------:R-:W-:Y:S01]  /*5e70*/  @P4 LOP3.LUT R6, R152, 0x10, RZ, 0xc0, !PT ;  /* 0x0000001098064812 */ /* 0x000fe200078ec0ff */
[----:B------:R-:W-:Y:S01]  /*5e80*/  VIADD R167, R156, 0x15040 ;  /* 0x000150409ca77836 */ /* 0x000fe20000000000 */
[----:B------:R-:W-:Y:S01]  /*5e90*/  @P4 SHF.R.U32.HI R5, RZ, 0x2, R2 ;  /* 0x00000002ff054819 */ /* 0x000fe20000011602 */
[----:B------:R-:W3:Y:S01]  /*5ea0*/  LDSM.16.M88.4 R32, [R168+0x15000] ;  /* 0x01500000a820783b */ /* 0x000ee20000000200 */
[----:B------:R-:W-:Y:S02]  /*5eb0*/  UISETP.NE.U32.AND UP2, UPT, UR5, 0x1, UPT ;  /* 0x000000010500788c */ /* 0x000fe4000bf45070 */
[----:B------:R-:W-:Y:S01]  /*5ec0*/  @P4 LOP3.LUT R184, R6, 0x7, R5, 0xf8, !PT ;  /* 0x0000000706b84812 */ /* 0x000fe200078ef805 */
[----:B------:R-:W4:Y:S01]  /*5ed0*/  LDSM.16.MT88.4 R140, [R165+0xd400] ;  /* 0x00d40000a58c783b */ /* 0x000f220000004200 */
[----:B------:R-:W-:Y:S02]  /*5ee0*/  UIADD3 UR5, UPT, UPT, UR45, -0x1, URZ ;  /* 0xffffffff2d057890 */ /* 0x000fe4000fffe0ff */
[----:B------:R-:W-:Y:S01]  /*5ef0*/  PLOP3.LUT P3, PT, PT, PT, UP2, 0x80, 0x8 ;  /* 0x000000000008781c */ /* 0x000fe20003f6f028 */
[----:B------:R-:W-:Y:S01]  /*5f00*/  LDSM.16.MT88.4 R144, [R165+0x9800] ;  /* 0x00980000a590783b */ /* 0x000fe20000004200 */
[----:B------:R-:W-:Y:S01]  /*5f10*/  @P4 IMAD.WIDE.U32 R200, R184, R188, UR58 ;  /* 0x0000003ab8c84e25 */ /* 0x000fe2000f8e00bc */
[----:B------:R-:W-:Y:S02]  /*5f20*/  @UP0 UIADD3 UR12, UP2, UPT, UR12, -0x100, URZ ;  /* 0xffffff000c0c0890 */ /* 0x000fe4000ff5e0ff */
[----:B------:R-:W-:Y:S01]  /*5f30*/  LDSM.16.MT88.4 R148, [R165+0xb800] ;  /* 0x00b80000a594783b */ /* 0x000fe20000004200 */
[----:B------:R-:W-:Y:S01]  /*5f40*/  @UP0 UMOV UR58, UR16 ;  /* 0x00000010003a0c82 */ /* 0x000fe20008000000 */
[----:B------:R-:W-:Y:S02]  /*5f50*/  @UP0 UIADD3.X UR13, UPT, UPT, UR13, -0x1, URZ, UP2, !UPT ;  /* 0xffffffff0d0d0890 */ /* 0x000fe400097fe4ff */
[----:B------:R-:W-:Y:S01]  /*5f60*/  LDSM.16.MT88.4 R152, [R165+0x9c00] ;  /* 0x009c0000a598783b */ /* 0x000fe20000004200 */
[----:B------:R-:W-:Y:S01]  /*5f70*/  @UP0 UMOV UR59, UR15 ;  /* 0x0000000f003b0c82 */ /* 0x000fe20008000000 */
[----:B------:R-:W-:Y:S02]  /*5f80*/  UISETP.GT.AND UP0, UPT, UR45, URZ, UPT ;  /* 0x000000ff2d00728c */ /* 0x000fe4000bf04270 */
[----:B------:R1:W5:Y:S01]  /*5f90*/  @P4 LDG.E R183, desc[UR38][R200.64+-0x100] ;  /* 0xffff0026c8b74981 */ /* 0x000362000c1e1900 */
[----:B------:R-:W-:Y:S03]  /*5fa0*/  UMOV UR45, UR5 ;  /* 0x00000005002d7c82 */ /* 0x000fe60008000000 */
[----:B------:R1:W5:Y:S04]  /*5fb0*/  @P4 LDG.E R182, desc[UR38][R200.64+-0xe0] ;  /* 0xffff2026c8b64981 */ /* 0x000368000c1e1900 */
[----:B------:R1:W5:Y:S04]  /*5fc0*/  @P4 LDG.E R181, desc[UR38][R200.64+-0x80] ;  /* 0xffff8026c8b54981 */ /* 0x000368000c1e1900 */
[----:B------:R1:W5:Y:S01]  /*5fd0*/  @P4 LDG.E R180, desc[UR38][R200.64+-0x60] ;  /* 0xffffa026c8b44981 */ /* 0x000362000c1e1900 */
[C---:B--2---:R-:W-:Y:S08]  /*5fe0*/  HMMA.16816.F32 R4, R24.reuse, R8, RZ ;  /* 0x000000081804723c */ /* 0x044ff000000018ff */
        /* <DEDUP_REMOVED lines=8> */
[----:B------:R-:W2:Y:S06]  /*6070*/  LDSM.16.M88.4 R28, [R167] ;  /* 0x00000000a71c783b */ /* 0x000eac0000000200 */
[C---:B---3--:R-:W-:Y:S08]  /*6080*/  HMMA.16816.F32 R4, R32.reuse, R132, R4 ;  /* 0x000000842004723c */ /* 0x048ff00000001804 */
[C---:B------:R-:W-:Y:S01]  /*6090*/  HMMA.16816.F32 R8, R32.reuse, R134, R8 ;  /* 0x000000862008723c */ /* 0x040fe20000001808 */
[----:B------:R-:W3:Y:S07]  /*60a0*/  LDSM.16.MT88.4 R132, [R165+0xd800] ;  /* 0x00d80000a584783b */ /* 0x000eee0000004200 */
[C---:B------:R-:W-:Y:S08]  /*60b0*/  HMMA.16816.F32 R12, R32.reuse, R136, R12 ;  /* 0x00000088200c723c */ /* 0x040ff0000000180c */
[C---:B------:R-:W-:Y:S01]  /*60c0*/  HMMA.16816.F32 R16, R32.reuse, R138, R16 ;  /* 0x0000008a2010723c */ /* 0x040fe20000001810 */
[----:B------:R-:W1:Y:S07]  /*60d0*/  LDSM.16.M88.4 R136, [R166] ;  /* 0x00000000a688783b */ /* 0x000e6e0000000200 */
[C---:B----4-:R-:W-:Y:S08]  /*60e0*/  HMMA.16816.F32 R20, R32.reuse, R140, R20 ;  /* 0x0000008c2014723c */ /* 0x050ff00000001814 */
[----:B------:R-:W-:Y:S01]  /*60f0*/  HMMA.16816.F32 R24, R32, R142, R24 ;  /* 0x0000008e2018723c */ /* 0x000fe20000001818 */
[----:B------:R-:W4:Y:S04]  /*6100*/  LDSM.16.MT88.4 R32, [R165+0xbc00] ;  /* 0x00bc0000a520783b */ /* 0x000f280000004200 */
[----:B------:R-:W4:Y:S03]  /*6110*/  LDSM.16.MT88.4 R140, [R165+0xdc00] ;  /* 0x00dc0000a58c783b */ /* 0x000f260000004200 */
[C---:B--2---:R-:W-:Y:S08]  /*6120*/  HMMA.16816.F32 R4, R28.reuse, R144, R4 ;  /* 0x000000901c04723c */ /* 0x044ff00000001804 */
[C---:B------:R-:W-:Y:S01]  /*6130*/  HMMA.16816.F32 R8, R28.reuse, R146, R8 ;  /* 0x000000921c08723c */ /* 0x040fe20000001808 */
[----:B------:R-:W-:Y:S04]  /*6140*/  LDSM.16.M88.4 R144, [R156+0x17000] ;  /* 0x017000009c90783b */ /* 0x000fe80000000200 */
[----:B------:R-:W-:Y:S03]  /*6150*/  LDSM.16.MT88.4 R156, [R165+0xc000] ;  /* 0x00c00000a59c783b */ /* 0x000fe60000004200 */
[C---:B------:R-:W-:Y:S08]  /*6160*/  HMMA.16816.F32 R12, R28.reuse, R148, R12 ;  /* 0x000000941c0c723c */ /* 0x040ff0000000180c */
[C---:B------:R-:W-:Y:S01]  /*6170*/  HMMA.16816.F32 R16, R28.reuse, R150, R16 ;  /* 0x000000961c10723c */ /* 0x040fe20000001810 */
[----:B------:R-:W2:Y:S07]  /*6180*/  LDSM.16.MT88.4 R148, [R165+0xa000] ;  /* 0x00a00000a594783b */ /* 0x000eae0000004200 */
[C---:B---3--:R-:W-:Y:S08]  /*6190*/  HMMA.16816.F32 R20, R28.reuse, R132, R20 ;  /* 0x000000841c14723c */ /* 0x048ff00000001814 */
[----:B------:R-:W-:Y:S01]  /*61a0*/  HMMA.16816.F32 R24, R28, R134, R24 ;  /* 0x000000861c18723c */ /* 0x000fe20000001818 */
[----:B------:R-:W3:Y:S04]  /*61b0*/  LDSM.16.MT88.4 R28, [R165+0xe000] ;  /* 0x00e00000a51c783b */ /* 0x000ee80000004200 */
[----:B------:R-:W-:Y:S03]  /*61c0*/  LDSM.16.MT88.4 R132, [R165+0xa400] ;  /* 0x00a40000a584783b */ /* 0x000fe60000004200 */
[C---:B-1----:R-:W-:Y:S08]  /*61d0*/  HMMA.16816.F32 R4, R136.reuse, R152, R4 ;  /* 0x000000988804723c */ /* 0x042ff00000001804 */
[C---:B------:R-:W-:Y:S08]  /*61e0*/  HMMA.16816.F32 R8, R136.reuse, R154, R8 ;  /* 0x0000009a8808723c */ /* 0x040ff00000001808 */
[C---:B----4-:R-:W-:Y:S08]  /*61f0*/  HMMA.16816.F32 R12, R136.reuse, R32, R12 ;  /* 0x00000020880c723c */ /* 0x050ff0000000180c */
[C---:B------:R-:W-:Y:S01]  /*6200*/  HMMA.16816.F32 R16, R136.reuse, R34, R16 ;  /* 0x000000228810723c */ /* 0x040fe20000001810 */
[----:B------:R-:W1:Y:S07]  /*6210*/  LDSM.16.M88.4 R32, [R168+0x17000] ;  /* 0x01700000a820783b */ /* 0x000e6e0000000200 */
[C---:B------:R-:W-:Y:S08]  /*6220*/  HMMA.16816.F32 R20, R136.reuse, R140, R20 ;  /* 0x0000008c8814723c */ /* 0x040ff00000001814 */
[----:B------:R-:W-:Y:S01]  /*6230*/  HMMA.16816.F32 R24, R136, R142, R24 ;  /* 0x0000008e8818723c */ /* 0x000fe20000001818 */
[----:B------:R-:W4:Y:S04]  /*6240*/  LDSM.16.MT88.4 R136, [R165+0xc400] ;  /* 0x00c40000a588783b */ /* 0x000f280000004200 */
[----:B------:R-:W-:Y:S03]  /*6250*/  LDSM.16.MT88.4 R140, [R165+0xa800] ;  /* 0x00a80000a58c783b */ /* 0x000fe60000004200 */
[C---:B--2---:R-:W-:Y:S08]  /*6260*/  HMMA.16816.F32 R4, R144.reuse, R148, R4 ;  /* 0x000000949004723c */ /* 0x044ff00000001804 */
[C---:B------:R-:W-:Y:S08]  /*6270*/  HMMA.16816.F32 R8, R144.reuse, R150, R8 ;  /* 0x000000969008723c */ /* 0x040ff00000001808 */
[C---:B------:R-:W-:Y:S08]  /*6280*/  HMMA.16816.F32 R12, R144.reuse, R156, R12 ;  /* 0x0000009c900c723c */ /* 0x040ff0000000180c */
[C---:B------:R-:W-:Y:S08]  /*6290*/  HMMA.16816.F32 R16, R144.reuse, R158, R16 ;  /* 0x0000009e9010723c */ /* 0x040ff00000001810 */
[C---:B---3--:R-:W-:Y:S01]  /*62a0*/  HMMA.16816.F32 R20, R144.reuse, R28, R20 ;  /* 0x0000001c9014723c */ /* 0x048fe20000001814 */
[----:B------:R-:W-:Y:S02]  /*62b0*/  IMAD.U32 R28, RZ, RZ, UR47 ;  /* 0x0000002fff1c7e24 */ /* 0x000fe4000f8e00ff */
[----:B------:R-:W-:Y:S05]  /*62c0*/  IMAD.U32 R29, RZ, RZ, UR47 ;  /* 0x0000002fff1d7e24 */ /* 0x000fea000f8e00ff */
[----:B------:R-:W-:Y:S03]  /*62d0*/  HMMA.16816.F32 R24, R144, R30, R24 ;  /* 0x0000001e9018723c */ /* 0x000fe60000001818 */
[----:B------:R-:W-:Y:S04]  /*62e0*/  LEA R144, P0, R28, R186, 0x2 ;  /* 0x000000ba1c907211 */ /* 0x000fe800078010ff */
[----:B------:R-:W-:Y:S01]  /*62f0*/  LEA.HI.X.SX32 R145, R29, R187, 0x2, P0 ;  /* 0x000000bb1d917211 */ /* 0x000fe200000f16ff */
[C---:B-1----:R-:W-:Y:S01]  /*6300*/  HMMA.16816.F32 R4, R32.reuse, R132, R4 ;  /* 0x000000842004723c */ /* 0x042fe20000001804 */
        /* <DEDUP_REMOVED lines=22> */
[----:B------:R4:W-:Y:S03]  /*6470*/  LDSM.16.M88.4 R32, [R166+0x2000] ;  /* 0x00200000a620783b */ /* 0x0009e60000000200 */
[C---:B--2---:R-:W-:Y:S05]  /*6480*/  HMMA.16816.F32 R4, R132.reuse, R140, R4 ;  /* 0x0000008c8404723c */ /* 0x044fea0000001804 */
[C---:B------:R-:W-:Y:S03]  /*6490*/  LEA R202, P0, R170.reuse, R158, 0x5 ;  /* 0x0000009eaaca7211 */ /* 0x040fe600078028ff */
[C---:B------:R-:W-:Y:S01]  /*64a0*/  HMMA.16816.F32 R8, R132.reuse, R142, R8 ;  /* 0x0000008e8408723c */ /* 0x040fe20000001808 */
[----:B------:R-:W2:Y:S02]  /*64b0*/  LDSM.16.MT88.4 R140, [R165+0xac00] ;  /* 0x00ac0000a58c783b */ /* 0x000ea40000004200 */
[C---:B------:R-:W-:Y:S05]  /*64c0*/  LEA.HI.X.SX32 R203, R170.reuse, R159, 0x5, P0 ;  /* 0x0000009faacb7211 */ /* 0x040fea00000f2eff */
[C---:B---3--:R-:W-:Y:S03]  /*64d0*/  HMMA.16816.F32 R12, R132.reuse, R136, R12 ;  /* 0x00000088840c723c */ /* 0x048fe6000000180c */
[C---:B----4-:R-:W-:Y:S05]  /*64e0*/  LEA R166, P0, R170.reuse, R202, 0x5 ;  /* 0x000000caaaa67211 */ /* 0x050fea00078028ff */
        /* <DEDUP_REMOVED lines=12> */
[C---:B------:R-:W-:Y:S02]  /*65b0*/  LEA.HI.X.SX32 R133, R170.reuse, R207, 0x5, P0 ;  /* 0x000000cfaa857211 */ /* 0x040fe400000f2eff */
[C---:B------:R-:W-:Y:S01]  /*65c0*/  LEA R134, P0, R170.reuse, R132, 0x5 ;  /* 0x00000084aa867211 */ /* 0x040fe200078028ff */
        /* <DEDUP_REMOVED lines=8> */
[C---:B------:R-:W-:Y:S03]  /*6650*/  LEA R136, P0, R170.reuse, R140, 0x5 ;  /* 0x0000008caa887211 */ /* 0x040fe600078028ff */
[----:B------:R4:W-:Y:S01]  /*6660*/  REDG.E.ADD.F32.FTZ.RN.STRONG.GPU desc[UR38][R148.64], R7 ;  /* 0x00000007940079a6 */ /* 0x0009e2000c12f326 */
[C---:B------:R-:W-:Y:S01]  /*6670*/  LEA.HI.X.SX32 R137, R170.reuse, R141, 0x5, P0 ;  /* 0x0000008daa897211 */ /* 0x040fe200000f2eff */
[C---:B-1----:R-:W-:Y:S02]  /*6680*/  HMMA.16816.F32 R20, R32.reuse, R28, R20 ;  /* 0x0000001c2014723c */ /* 0x042fe40000001814 */
[----:B------:R1:W-:Y:S01]  /*6690*/  REDG.E.ADD.F32.FTZ.RN.STRONG.GPU desc[UR38][R150.64], R8 ;  /* 0x00000008960079a6 */ /* 0x0003e2000c12f326 */
[C---:B------:R-:W-:Y:S03]  /*66a0*/  LEA R138, P0, R170.reuse, R136, 0x5 ;  /* 0x00000088aa8a7211 */ /* 0x040fe600078028ff */
[----:B------:R1:W-:Y:S01]  /*66b0*/  REDG.E.ADD.F32.FTZ.RN.STRONG.GPU desc[UR38][R152.64], R9 ;  /* 0x00000009980079a6 */ /* 0x0003e2000c12f326 */
[C---:B------:R-:W-:Y:S01]  /*66c0*/  LEA.HI.X.SX32 R139, R170.reuse, R137, 0x5, P0 ;  /* 0x00000089aa8b7211 */ /* 0x040fe200000f2eff */
[----:B------:R-:W-:Y:S02]  /*66d0*/  HMMA.16816.F32 R24, R32, R30, R24 ;  /* 0x0000001e2018723c */ /* 0x000fe40000001818 */
[----:B------:R-:W-:Y:S01]  /*66e0*/  REDG.E.ADD.F32.FTZ.RN.STRONG.GPU desc[UR38][R154.64], R10 ;  /* 0x0000000a9a0079a6 */ /* 0x000fe2000c12f326 */
[C---:B------:R-:W-:Y:S03]  /*66f0*/  LEA R28, P0, R170.reuse, R138, 0x5 ;  /* 0x0000008aaa1c7211 */ /* 0x040fe600078028ff */
[----:B------:R-:W-:Y:S01]  /*6700*/  REDG.E.ADD.F32.FTZ.RN.STRONG.GPU desc[UR38][R156.64], R11 ;  /* 0x0000000b9c0079a6 */ /* 0x000fe2000c12f326 */
[C---:B------:R-:W-:Y:S02]  /*6710*/  LEA.HI.X.SX32 R29, R170.reuse, R139, 0x5, P0 ;  /* 0x0000008baa1d7211 */ /* 0x040fe400000f2eff */
[C---:B--2---:R-:W-:Y:S01]  /*6720*/  LEA R4, P0, R170.reuse, R28, 0x5 ;  /* 0x0000001caa047211 */ /* 0x044fe200078028ff */
[----:B------:R-:W-:Y:S03]  /*6730*/  REDG.E.ADD.F32.FTZ.RN.STRONG.GPU desc[UR38][R186.64+0x80], R12 ;  /* 0x0000800cba0079a6 */ /* 0x000fe6000c12f326 */
[C---:B---3--:R-:W-:Y:S01]  /*6740*/  LEA.HI.X.SX32 R5, R170.reuse, R29, 0x5, P0 ;  /* 0x0000001daa057211 */ /* 0x048fe200000f2eff */
[----:B------:R-:W-:Y:S01]  /*6750*/  REDG.E.ADD.F32.FTZ.RN.STRONG.GPU desc[UR38][R158.64+0x80], R13 ;  /* 0x0000800d9e0079a6 */ /* 0x000fe2000c12f326 */
[C---:B----4-:R-:W-:Y:S03]  /*6760*/  LEA R6, P0, R170.reuse, R4, 0x5 ;  /* 0x00000004aa067211 */ /* 0x050fe600078028ff */
[----:B------:R-:W-:Y:S01]  /*6770*/  REDG.E.ADD.F32.FTZ.RN.STRONG.GPU desc[UR38][R202.64+0x80], R14 ;  /* 0x0000800eca0079a6 */ /* 0x000fe2000c12f326 */
[C---:B------:R-:W-:Y:S02]  /*6780*/  LEA.HI.X.SX32 R7, R170.reuse, R5, 0x5, P0 ;  /* 0x00000005aa077211 */ /* 0x040fe400000f2eff */
[C---:B-1----:R-:W-:Y:S01]  /*6790*/  LEA R8, P0, R170.reuse, R6, 0x5 ;  /* 0x00000006aa087211 */ /* 0x042fe200078028ff */
        /* <DEDUP_REMOVED lines=96> */
[----:B------:R-:W-:-:S02]  /*6da0*/  LOP3.LUT R162, R162, 0x40, RZ, 0xc0, !PT ;  /* 0x00000040a2a27812 */ /* 0x000fc400078ec0ff */
        /* <DEDUP_REMOVED lines=161> */
.L_x_1094:
[----:B------:R-:W2:Y:S01]  /*77c0*/  LDCU.64 UR10, c[0x0][0x5c0] ;  /* 0x0000b800ff0a77ac */ /* 0x000ea20008000a00 */
[----:B------:R-:W-:-:S04]  /*77d0*/  UIADD3 UR5, UPT, UPT, UR42, UR43, URZ ;  /* 0x0000002b2a057290 */ /* 0x000fc8000fffe0ff */
[----:B--2---:R-:W-:Y:S02]  /*77e0*/  UIMAD.WIDE.U32 UR16, UR5, UR10, URZ ;  /* 0x0000000a051072a5 */ /* 0x004fe4000f8e00ff */
[----:B------:R-:W-:-:S04]  /*77f0*/  UIMAD UR5, UR5, UR11, URZ ;  /* 0x0000000b050572a4 */ /* 0x000fc8000f8e02ff */
[----:B------:R-:W-:-:S06]  /*7800*/  UIADD3 UR5, UPT, UPT, UR17, UR5, URZ ;  /* 0x0000000511057290 */ /* 0x000fcc000fffe0ff */
[----:B-1----:R-:W-:Y:S02]  /*7810*/  MOV R40, UR5 ;  /* 0x0000000500287c02 */ /* 0x002fe40008000f00 */
.L_x_1095:
        /* <DEDUP_REMOVED lines=12> */
.L_x_1096:
[----:B------:R-:W1:Y:S01]  /*78e0*/  LDCU.64 UR8, c[0x0][0x5c8] ;  /* 0x0000b900ff0877ac */ /* 0x000e620008000a00 */
[----:B------:R-:W-:-:S04]  /*78f0*/  UIADD3 UR5, UPT, UPT, UR42, UR43, URZ ;  /* 0x0000002b2a057290 */ /* 0x000fc8000fffe0ff */
[----:B-1----:R-:W-:Y:S02]  /*7900*/  UIMAD.WIDE.U32 UR18, UR5, UR8, URZ ;  /* 0x00000008051272a5 */ /* 0x002fe4000f8e00ff */
[----:B------:R-:W-:-:S04]  /*7910*/  UIMAD UR5, UR5, UR9, URZ ;  /* 0x00000009050572a4 */ /* 0x000fc8000f8e02ff */
[----:B------:R-:W-:-:S06]  /*7920*/  UIADD3 UR5, UPT, UPT, UR19, UR5, URZ ;  /* 0x0000000513057290 */ /* 0x000fcc000fffe0ff */
[----:B------:R-:W-:-:S07]  /*7930*/  MOV R0, UR5 ;  /* 0x0000000500007c02 */ /* 0x000fce0008000f00 */
.L_x_1097:
[----:B------:R-:W-:Y:S01]  /*7940*/  BAR.SYNC.DEFER_BLOCKING 0x0 ;  /* 0x0000000000007b1d */ /* 0x000fe20000010000 */
[----:B------:R-:W-:Y:S01]  /*7950*/  USHF.L.U32 UR5, UR40, 0x7, URZ ;  /* 0x0000000728057899 */ /* 0x000fe200080006ff */
[----:B------:R-:W-:Y:S01]  /*7960*/  SHF.R.U32.HI R3, RZ, 0x2, R2 ;  /* 0x00000002ff037819 */ /* 0x000fe20000011602 */
[----:B------:R-:W-:Y:S01]  /*7970*/  USHF.L.U32 UR13, UR40, 0x7, URZ ;  /* 0x00000007280d7899 */ /* 0x000fe200080006ff */
[----:B------:R-:W-:Y:S01]  /*7980*/  LOP3.LUT R52, R161, 0x18, RZ, 0xc0, !PT ;  /* 0x00000018a1347812 */ /* 0x000fe200078ec0ff */
[----:B------:R-:W-:-:S03]  /*7990*/  UIMAD.WIDE.U32 UR20, UR5, UR10, URZ ;  /* 0x0000000a051472a5 */ /* 0x000fc6000f8e00ff */
[----:B------:R-:W1:Y:S01]  /*79a0*/  LDC.64 R6, c[0x0][0x5d8] ;  /* 0x00017600ff067b82 */ /* 0x000e620000000a00 */
[----:B------:R-:W-:Y:S01]  /*79b0*/  USHF.R.S32.HI UR14, URZ, 0x1f, UR5 ;  /* 0x0000001fff0e7899 */ /* 0x000fe20008011405 */
[----:B------:R-:W-:Y:S01]  /*79c0*/  BSSY.RECONVERGENT B0, `(.L_x_1098) ;  /* 0x0000028000007945 */ /* 0x000fe20003800200 */
[----:B------:R-:W-:Y:S01]  /*79d0*/  UIADD3 UR37, UPT, UPT, -UR13, UR37, URZ ;  /* 0x000000250d257290 */ /* 0x000fe2000fffe1ff */
[----:B------:R-:W-:Y:S01]  /*79e0*/  IMAD.U32 R4, RZ, RZ, UR20 ;  /* 0x00000014ff047e24 */ /* 0x000fe2000f8e00ff */
[----:B------:R-:W-:Y:S01]  /*79f0*/  UIMAD UR12, UR14, UR10, URZ ;  /* 0x0000000a0e0c72a4 */ /* 0x000fe2000f8e02ff */
[----:B------:R-:W-:-:S03]  /*7a00*/  IMAD.U32 R5, RZ, RZ, UR21 ;  /* 0x00000015ff057e24 */ /* 0x000fc6000f8e00ff */
[----:B------:R-:W-:Y:S01]  /*7a10*/  ISETP.GE.AND P1, PT, R3, UR37, PT ;  /* 0x0000002503007c0c */ /* 0x000fe2000bf26270 */
[----:B------:R-:W-:Y:S01]  /*7a20*/  UIMAD UR12, UR5, UR11, UR12 ;  /* 0x0000000b050c72a4 */ /* 0x000fe2000f8e020c */
[----:B------:R-:W-:Y:S02]  /*7a30*/  LOP3.LUT R41, R4, 0x18, R161, 0xf8, !PT ;  /* 0x0000001804297812 */ /* 0x000fe400078ef8a1 */
[----:B------:R-:W2:Y:S02]  /*7a40*/  LDC.64 R4, c[0x0][0x5e0] ;  /* 0x00017800ff047b82 */ /* 0x000ea40000000a00 */
[----:B------:R-:W-:Y:S01]  /*7a50*/  IADD3 R54, P0, PT, R41, UR16, RZ ;  /* 0x0000001029367c10 */ /* 0x000fe2000ff1e0ff */
[----:B------:R-:W-:Y:S01]  /*7a60*/  IMAD.U32 R2, RZ, RZ, UR12 ;  /* 0x0000000cff027e24 */ /* 0x000fe2000f8e00ff */
[----:B------:R3:W4:Y:S01]  /*7a70*/  LDS.128 R36, [R169+0xa000] ;  /* 0x00a00000a9247984 */ /* 0x0007220000000c00 */
[----:B------:R-:W-:-:S03]  /*7a80*/  VIADD R41, R3, 0x40 ;  /* 0x0000004003297836 */ /* 0x000fc60000000000 */
[----:B------:R-:W-:Y:S01]  /*7a90*/  IADD3.X R55, PT, PT, R40, UR21, R2, P0, !PT ;  /* 0x0000001528377c10 */ /* 0x000fe200087fe402 */
[----:B------:R3:W2:Y:S01]  /*7aa0*/  LDS.128 R32, [R169+0xc000] ;  /* 0x00c00000a9207984 */ /* 0x0006a20000000c00 */
[----:B------:R-:W-:Y:S02]  /*7ab0*/  IADD3 R2, P0, PT, R3, 0x40, RZ ;  /* 0x0000004003027810 */ /* 0x000fe40007f1e0ff */
[----:B------:R-:W-:Y:S01]  /*7ac0*/  ISETP.GE.AND P3, PT, R41, UR37, PT ;  /* 0x0000002529007c0c */ /* 0x000fe2000bf66270 */
[----:B------:R3:W2:Y:S01]  /*7ad0*/  LDS.128 R28, [R169+0xf000] ;  /* 0x00f00000a91c7984 */ /* 0x0006a20000000c00 */
[----:B-1----:R-:W-:-:S03]  /*7ae0*/  IMAD.WIDE.U32 R54, R6, UR24, R54 ;  /* 0x0000001806367c25 */ /* 0x002fc6000f8e0036 */
[----:B------:R3:W1:Y:S01]  /*7af0*/  LDS.128 R24, [R169+0x10000] ;  /* 0x01000000a9187984 */ /* 0x0006620000000c00 */
[----:B------:R-:W-:Y:S02]  /*7b00*/  IMAD.U32 R6, RZ, RZ, UR8 ;  /* 0x00000008ff067e24 */ /* 0x000fe4000f8e00ff */
[----:B------:R-:W-:Y:S01]  /*7b10*/  IMAD R7, R7, UR24, R55 ;  /* 0x0000001807077c24 */ /* 0x000fe2000f8e0237 */
        /* <DEDUP_REMOVED lines=18> */
.L_x_1099:
[----:B------:R-:W-:Y:S05]  /*7c40*/  BSYNC.RECONVERGENT B0 ;  /* 0x0000000000007941 */ /* 0x000fea0003800200 */
.L_x_1098:
[----:B--2---:R2:W4:Y:S01]  /*7c50*/  LDS.128 R40, [R169+0xe000] ;  /* 0x00e00000a9287984 */ /* 0x0045220000000c00 */
[----:B------:R-:W-:Y:S01]  /*7c60*/  BSSY.RECONVERGENT B0, `(.L_x_1100) ;  /* 0x000000f000007945 */ /* 0x000fe20003800200 */
[----:B------:R-:W-:-:S03]  /*7c70*/  IADD3.X R45, PT, PT, RZ, RZ, RZ, P0, !PT ;  /* 0x000000ffff2d7210 */ /* 0x000fc600007fe4ff */
[----:B------:R-:W-:Y:S05]  /*7c80*/  @P3 BRA `(.L_x_1101) ;  /* 0x0000000000303947 */ /* 0x000fea0003800000 */
[----:B------:R-:W3:Y:S01]  /*7c90*/  LDCU.64 UR12, c[0x0][0x560] ;  /* 0x0000ac00ff0c77ac */ /* 0x000ee20008000a00 */
[----:B------:R-:W-:Y:S01]  /*7ca0*/  MOV R46, R54 ;  /* 0x00000036002e7202 */ /* 0x000fe20000000f00 */
        /* <DEDUP_REMOVED lines=8> */
[----:B------:R3:W-:Y:S04]  /*7d30*/  STG.E.128 desc[UR38][R48.64+0x40], R32 ;  /* 0x0000402030007986 */ /* 0x0007e8000c101d26 */
[----:B----4-:R3:W-:Y:S02]  /*7d40*/  STG.E.128 desc[UR38][R48.64+0x80], R40 ;  /* 0x0000802830007986 */ /* 0x0107e4000c101d26 */
.L_x_1101:
[----:B------:R-:W-:Y:S05]  /*7d50*/  BSYNC.RECONVERGENT B0 ;  /* 0x0000000000007941 */ /* 0x000fea0003800200 */
.L_x_1100:
[----:B------:R-:W-:Y:S01]  /*7d60*/  MOV R53, RZ ;  /* 0x000000ff00357202 */ /* 0x000fe20000000f00 */
[----:B------:R-:W-:Y:S01]  /*7d70*/  UIMAD UR14, UR14, UR8, URZ ;  /* 0x000000080e0e72a4 */ /* 0x000fe2000f8e02ff */
[----:B------:R-:W-:Y:S01]  /*7d80*/  BSSY.RECONVERGENT B0, `(.L_x_1102) ;  /* 0x0000011000007945 */ /* 0x000fe20003800200 */
[----:B------:R-:W-:Y:S02]  /*7d90*/  IMAD.WIDE.U32 R6, R6, UR5, R52 ;  /* 0x0000000506067c25 */ /* 0x000fe4000f8e0034 */
[----:B------:R-:W-:Y:S01]  /*7da0*/  UIMAD UR14, UR5, UR9, UR14 ;  /* 0x00000009050e72a4 */ /* 0x000fe2000f8e020e */
[----:B------:R-:W-:-:S05]  /*7db0*/  IADD3 R6, P0, PT, R6, UR18, RZ ;  /* 0x0000001206067c10 */ /* 0x000fca000ff1e0ff */
[----:B------:R-:W-:-:S03]  /*7dc0*/  IADD3.X R7, PT, PT, R0, UR14, R7, P0, !PT ;  /* 0x0000000e00077c10 */ /* 0x000fc600087fe407 */
[----:B------:R-:W-:-:S04]  /*7dd0*/  IMAD.WIDE.U32 R6, R4, UR24, R6 ;  /* 0x0000001804067c25 */ /* 0x000fc8000f8e0006 */
[----:B------:R-:W-:Y:S01]  /*7de0*/  IMAD R5, R5, UR24, R7 ;  /* 0x0000001805057c24 */ /* 0x000fe2000f8e0207 */
[----:B------:R-:W-:Y:S06]  /*7df0*/  @P1 BRA `(.L_x_1103) ;  /* 0x0000000000241947 */ /* 0x000fec0003800000 */
[----:B------:R-:W1:Y:S01]  /*7e00*/  LDCU.64 UR10, c[0x0][0x568] ;  /* 0x0000ad00ff0a77ac */ /* 0x000e620008000a00 */
[----:B------:R-:W-:-:S05]  /*7e10*/  MOV R4, R6 ;  /* 0x0000000600047202 */ /* 0x000fca0000000f00 */
[----:B---3--:R-:W-:-:S04]  /*7e20*/  IMAD.WIDE.U32 R32, R3, UR8, R4 ;  /* 0x0000000803207c25 */ /* 0x008fc8000f8e0004 */
[----:B------:R-:W-:Y:S01]  /*7e30*/  IMAD R3, R3, UR9, R33 ;  /* 0x0000000903037c24 */ /* 0x000fe2000f8e0221 */
[----:B-1----:R-:W-:-:S04]  /*7e40*/  LEA R34, P0, R32, UR10, 0x1 ;  /* 0x0000000a20227c11 */ /* 0x002fc8000f8008ff */
[----:B------:R-:W-:-:S05]  /*7e50*/  LEA.HI.X R35, R32, UR11, R3, 0x1, P0 ;  /* 0x0000000b20237c11 */ /* 0x000fca00080f0c03 */
[----:B------:R1:W-:Y:S04]  /*7e60*/  STG.E.128 desc[UR38][R34.64], R28 ;  /* 0x0000001c22007986 */ /* 0x0003e8000c101d26 */
[----:B------:R1:W-:Y:S04]  /*7e70*/  STG.E.128 desc[UR38][R34.64+0x40], R20 ;  /* 0x0000401422007986 */ /* 0x0003e8000c101d26 */
[----:B------:R1:W-:Y:S02]  /*7e80*/  STG.E.128 desc[UR38][R34.64+0x80], R12 ;  /* 0x0000800c22007986 */ /* 0x0003e4000c101d26 */
.L_x_1103:
[----:B------:R-:W-:Y:S05]  /*7e90*/  BSYNC.RECONVERGENT B0 ;  /* 0x0000000000007941 */ /* 0x000fea0003800200 */
.L_x_1102:
[----:B------:R-:W-:Y:S05]  /*7ea0*/  @P3 BRA `(.L_x_1090) ;  /* 0x00000000002c3947 */ /* 0x000fea0003800000 */
[----:B------:R-:W2:Y:S01]  /*7eb0*/  LDCU.64 UR10, c[0x0][0x568] ;  /* 0x0000ad00ff0a77ac */ /* 0x000ea20008000a00 */
[----:B------:R-:W-:Y:S01]  /*7ec0*/  MOV R4, R6 ;  /* 0x0000000600047202 */ /* 0x000fe20000000f00 */
[----:B------:R-:W-:-:S04]  /*7ed0*/  IMAD R45, R45, UR8, RZ ;  /* 0x000000082d2d7c24 */ /* 0x000fc8000f8e02ff */
[----:B------:R-:W-:-:S04]  /*7ee0*/  IMAD.WIDE.U32 R4, R2, UR8, R4 ;  /* 0x0000000802047c25 */ /* 0x000fc8000f8e0004 */
[----:B------:R-:W-:-:S05]  /*7ef0*/  IMAD R45, R2, UR9, R45 ;  /* 0x00000009022d7c24 */ /* 0x000fca000f8e022d */
[----:B------:R-:W-:Y:S02]  /*7f00*/  IADD3 R45, PT, PT, R45, R5, RZ ;  /* 0x000000052d2d7210 */ /* 0x000fe40007ffe0ff */
[----:B--2---:R-:W-:-:S04]  /*7f10*/  LEA R2, P0, R4, UR10, 0x1 ;  /* 0x0000000a04027c11 */ /* 0x004fc8000f8008ff */
[----:B------:R-:W-:-:S05]  /*7f20*/  LEA.HI.X R3, R4, UR11, R45, 0x1, P0 ;  /* 0x0000000b04037c11 */ /* 0x000fca00080f0c2d */
[----:B-1----:R1:W-:Y:S04]  /*7f30*/  STG.E.128 desc[UR38][R2.64], R24 ;  /* 0x0000001802007986 */ /* 0x0023e8000c101d26 */
[----:B------:R1:W-:Y:S04]  /*7f40*/  STG.E.128 desc[UR38][R2.64+0x40], R16 ;  /* 0x0000401002007986 */ /* 0x0003e8000c101d26 */
[----:B------:R1:W-:Y:S02]  /*7f50*/  STG.E.128 desc[UR38][R2.64+0x80], R8 ;  /* 0x0000800802007986 */ /* 0x0003e4000c101d26 */
.L_x_1090:
[----:B------:R-:W-:Y:S05]  /*7f60*/  BSYNC.RECONVERGENT B1 ;  /* 0x0000000000017941 */ /* 0x000fea0003800200 */
.L_x_1068:
[----:B------:R-:W2:Y:S01]  /*7f70*/  LDCU UR8, c[0x0][0x438] ;  /* 0x00008700ff0877ac */ /* 0x000ea20008000800 */
[----:B------:R-:W3:Y:S01]  /*7f80*/  LDCU UR9, c[0x0][0x370] ;  /* 0x00006e00ff0977ac */ /* 0x000ee20008000800 */
[----:B------:R-:W-:Y:S01]  /*7f90*/  UMOV UR10, UR23 ;  /* 0x00000017000a7c82 */ /* 0x000fe20008000000 */
        /* <DEDUP_REMOVED lines=8> */
.L_x_1105:
        /* <DEDUP_REMOVED lines=14> */
.L_x_1734:


//--------------------- .text._ZN5flash44flash_bwd_dq_dk_dv_loop_seqk_parallel_kernelI23Flash_bwd_kernel_traitsILi96ELi64ELi128ELi8ELi2ELi4ELi4ELb0ELb0EN7cutlass6half_tE19Flash_kernel_traitsILi96ELi64ELi128ELi8ES3_EELb1ELb0ELb0ELb0ELb0ELb0ELb0EEEvNS_16Flash_bwd_paramsE --------------------------
	.section	.text._ZN5flash44flash_bwd_dq_dk_dv_loop_seqk_parallel_kernelI23Flash_bwd_kernel_traitsILi96ELi64ELi128ELi8ELi2ELi4ELi4ELb0ELb0EN7cutlass6half_tE19Flash_kernel_traitsILi96ELi64ELi128ELi8ES3_EELb1ELb0ELb0ELb0ELb0ELb0ELb0EEEvNS_16Flash_bwd_paramsE,"ax",@progbits
	.align	128
        .global         _ZN5flash44flash_bwd_dq_dk_dv_loop_seqk_parallel_kernelI23Flash_bwd_kernel_traitsILi96ELi64ELi128ELi8ELi2ELi4ELi4ELb0ELb0EN7cutlass6half_tE19Flash_kernel_traitsILi96ELi64ELi128ELi8ES3_EELb1ELb0ELb0ELb0ELb0ELb0ELb0EEEvNS_16Flash_bwd_paramsE
        .type           _ZN5flash44flash_bwd_dq_dk_dv_loop_seqk_parallel_kernelI23Flash_bwd_kernel_traitsILi96ELi64ELi128ELi8ELi2ELi4ELi4ELb0ELb0EN7cutlass6half_tE19Flash_kernel_traitsILi96ELi64ELi128ELi8ES3_EELb1ELb0ELb0ELb0ELb0ELb0ELb0EEEvNS_16Flash_bwd_paramsE,@function
        .size           _ZN5flash44flash_bwd_dq_dk_dv_loop_seqk_parallel_kernelI23Flash_bwd_kernel_traitsILi96ELi64ELi128ELi8ELi2ELi4ELi4ELb0ELb0EN7cutlass6half_tE19Flash_kernel_traitsILi96ELi64ELi128ELi8ES3_EELb1ELb0ELb0ELb0ELb0ELb0ELb0EEEvNS_16Flash_bwd_paramsE,(.L_x_1735 - _ZN5flash44flash_bwd_dq_dk_dv_loop_seqk_parallel_kernelI23Flash_bwd_kernel_traitsILi96ELi64ELi128ELi8ELi2ELi4ELi4ELb0ELb0EN7cutlass6half_tE19Flash_kernel_traitsILi96ELi64ELi128ELi8ES3_EELb1ELb0ELb0ELb0ELb0ELb0ELb0EEEvNS_16Flash_bwd_paramsE)
        .other          _ZN5flash44flash_bwd_dq_dk_dv_loop_seqk_parallel_kernelI23Flash_bwd_kernel_traitsILi96ELi64ELi128ELi8ELi2ELi4ELi4ELb0ELb0EN7cutlass6half_tE19Flash_kernel_traitsILi96ELi64ELi128ELi8ES3_EELb1ELb0ELb0ELb0ELb0ELb0ELb0EEEvNS_16Flash_bwd_paramsE,@"STO_CUDA_ENTRY STV_DEFAULT"
_ZN5flash44flash_bwd_dq_dk_dv_loop_seqk_parallel_kernelI23Flash_bwd_kernel_traitsILi96ELi64ELi128ELi8ELi2ELi4ELi4ELb0ELb0EN7cutlass6half_tE19Flash_kernel_traitsILi96ELi64ELi128ELi8ES3_EELb1ELb0ELb0ELb0ELb0ELb0ELb0EEEvNS_16Flash_bwd_paramsE:
.text._ZN5flash44flash_bwd_dq_dk_dv_loop_seqk_parallel_kernelI23Flash_bwd_kernel_traitsILi96ELi64ELi128ELi8ELi2ELi4ELi4ELb0ELb0EN7cutlass6half_tE19Flash_kernel_traitsILi96ELi64ELi128ELi8ES3_EELb1ELb0ELb0ELb0ELb0ELb0ELb0EEEvNS_16Flash_bwd_paramsE:
        /* <DEDUP_REMOVED lines=11> */
[----:B------:R-:W3:Y:S01]  /*00b0*/  LDCU UR6, c[0x0][0x438] ;  /* 0x00008700ff0677ac */ /* 0x000ee20008000800 */
[----:B------:R-:W-:Y:S01]  /*00c0*/  UMOV UR4, 0x400 ;  /* 0x0000040000047882 */ /* 0x000fe20000000000 */
[----:B------:R-:W-:Y:S01]  /*00d0*/  UMOV UR7, 0x400 ;  /* 0x0000040000077882 */ /* 0x000fe20000000000 */
[----:B------:R-:W-:-:S04]  /*00e0*/  UMOV UR8, 0x400 ;  /* 0x0000040000087882 */ /* 0x000fc80000000000 */
[----:B------:R-:W4:Y:S01]  /*00f0*/  S2UR UR28, SR_CgaCtaId ;  /* 0x00000000001c79c3 */ /* 0x000f220000008800 */
[----:B------:R-:W1:Y:S01]  /*0100*/  LDCU.64 UR24, c[0x0][0x358] ;  /* 0x00006b00ff1877ac */ /* 0x000e620008000a00 */
[----:B------:R-:W-:Y:S01]  /*0110*/  UMOV UR21, 0xffffd000 ;  /* 0xffffd00000157882 */ /* 0x000fe20000000000 */
[----:B------:R-:W-:Y:S01]  /*0120*/  UMOV UR32, URZ ;  /* 0x000000ff00207c82 */ /* 0x000fe20008000000 */
[----:B------:R-:W-:-:S04]  /*0130*/  UMOV UR33, URZ ;  /* 0x000000ff00217c82 */ /* 0x000fc80008000000 */
[----:B------:R-:W5:Y:S08]  /*0140*/  S2UR UR29, SR_CgaCtaId ;  /* 0x00000000001d79c3 */ /* 0x000f700000008800 */
[----:B------:R-:W3:Y:S01]  /*0150*/  S2UR UR22, SR_CTAID.Z ;  /* 0x00000000001679c3 */ /* 0x000ee20000002700 */
[----:B--2---:R-:W-:-:S04]  /*0160*/  ULEA UR5, UR5, UR4, 0x18 ;  /* 0x0000000405057291 */ /* 0x004fc8000f8ec0ff */
[----:B------:R-:W-:Y:S01]  /*0170*/  UIADD3 UR4, UPT, UPT, UR5, 0x9000, URZ ;  /* 0x0000900005047890 */ /* 0x000fe2000fffe0ff */
[C---:B-1----:R-:W-:Y:S02]  /*0180*/  IMAD.SHL.U32 R0, R191.reuse, 0x10, RZ ;  /* 0x00000010bf007824 */ /* 0x042fe400078e00ff */
[----:B------:R-:W1:Y:S01]  /*0190*/  S2UR UR20, SR_CTAID.X ;  /* 0x00000000001479c3 */ /* 0x000e620000002500 */
[C---:B------:R-:W-:Y:S01]  /*01a0*/  IMAD.SHL.U32 R181, R191.reuse, 0x20, RZ ;  /* 0x00000020bfb57824 */ /* 0x040fe200078e00ff */
[----:B----4-:R-:W-:Y:S01]  /*01b0*/  ULEA UR28, UR28, UR7, 0x18 ;  /* 0x000000071c1c7291 */ /* 0x010fe2000f8ec0ff */
[C---:B------:R-:W-:Y:S01]  /*01c0*/  IMAD.SHL.U32 R5, R191.reuse, 0x2, RZ ;  /* 0x00000002bf057824 */ /* 0x040fe200078e00ff */
[C---:B------:R-:W-:Y:S01]  /*01d0*/  LOP3.LUT R6, R0.reuse, 0x1c0, RZ, 0xc0, !PT ;  /* 0x000001c000067812 */ /* 0x040fe200078ec0ff */
[----:B------:R-:W-:Y:S01]  /*01e0*/  IMAD.SHL.U32 R185, R191, 0x8, RZ ;  /* 0x00000008bfb97824 */ /* 0x000fe200078e00ff */
[----:B------:R-:W-:Y:S01]  /*01f0*/  LOP3.LUT R2, R181, 0x7400, RZ, 0xc0, !PT ;  /* 0x00007400b5027812 */ /* 0x000fe200078ec0ff */
[C---:B------:R-:W-:Y:S01]  /*0200*/  IMAD.SHL.U32 R3, R191.reuse, 0x4, RZ ;  /* 0x00000004bf037824 */ /* 0x040fe200078e00ff */
[----:B------:R-:W-:Y:S01]  /*0210*/  LOP3.LUT R4, R0, 0x600, RZ, 0xc0, !PT ;  /* 0x0000060000047812 */ /* 0x000fe200078ec0ff */
[----:B------:R-:W-:Y:S01]  /*0220*/  IMAD.SHL.U32 R178, R191, 0x40, RZ ;  /* 0x00000040bfb27824 */ /* 0x000fe200078e00ff */
[----:B------:R-:W-:Y:S01]  /*0230*/  LOP3.LUT R179, R181, 0x20, RZ, 0xc0, !PT ;  /* 0x00000020b5b37812 */ /* 0x000fe200078ec0ff */
[----:B------:R-:W2:Y:S01]  /*0240*/  S2UR UR27, SR_CTAID.Y ;  /* 0x00000000001b79c3 */ /* 0x000ea20000002600 */
[--C-:B------:R-:W-:Y:S01]  /*0250*/  LOP3.LUT R7, R6, 0x38, R5.reuse, 0xf8, !PT ;  /* 0x0000003806077812 */ /* 0x100fe200078ef805 */
[----:B------:R-:W-:Y:S01]  /*0260*/  UIADD3 UR7, UPT, UPT, UR5, 0x19000, URZ ;  /* 0x0001900005077890 */ /* 0x000fe2000fffe0ff */
[--C-:B------:R-:W-:Y:S01]  /*0270*/  LOP3.LUT R189, R2, 0x6, R5.reuse, 0xf8, !PT ;  /* 0x0000000602bd7812 */ /* 0x100fe200078ef805 */
[----:B-----5:R-:W-:Y:S01]  /*0280*/  ULEA UR29, UR29, UR8, 0x18 ;  /* 0x000000081d1d7291 */ /* 0x020fe2000f8ec0ff */
[----:B------:R-:W-:-:S02]  /*0290*/  LOP3.LUT R4, R4, 0x6, R5, 0xf8, !PT ;  /* 0x0000000604047812 */ /* 0x000fc400078ef805 */
[----:B------:R-:W-:Y:S01]  /*02a0*/  SHF.R.U32.HI R2, RZ, 0x4, R191 ;  /* 0x00000004ff027819 */ /* 0x000fe200000116bf */
[----:B------:R-:W4:Y:S01]  /*02b0*/  S2UR UR26, SR_CTAID.Z ;  /* 0x00000000001a79c3 */ /* 0x000f220000002700 */
[----:B------:R-:W-:Y:S02]  /*02c0*/  LOP3.LUT R5, R181, 0x120, RZ, 0xc0, !PT ;  /* 0x00000120b5057812 */ /* 0x000fe400078ec0ff */
[----:B------:R-:W-:Y:S02]  /*02d0*/  LOP3.LUT R6, R185, 0xc0, RZ, 0xc0, !PT ;  /* 0x000000c0b9067812 */ /* 0x000fe400078ec0ff */
[----:B------:R-:W-:Y:S02]  /*02e0*/  LOP3.LUT R179, R179, 0x3c00, R0, 0xf8, !PT ;  /* 0x00003c00b3b37812 */ /* 0x000fe400078ef800 */
[----:B------:R-:W-:Y:S02]  /*02f0*/  LOP3.LUT R3, R3, 0x18, RZ, 0xc0, !PT ;  /* 0x0000001803037812 */ /* 0x000fe400078ec0ff */
[----:B------:R-:W-:-:S02]  /*0300*/  LOP3.LUT R2, R2, 0x8, RZ, 0xc0, !PT ;  /* 0x0000000802027812 */ /* 0x000fc400078ec0ff */
[--C-:B------:R-:W-:Y:S02]  /*0310*/  LOP3.LUT R5, R5, 0x200, R0.reuse, 0xf8, !PT ;  /* 0x0000020005057812 */ /* 0x100fe400078ef800 */
[----:B------:R-:W-:Y:S02]  /*0320*/  LOP3.LUT R6, R6, 0x18, R191, 0xf8, !PT ;  /* 0x0000001806067812 */ /* 0x000fe400078ef8bf */
[----:B------:R-:W-:Y:S02]  /*0330*/  LOP3.LUT R193, R4, 0x20, R185, 0xf8, !PT ;  /* 0x0000002004c17812 */ /* 0x000fe400078ef8b9 */
[----:B------:R-:W-:Y:S02]  /*0340*/  LOP3.LUT R179, R179, 0x100, R0, 0xf8, !PT ;  /* 0x00000100b3b37812 */ /* 0x000fe400078ef800 */
[----:B------:R-:W-:Y:S02]  /*0350*/  SHF.R.U32.HI R0, RZ, 0x1, R191 ;  /* 0x00000001ff007819 */ /* 0x000fe400000116bf */
[----:B------:R-:W-:-:S02]  /*0360*/  LOP3.LUT R4, R3, 0xc0, R181, 0xf8, !PT ;  /* 0x000000c003047812 */ /* 0x000fc400078ef8b5 */
[----:B------:R-:W-:Y:S02]  /*0370*/  LOP3.LUT R193, R193, R6, R2, 0xf6, !PT ;  /* 0x00000006c1c17212 */ /* 0x000fe400078ef602 */
[--C-:B------:R-:W-:Y:S02]  /*0380*/  LOP3.LUT R6, R7, 0x20, R0.reuse, 0x78, !PT ;  /* 0x0000002007067812 */ /* 0x100fe400078e7800 */
[----:B------:R-:W-:Y:S02]  /*0390*/  LOP3.LUT R182, R4, 0x8, R0, 0x78, !PT ;  /* 0x0000000804b67812 */ /* 0x000fe400078e7800 */
[--C-:B------:R-:W-:Y:S02]  /*03a0*/  LOP3.LUT R2, R2, 0x10, R191.reuse, 0xf8, !PT ;  /* 0x0000001002027812 */ /* 0x100fe400078ef8bf */
[----:B------:R-:W-:Y:S02]  /*03b0*/  LOP3.LUT R4, R4, 0x8, R191, 0x78, !PT ;  /* 0x0000000804047812 */ /* 0x000fe400078e78bf */
[----:B------:R-:W-:-:S02]  /*03c0*/  LOP3.LUT R189, R189, R6, RZ, 0xfc, !PT ;  /* 0x00000006bdbd7212 */ /* 0x000fc400078efcff */
[----:B------:R-:W-:Y:S02]  /*03d0*/  LOP3.LUT R2, R2, 0xc0, R181, 0xf8, !PT ;  /* 0x000000c002027812 */ /* 0x000fe400078ef8b5 */
[----:B------:R-:W-:Y:S02]  /*03e0*/  LOP3.LUT R179, R179, R4, RZ, 0xfc, !PT ;  /* 0x00000004b3b37212 */ /* 0x000fe400078efcff */
[----:B------:R-:W-:Y:S02]  /*03f0*/  LOP3.LUT R6, R0, 0x30, RZ, 0xc0, !PT ;  /* 0x0000003000067812 */ /* 0x000fe400078ec0ff */
[----:B------:R-:W-:Y:S02]  /*0400*/  LOP3.LUT R4, R178, 0x1c0, RZ, 0xc0, !PT ;  /* 0x000001c0b2047812 */ /* 0x000fe400078ec0ff */
[----:B------:R-:W-:Y:S02]  /*0410*/  LOP3.LUT R182, R5, R182, RZ, 0xfc, !PT ;  /* 0x000000b605b67212 */ /* 0x000fe400078efcff */
[----:B------:R-:W-:-:S02]  /*0420*/  LOP3.LUT R2, R2, R3, RZ, 0x3c, !PT ;  /* 0x0000000302027212 */ /* 0x000fc400078e3cff */
[----:B------:R-:W-:Y:S02]  /*0430*/  LOP3.LUT R5, R6, 0x8, R191, 0xf8, !PT ;  /* 0x0000000806057812 */ /* 0x000fe400078ef8bf */
[----:B------:R-:W-:Y:S02]  /*0440*/  LOP3.LUT R6, R178, 0x200, RZ, 0xc0, !PT ;  /* 0x00000200b2067812 */ /* 0x000fe400078ec0ff */
[----:B------:R-:W-:Y:S02]  /*0450*/  LOP3.LUT R3, R4, 0x38, R185, 0xf8, !PT ;  /* 0x0000003804037812 */ /* 0x000fe400078ef8b9 */
[----:B------:R-:W-:Y:S02]  /*0460*/  LOP3.LUT R4, R5, 0x1c0, R178, 0xf8, !PT ;  /* 0x000001c005047812 */ /* 0x000fe400078ef8b2 */
[----:B------:R-:W-:Y:S02]  /*0470*/  LOP3.LUT R5, R6, 0xc00, R181, 0xf8, !PT ;  /* 0x00000c0006057812 */ /* 0x000fe400078ef8b5 */
[----:B------:R-:W-:-:S02]  /*0480*/  LOP3.LUT R180, R3, 0x8, R0, 0x78, !PT ;  /* 0x0000000803b47812 */ /* 0x000fc400078e7800 */
[----:B------:R-:W-:Y:S02]  /*0490*/  LOP3.LUT P0, RZ, R191, 0x8, RZ, 0xc0, !PT ;  /* 0x00000008bfff7812 */ /* 0x000fe4000780c0ff */
[----:B------:R-:W-:Y:S02]  /*04a0*/  LOP3.LUT R180, R5, R180, RZ, 0xfc, !PT ;  /* 0x000000b405b47212 */ /* 0x000fe400078efcff */
[----:B------:R-:W-:Y:S02]  /*04b0*/  LEA R189, R189, UR7, 0x1 ;  /* 0x00000007bdbd7c11 */ /* 0x000fe4000f8e08ff */
[----:B------:R-:W-:Y:S02]  /*04c0*/  LOP3.LUT R178, R178, 0x400, RZ, 0xc0, !PT ;  /* 0x00000400b2b27812 */ /* 0x000fe400078ec0ff */
[----:B------:R-:W-:Y:S01]  /*04d0*/  LOP3.LUT R3, R4, 0x38, R185, 0x78, !PT ;  /* 0x0000003804037812 */ /* 0x000fe200078e78b9 */
[----:B------:R-:W-:Y:S01]  /*04e0*/  VIADD R192, R189, 0x20 ;  /* 0x00000020bdc07836 */ /* 0x000fe20000000000 */
[----:B------:R-:W-:-:S02]  /*04f0*/  LEA R180, R180, UR5, 0x1 ;  /* 0x00000005b4b47c11 */ /* 0x000fc4000f8e08ff */
[----:B------:R-:W-:Y:S01]  /*0500*/  LOP3.LUT R181, R2, 0x120, R181, 0xf8, !PT ;  /* 0x0000012002b57812 */ /* 0x000fe200078ef8b5 */
[----:B------:R-:W-:Y:S01]  /*0510*/  IMAD R178, R3, 0x2, R178 ;  /* 0x0000000203b27824 */ /* 0x000fe200078e02b2 */
[----:B------:R-:W-:Y:S01]  /*0520*/  SHF.R.U32.HI R191, RZ, 0x2, R191 ;  /* 0x00000002ffbf7819 */ /* 0x000fe200000116bf */
[----:B------:R-:W-:Y:S01]  /*0530*/  VIADD R210, R180, 0x15000 ;  /* 0x00015000b4d27836 */ /* 0x000fe20000000000 */
[----:B------:R-:W-:Y:S01]  /*0540*/  LOP3.LUT R188, R0, 0x10, RZ, 0xc0, !PT ;  /* 0x0000001000bc7812 */ /* 0x000fe200078ec0ff */
[----:B---3--:R-:W-:Y:S01]  /*0550*/  IMAD.U32 R0, RZ, RZ, UR6 ;  /* 0x00000006ff007e24 */ /* 0x008fe2000f8e00ff */
[----:B------:R-:W-:Y:S01]  /*0560*/  LOP3.LUT R190, R185, 0x18, RZ, 0xc0, !PT ;  /* 0x00000018b9be7812 */ /* 0x000fe200078ec0ff */
[----:B------:R-:W-:Y:S01]  /*0570*/  @P0 VIADD R192, R189, 0xffffffe0 ;  /* 0xffffffe0bdc00836 */ /* 0x000fe20000000000 */
[----:B------:R-:W-:Y:S02]  /*0580*/  LOP3.LUT R188, R188, 0x7, R191, 0xf8, !PT ;  /* 0x00000007bcbc7812 */ /* 0x000fe400078ef8bf */
[----:B------:R-:W-:-:S02]  /*0590*/  LOP3.LUT R187, R190, 0x20, RZ, 0xfc, !PT ;  /* 0x00000020bebb7812 */ /* 0x000fc400078efcff */
[----:B------:R-:W-:Y:S02]  /*05a0*/  LOP3.LUT R186, R190, 0x40, RZ, 0xfc, !PT ;  /* 0x00000040beba7812 */ /* 0x000fe400078efcff */
[----:B------:R-:W-:Y:S02]  /*05b0*/  LEA R182, R182, UR5, 0x1 ;  /* 0x00000005b6b67c11 */ /* 0x000fe4000f8e08ff */
[----:B------:R-:W-:Y:S02]  /*05c0*/  LEA R193, R193, UR4, 0x1 ;  /* 0x00000004c1c17c11 */ /* 0x000fe4000f8e08ff */
[----:B------:R-:W-:Y:S02]  /*05d0*/  LEA R179, R179, UR4, 0x1 ;  /* 0x00000004b3b37c11 */ /* 0x000fe4000f8e08ff */
[----:B-12-4-:R-:W-:-:S07]  /*05e0*/  LEA R181, R181, UR5, 0x1 ;  /* 0x00000005b5b57c11 */ /* 0x016fce000f8e08ff */
.L_x_1164:
[----:B------:R-:W1:Y:S01]  /*05f0*/  LDCU.64 UR6, c[0x0][0x478] ;  /* 0x00008f00ff0677ac */ /* 0x000e620008000a00 */
[----:B--2---:R-:W2:Y:S01]  /*0600*/  S2UR UR34, SR_CTAID.Y ;  /* 0x00000000002279c3 */ /* 0x004ea20000002600 */
[----:B------:R-:W3:Y:S01]  /*0610*/  S2R R3, SR_CTAID.Y ;  /* 0x0000000000037919 */ /* 0x000ee20000002600 */
[----:B----4-:R-:W4:Y:S01]  /*0620*/  LDCU.64 UR8, c[0x0][0x470] ;  /* 0x00008e00ff0877ac */ /* 0x010f220008000a00 */
[----:B------:R-:W3:Y:S05]  /*0630*/  LDCU.64 UR10, c[0x0][0x460] ;  /* 0x00008c00ff0a77ac */ /* 0x000eea0008000a00 */
[----:B------:R-:W3:Y:S08]  /*0640*/  LDC.U8 R2, c[0x0][0x532] ;  /* 0x00014c80ff027b82 */ /* 0x000ef00000000000 */
[----:B------:R-:W3:Y:S01]  /*0650*/  LDC.64 R4, c[0x0][0x468] ;  /* 0x00011a00ff047b82 */ /* 0x000ee20000000a00 */
[----:B-1----:R-:W-:Y:S01]  /*0660*/  ISETP.NE.U32.AND P0, PT, RZ, UR6, PT ;  /* 0x00000006ff007c0c */ /* 0x002fe2000bf05070 */
[----:B----4-:R-:W-:-:S03]  /*0670*/  UISETP.NE.U32.AND UP2, UPT, UR8, URZ, UPT ;  /* 0x000000ff0800728c */ /* 0x010fc6000bf45070 */
[----:B------:R-:W-:Y:S01]  /*0680*/  ISETP.NE.AND.EX P0, PT, RZ, UR7, PT, P0 ;  /* 0x00000007ff007c0c */ /* 0x000fe2000bf05300 */
[----:B--2---:R-:W-:Y:S02]  /*0690*/  USHF.L.U32 UR12, UR34, 0x2, URZ ;  /* 0x00000002220c7899 */ /* 0x004fe400080006ff */
[----:B------:R-:W1:Y:S01]  /*06a0*/  LDC.64 R10, c[0x0][0x460] ;  /* 0x00011800ff0a7b82 */ /* 0x000e620000000a00 */
[----:B------:R-:W-:Y:S02]  /*06b0*/  UISETP.NE.AND.EX UP2, UPT, UR9, URZ, UPT, UP2 ;  /* 0x000000ff0900728c */ /* 0x000fe4000bf45320 */
[----:B------:R-:W-:-:S04]  /*06c0*/  USHF.R.U32.HI UR4, URZ, 0x1e, UR34 ;  /* 0x0000001eff047899 */ /* 0x000fc80008011622 */
[----:B------:R-:W-:-:S03]  /*06d0*/  PLOP3.LUT P1, PT, PT, PT, UP2, 0x80, 0x8 ;  /* 0x000000000008781c */ /* 0x000fc60003f2f028 */
        /* <DEDUP_REMOVED lines=14> */
[----:B------:R-:W-:Y:S01]  /*07c0*/  IMAD.U32 R12, RZ, RZ, UR6 ;  /* 0x00000006ff0c7e24 */ /* 0x000fe2000f8e00ff */
[----:B------:R2:W3:Y:S01]  /*07d0*/  @P1 LDG.E R9, desc[UR24][R8.64] ;  /* 0x0000001808091981 */ /* 0x0004e2000c1e1900 */
[----:B------:R-:W-:Y:S01]  /*07e0*/  IMAD.U32 R13, RZ, RZ, UR7 ;  /* 0x00000007ff0d7e24 */ /* 0x000fe2000f8e00ff */
[----:B------:R-:W-:-:S02]  /*07f0*/  PLOP3.LUT P3, PT, PT, PT, UP2, 0x80, 0x8 ;  /* 0x000000000008781c */ /* 0x000fc40003f6f028 */
[----:B------:R-:W-:Y:S02]  /*0800*/  PLOP3.LUT P2, PT, PT, PT, UP0, 0x80, 0x8 ;  /* 0x000000000008781c */ /* 0x000fe40003f4f008 */
[----:B------:R-:W-:Y:S01]  /*0810*/  ISETP.EQ.OR.EX P6, PT, R5, RZ, !P5, P6 ;  /* 0x000000ff0500720c */ /* 0x000fe20006fc2760 */
[----:B------:R4:W3:Y:S01]  /*0820*/  @P0 LDG.E R6, desc[UR24][R12.64] ;  /* 0x000000180c060981 */ /* 0x0008e2000c1e1900 */
[----:B------:R-:W-:Y:S02]  /*0830*/  IMAD.MOV.U32 R209, RZ, RZ, -0x1 ;  /* 0xffffffffffd17424 */ /* 0x000fe400078e00ff */
[----:B-1----:R-:W-:Y:S02]  /*0840*/  IMAD.WIDE.U32 R14, R3, 0x4, R10 ;  /* 0x00000004030e7825 */ /* 0x002fe400078e000a */
[----:B------:R-:W1:Y:S03]  /*0850*/  @!P0 LDC.64 R2, c[0x0][0x488] ;  /* 0x00012200ff028b82 */ /* 0x000e660000000a00 */
[----:B-----5:R1:W5:Y:S04]  /*0860*/  @P3 LDG.E R10, desc[UR24][R14.64] ;  /* 0x000000180e0a3981 */ /* 0x020368000c1e1900 */
[----:B------:R1:W5:Y:S01]  /*0870*/  @P2 LDG.E R7, desc[UR24][R14.64+0x4] ;  /* 0x000004180e072981 */ /* 0x000362000c1e1900 */
[----:B--2---:R-:W2:Y:S01]  /*0880*/  @!P0 LDC R8, c[0x0][0x43c] ;  /* 0x00010f00ff088b82 */ /* 0x004ea20000000800 */
[----:B----4-:R-:W-:-:S04]  /*0890*/  IADD3 R12, P4, PT, R4, UR12, RZ ;  /* 0x0000000c040c7c10 */ /* 0x010fc8000ff9e0ff */
[----:B------:R-:W-:-:S05]  /*08a0*/  IADD3.X R13, PT, PT, R5, UR4, RZ, P4, !PT ;  /* 0x00000004050d7c10 */ /* 0x000fca000a7fe4ff */
[----:B------:R4:W5:Y:S01]  /*08b0*/  @!P6 LDG.E R209, desc[UR24][R12.64] ;  /* 0x000000180cd1e981 */ /* 0x000962000c1e1900 */
[----:B------:R-:W-:-:S04]  /*08c0*/  ISETP.NE.U32.AND P4, PT, R4, RZ, PT ;  /* 0x000000ff0400720c */ /* 0x000fc80003f85070 */
[----:B------:R-:W-:Y:S01]  /*08d0*/  ISETP.NE.AND.EX P4, PT, R5, RZ, PT, P4 ;  /* 0x000000ff0500720c */ /* 0x000fe20003f85340 */
[----:B------:R-:W-:Y:S01]  /*08e0*/  UMOV UR36, URZ ;  /* 0x000000ff00247c82 */ /* 0x000fe20008000000 */
[----:B------:R-:W1:Y:S01]  /*08f0*/  @!UP0 LDCU UR40, c[0x0][0x434] ;  /* 0x00008680ff2887ac */ /* 0x000e620008000800 */
[----:B---3--:R-:W-:Y:S02]  /*0900*/  @P1 R2UR UR36, R9 ;  /* 0x00000000092412ca */ /* 0x008fe400000e0000 */
[----:B-1----:R-:W-:-:S04]  /*0910*/  @!P0 ISETP.NE.U32.AND P1, PT, R2, RZ, PT ;  /* 0x000000ff0200820c */ /* 0x002fc80003f25070 */
[----:B------:R-:W-:Y:S02]  /*0920*/  @!P0 ISETP.NE.AND.EX P1, PT, R3, RZ, PT, P1 ;  /* 0x000000ff0300820c */ /* 0x000fe40003f25310 */
[----:B------:R-:W-:Y:S02]  /*0930*/  @P0 R2UR UR35, R6 ;  /* 0x00000000062302ca */ /* 0x000fe400000e0000 */
[----:B--2---:R-:W-:Y:S01]  /*0940*/  @!P0 SEL R3, R8, RZ, P1 ;  /* 0x000000ff08038207 */ /* 0x004fe20000800000 */
[----:B----4-:R-:W-:-:S12]  /*0950*/  @!P4 BRA `(.L_x_1106) ;  /* 0x00000000000cc947 */ /* 0x010fd80003800000 */
[----:B------:R-:W2:Y:S02]  /*0960*/  @P5 LDG.E R0, desc[UR24][R12.64+0x4] ;  /* 0x000004180c005981 */ /* 0x000ea4000c1e1900 */
[----:B--2--5:R-:W-:-:S06]  /*0970*/  @P5 IADD3 R0, PT, PT, R0, -R209, RZ ;  /* 0x800000d100005210 */ /* 0x024fcc0007ffe0ff */
[----:B------:R1:W5:Y:S02]  /*0980*/  @!P5 LDG.E R0, desc[UR24][R12.64] ;  /* 0x000000180c00d981 */ /* 0x000364000c1e1900 */
.L_x_1106:
        /* <DEDUP_REMOVED lines=40> */
.L_x_1108:
[----:B------:R-:W2:Y:S01]  /*0c10*/  LDCU.64 UR14, c[0x0][0x3b8] ;  /* 0x00007700ff0e77ac */ /* 0x000ea20008000a00 */
[----:B------:R-:W-:-:S05]  /*0c20*/  IADD3 R10, PT, PT, R209, UR36, RZ ;  /* 0x00000024d10a7c10 */ /* 0x000fca000fffe0ff */
[C---:B--2---:R-:W-:Y:S02]  /*0c30*/  IMAD R8, R10.reuse, UR15, RZ ;  /* 0x0000000f0a087c24 */ /* 0x044fe4000f8e02ff */
[----:B------:R-:W-:-:S05]  /*0c40*/  IMAD.WIDE.U32 R10, R10, UR14, RZ ;  /* 0x0000000e0a0a7c25 */ /* 0x000fca000f8e00ff */
[----:B------:R-:W-:Y:S02]  /*0c50*/  IADD3 R8, PT, PT, R11, R8, RZ ;  /* 0x000000080b087210 */ /* 0x000fe40007ffe0ff */
.L_x_1109:
        /* <DEDUP_REMOVED lines=27> */
[----:B------:R-:W-:Y:S05]  /*0e10*/  @P4 BRA `(.L_x_1110) ;  /* 0x0000000000384947 */ /* 0x000fea0003800000 */
        /* <DEDUP_REMOVED lines=10> */
[----:B-1----:R-:W-:Y:S02]  /*0ec0*/  MOV R12, UR8 ;  /* 0x00000008000c7c02 */ /* 0x002fe40008000f00 */
[----:B------:R-:W-:Y:S02]  /*0ed0*/  MOV R13, UR9 ;  /* 0x00000009000d7c02 */ /* 0x000fe40008000f00 */
[----:B------:R-:W-:Y:S01]  /*0ee0*/  MOV R9, UR7 ;  /* 0x0000000700097c02 */ /* 0x000fe20008000f00 */
[----:B------:R-:W-:Y:S06]  /*0ef0*/  BRA `(.L_x_1111) ;  /* 0x0000000000147947 */ /* 0x000fec0003800000 */
.L_x_1110:
[----:B------:R-:W2:Y:S01]  /*0f00*/  LDCU.64 UR12, c[0x0][0x3c0] ;  /* 0x00007800ff0c77ac */ /* 0x000ea20008000a00 */
[----:B-1----:R-:W-:-:S05]  /*0f10*/  IADD3 R12, PT, PT, R209, UR36, RZ ;  /* 0x00000024d10c7c10 */ /* 0x002fca000fffe0ff */
[C---:B--2---:R-:W-:Y:S02]  /*0f20*/  IMAD R9, R12.reuse, UR13, RZ ;  /* 0x0000000d0c097c24 */ /* 0x044fe4000f8e02ff */
[----:B------:R-:W-:-:S05]  /*0f30*/  IMAD.WIDE.U32 R12, R12, UR12, RZ ;  /* 0x0000000c0c0c7c25 */ /* 0x000fca000f8e00ff */
[----:B------:R-:W-:Y:S02]  /*0f40*/  IADD3 R9, PT, PT, R13, R9, RZ ;  /* 0x000000090d097210 */ /* 0x000fe40007ffe0ff */
.L_x_1111:
        /* <DEDUP_REMOVED lines=24> */
[----:B------:R-:W-:Y:S01]  /*10d0*/  UIMAD UR6, UR7, UR8, UR6 ;  /* 0x00000008070672a4 */ /* 0x000fe2000f8e0206 */
[----:B------:R-:W-:-:S03]  /*10e0*/  UMOV UR48, UR42 ;  /* 0x0000002a00307c82 */ /* 0x000fc60008000000 */
[----:B------:R-:W-:Y:S01]  /*10f0*/  UIADD3 UR43, UPT, UPT, UR43, UR6, URZ ;  /* 0x000000062b2b7290 */ /* 0x000fe2000fffe0ff */
[----:B------:R-:W-:Y:S11]  /*1100*/  BRA `(.L_x_1113) ;  /* 0x0000000000107947 */ /* 0x000ff60003800000 */
.L_x_1112:
[----:B------:R-:W-:Y:S02]  /*1110*/  UIMAD.WIDE.U32 UR6, UR16, UR10, URZ ;  /* 0x0000000a100672a5 */ /* 0x000fe4000f8e00ff */
[----:B------:R-:W-:-:S04]  /*1120*/  UIMAD UR43, UR17, UR10, URZ ;  /* 0x0000000a112b72a4 */ /* 0x000fc8000f8e02ff */
[----:B------:R-:W-:Y:S01]  /*1130*/  UIADD3 UR43, UPT, UPT, UR7, UR43, URZ ;  /* 0x0000002b072b7290 */ /* 0x000fe2000fffe0ff */
[----:B------:R-:W-:-:S11]  /*1140*/  UMOV UR48, UR6 ;  /* 0x0000000600307c82 */ /* 0x000fd60008000000 */
.L_x_1113:
        /* <DEDUP_REMOVED lines=20> */
.L_x_1114:
[----:B------:R-:W1:Y:S01]  /*1290*/  LDCU UR45, c[0x0][0x434] ;  /* 0x00008680ff2d77ac */ /* 0x000e620008000800 */
[----:B------:R-:W-:-:S04]  /*12a0*/  UIMAD UR6, UR34, UR37, UR22 ;  /* 0x00000025220672a4 */ /* 0x000fc8000f8e0216 */
[----:B-1----:R-:W-:Y:S02]  /*12b0*/  UIMAD UR45, UR6, UR45, URZ ;  /* 0x0000002d062d72a4 */ /* 0x002fe4000f8e02ff */
.L_x_1115:
[----:B------:R-:W-:Y:S01]  /*12c0*/  UIADD3 UR39, UPT, UPT, UR30, -0x1, URZ ;  /* 0xffffffff1e277890 */ /* 0x000fe2000fffe0ff */
[----:B------:R-:W-:Y:S09]  /*12d0*/  BRA.U !UP1, `(.L_x_1116) ;  /* 0x0000000109247547 */ /* 0x000ff2000b800000 */
[----:B------:R-:W1:Y:S01]  /*12e0*/  LDCU UR6, c[0x0][0x444] ;  /* 0x00008880ff0677ac */ /* 0x000e620008000800 */
[----:B------:R-:W2:Y:S01]  /*12f0*/  LDCU UR8, c[0x0][0x430] ;  /* 0x00008600ff0877ac */ /* 0x000ea20008000800 */
[----:B------:R-:W2:Y:S01]  /*1300*/  LDCU UR7, c[0x0][0x454] ;  /* 0x00008a80ff0777ac */ /* 0x000ea20008000800 */
[----:B------:R-:W-:-:S11]  /*1310*/  UISETP.NE.AND UP0, UPT, UR10, -0x1, UPT ;  /* 0xffffffff0a00788c */ /* 0x000fd6000bf05270 */
[----:B-1----:R-:W-:Y:S02]  /*1320*/  @!UP0 UIMAD UR10, UR34, UR6, URZ ;  /* 0x00000006220a82a4 */ /* 0x002fe4000f8e02ff */
[----:B--2---:R-:W-:Y:S02]  /*1330*/  ULEA UR7, UR8, UR7, 0x7 ;  /* 0x0000000708077291 */ /* 0x004fe4000f8e38ff */
[----:B------:R-:W-:-:S04]  /*1340*/  UIADD3 UR9, UPT, UPT, UR9, UR10, URZ ;  /* 0x0000000a09097290 */ /* 0x000fc8000fffe0ff */
[----:B------:R-:W-:Y:S01]  /*1350*/  UIMAD UR44, UR7, UR22, UR9 ;  /* 0x00000016072c72a4 */ /* 0x000fe2000f8e0209 */
[----:B------:R-:W-:Y:S11]  /*1360*/  BRA `(.L_x_1117) ;  /* 0x00000000000c7947 */ /* 0x000ff60003800000 */
.L_x_1116:
[----:B------:R-:W1:Y:S01]  /*1370*/  LDCU UR44, c[0x0][0x444] ;  /* 0x00008880ff2c77ac */ /* 0x000e620008000800 */
[----:B------:R-:W-:-:S04]  /*1380*/  UIMAD UR6, UR34, UR37, UR22 ;  /* 0x00000025220672a4 */ /* 0x000fc8000f8e0216 */
[----:B-1----:R-:W-:-:S12]  /*1390*/  UIMAD UR44, UR6, UR44, URZ ;  /* 0x0000002c062c72a4 */ /* 0x002fd8000f8e02ff */
.L_x_1117:
[----:B------:R-:W1:Y:S01]  /*13a0*/  LDCU.64 UR6, c[0x0][0x3b0] ;  /* 0x00007600ff0677ac */ /* 0x000e620008000a00 */
[----:B------:R-:W-:Y:S01]  /*13b0*/  IMAD.MOV.U32 R16, RZ, RZ, R190 ;  /* 0x000000ffff107224 */ /* 0x000fe200078e00be */
[----:B------:R-:W2:Y:S01]  /*13c0*/  S2R R0, SR_TID.X ;  /* 0x0000000000007919 */ /* 0x000ea20000002100 */
[----:B------:R-:W-:Y:S01]  /*13d0*/  IMAD.MOV.U32 R17, RZ, RZ, RZ ;  /* 0x000000ffff117224 */ /* 0x000fe200078e00ff */
[----:B------:R-:W3:Y:S01]  /*13e0*/  LDCU.128 UR8, c[0x0][0x590] ;  /* 0x0000b200ff0877ac */ /* 0x000ee20008000c00 */
[----:B------:R-:W-:Y:S01]  /*13f0*/  IADD3 R20, P0, PT, R190, UR54, RZ ;  /* 0x00000036be147c10 */ /* 0x000fe2000ff1e0ff */
[----:B------:R-:W-:Y:S01]  /*1400*/  BSSY.RECONVERGENT B1, `(.L_x_1107) ;  /* 0x00007ba000017945 */ /* 0x000fe20003800200 */
[----:B------:R-:W-:Y:S01]  /*1410*/  ISETP.NE.AND P3, PT, RZ, UR46, PT ;  /* 0x0000002eff007c0c */ /* 0x000fe2000bf65270 */
[----:B------:R-:W4:Y:S02]  /*1420*/  LDCU.64 UR16, c[0x0][0x3c8] ;  /* 0x00007900ff1077ac */ /* 0x000f240008000a00 */
[----:B------:R-:W-:Y:S01]  /*1430*/  IMAD.X R21, RZ, RZ, UR52, P0 ;  /* 0x00000034ff157e24 */ /* 0x000fe200080e06ff */
[----:B------:R-:W-:Y:S01]  /*1440*/  UIADD3 UR48, UP1, UP0, UR50, UR48, UR47 ;  /* 0x0000003032307290 */ /* 0x000fe2000f83e02f */
[----:B------:R-:W5:Y:S01]  /*1450*/  LDCU.64 UR52, c[0x0][0x420] ;  /* 0x00008400ff3477ac */ /* 0x000f620008000a00 */
[----:B-1----:R-:W-:Y:S01]  /*1460*/  UIMAD UR51, UR18, UR6, URZ ;  /* 0x00000006123372a4 */ /* 0x002fe2000f8e02ff */
[----:B------:R-:W-:Y:S01]  /*1470*/  IMAD.U32 R5, RZ, RZ, UR6 ;  /* 0x00000006ff057e24 */ /* 0x000fe2000f8e00ff */
[----:B------:R-:W1:Y:S01]  /*1480*/  LDCU.64 UR54, c[0x0][0x5e8] ;  /* 0x0000bd00ff3677ac */ /* 0x000e620008000a00 */
[----:B---3--:R-:W-:-:S02]  /*1490*/  MOV R22, UR10 ;  /* 0x0000000a00167c02 */ /* 0x008fc40008000f00 */
[----:B------:R-:W-:Y:S01]  /*14a0*/  IMAD.WIDE.U32 R4, R5, UR19, R16 ;  /* 0x0000001305047c25 */ /* 0x000fe2000f8e0010 */
[----:B------:R-:W-:Y:S02]  /*14b0*/  UIMAD UR51, UR19, UR7, UR51 ;  /* 0x00000007133372a4 */ /* 0x000fe4000f8e0233 */
[----:B------:R-:W-:Y:S01]  /*14c0*/  UIMAD UR18, UR18, UR8, URZ ;  /* 0x00000008121272a4 */ /* 0x000fe2000f8e02ff */
[----:B----4-:R-:W-:Y:S01]  /*14d0*/  MOV R14, UR16 ;  /* 0x00000010000e7c02 */ /* 0x010fe20008000f00 */
[----:B------:R-:W-:Y:S01]  /*14e0*/  ULEA UR44, UR39, UR44, 0x6 ;  /* 0x0000002c272c7291 */ /* 0x000fe2000f8e30ff */
[----:B------:R-:W-:Y:S01]  /*14f0*/  IADD3 R18, P1, PT, R4, UR38, RZ ;  /* 0x0000002604127c10 */ /* 0x000fe2000ff3e0ff */
[----:B------:R-:W-:Y:S01]  /*1500*/  IMAD.U32 R4, RZ, RZ, UR8 ;  /* 0x00000008ff047e24 */ /* 0x000fe2000f8e00ff */
[----:B------:R-:W-:Y:S01]  /*1510*/  MOV R2, UR51 ;  /* 0x0000003300027c02 */ /* 0x000fe20008000f00 */
[----:B------:R-:W-:Y:S02]  /*1520*/  UIMAD UR18, UR19, UR9, UR18 ;  /* 0x00000009131272a4 */ /* 0x000fe4000f8e0212 */
[----:B------:R-:W-:Y:S01]  /*1530*/  UIMAD UR38, UR37, UR49, URZ ;  /* 0x00000031252672a4 */ /* 0x000fe2000f8e02ff */
[----:B------:R-:W-:Y:S01]  /*1540*/  IADD3.X R19, PT, PT, R5, UR41, R2, P1, !PT ;  /* 0x0000002905137c10 */ /* 0x000fe20008ffe402 */
[----:B------:R-:W-:Y:S01]  /*1550*/  IMAD.WIDE.U32 R4, R4, UR19, R20 ;  /* 0x0000001304047c25 */ /* 0x000fe2000f8e0014 */
[----:B------:R-:W3:Y:S01]  /*1560*/  LDC.64 R2, c[0x0][0x5f8] ;  /* 0x00017e00ff027b82 */ /* 0x000ee20000000a00 */
[----:B------:R-:W-:-:S02]  /*1570*/  USHF.R.S32.HI UR41, URZ, 0x1f, UR47 ;  /* 0x0000001fff297899 */ /* 0x000fc4000801142f */
[----:B------:R-:W-:Y:S01]  /*1580*/  IMAD.WIDE.U32 R14, R14, UR22, R18 ;  /* 0x000000160e0e7c25 */ /* 0x000fe2000f8e0012 */
[----:B------:R-:W-:Y:S02]  /*1590*/  ULEA UR45, UR39, UR45, 0x6 ;  /* 0x0000002d272d7291 */ /* 0x000fe4000f8e30ff */
[----:B------:R-:W-:Y:S01]  /*15a0*/  UIADD3.X UR41, UPT, UPT, UR42, UR43, UR41, UP1, UP0 ;  /* 0x0000002b2a297290 */ /* 0x000fe20008fe0429 */
[----:B------:R-:W-:Y:S01]  /*15b0*/  IMAD.U32 R20, RZ, RZ, UR17 ;  /* 0x00000011ff147e24 */ /* 0x000fe2000f8e00ff */
[----:B------:R-:W4:Y:S01]  /*15c0*/  LDCU.64 UR16, c[0x0][0x380] ;  /* 0x00007000ff1077ac */ /* 0x000f220008000a00 */
[----:B------:R-:W-:Y:S02]  /*15d0*/  VIADD R5, R5, UR18 ;  /* 0x0000001205057c36 */ /* 0x000fe40008000000 */
[----:B------:R-:W-:Y:S01]  /*15e0*/  IMAD R21, R20, UR22, R15 ;  /* 0x0000001614157c24 */ /* 0x000fe2000f8e020f */
[----:B------:R-:W1:Y:S01]  /*15f0*/  LDCU.64 UR18, c[0x0][0x550] ;  /* 0x0000aa00ff1277ac */ /* 0x000e620008000a00 */
[----:B------:R-:W-:-:S02]  /*1600*/  IMAD.MOV.U32 R20, RZ, RZ, R14 ;  /* 0x000000ffff147224 */ /* 0x000fc400078e000e */
[----:B------:R-:W-:Y:S01]  /*1610*/  IMAD.WIDE.U32 R22, R22, UR22, R4 ;  /* 0x0000001616167c25 */ /* 0x000fe2000f8e0004 */
[----:B--2---:R-:W-:Y:S01]  /*1620*/  LOP3.LUT R5, R0, 0x1f, RZ, 0xc0, !PT ;  /* 0x0000001f00057812 */ /* 0x004fe200078ec0ff */
[----:B------:R-:W-:Y:S01]  /*1630*/  UISETP.GT.AND UP0, UPT, UR40, URZ, UPT ;  /* 0x000000ff2800728c */ /* 0x000fe2000bf04270 */
[----:B------:R-:W-:Y:S01]  /*1640*/  SHF.R.U32.HI R4, RZ, 0x5, R0 ;  /* 0x00000005ff047819 */ /* 0x000fe20000011600 */
[----:B------:R-:W-:Y:S01]  /*1650*/  IMAD.U32 R18, RZ, RZ, UR11 ;  /* 0x0000000bff127e24 */ /* 0x000fe2000f8e00ff */
[----:B------:R-:W2:Y:S01]  /*1660*/  LDCU.64 UR10, c[0x0][0x570] ;  /* 0x0000ae00ff0a77ac */ /* 0x000ea20008000a00 */
[----:B------:R-:W-:Y:S01]  /*1670*/  IMAD.WIDE.U32 R20, R191, UR6, R20 ;  /* 0x00000006bf147c25 */ /* 0x000fe2000f8e0014 */
[----:B------:R-:W-:-:S03]  /*1680*/  USHF.L.U32 UR6, UR38, 0x6, URZ ;  /* 0x0000000626067899 */ /* 0x000fc600080006ff */
[----:B---3--:R-:W-:Y:S01]  /*1690*/  IMAD.WIDE.U32 R14, R2, UR20, RZ ;  /* 0x00000014020e7c25 */ /* 0x008fe2000f8e00ff */
[----:B----4-:R-:W-:Y:S01]  /*16a0*/  LEA R218, P2, R20, UR16, 0x1 ;  /* 0x0000001014da7c11 */ /* 0x010fe2000f8408ff */
[----:B-----5:R-:W-:Y:S02]  /*16b0*/  UIMAD.WIDE UR52, UR45, 0x4, UR52 ;  /* 0x000000042d3478a5 */ /* 0x020fe4000f8e0234 */
[----:B------:R-:W-:Y:S01]  /*16c0*/  IMAD R11, R4, UR38, R5 ;  /* 0x00000026040b7c24 */ /* 0x000fe2000f8e0205 */
[----:B------:R-:W-:Y:S01]  /*16d0*/  SEL R2, R14, RZ, P3 ;  /* 0x000000ff0e027207 */ /* 0x000fe20001800000 */
[----:B------:R-:W-:Y:S02]  /*16e0*/  IMAD R14, R3, UR20, R15 ;  /* 0x00000014030e7c24 */ /* 0x000fe4000f8e020f */
[----:B------:R-:W-:Y:S01]  /*16f0*/  IMAD R19, R18, UR22, R23 ;  /* 0x0000001612137c24 */ /* 0x000fe2000f8e0217 */
[----:B------:R-:W-:Y:S02]  /*1700*/  MOV R18, R22 ;  /* 0x0000001600127202 */ /* 0x000fe40000000f00 */
[----:B------:R-:W-:-:S02]  /*1710*/  IADD3 R2, P1, P0, R11, UR48, R2 ;  /* 0x000000300b027c10 */ /* 0x000fc4000f83e002 */
[----:B------:R-:W-:Y:S01]  /*1720*/  SHF.R.S32.HI R3, RZ, 0x1f, R11 ;  /* 0x0000001fff037819 */ /* 0x000fe2000001140b */
[----:B------:R-:W-:Y:S01]  /*1730*/  IMAD.WIDE.U32 R18, R191, UR8, R18 ;  /* 0x00000008bf127c25 */ /* 0x000fe2000f8e0012 */
[----:B------:R-:W-:-:S03]  /*1740*/  SEL R14, R14, RZ, P3 ;  /* 0x000000ff0e0e7207 */ /* 0x000fc60001800000 */
[----:B------:R-:W-:Y:S01]  /*1750*/  IMAD R13, R191, UR9, R19 ;  /* 0x00000009bf0d7c24 */ /* 0x000fe2000f8e0213 */
[----:B------:R-:W-:Y:S01]  /*1760*/  IADD3.X R14, PT, PT, R3, UR41, R14, P1, P0 ;  /* 0x00000029030e7c10 */ /* 0x000fe20008fe040e */
[----:B------:R-:W-:Y:S01]  /*1770*/  IMAD.U32 R3, RZ, RZ, UR6 ;  /* 0x00000006ff037e24 */ /* 0x000fe2000f8e00ff */
[----:B------:R-:W-:Y:S01]  /*1780*/  IADD3 R2, P0, PT, R2, UR6, RZ ;  /* 0x0000000602027c10 */ /* 0x000fe2000ff1e0ff */
[----:B------:R-:W-:Y:S01]  /*1790*/  IMAD R11, R191, UR7, R21 ;  /* 0x00000007bf0b7c24 */ /* 0x000fe2000f8e0215 */
[C---:B-1----:R-:W-:Y:S01]  /*17a0*/  LEA R216, P1, R18.reuse, UR18, 0x1 ;  /* 0x0000001212d87c11 */ /* 0x042fe2000f8208ff */
[----:B------:R-:W-:Y:S01]  /*17b0*/  UIMAD.WIDE UR8, UR44, 0x4, UR54 ;  /* 0x000000042c0878a5 */ /* 0x000fe2000f8e0236 */
[----:B------:R-:W-:Y:S02]  /*17c0*/  LEA.HI.X.SX32 R3, R3, R14, 0x1, P0 ;  /* 0x0000000e03037211 */ /* 0x000fe400000f0eff */
[----:B------:R-:W-:Y:S02]  /*17d0*/  LEA.HI.X R217, R18, UR19, R13, 0x1, P1 ;  /* 0x0000001312d97c11 */ /* 0x000fe400088f0c0d */
[----:B--2---:R-:W-:-:S02]  /*17e0*/  LEA R214, P0, R2, UR10, 0x2 ;  /* 0x0000000a02d67c11 */ /* 0x004fc4000f8010ff */
[----:B------:R-:W-:Y:S02]  /*17f0*/  IADD3 R13, P1, PT, R191, 0x40, RZ ;  /* 0x00000040bf0d7810 */ /* 0x000fe40007f3e0ff */
[----:B------:R-:W-:Y:S02]  /*1800*/  LEA.HI.X R219, R20, UR17, R11, 0x1, P2 ;  /* 0x0000001114db7c11 */ /* 0x000fe400090f0c0b */
[----:B------:R-:W-:Y:S02]  /*1810*/  LEA.HI.X R215, R2, UR11, R3, 0x2, P0 ;  /* 0x0000000b02d77c11 */ /* 0x000fe400080f1403 */
[----:B------:R-:W-:Y:S02]  /*1820*/  IADD3.X R11, PT, PT, RZ, RZ, RZ, P1, !PT ;  /* 0x000000ffff0b7210 */ /* 0x000fe40000ffe4ff */
[----:B------:R-:W-:Y:S01]  /*1830*/  LEA.HI R3, R0, 0x40, RZ, 0x1e ;  /* 0x0000004000037811 */ /* 0x000fe200078ff0ff */
[----:B------:R-:W-:Y:S06]  /*1840*/  BRA.U UP0, `(.L_x_1118) ;  /* 0x00000009001c7547 */ /* 0x000fec000b800000 */
        /* <DEDUP_REMOVED lines=11> */
[----:B------:R-:W-:Y:S02]  /*1900*/  IMAD.U32 R4, RZ, RZ, UR8 ;  /* 0x00000008ff047e24 */ /* 0x000fe4000f8e00ff */
[----:B------:R-:W-:Y:S02]  /*1910*/  IMAD.U32 R5, RZ, RZ, UR9 ;  /* 0x00000009ff057e24 */ /* 0x000fe4000f8e00ff */
[----:B------:R-:W-:Y:S02]  /*1920*/  MOV R0, UR7 ;  /* 0x0000000700007c02 */ /* 0x000fe40008000f00 */
[----:B------:R-:W-:Y:S01]  /*1930*/  MOV R2, R4 ;  /* 0x0000000400027202 */ /* 0x000fe20000000f00 */
[----:B------:R-:W-:Y:S05]  /*1940*/  BRA `(.L_x_1120) ;  /* 0x0000000000187947 */ /* 0x000fea0003800000 */
.L_x_1119:
[----:B------:R-:W1:Y:S01]  /*1950*/  LDCU.64 UR10, c[0x0][0x5c0] ;  /* 0x0000b800ff0a77ac */ /* 0x000e620008000a00 */
[----:B------:R-:W-:-:S05]  /*1960*/  IADD3 R0, PT, PT, R209, UR36, RZ ;  /* 0x00000024d1007c10 */ /* 0x000fca000fffe0ff */
[C---:B-1----:R-:W-:Y:S02]  /*1970*/  IMAD R2, R0.reuse, UR11, RZ ;  /* 0x0000000b00027c24 */ /* 0x042fe4000f8e02ff */
[----:B------:R-:W-:-:S05]  /*1980*/  IMAD.WIDE.U32 R4, R0, UR10, RZ ;  /* 0x0000000a00047c25 */ /* 0x000fca000f8e00ff */
[----:B------:R-:W-:Y:S02]  /*1990*/  IADD3 R0, PT, PT, R5, R2, RZ ;  /* 0x0000000205007210 */ /* 0x000fe40007ffe0ff */
[----:B------:R-:W-:Y:S02]  /*19a0*/  MOV R2, R4 ;  /* 0x0000000400027202 */ /* 0x000fe40000000f00 */
.L_x_1120:
        /* <DEDUP_REMOVED lines=15> */
.L_x_1121:
[----:B------:R-:W1:Y:S01]  /*1aa0*/  LDCU.64 UR8, c[0x0][0x5c8] ;  /* 0x0000b900ff0877ac */ /* 0x000e620008000a00 */
[----:B------:R-:W-:-:S05]  /*1ab0*/  IADD3 R209, PT, PT, R209, UR36, RZ ;  /* 0x00000024d1d17c10 */ /* 0x000fca000fffe0ff */
[C---:B-1----:R-:W-:Y:S02]  /*1ac0*/  IMAD R4, R209.reuse, UR9, RZ ;  /* 0x00000009d1047c24 */ /* 0x042fe4000f8e02ff */
[----:B------:R-:W-:-:S05]  /*1ad0*/  IMAD.WIDE.U32 R6, R209, UR8, RZ ;  /* 0x00000008d1067c25 */ /* 0x000fca000f8e00ff */
[----:B------:R-:W-:Y:S02]  /*1ae0*/  IADD3 R4, PT, PT, R7, R4, RZ ;  /* 0x0000000407047210 */ /* 0x000fe40007ffe0ff */
.L_x_1122:
        /* <DEDUP_REMOVED lines=29> */
.L_x_1124:
[----:B------:R-:W-:Y:S05]  /*1cc0*/  BSYNC.RECONVERGENT B0 ;  /* 0x0000000000007941 */ /* 0x000fea0003800200 */
.L_x_1123:
[----:B------:R-:W-:Y:S04]  /*1cd0*/  BSSY.RECONVERGENT B0, `(.L_x_1125) ;  /* 0x0000011000007945 */ /* 0x000fe80003800200 */
        /* <DEDUP_REMOVED lines=16> */
.L_x_1126:
[----:B------:R-:W-:Y:S05]  /*1de0*/  BSYNC.RECONVERGENT B0 ;  /* 0x0000000000007941 */ /* 0x000fea0003800200 */
.L_x_1125:
[----:B------:R-:W3:Y:S01]  /*1df0*/  LDCU.64 UR6, c[0x0][0x5e0] ;  /* 0x0000bc00ff0677ac */ /* 0x000ee20008000a00 */
[----:B------:R-:W-:Y:S01]  /*1e00*/  MOV R3, UR8 ;  /* 0x0000000800037c02 */ /* 0x000fe20008000f00 */
[----:B------:R-:W-:Y:S01]  /*1e10*/  BSSY.RECONVERGENT B0, `(.L_x_1127) ;  /* 0x0000018000007945 */ /* 0x000fe20003800200 */
[----:B------:R-:W-:-:S03]  /*1e20*/  UIMAD UR4, UR4, UR8, URZ ;  /* 0x00000008040472a4 */ /* 0x000fc6000f8e02ff */
[----:B------:R-:W-:Y:S01]  /*1e30*/  IMAD.WIDE.U32 R2, R3, UR31, R16 ;  /* 0x0000001f03027c25 */ /* 0x000fe2000f8e0010 */
[----:B------:R-:W-:Y:S02]  /*1e40*/  UIMAD UR4, UR31, UR9, UR4 ;  /* 0x000000091f0472a4 */ /* 0x000fe4000f8e0204 */
[----:B--2---:R-:W-:-:S04]  /*1e50*/  IADD3 R8, P0, PT, R6, R2, RZ ;  /* 0x0000000206087210 */ /* 0x004fc80007f1e0ff */
[----:B------:R-:W-:Y:S02]  /*1e60*/  IADD3.X R9, PT, PT, R4, UR4, R3, P0, !PT ;  /* 0x0000000404097c10 */ /* 0x000fe400087fe403 */
[----:B---3--:R-:W-:Y:S02]  /*1e70*/  MOV R6, UR6 ;  /* 0x0000000600067c02 */ /* 0x008fe40008000f00 */
[----:B------:R-:W-:-:S03]  /*1e80*/  MOV R3, UR7 ;  /* 0x0000000700037c02 */ /* 0x000fc60008000f00 */
[----:B------:R-:W-:-:S04]  /*1e90*/  IMAD.WIDE.U32 R6, R6, UR22, R8 ;  /* 0x0000001606067c25 */ /* 0x000fc8000f8e0008 */
[----:B------:R-:W-:Y:S01]  /*1ea0*/  IMAD R3, R3, UR22, R7 ;  /* 0x0000001603037c24 */ /* 0x000fe2000f8e0207 */
[----:B------:R-:W-:Y:S06]  /*1eb0*/  @P5 BRA `(.L_x_1128) ;  /* 0x0000000000345947 */ /* 0x000fec0003800000 */
[----:B------:R-:W2:Y:S01]  /*1ec0*/  LDCU UR4, c[0x0][0x440] ;  /* 0x00008800ff0477ac */ /* 0x000ea20008000800 */
[----:B------:R-:W-:Y:S01]  /*1ed0*/  IMAD.MOV.U32 R2, RZ, RZ, R6 ;  /* 0x000000ffff027224 */ /* 0x000fe200078e0006 */
[----:B------:R-:W3:Y:S03]  /*1ee0*/  LDCU.64 UR6, c[0x0][0x568] ;  /* 0x0000ad00ff0677ac */ /* 0x000ee60008000a00 */
        /* <DEDUP_REMOVED lines=10> */
.L_x_1128:
[----:B------:R-:W-:Y:S05]  /*1f90*/  BSYNC.RECONVERGENT B0 ;  /* 0x0000000000007941 */ /* 0x000fea0003800200 */
.L_x_1127:
[----:B------:R-:W-:Y:S05]  /*1fa0*/  @P4 BRA `(.L_x_1129) ;  /* 0x0000006c00fc4947 */ /* 0x000fea0003800000 */
[----:B------:R-:W3:Y:S01]  /*1fb0*/  LDCU UR4, c[0x0][0x440] ;  /* 0x00008800ff0477ac */ /* 0x000ee20008000800 */
[----:B------:R-:W-:Y:S02]  /*1fc0*/  IMAD.MOV.U32 R2, RZ, RZ, R6 ;  /* 0x000000ffff027224 */ /* 0x000fe400078e0006 */
[----:B------:R-:W-:Y:S01]  /*1fd0*/  IMAD R0, R11, UR8, RZ ;  /* 0x000000080b007c24 */ /* 0x000fe2000f8e02ff */
[----:B------:R-:W2:Y:S01]  /*1fe0*/  LDCU.64 UR6, c[0x0][0x568] ;  /* 0x0000ad00ff0677ac */ /* 0x000ea20008000a00 */
[----:B------:R-:W-:-:S04]  /*1ff0*/  IMAD.WIDE.U32 R2, R13, UR8, R2 ;  /* 0x000000080d027c25 */ /* 0x000fc8000f8e0002 */
[----:B------:R-:W-:-:S04]  /*2000*/  IMAD R13, R13, UR9, R0 ;  /* 0x000000090d0d7c24 */ /* 0x000fc8000f8e0200 */
        /* <DEDUP_REMOVED lines=11> */
.L_x_1118:
[----:B------:R-:W-:Y:S01]  /*20c0*/  UIMAD UR40, UR39, -0x40, UR40 ;  /* 0xffffffc0272878a4 */ /* 0x000fe2000f8e0228 */
[----:B------:R-:W-:Y:S01]  /*20d0*/  IMAD.SHL.U32 R2, R0, 0x8, RZ ;  /* 0x0000000800027824 */ /* 0x000fe200078e00ff */
[----:B------:R-:W-:Y:S01]  /*20e0*/  ULOP3.LUT UR6, UR39, 0x80000001, URZ, 0xc0, !UPT ;  /* 0x8000000127067892 */ /* 0x000fe2000f8ec0ff */
[----:B------:R-:W-:Y:S03]  /*20f0*/  @P3 BAR.SYNC.DEFER_BLOCKING 0x0 ;  /* 0x0000000000003b1d */ /* 0x000fe60000010000 */
[----:B------:R-:W-:Y:S01]  /*2100*/  ISETP.GE.AND P2, PT, R191, UR40, PT ;  /* 0x00000028bf007c0c */ /* 0x000fe2000bf46270 */
[----:B------:R-:W-:Y:S01]  /*2110*/  UISETP.NE.AND UP0, UPT, UR6, 0x1, UPT ;  /* 0x000000010600788c */ /* 0x000fe2000bf05270 */
[----:B------:R-:W-:Y:S01]  /*2120*/  LOP3.LUT R15, R2, 0xd8, RZ, 0xc0, !PT ;  /* 0x000000d8020f7812 */ /* 0x000fe200078ec0ff */
[----:B------:R-:W-:Y:S02]  /*2130*/  BSSY.RECONVERGENT B0, `(.L_x_1130) ;  /* 0x000001f000007945 */ /* 0x000fe40003800200 */
[----:B------:R-:W-:Y:S01]  /*2140*/  USEL UR11, URZ, 0x3000, UP0 ;  /* 0x00003000ff0b7887 */ /* 0x000fe20008000000 */
[----:B------:R-:W-:-:S04]  /*2150*/  LOP3.LUT R15, R15, 0x18, R0, 0x78, !PT ;  /* 0x000000180f0f7812 */ /* 0x000fc800078e7800 */
[----:B------:R-:W-:-:S04]  /*2160*/  LOP3.LUT R15, R15, 0x1f20, R2, 0xf8, !PT ;  /* 0x00001f200f0f7812 */ /* 0x000fc800078ef802 */
[----:B------:R-:W-:Y:S01]  /*2170*/  LEA R15, R15, UR29, 0x1 ;  /* 0x0000001d0f0f7c11 */ /* 0x000fe2000f8e08ff */
[----:B------:R-:W-:Y:S06]  /*2180*/  @P2 BRA `(.L_x_1131) ;  /* 0x0000000000582947 */ /* 0x000fec0003800000 */
[----:B------:R-:W1:Y:S02]  /*2190*/  LDCU UR6, c[0x0][0x440] ;  /* 0x00008800ff0677ac */ /* 0x000e640008000800 */
[----:B-1----:R-:W-:Y:S02]  /*21a0*/  ISETP.GE.AND P1, PT, R190, UR6, PT ;  /* 0x00000006be007c0c */ /* 0x002fe4000bf26270 */
        /* <DEDUP_REMOVED lines=18> */
.L_x_1132:
[----:B------:R2:W-:Y:S01]  /*22d0*/  STS.128 [R15+0x8000], RZ ;  /* 0x008000ff0f007388 */ /* 0x0005e20000000c00 */
[----:B------:R-:W-:Y:S05]  /*22e0*/  BRA `(.L_x_1133) ;  /* 0x00000000000c7947 */ /* 0x000fea0003800000 */
.L_x_1131:
[----:B------:R1:W-:Y:S04]  /*22f0*/  STS.128 [R15+0x6000], RZ ;  /* 0x006000ff0f007388 */ /* 0x0003e80000000c00 */
[----:B------:R1:W-:Y:S04]  /*2300*/  STS.128 [R15+0x7000], RZ ;  /* 0x007000ff0f007388 */ /* 0x0003e80000000c00 */
[----:B------:R1:W-:Y:S02]  /*2310*/  STS.128 [R15+0x8000], RZ ;  /* 0x008000ff0f007388 */ /* 0x0003e40000000c00 */
.L_x_1133:
[----:B------:R-:W-:Y:S05]  /*2320*/  BSYNC.RECONVERGENT B0 ;  /* 0x0000000000007941 */ /* 0x000fea0003800200 */
.L_x_1130:
[----:B------:R-:W-:Y:S01]  /*2330*/  BSSY.RECONVERGENT B0, `(.L_x_1134) ;  /* 0x000001c000007945 */ /* 0x000fe20003800200 */
[----:B------:R-:W-:-:S03]  /*2340*/  IADD3 R208, PT, PT, R15, UR11, RZ ;  /* 0x0000000b0fd07c10 */ /* 0x000fc6000fffe0ff */
[----:B------:R-:W-:Y:S05]  /*2350*/  @P2 BRA `(.L_x_1135) ;  /* 0x0000000000582947 */ /* 0x000fea0003800000 */
[----:B------:R-:W4:Y:S02]  /*2360*/  LDCU UR6, c[0x0][0x440] ;  /* 0x00008800ff0677ac */ /* 0x000f240008000800 */
[----:B----4-:R-:W-:Y:S02]  /*2370*/  ISETP.GE.AND P1, PT, R190, UR6, PT ;  /* 0x00000006be007c0c */ /* 0x010fe4000bf26270 */
        /* <DEDUP_REMOVED lines=18> */
.L_x_1136:
[----:B------:R1:W-:Y:S01]  /*24a0*/  STS.128 [R208+0x2000], RZ ;  /* 0x002000ffd0007388 */ /* 0x0003e20000000c00 */
[----:B------:R-:W-:Y:S05]  /*24b0*/  BRA `(.L_x_1137) ;  /* 0x00000000000c7947 */ /* 0x000fea0003800000 */
.L_x_1135:
[----:B------:R4:W-:Y:S04]  /*24c0*/  STS.128 [R208], RZ ;  /* 0x000000ffd0007388 */ /* 0x0009e80000000c00 */
[----:B------:R4:W-:Y:S04]  /*24d0*/  STS.128 [R208+0x1000], RZ ;  /* 0x001000ffd0007388 */ /* 0x0009e80000000c00 */
[----:B------:R4:W-:Y:S02]  /*24e0*/  STS.128 [R208+0x2000], RZ ;  /* 0x002000ffd0007388 */ /* 0x0009e40000000c00 */
.L_x_1137:
[----:B------:R-:W-:Y:S05]  /*24f0*/  BSYNC.RECONVERGENT B0 ;  /* 0x0000000000007941 */ /* 0x000fea0003800200 */
.L_x_1134:
[C---:B------:R-:W-:Y:S01]  /*2500*/  VIADD R2, R188.reuse, 0x28 ;  /* 0x00000028bc027836 */ /* 0x040fe20000000000 */
[----:B------:R-:W2:Y:S01]  /*2510*/  LDCU.64 UR6, c[0x0][0x3d0] ;  /* 0x00007a00ff0677ac */ /* 0x000ea20008000a00 */
[----:B------:R-:W-:Y:S01]  /*2520*/  VIADD R18, R188, 0x8 ;  /* 0x00000008bc127836 */ /* 0x000fe20000000000 */
[----:B------:R-:W-:Y:S01]  /*2530*/  MOV R19, 0x4 ;  /* 0x0000000400137802 */ /* 0x000fe20000000f00 */
[----:B------:R-:W-:Y:S01]  /*2540*/  IMAD.MOV.U32 R207, RZ, RZ, 0x7f800000 ;  /* 0x7f800000ffcf7424 */ /* 0x000fe200078e00ff */
[----:B------:R-:W-:Y:S01]  /*2550*/  ISETP.GE.AND P0, PT, R2, UR40, PT ;  /* 0x0000002802007c0c */ /* 0x000fe2000bf06270 */
[----:B------:R-:W-:Y:S01]  /*2560*/  IMAD.U32 R2, RZ, RZ, UR14 ;  /* 0x0000000eff027e24 */ /* 0x000fe2000f8e00ff */
[----:B------:R-:W-:Y:S01]  /*2570*/  LOP3.LUT R14, R188, 0x20, RZ, 0xfc, !PT ;  /* 0x00000020bc0e7812 */ /* 0x000fe200078efcff */
[----:B------:R-:W-:Y:S01]  /*2580*/  UIADD3 UR10, UPT, UPT, -UR31, UR35, URZ ;  /* 0x000000231f0a7290 */ /* 0x000fe2000fffe1ff */
[----:B------:R-:W-:Y:S01]  /*2590*/  ISETP.GE.AND P2, PT, R18, UR40, PT ;  /* 0x0000002812007c0c */ /* 0x000fe2000bf46270 */
[C---:B------:R-:W-:Y:S01]  /*25a0*/  IMAD.WIDE.U32 R18, R188.reuse, R19, UR52 ;  /* 0x00000034bc127e25 */ /* 0x040fe2000f8e0013 */
[----:B------:R-:W-:Y:S01]  /*25b0*/  MOV R204, 0x7f800000 ;  /* 0x7f80000000cc7802 */ /* 0x000fe20000000f00 */
[----:B------:R-:W-:Y:S01]  /*25c0*/  UIMAD UR16, UR4, UR14, URZ ;  /* 0x0000000e041072a4 */ /* 0x000fe2000f8e02ff */
[----:B------:R-:W-:Y:S01]  /*25d0*/  ISETP.GE.AND P3, PT, R188, UR40, PT ;  /* 0x00000028bc007c0c */ /* 0x000fe2000bf66270 */
[----:B------:R-:W-:Y:S01]  /*25e0*/  IMAD.WIDE.U32 R20, R2, UR31, R16 ;  /* 0x0000001f02147c25 */ /* 0x000fe2000f8e0010 */
[----:B------:R-:W-:Y:S01]  /*25f0*/  ISETP.GE.AND P1, PT, R14, UR40, PT ;  /* 0x000000280e007c0c */ /* 0x000fe2000bf26270 */
[----:B------:R-:W-:Y:S01]  /*2600*/  UIMAD UR16, UR31, UR15, UR16 ;  /* 0x0000000f1f1072a4 */ /* 0x000fe2000f8e0210 */
[----:B------:R-:W-:Y:S01]  /*2610*/  ISETP.GE.AND P4, PT, R191, UR10, PT ;  /* 0x0000000abf007c0c */ /* 0x000fe2000bf86270 */
[----:B------:R-:W5:Y:S01]  /*2620*/  @!P0 LDG.E R204, desc[UR24][R18.64+0xa0] ;  /* 0x0000a01812cc8981 */ /* 0x000f62000c1e1900 */
[----:B------:R-:W-:Y:S01]  /*2630*/  IADD3 R20, P0, PT, R10, R20, RZ ;  /* 0x000000140a147210 */ /* 0x000fe20007f1e0ff */
[----:B------:R-:W-:Y:S01]  /*2640*/  IMAD.MOV.U32 R205, RZ, RZ, 0x7f800000 ;  /* 0x7f800000ffcd7424 */ /* 0x000fe200078e00ff */
[----:B------:R-:W-:Y:S01]  /*2650*/  MOV R206, 0x7f800000 ;  /* 0x7f80000000ce7802 */ /* 0x000fe20000000f00 */
[----:B--2---:R-:W-:Y:S01]  /*2660*/  IMAD R2, R6, UR6, RZ ;  /* 0x0000000606027c24 */ /* 0x004fe2000f8e02ff */
[----:B------:R-:W-:-:S03]  /*2670*/  IADD3.X R21, PT, PT, R8, UR16, R21, P0, !PT ;  /* 0x0000001008157c10 */ /* 0x000fc600087fe415 */
[----:B------:R-:W5:Y:S01]  /*2680*/  @!P3 LDG.E R207, desc[UR24][R18.64] ;  /* 0x0000001812cfb981 */ /* 0x000f62000c1e1900 */
[----:B------:R-:W-:-:S03]  /*2690*/  IMAD.WIDE.U32 R20, R7, UR6, R20 ;  /* 0x0000000607147c25 */ /* 0x000fc6000f8e0014 */
[----:B------:R-:W5:Y:S01]  /*26a0*/  @!P2 LDG.E R206, desc[UR24][R18.64+0x20] ;  /* 0x0000201812cea981 */ /* 0x000f62000c1e1900 */
[----:B------:R-:W-:Y:S03]  /*26b0*/  BSSY.RECONVERGENT B0, `(.L_x_1138) ;  /* 0x0000024000007945 */ /* 0x000fe60003800200 */
[----:B------:R2:W5:Y:S02]  /*26c0*/  @!P1 LDG.E R205, desc[UR24][R18.64+0x80] ;  /* 0x0000801812cd9981 */ /* 0x000564000c1e1900 */
[----:B--2---:R-:W-:-:S05]  /*26d0*/  IMAD R19, R7, UR7, R2 ;  /* 0x0000000707137c24 */ /* 0x004fca000f8e0202 */
[----:B------:R-:W-:Y:S01]  /*26e0*/  IADD3 R19, PT, PT, R21, R19, RZ ;  /* 0x0000001315137210 */ /* 0x000fe20007ffe0ff */
[----:B------:R-:W-:Y:S06]  /*26f0*/  @P4 BRA `(.L_x_1139) ;  /* 0x0000000000704947 */ /* 0x000fec0003800000 */
[----:B------:R-:W2:Y:S01]  /*2700*/  LDCU UR16, c[0x0][0x440] ;  /* 0x00008800ff1077ac */ /* 0x000ea20008000800 */
[----:B------:R-:W-:Y:S01]  /*2710*/  IMAD.MOV.U32 R18, RZ, RZ, R20 ;  /* 0x000000ffff127224 */ /* 0x000fe200078e0014 */
[----:B------:R-:W1:Y:S03]  /*2720*/  LDCU.64 UR6, c[0x0][0x388] ;  /* 0x00007100ff0677ac */ /* 0x000e660008000a00 */
        /* <DEDUP_REMOVED lines=23> */
.L_x_1140:
[----:B------:R2:W-:Y:S01]  /*28a0*/  STS.128 [R15+0xd000], RZ ;  /* 0x00d000ff0f007388 */ /* 0x0005e20000000c00 */
[----:B------:R-:W-:Y:S05]  /*28b0*/  BRA `(.L_x_1141) ;  /* 0x00000000000c7947 */ /* 0x000fea0003800000 */
.L_x_1139:
[----:B------:R2:W-:Y:S04]  /*28c0*/  STS.128 [R15+0x9000], RZ ;  /* 0x009000ff0f007388 */ /* 0x0005e80000000c00 */
[----:B------:R2:W-:Y:S04]  /*28d0*/  STS.128 [R15+0xb000], RZ ;  /* 0x00b000ff0f007388 */ /* 0x0005e80000000c00 */
[----:B------:R2:W-:Y:S02]  /*28e0*/  STS.128 [R15+0xd000], RZ ;  /* 0x00d000ff0f007388 */ /* 0x0005e40000000c00 */
.L_x_1141:
[----:B------:R-:W-:Y:S05]  /*28f0*/  BSYNC.RECONVERGENT B0 ;  /* 0x0000000000007941 */ /* 0x000fea0003800200 */
.L_x_1138:
[----:B------:R-:W-:Y:S01]  /*2900*/  ISETP.GE.AND P3, PT, R3, UR10, PT ;  /* 0x0000000a03007c0c */ /* 0x000fe2000bf66270 */
[----:B------:R-:W-:-:S12]  /*2910*/  BSSY.RECONVERGENT B0, `(.L_x_1142) ;  /* 0x0000022000007945 */ /* 0x000fd80003800200 */
[----:B------:R1:W-:Y:S04]  /*2920*/  @P3 STS.128 [R15+0xa000], RZ ;  /* 0x00a000ff0f003388 */ /* 0x0003e80000000c00 */
[----:B------:R1:W-:Y:S04]  /*2930*/  @P3 STS.128 [R15+0xc000], RZ ;  /* 0x00c000ff0f003388 */ /* 0x0003e80000000c00 */
[----:B------:R1:W-:Y:S01]  /*2940*/  @P3 STS.128 [R15+0xe000], RZ ;  /* 0x00e000ff0f003388 */ /* 0x0003e20000000c00 */
        /* <DEDUP_REMOVED lines=29> */
.L_x_1144:
[----:B------:R3:W-:Y:S02]  /*2b20*/  STS.128 [R15+0xe000], RZ ;  /* 0x00e000ff0f007388 */ /* 0x0007e40000000c00 */
.L_x_1143:
[----:B------:R-:W-:Y:S05]  /*2b30*/  BSYNC.RECONVERGENT B0 ;  /* 0x0000000000007941 */ /* 0x000fea0003800200 */
.L_x_1142:
[----:B------:R-:W2:Y:S01]  /*2b40*/  LDCU.64 UR6, c[0x0][0x3d8] ;  /* 0x00007b00ff0677ac */ /* 0x000ea20008000a00 */
[----:B------:R-:W-:Y:S01]  /*2b50*/  MOV R3, UR12 ;  /* 0x0000000c00037c02 */ /* 0x000fe20008000f00 */
[----:B------:R-:W-:Y:S01]  /*2b60*/  BSSY.RECONVERGENT B0, `(.L_x_1145) ;  /* 0x000002a000007945 */ /* 0x000fe20003800200 */
[----:B------:R-:W-:-:S03]  /*2b70*/  UIMAD UR4, UR4, UR12, URZ ;  /* 0x0000000c040472a4 */ /* 0x000fc6000f8e02ff */
[----:B------:R-:W-:Y:S01]  /*2b80*/  IMAD.WIDE.U32 R2, R3, UR31, R16 ;  /* 0x0000001f03027c25 */ /* 0x000fe2000f8e0010 */
[----:B------:R-:W-:Y:S02]  /*2b90*/  UIMAD UR4, UR31, UR13, UR4 ;  /* 0x0000000d1f0472a4 */ /* 0x000fe4000f8e0204 */
[----:B------:R-:W-:-:S04]  /*2ba0*/  IADD3 R8, P0, PT, R12, R2, RZ ;  /* 0x000000020c087210 */ /* 0x000fc80007f1e0ff */
[----:B------:R-:W-:Y:S01]  /*2bb0*/  IADD3.X R9, PT, PT, R9, UR4, R3, P0, !PT ;  /* 0x0000000409097c10 */ /* 0x000fe200087fe403 */
[----:B--2---:R-:W-:Y:S02]  /*2bc0*/  IMAD R6, R6, UR6, RZ ;  /* 0x0000000606067c24 */ /* 0x004fe4000f8e02ff */
[----:B------:R-:W-:-:S04]  /*2bd0*/  IMAD.WIDE.U32 R8, R7, UR6, R8 ;  /* 0x0000000607087c25 */ /* 0x000fc8000f8e0008 */
[----:B------:R-:W-:-:S05]  /*2be0*/  IMAD R3, R7, UR7, R6 ;  /* 0x0000000707037c24 */ /* 0x000fca000f8e0206 */
        /* <DEDUP_REMOVED lines=28> */
.L_x_1147:
[----:B------:R2:W-:Y:S01]  /*2db0*/  STS.128 [R15+0x13000], RZ ;  /* 0x013000ff0f007388 */ /* 0x0005e20000000c00 */
[----:B------:R-:W-:Y:S05]  /*2dc0*/  BRA `(.L_x_1148) ;  /* 0x00000000000c7947 */ /* 0x000fea0003800000 */
.L_x_1146:
[----:B------:R2:W-:Y:S04]  /*2dd0*/  STS.128 [R15+0xf000], RZ ;  /* 0x00f000ff0f007388 */ /* 0x0005e80000000c00 */
[----:B------:R2:W-:Y:S04]  /*2de0*/  STS.128 [R15+0x11000], RZ ;  /* 0x011000ff0f007388 */ /* 0x0005e80000000c00 */
[----:B------:R2:W-:Y:S02]  /*2df0*/  STS.128 [R15+0x13000], RZ ;  /* 0x013000ff0f007388 */ /* 0x0005e40000000c00 */
.L_x_1148:
[----:B------:R-:W-:Y:S05]  /*2e00*/  BSYNC.RECONVERGENT B0 ;  /* 0x0000000000007941 */ /* 0x000fea0003800200 */
.L_x_1145:
[----:B-12---:R-:W1:Y:S01]  /*2e10*/  LDC.64 R16, c[0x0][0x528] ;  /* 0x00014a00ff107b82 */ /* 0x006e620000000a00 */
[----:B------:R-:W2:Y:S01]  /*2e20*/  LDCU UR4, c[0x0][0x440] ;  /* 0x00008800ff0477ac */ /* 0x000ea20008000800 */
[----:B-1----:R1:W5:Y:S04]  /*2e30*/  LDG.E.64 R198, desc[UR24][R16.64+0x8] ;  /* 0x0000081810c67981 */ /* 0x002368000c1e1b00 */
[----:B------:R1:W5:Y:S01]  /*2e40*/  LDG.E.64 R2, desc[UR24][R16.64] ;  /* 0x0000001810027981 */ /* 0x000362000c1e1b00 */
[----:B------:R-:W-:Y:S03]  /*2e50*/  BSSY.RECONVERGENT B0, `(.L_x_1149) ;  /* 0x0000020000007945 */ /* 0x000fe60003800200 */
[----:B------:R1:W-:Y:S04]  /*2e60*/  @P3 STS.128 [R15+0x10000], RZ ;  /* 0x010000ff0f003388 */ /* 0x0003e80000000c00 */
[----:B------:R1:W-:Y:S04]  /*2e70*/  @P3 STS.128 [R15+0x12000], RZ ;  /* 0x012000ff0f003388 */ /* 0x0003e80000000c00 */
[----:B------:R1:W-:Y:S01]  /*2e80*/  @P3 STS.128 [R15+0x14000], RZ ;  /* 0x014000ff0f003388 */ /* 0x0003e20000000c00 */
[----:B--2---:R-:W-:Y:S05]  /*2e90*/  @P3 BRA `(.L_x_1150) ;  /* 0x00000000006c3947 */ /* 0x004fea0003800000 */
        /* <DEDUP_REMOVED lines=9> */
[----:B---3--:R-:W-:Y:S02]  /*2f30*/  LEA R10, P3, R8, UR6, 0x1 ;  /* 0x00000006080a7c11 */ /* 0x008fe4000f8608ff */
[----:B------:R-:W-:Y:S02]  /*2f40*/  ISETP.GE.AND P0, PT, R186, UR14, PT ;  /* 0x0000000eba007c0c */ /* 0x000fe4000bf06270 */
        /* <DEDUP_REMOVED lines=15> */
[----:B------:R2:W-:Y:S02]  /*3040*/  @P0 STS.128 [R15+0x14000], RZ ;  /* 0x014000ff0f000388 */ /* 0x0005e40000000c00 */
.L_x_1150:
[----:B------:R-:W-:Y:S05]  /*3050*/  BSYNC.RECONVERGENT B0 ;  /* 0x0000000000007941 */ /* 0x000fea0003800200 */
.L_x_1149:
[----:B------:R-:W3:Y:S01]  /*3060*/  S2R R196, SR_TID.X ;  /* 0x0000000000c47919 */ /* 0x000ee20000002100 */
[----:B------:R-:W-:Y:S01]  /*3070*/  UIMAD UR14, UR34, UR37, UR22 ;  /* 0x00000025220e72a4 */ /* 0x000fe2000f8e0216 */
[----:B------:R-:W1:Y:S01]  /*3080*/  LDC R194, c[0x0][0x44c] ;  /* 0x00011300ffc27b82 */ /* 0x000e620000000800 */
[----:B------:R-:W4:Y:S01]  /*3090*/  LDCU UR16, c[0x0][0x3b0] ;  /* 0x00007600ff1077ac */ /* 0x000f220008000800 */
[----:B------:R-:W0:Y:S01]  /*30a0*/  LDGDEPBAR ;  /* 0x00000000000079af */ /* 0x000e220000000000 */
[----:B------:R-:W-:Y:S01]  /*30b0*/  LOP3.LUT P2, RZ, R0, 0x4, RZ, 0xc0, !PT ;  /* 0x0000000400ff7812 */ /* 0x000fe2000784c0ff */
[----:B------:R-:W-:Y:S01]  /*30c0*/  IMAD.MOV.U32 R172, RZ, RZ, 0x20 ;  /* 0x00000020ffac7424 */ /* 0x000fe200078e00ff */
[----:B------:R-:W-:Y:S01]  /*30d0*/  USHF.L.U32 UR14, UR14, 0x5, URZ ;  /* 0x000000050e0e7899 */ /* 0x000fe200080006ff */
[----:B------:R-:W-:Y:S01]  /*30e0*/  IMAD.MOV.U32 R201, RZ, RZ, 0x10 ;  /* 0x00000010ffc97424 */ /* 0x000fe200078e00ff */
[----:B------:R-:W2:Y:S01]  /*30f0*/  LDCU UR15, c[0x0][0x590] ;  /* 0x0000b200ff0f77ac */ /* 0x000ea20008000800 */
[----:B------:R-:W-:Y:S01]  /*3100*/  IMAD.MOV.U32 R0, RZ, RZ, 0x20 ;  /* 0x00000020ff007424 */ /* 0x000fe200078e00ff */
[----:B------:R-:W-:Y:S01]  /*3110*/  LOP3.LUT R4, R4, 0x1, RZ, 0xc0, !PT ;  /* 0x0000000104047812 */ /* 0x000fe200078ec0ff */
[----:B------:R-:W-:Y:S01]  /*3120*/  IMAD.U32 R203, RZ, RZ, UR30 ;  /* 0x0000001effcb7e24 */ /* 0x000fe2000f8e00ff */
[----:B------:R-:W-:Y:S01]  /*3130*/  USHF.R.S32.HI UR13, URZ, 0x1f, UR14 ;  /* 0x0000001fff0d7899 */ /* 0x000fe2000801140e */
[----:B-----5:R-:W-:Y:S01]  /*3140*/  IADD3 R212, P1, P0, R198, UR14, R5 ;  /* 0x0000000ec6d47c10 */ /* 0x020fe2000f83e005 */
[----:B------:R-:W-:Y:S01]  /*3150*/  VIADD R177, R182, UR11 ;  /* 0x0000000bb6b17c36 */ /* 0x000fe20008000000 */
[----:B------:R-:W-:Y:S01]  /*3160*/  R2UR UR14, R2 ;  /* 0x00000000020e72ca */ /* 0x000fe200000e0000 */
[----:B------:R-:W-:Y:S01]  /*3170*/  IMAD R203, R203, 0x4, R4 ;  /* 0x00000004cbcb7824 */ /* 0x000fe200078e0204 */
[----:B------:R-:W-:Y:S01]  /*3180*/  SEL R172, R172, 0xffffffe0, !P2 ;  /* 0xffffffe0acac7807 */ /* 0x000fe20005000000 */
[----:B------:R-:W-:Y:S01]  /*3190*/  VIADD R176, R181, UR11 ;  /* 0x0000000bb5b07c36 */ /* 0x000fe20008000000 */
[----:B------:R-:W-:Y:S01]  /*31a0*/  IADD3.X R198, PT, PT, R199, UR13, RZ, P1, P0 ;  /* 0x0000000dc7c67c10 */ /* 0x000fe20008fe04ff */
[----:B----4-:R-:W-:Y:S01]  /*31b0*/  USHF.L.U32 UR11, UR16, 0x6, URZ ;  /* 0x00000006100b7899 */ /* 0x010fe200080006ff */
[----:B------:R-:W-:Y:S01]  /*31c0*/  R2UR UR13, R3 ;  /* 0x00000000030d72ca */ /* 0x000fe200000e0000 */
[----:B------:R-:W-:Y:S01]  /*31d0*/  UIADD3 UR16, UPT, UPT, UR31, 0x80, URZ ;  /* 0x000000801f107890 */ /* 0x000fe2000fffe0ff */
[----:B------:R-:W-:Y:S01]  /*31e0*/  IMAD.MOV.U32 R202, RZ, RZ, R208 ;  /* 0x000000ffffca7224 */ /* 0x000fe200078e00d0 */
[----:B------:R-:W-:Y:S01]  /*31f0*/  CS2R R126, SRZ ;  /* 0x00000000007e7805 */ /* 0x000fe2000001ff00 */
[----:B------:R-:W-:Y:S01]  /*3200*/  VIADD R197, R180, 0x15040 ;  /* 0x00015040b4c57836 */ /* 0x000fe20000000000 */
[----:B------:R-:W-:Y:S01]  /*3210*/  CS2R R124, SRZ ;  /* 0x00000000007c7805 */ /* 0x000fe2000001ff00 */
[----:B------:R-:W-:Y:S01]  /*3220*/  IMAD.MOV.U32 R195, RZ, RZ, 0x4 ;  /* 0x00000004ffc37424 */ /* 0x000fe200078e00ff */
[----:B------:R-:W-:-:S02]  /*3230*/  CS2R R130, SRZ ;  /* 0x0000000000827805 */ /* 0x000fc4000001ff00 */
[----:B------:R-:W-:Y:S02]  /*3240*/  CS2R R128, SRZ ;  /* 0x0000000000807805 */ /* 0x000fe4000001ff00 */
[----:B------:R-:W-:Y:S02]  /*3250*/  CS2R R122, SRZ ;  /* 0x00000000007a7805 */ /* 0x000fe4000001ff00 */
[C---:B---3--:R-:W-:Y:S02]  /*3260*/  LOP3.LUT P1, RZ, R196.reuse, 0x4, RZ, 0xc0, !PT ;  /* 0x00000004c4ff7812 */ /* 0x048fe4000782c0ff */
[----:B------:R-:W-:Y:S02]  /*3270*/  CS2R R120, SRZ ;  /* 0x0000000000787805 */ /* 0x000fe4000001ff00 */
[----:B------:R-:W-:Y:S02]  /*3280*/  LOP3.LUT P0, RZ, R196, 0x2, RZ, 0xc0, !PT ;  /* 0x00000002c4ff7812 */ /* 0x000fe4000780c0ff */
[----:B------:R-:W-:-:S02]  /*3290*/  CS2R R118, SRZ ;  /* 0x0000000000767805 */ /* 0x000fc4000001ff00 */
[----:B------:R-:W-:Y:S02]  /*32a0*/  SEL R201, R201, 0xfffffff0, !P1 ;  /* 0xfffffff0c9c97807 */ /* 0x000fe40004800000 */
[----:B------:R-:W-:Y:S02]  /*32b0*/  CS2R R116, SRZ ;  /* 0x0000000000747805 */ /* 0x000fe4000001ff00 */
[----:B------:R-:W-:Y:S02]  /*32c0*/  SEL R3, R0, 0xffffffe0, !P0 ;  /* 0xffffffe000037807 */ /* 0x000fe40004000000 */
        /* <DEDUP_REMOVED lines=40> */
[----:B------:R-:W-:Y:S01]  /*3550*/  SHF.R.U32.HI R200, RZ, 0x6, R196 ;  /* 0x00000006ffc87819 */ /* 0x000fe200000116c4 */
[----:B------:R-:W-:Y:S01]  /*3560*/  VIADD R203, R203, 0xfffffffc ;  /* 0xfffffffccbcb7836 */ /* 0x000fe20000000000 */
[----:B------:R-:W3:Y:S01]  /*3570*/  LDCU UR6, c[0x0][0x3e0] ;  /* 0x00007c00ff0677ac */ /* 0x000ee20008000800 */
[----:B------:R-:W-:Y:S02]  /*3580*/  IMAD.IADD R183, R179, 0x1, R172 ;  /* 0x00000001b3b77824 */ /* 0x000fe400078e02ac */
[----:B------:R-:W-:Y:S01]  /*3590*/  IMAD.IADD R199, R189, 0x1, R201 ;  /* 0x00000001bdc77824 */ /* 0x000fe200078e02c9 */
[----:B------:R-:W4:Y:S01]  /*35a0*/  LDCU UR7, c[0x0][0x45c] ;  /* 0x00008b80ff0777ac */ /* 0x000f220008000800 */
[----:B------:R-:W-:Y:S02]  /*35b0*/  IMAD.IADD R2, R180, 0x1, R3 ;  /* 0x00000001b4027824 */ /* 0x000fe400078e0203 */
[----:B------:R-:W-:Y:S01]  /*35c0*/  IMAD.WIDE.U32 R212, R212, -0x2daee0ad, RZ ;  /* 0xd2511f53d4d47825 */ /* 0x000fe200078e00ff */
[----:B------:R-:W1:Y:S01]  /*35d0*/  LDCU.U8 UR12, c[0x0][0x4f8] ;  /* 0x00009f00ff0c77ac */ /* 0x000e620008000000 */
[----:B--2---:R-:W-:-:S02]  /*35e0*/  USHF.L.U32 UR15, UR15, 0x6, URZ ;  /* 0x000000060f0f7899 */ /* 0x004fc400080006ff */
[----:B------:R-:W-:Y:S02]  /*35f0*/  USHF.L.U32 UR38, UR38, 0x3, URZ ;  /* 0x0000000326267899 */ /* 0x000fe400080006ff */
        /* <DEDUP_REMOVED lines=11> */
[----:B------:R-:W-:Y:S02]  /*36b0*/  UIADD3 UR19, UPT, UPT, UR13, 0x646e171e, URZ ;  /* 0x646e171e0d137890 */ /* 0x000fe4000fffe0ff */
[----:B-1-34-:R-:W-:-:S11]  /*36c0*/  UISETP.GE.AND UP0, UPT, UR16, UR35, UPT ;  /* 0x000000231000728c */ /* 0x01afd6000bf06270 */
.L_x_1153:
[----:B------:R-:W0:Y:S01]  /*36d0*/  LDGDEPBAR ;  /* 0x00000000000079af */ /* 0x000e220000000000 */
[----:B------:R-:W-:Y:S01]  /*36e0*/  IMAD.IADD R184, R177, 0x1, R172 ;  /* 0x00000001b1b87824 */ /* 0x000fe200078e02ac */
[----:B------:R-:W-:Y:S01]  /*36f0*/  PLOP3.LUT P4, PT, PT, PT, UP0, 0x80, 0x8 ;  /* 0x000000000008781c */ /* 0x000fe20003f8f008 */
[----:B------:R-:W-:Y:S01]  /*3700*/  IMAD.U32 R220, RZ, RZ, UR8 ;  /* 0x00000008ffdc7e24 */ /* 0x000fe2000f8e00ff */
[----:B------:R-:W-:Y:S01]  /*3710*/  PLOP3.LUT P2, PT, PT, PT, UP0, 0x80, 0x8 ;  /* 0x000000000008781c */ /* 0x000fe20003f4f008 */
[----:B------:R-:W-:Y:S01]  /*3720*/  IMAD.U32 R221, RZ, RZ, UR9 ;  /* 0x00000009ffdd7e24 */ /* 0x000fe2000f8e00ff */
[----:B------:R-:W-:Y:S01]  /*3730*/  PLOP3.LUT P3, PT, PT, PT, UP0, 0x80, 0x8 ;  /* 0x000000000008781c */ /* 0x000fe20003f6f008 */
[----:B-----5:R-:W-:Y:S01]  /*3740*/  FMUL.FTZ R247, R207, 1.4426950216293334961 ;  /* 0x3fb8aa3bcff77820 */ /* 0x020fe20000410000 */
[----:B------:R-:W-:Y:S01]  /*3750*/  PLOP3.LUT P0, PT, PT, PT, UP0, 0x80, 0x8 ;  /* 0x000000000008781c */ /* 0x000fe20003f0f008 */
[----:B------:R-:W-:Y:S01]  /*3760*/  FMUL.FTZ R251, R206, 1.4426950216293334961 ;  /* 0x3fb8aa3bcefb7820 */ /* 0x000fe20000410000 */
[----:B------:R-:W-:Y:S01]  /*3770*/  PLOP3.LUT P5, PT, PT, PT, UP0, 0x80, 0x8 ;  /* 0x000000000008781c */ /* 0x000fe20003faf008 */
[----:B------:R-:W-:Y:S01]  /*3780*/  FMUL.FTZ R249, R205, 1.4426950216293334961 ;  /* 0x3fb8aa3bcdf97820 */ /* 0x000fe20000410000 */
[----:B------:R-:W-:Y:S01]  /*3790*/  PLOP3.LUT P6, PT, PT, PT, UP0, 0x80, 0x8 ;  /* 0x000000000008781c */ /* 0x000fe20003fcf008 */
[----:B------:R-:W-:Y:S01]  /*37a0*/  FMUL.FTZ R250, R204, 1.4426950216293334961 ;  /* 0x3fb8aa3bccfa7820 */ /* 0x000fe20000410000 */
[----:B------:R-:W-:Y:S01]  /*37b0*/  IMAD.WIDE.U32 R224, R203, -0x326172a9, RZ ;  /* 0xcd9e8d57cbe07825 */ /* 0x000fe200078e00ff */
[----:B------:R-:W-:Y:S02]  /*37c0*/  UIADD3 UR16, UPT, UPT, UR39, 0x1, URZ ;  /* 0x0000000127107890 */ /* 0x000fe4000fffe0ff */
[----:B------:R-:W-:Y:S01]  /*37d0*/  @P2 SHF.R.U32.HI R223, RZ, 0x1, R196 ;  /* 0x00000001ffdf2819 */ /* 0x000fe200000116c4 */
[----:B------:R-:W-:Y:S01]  /*37e0*/  @P4 IMAD.SHL.U32 R211, R196, 0x2, RZ ;  /* 0x00000002c4d34824 */ /* 0x000fe200078e00ff */
[----:B------:R-:W-:Y:S01]  /*37f0*/  PLOP3.LUT P2, PT, PT, PT, UP0, 0x80, 0x8 ;  /* 0x000000000008781c */ /* 0x000fe20003f4f008 */
[----:B------:R-:W-:Y:S01]  /*3800*/  UISETP.NE.AND UP1, UPT, UR16, 0x1, UPT ;  /* 0x000000011000788c */ /* 0x000fe2000bf25270 */
[----:B------:R-:W-:Y:S01]  /*3810*/  LEA R228, P4, R188, R220, 0x2 ;  /* 0x000000dcbce47211 */ /* 0x000fe200078810ff */
[----:B------:R-:W-:Y:S01]  /*3820*/  IMAD.U32 R220, RZ, RZ, UR23 ;  /* 0x00000017ffdc7e24 */ /* 0x000fe2000f8e00ff */
[----:B------:R-:W-:Y:S01]  /*3830*/  @P3 LOP3.LUT R222, R211, 0x6, RZ, 0xc0, !PT ;  /* 0x00000006d3de3812 */ /* 0x000fe200078ec0ff */
[----:B------:R-:W-:Y:S04]  /*3840*/  DEPBAR.LE SB0, 0x0 ;  /* 0x000080000000791a */ /* 0x000fe80000000000 */
[----:B------:R-:W-:Y:S01]  /*3850*/  BAR.SYNC.DEFER_BLOCKING 0x0 ;  /* 0x0000000000007b1d */ /* 0x000fe20000010000 */
[----:B------:R-:W-:Y:S01]  /*3860*/  @P0 LOP3.LUT R223, R222, 0x1e0, R223, 0xf8, !PT ;  /* 0x000001e0dedf0812 */ /* 0x000fe200078ef8df */
[----:B------:R-:W-:Y:S01]  /*3870*/  IMAD.U32 R211, RZ, RZ, UR23 ;  /* 0x00000017ffd37e24 */ /* 0x000fe2000f8e00ff */
[----:B------:R-:W-:Y:S02]  /*3880*/  PLOP3.LUT P3, PT, PT, PT, UP0, 0x80, 0x8 ;  /* 0x000000000008781c */ /* 0x000fe40003f6f008 */
[----:B------:R-:W-:Y:S01]  /*3890*/  PLOP3.LUT P0, PT, PT, PT, UP0, 0x80, 0x8 ;  /* 0x000000000008781c */ /* 0x000fe20003f0f008 */
[----:B------:R-:W-:Y:S01]  /*38a0*/  @P2 IMAD R223, R220, 0x80, R223 ;  /* 0x00000080dcdf2824 */ /* 0x000fe200078e02df */
[----:B------:R-:W-:Y:S01]  /*38b0*/  LEA.HI.X R229, R188, R221, RZ, 0x2, P4 ;  /* 0x000000ddbce57211 */ /* 0x000fe200020f14ff */
[----:B------:R-:W-:Y:S01]  /*38c0*/  IMAD R221, R211, 0x4, R200 ;  /* 0x00000004d3dd7824 */ /* 0x000fe200078e02c8 */
[----:B------:R-:W-:Y:S01]  /*38d0*/  PLOP3.LUT P2, PT, PT, PT, UP0, 0x80, 0x8 ;  /* 0x000000000008781c */ /* 0x000fe20003f4f008 */
[----:B------:R-:W-:Y:S01]  /*38e0*/  VIADD R220, R203, 0x2 ;  /* 0x00000002cbdc7836 */ /* 0x000fe20000000000 */
[----:B------:R-:W-:Y:S02]  /*38f0*/  @P5 ISETP.GE.AND P5, PT, R223, UR35, PT ;  /* 0x00000023df005c0c */ /* 0x000fe4000bfa6270 */
[----:B------:R-:W-:Y:S02]  /*3900*/  PLOP3.LUT P4, PT, PT, PT, UP0, 0x80, 0x8 ;  /* 0x000000000008781c */ /* 0x000fe40003f8f008 */
[----:B------:R-:W-:Y:S01]  /*3910*/  LOP3.LUT R226, R221, UR13, R213, 0x96, !PT ;  /* 0x0000000ddde27c12 */ /* 0x000fe2000f8e96d5 */
[----:B------:R-:W-:Y:S01]  /*3920*/  @P3 VIADD R211, R223, 0x1 ;  /* 0x00000001dfd33836 */ /* 0x000fe20000000000 */
[----:B------:R-:W-:Y:S01]  /*3930*/  PLOP3.LUT P3, PT, PT, PT, UP0, 0x80, 0x8 ;  /* 0x000000000008781c */ /* 0x000fe20003f6f008 */
[----:B------:R-:W-:Y:S01]  /*3940*/  IMAD.WIDE.U32 R220, R220, -0x326172a9, RZ ;  /* 0xcd9e8d57dcdc7825 */ /* 0x000fe200078e00ff */
[----:B------:R-:W-:Y:S03]  /*3950*/  LOP3.LUT R225, R198, UR14, R225, 0x96, !PT ;  /* 0x0000000ec6e17c12 */ /* 0x000fe6000f8e96e1 */
[----:B------:R-:W-:Y:S01]  /*3960*/  IMAD.WIDE.U32 R226, R226, -0x326172a9, RZ ;  /* 0xcd9e8d57e2e27825 */ /* 0x000fe200078e00ff */
[----:B------:R-:W-:Y:S01]  /*3970*/  LOP3.LUT R238, R198, UR14, R221, 0x96, !PT ;  /* 0x0000000ec6ee7c12 */ /* 0x000fe2000f8e96dd */
[----:B------:R-:W-:Y:S02]  /*3980*/  LDSM.16.M88.4 R132, [R177] ;  /* 0x00000000b184783b */ /* 0x000fe40000000200 */
[----:B------:R-:W-:Y:S01]  /*3990*/  IMAD.WIDE.U32 R240, R225, -0x2daee0ad, RZ ;  /* 0xd2511f53e1f07825 */ /* 0x000fe200078e00ff */
[--C-:B------:R-:W-:Y:S02]  /*39a0*/  LOP3.LUT R234, R220, UR46, R227.reuse, 0x96, !PT ;  /* 0x0000002edcea7c12 */ /* 0x100fe4000f8e96e3 */
[----:B------:R-:W-:Y:S01]  /*39b0*/  LOP3.LUT R224, R224, UR46, R227, 0x96, !PT ;  /* 0x0000002ee0e07c12 */ /* 0x000fe2000f8e96e3 */
[----:B------:R-:W-:Y:S01]  /*39c0*/  IMAD.WIDE.U32 R238, R238, -0x2daee0ad, RZ ;  /* 0xd2511f53eeee7825 */ /* 0x000fe200078e00ff */
[----:B------:R-:W-:Y:S01]  /*39d0*/  @P3 ISETP.GE.AND P3, PT, R211, UR35, PT ;  /* 0x00000023d3003c0c */ /* 0x000fe2000bf66270 */
[----:B------:R-:W1:Y:S01]  /*39e0*/  LDSM.16.M88.4 R136, [R179] ;  /* 0x00000000b388783b */ /* 0x000e620000000200 */
[----:B------:R-:W-:Y:S01]  /*39f0*/  LOP3.LUT R232, R212, UR45, R241, 0x96, !PT ;  /* 0x0000002dd4e87c12 */ /* 0x000fe2000f8e96f1 */
[----:B------:R-:W-:Y:S01]  /*3a00*/  IMAD.WIDE.U32 R236, R224, -0x2daee0ad, RZ ;  /* 0xd2511f53e0ec7825 */ /* 0x000fe200078e00ff */
[----:B------:R-:W-:Y:S03]  /*3a10*/  LOP3.LUT R230, R212, UR45, R239, 0x96, !PT ;  /* 0x0000002dd4e67c12 */ /* 0x000fe6000f8e96ef */
[----:B------:R-:W-:Y:S02]  /*3a20*/  IMAD.WIDE.U32 R232, R232, -0x326172a9, RZ ;  /* 0xcd9e8d57e8e87825 */ /* 0x000fe400078e00ff */
[----:B------:R-:W2:Y:S02]  /*3a30*/  LDSM.16.M88.4 R140, [R177+0x800] ;  /* 0x00080000b18c783b */ /* 0x000ea40000000200 */
[----:B------:R-:W-:Y:S01]  /*3a40*/  IMAD.WIDE.U32 R230, R230, -0x326172a9, RZ ;  /* 0xcd9e8d57e6e67825 */ /* 0x000fe200078e00ff */
[----:B------:R-:W-:Y:S03]  /*3a50*/  LOP3.LUT R224, R226, UR44, R233, 0x96, !PT ;  /* 0x0000002ce2e07c12 */ /* 0x000fe6000f8e96e9 */
[----:B------:R-:W-:Y:S02]  /*3a60*/  IMAD.WIDE.U32 R234, R234, -0x2daee0ad, RZ ;  /* 0xd2511f53eaea7825 */ /* 0x000fe400078e00ff */
[----:B------:R-:W3:Y:S08]  /*3a70*/  LDSM.16.M88.4 R144, [R179+0x400] ;  /* 0x00040000b390783b */ /* 0x000ef00000000200 */
[----:B------:R-:W4:Y:S04]  /*3a80*/  LDG.E R222, desc[UR24][R228.64] ;  /* 0x00000018e4de7981 */ /* 0x000f28000c1e1900 */
[----:B------:R-:W-:Y:S08]  /*3a90*/  LDSM.16.M88.4 R148, [R184] ;  /* 0x00000000b894783b */ /* 0x000ff00000000200 */
[----:B------:R-:W4:Y:S01]  /*3aa0*/  LDG.E R221, desc[UR24][R228.64+0x20] ;  /* 0x00002018e4dd7981 */ /* 0x000f22000c1e1900 */
[-C--:B-1----:R-:W-:Y:S03]  /*3ab0*/  HMMA.16816.F32 R4, R132, R136.reuse, RZ ;  /* 0x000000888404723c */ /* 0x082fe600000018ff */
[----:B------:R-:W1:Y:S05]  /*3ac0*/  LDSM.16.M88.4 R152, [R183] ;  /* 0x00000000b798783b */ /* 0x000e6a0000000200 */
[C---:B--2---:R-:W-:Y:S03]  /*3ad0*/  HMMA.16816.F32 R8, R140.reuse, R136, RZ ;  /* 0x000000888c08723c */ /* 0x044fe600000018ff */
[----:B------:R-:W2:Y:S05]  /*3ae0*/  LDSM.16.M88.4 R156, [R184+0x800] ;  /* 0x00080000b89c783b */ /* 0x000eaa0000000200 */
        /* <DEDUP_REMOVED lines=9> */
[----:B------:R-:W3:Y:S05]  /*3b80*/  LDSM.16.M88.4 R172, [R179+0x2400] ;  /* 0x00240000b3ac783b */ /* 0x000eea0000000200 */
[----:B------:R-:W-:Y:S03]  /*3b90*/  HMMA.16816.F32 R32, R132, R146, RZ ;  /* 0x000000928420723c */ /* 0x000fe600000018ff */
[----:B------:R-:W-:Y:S05]  /*3ba0*/  LDSM.16.M88.4 R132, [R184+0x1000] ;  /* 0x00100000b884783b */ /* 0x000fea0000000200 */
[-C--:B-1----:R-:W-:Y:S03]  /*3bb0*/  HMMA.16816.F32 R4, R148, R152.reuse, R4 ;  /* 0x000000989404723c */ /* 0x082fe60000001804 */
[----:B------:R-:W1:Y:S05]  /*3bc0*/  LDSM.16.M88.4 R140, [R183+0x2000] ;  /* 0x00200000b78c783b */ /* 0x000e6a0000000200 */
[C---:B--2---:R-:W-:Y:S03]  /*3bd0*/  HMMA.16816.F32 R8, R156.reuse, R152, R8 ;  /* 0x000000989c08723c */ /* 0x044fe60000001808 */
[----:B------:R-:W2:Y:S05]  /*3be0*/  LDSM.16.M88.4 R144, [R184+0x1800] ;  /* 0x00180000b890783b */ /* 0x000eaa0000000200 */
[-C--:B------:R-:W-:Y:S03]  /*3bf0*/  HMMA.16816.F32 R12, R156, R154.reuse, R12 ;  /* 0x0000009a9c0c723c */ /* 0x080fe6000000180c */
[----:B------:R-:W5:Y:S05]  /*3c00*/  LDG.E R220, desc[UR24][R228.64+0x80] ;  /* 0x00008018e4dc7981 */ /* 0x000f6a000c1e1900 */
[C---:B------:R-:W-:Y:S01]  /*3c10*/  HMMA.16816.F32 R16, R148.reuse, R154, R16 ;  /* 0x0000009a9410723c */ /* 0x040fe20000001810 */
[----:B------:R-:W2:Y:S07]  /*3c20*/  LDSM.16.M88.4 R152, [R183+0x2400] ;  /* 0x00240000b798783b */ /* 0x000eae0000000200 */
[-C--:B------:R-:W-:Y:S08]  /*3c30*/  HMMA.16816.F32 R20, R148, R160.reuse, R20 ;  /* 0x000000a09414723c */ /* 0x080ff00000001814 */
        /* <DEDUP_REMOVED lines=12> */
[C---:B------:R-:W-:Y:S04]  /*3d00*/  HMMA.16816.F32 R24, R168.reuse, R172, R24 ;  /* 0x000000aca818723c */ /* 0x040fe80000001818 */
[----:B------:R-:W-:Y:S04]  /*3d10*/  SEL R172, R0, 0xffffffe0, !P1 ;  /* 0xffffffe000ac7807 */ /* 0x000fe80004800000 */
[-C--:B------:R-:W-:Y:S03]  /*3d20*/  HMMA.16816.F32 R28, R168, R174.reuse, R28 ;  /* 0x000000aea81c723c */ /* 0x080fe6000000181c */
[--C-:B------:R-:W-:Y:S05]  /*3d30*/  IMAD.IADD R173, R182, 0x1, R172.reuse ;  /* 0x00000001b6ad7824 */ /* 0x100fea00078e02ac */
[----:B------:R-:W-:Y:S01]  /*3d40*/  HMMA.16816.F32 R32, R136, R174, R32 ;  /* 0x000000ae8820723c */ /* 0x000fe20000001820 */
[----:B------:R-:W-:Y:S07]  /*3d50*/  LDSM.16.M88.4 R136, [R184+0x2000] ;  /* 0x00200000b888783b */ /* 0x000fee0000000200 */
        /* <DEDUP_REMOVED lines=10> */
[----:B------:R1:W4:Y:S07]  /*3e00*/  LDSM.16.M88.4 R132, [R183+0x4400] ;  /* 0x00440000b784783b */ /* 0x00032e0000000200 */
[-C--:B------:R-:W-:Y:S08]  /*3e10*/  HMMA.16816.F32 R4, R148, R156.reuse, R4 ;  /* 0x0000009c9404723c */ /* 0x080ff00000001804 */
[C---:B---3--:R-:W-:Y:S08]  /*3e20*/  HMMA.16816.F32 R8, R160.reuse, R156, R8 ;  /* 0x0000009ca008723c */ /* 0x048ff00000001808 */
[-C--:B------:R-:W-:Y:S03]  /*3e30*/  HMMA.16816.F32 R12, R160, R158.reuse, R12 ;  /* 0x0000009ea00c723c */ /* 0x080fe6000000180c */
[----:B-1----:R-:W-:Y:S05]  /*3e40*/  IMAD.IADD R183, R179, 0x1, R172 ;  /* 0x00000001b3b77824 */ /* 0x002fea00078e02ac */
[C---:B------:R-:W-:Y:S08]  /*3e50*/  HMMA.16816.F32 R16, R148.reuse, R158, R16 ;  /* 0x0000009e9410723c */ /* 0x040ff00000001810 */
[-C--:B------:R-:W-:Y:S08]  /*3e60*/  HMMA.16816.F32 R20, R148, R164.reuse, R20 ;  /* 0x000000a49414723c */ /* 0x080ff00000001814 */
[C---:B------:R-:W-:Y:S08]  /*3e70*/  HMMA.16816.F32 R24, R160.reuse, R164, R24 ;  /* 0x000000a4a018723c */ /* 0x040ff00000001818 */
[-C--:B------:R-:W-:Y:S08]  /*3e80*/  HMMA.16816.F32 R28, R160, R166.reuse, R28 ;  /* 0x000000a6a01c723c */ /* 0x080ff0000000181c */
[----:B------:R-:W-:Y:S08]  /*3e90*/  HMMA.16816.F32 R32, R148, R166, R32 ;  /* 0x000000a69420723c */ /* 0x000ff00000001820 */
[-C--:B------:R-:W-:Y:S08]  /*3ea0*/  HMMA.16816.F32 R4, R136, R140.reuse, R4 ;  /* 0x0000008c8804723c */ /* 0x080ff00000001804 */
[C---:B--2---:R-:W-:Y:S08]  /*3eb0*/  HMMA.16816.F32 R8, R144.reuse, R140, R8 ;  /* 0x0000008c9008723c */ /* 0x044ff00000001808 */
[-C--:B------:R-:W-:Y:S03]  /*3ec0*/  HMMA.16816.F32 R12, R144, R142.reuse, R12 ;  /* 0x0000008e900c723c */ /* 0x080fe6000000180c */
[----:B------:R-:W-:Y:S02]  /*3ed0*/  @P0 FSEL R4, R4, -INF , !P5 ;  /* 0xff80000004040808 */ /* 0x000fe40006800000 */
[----:B------:R-:W-:Y:S02]  /*3ee0*/  PLOP3.LUT P0, PT, PT, PT, UP0, 0x80, 0x8 ;  /* 0x000000000008781c */ /* 0x000fe40003f0f008 */
[----:B------:R-:W-:Y:S01]  /*3ef0*/  @P6 FSEL R6, R6, -INF , !P5 ;  /* 0xff80000006066808 */ /* 0x000fe20006800000 */
[C---:B------:R-:W-:Y:S01]  /*3f00*/  HMMA.16816.F32 R16, R136.reuse, R142, R16 ;  /* 0x0000008e8810723c */ /* 0x040fe20000001810 */
[----:B------:R-:W-:Y:S03]  /*3f10*/  PLOP3.LUT P6, PT, PT, PT, UP0, 0x80, 0x8 ;  /* 0x000000000008781c */ /* 0x000fe60003fcf008 */
[----:B------:R-:W-:Y:S02]  /*3f20*/  @P4 FSEL R10, R10, -INF , !P5 ;  /* 0xff8000000a0a4808 */ /* 0x000fe40006800000 */
[----:B------:R-:W-:Y:S02]  /*3f30*/  @P2 FSEL R8, R8, -INF , !P5 ;  /* 0xff80000008082808 */ /* 0x000fe40006800000 */
[----:B------:R-:W-:Y:S01]  /*3f40*/  PLOP3.LUT P5, PT, PT, PT, UP0, 0x80, 0x8 ;  /* 0x000000000008781c */ /* 0x000fe20003faf008 */
[-C--:B----4-:R-:W-:Y:S01]  /*3f50*/  HMMA.16816.F32 R20, R136, R132.reuse, R20 ;  /* 0x000000848814723c */ /* 0x090fe20000001814 */
[----:B------:R-:W-:Y:S02]  /*3f60*/  PLOP3.LUT P2, PT, PT, PT, UP0, 0x80, 0x8 ;  /* 0x000000000008781c */ /* 0x000fe40003f4f008 */
[----:B------:R-:W-:Y:S01]  /*3f70*/  PLOP3.LUT P4, PT, PT, PT, UP0, 0x80, 0x8 ;  /* 0x000000000008781c */ /* 0x000fe20003f8f008 */
[----:B------:R-:W-:Y:S01]  /*3f80*/  @P0 VIADD R211, R223, 0x8 ;  /* 0x00000008dfd30836 */ /* 0x000fe20000000000 */
[----:B------:R-:W-:Y:S02]  /*3f90*/  PLOP3.LUT P0, PT, PT, PT, UP0, 0x80, 0x8 ;  /* 0x000000000008781c */ /* 0x000fe40003f0f008 */
[----:B------:R-:W-:Y:S01]  /*3fa0*/  @P6 FSEL R5, R5, -INF , !P3 ;  /* 0xff80000005056808 */ /* 0x000fe20005800000 */
[C---:B------:R-:W-:Y:S01]  /*3fb0*/  HMMA.16816.F32 R24, R144.reuse, R132, R24 ;  /* 0x000000849018723c */ /* 0x040fe20000001818 */
[----:B------:R-:W-:Y:S03]  /*3fc0*/  PLOP3.LUT P6, PT, PT, PT, UP0, 0x80, 0x8 ;  /* 0x000000000008781c */ /* 0x000fe60003fcf008 */
[----:B------:R-:W-:Y:S02]  /*3fd0*/  @P5 ISETP.GE.AND P5, PT, R211, UR35, PT ;  /* 0x00000023d3005c0c */ /* 0x000fe4000bfa6270 */
[----:B------:R-:W-:Y:S01]  /*3fe0*/  @P2 FSEL R7, R7, -INF , !P3 ;  /* 0xff80000007072808 */ /* 0x000fe20005800000 */
[----:B------:R1:W5:Y:S01]  /*3ff0*/  LDG.E R211, desc[UR24][R228.64+0xa0] ;  /* 0x0000a018e4d37981 */ /* 0x000362000c1e1900 */
[----:B------:R-:W-:Y:S01]  /*4000*/  PLOP3.LUT P2, PT, PT, PT, UP0, 0x80, 0x8 ;  /* 0x000000000008781c */ /* 0x000fe20003f4f008 */
[-C--:B------:R-:W-:Y:S03]  /*4010*/  HMMA.16816.F32 R28, R144, R134.reuse, R28 ;  /* 0x00000086901c723c */ /* 0x080fe6000000181c */
[----:B------:R-:W-:Y:S02]  /*4020*/  @P0 FSEL R11, R11, -INF , !P3 ;  /* 0xff8000000b0b0808 */ /* 0x000fe40005800000 */
[----:B------:R-:W-:Y:S01]  /*4030*/  PLOP3.LUT P0, PT, PT, PT, UP0, 0x80, 0x8 ;  /* 0x000000000008781c */ /* 0x000fe20003f0f008 */
[----:B------:R-:W-:Y:S01]  /*4040*/  @P6 VIADD R227, R223, 0x9 ;  /* 0x00000009dfe36836 */ /* 0x000fe20000000000 */
[----:B------:R-:W-:Y:S01]  /*4050*/  @P4 FSEL R9, R9, -INF , !P3 ;  /* 0xff80000009094808 */ /* 0x000fe20005800000 */
[----:B------:R-:W-:Y:S01]  /*4060*/  HMMA.16816.F32 R32, R136, R134, R32 ;  /* 0x000000868820723c */ /* 0x000fe20000001820 */
[----:B------:R-:W-:Y:S02]  /*4070*/  PLOP3.LUT P3, PT, PT, PT, UP0, 0x80, 0x8 ;  /* 0x000000000008781c */ /* 0x000fe40003f6f008 */
[----:B------:R-:W-:Y:S02]  /*4080*/  PLOP3.LUT P6, PT, PT, PT, UP0, 0x80, 0x8 ;  /* 0x000000000008781c */ /* 0x000fe40003fcf008 */
[----:B------:R-:W-:Y:S02]  /*4090*/  @P2 FSEL R12, R12, -INF , !P5 ;  /* 0xff8000000c0c2808 */ /* 0x000fe40006800000 */
[----:B------:R-:W-:Y:S02]  /*40a0*/  PLOP3.LUT P2, PT, PT, PT, UP0, 0x80, 0x8 ;  /* 0x000000000008781c */ /* 0x000fe40003f4f008 */
[----:B------:R-:W-:Y:S02]  /*40b0*/  PLOP3.LUT P4, PT, PT, PT, UP0, 0x80, 0x8 ;  /* 0x000000000008781c */ /* 0x000fe40003f8f008 */
[----:B------:R-:W-:Y:S02]  /*40c0*/  @P0 FSEL R16, R16, -INF , !P5 ;  /* 0xff80000010100808 */ /* 0x000fe40006800000 */
[----:B------:R-:W-:Y:S02]  /*40d0*/  PLOP3.LUT P0, PT, PT, PT, UP0, 0x80, 0x8 ;  /* 0x000000000008781c */ /* 0x000fe40003f0f008 */
[----:B------:R-:W-:Y:S02]  /*40e0*/  @P3 FSEL R18, R18, -INF , !P5 ;  /* 0xff80000012123808 */ /* 0x000fe40006800000 */
[----:B------:R-:W-:Y:S02]  /*40f0*/  PLOP3.LUT P3, PT, PT, PT, UP0, 0x80, 0x8 ;  /* 0x000000000008781c */ /* 0x000fe40003f6f008 */
[----:B------:R-:W-:Y:S01]  /*4100*/  @P6 ISETP.GE.AND P6, PT, R227, UR35, PT ;  /* 0x00000023e3006c0c */ /* 0x000fe2000bfc6270 */
[C---:B------:R-:W-:Y:S01]  /*4110*/  @P2 VIADD R227, R223.reuse, 0x10 ;  /* 0x00000010dfe32836 */ /* 0x040fe20000000000 */
[----:B------:R-:W-:Y:S02]  /*4120*/  PLOP3.LUT P2, PT, PT, PT, UP0, 0x80, 0x8 ;  /* 0x000000000008781c */ /* 0x000fe40003f4f008 */
[----:B------:R-:W-:Y:S02]  /*4130*/  @P4 FSEL R14, R14, -INF , !P5 ;  /* 0xff8000000e0e4808 */ /* 0x000fe40006800000 */
[----:B------:R-:W-:Y:S01]  /*4140*/  PLOP3.LUT P4, PT, PT, PT, UP0, 0x80, 0x8 ;  /* 0x000000000008781c */ /* 0x000fe20003f8f008 */
[----:B------:R-:W-:Y:S01]  /*4150*/  @P0 VIADD R225, R223, 0x18 ;  /* 0x00000018dfe10836 */ /* 0x000fe20000000000 */
[----:B------:R-:W-:Y:S02]  /*4160*/  PLOP3.LUT P0, PT, PT, PT, UP0, 0x80, 0x8 ;  /* 0x000000000008781c */ /* 0x000fe40003f0f008 */
[----:B------:R-:W-:Y:S02]  /*4170*/  PLOP3.LUT P5, PT, PT, PT, UP0, 0x80, 0x8 ;  /* 0x000000000008781c */ /* 0x000fe40003faf008 */
[----:B------:R-:W-:Y:S02]  /*4180*/  @P3 FSEL R13, R13, -INF , !P6 ;  /* 0xff8000000d0d3808 */ /* 0x000fe40007000000 */
[----:B------:R-:W-:Y:S02]  /*4190*/  PLOP3.LUT P3, PT, PT, PT, UP0, 0x80, 0x8 ;  /* 0x000000000008781c */ /* 0x000fe40003f6f008 */
[----:B------:R-:W-:Y:S02]  /*41a0*/  @P2 ISETP.GE.AND P2, PT, R227, UR35, PT ;  /* 0x00000023e3002c0c */ /* 0x000fe4000bf46270 */
[----:B-1----:R-:W-:Y:S01]  /*41b0*/  LOP3.LUT R229, R226, UR44, R231, 0x96, !PT ;  /* 0x0000002ce2e57c12 */ /* 0x002fe2000f8e96e7 */
[----:B------:R-:W-:Y:S01]  /*41c0*/  @P4 VIADD R228, R223, 0x11 ;  /* 0x00000011dfe44836 */ /* 0x000fe20000000000 */
[----:B------:R-:W-:Y:S02]  /*41d0*/  PLOP3.LUT P4, PT, PT, PT, UP0, 0x80, 0x8 ;  /* 0x000000000008781c */ /* 0x000fe40003f8f008 */
[----:B------:R-:W-:Y:S02]  /*41e0*/  @P0 FSEL R17, R17, -INF , !P6 ;  /* 0xff80000011110808 */ /* 0x000fe40007000000 */
[----:B------:R-:W-:Y:S02]  /*41f0*/  PLOP3.LUT P0, PT, PT, PT, UP0, 0x80, 0x8 ;  /* 0x000000000008781c */ /* 0x000fe40003f0f008 */
[----:B------:R-:W-:Y:S02]  /*4200*/  @P5 FSEL R15, R15, -INF , !P6 ;  /* 0xff8000000f0f5808 */ /* 0x000fe40007000000 */
[----:B------:R-:W-:Y:S02]  /*4210*/  @P3 FSEL R19, R19, -INF , !P6 ;  /* 0xff80000013133808 */ /* 0x000fe40007000000 */
[----:B------:R-:W-:Y:S02]  /*4220*/  PLOP3.LUT P3, PT, PT, PT, UP0, 0x80, 0x8 ;  /* 0x000000000008781c */ /* 0x000fe40003f6f008 */
[----:B------:R-:W-:Y:S02]  /*4230*/  PLOP3.LUT P5, PT, PT, PT, UP0, 0x80, 0x8 ;  /* 0x000000000008781c */ /* 0x000fe40003faf008 */
[----:B------:R-:W-:Y:S01]  /*4240*/  @P4 ISETP.GE.AND P4, PT, R228, UR35, PT ;  /* 0x00000023e4004c0c */ /* 0x000fe2000bf86270 */
[----:B------:R-:W-:Y:S01]  /*4250*/  IMAD.WIDE.U32 R228, R229, -0x2daee0ad, RZ ;  /* 0xd2511f53e5e47825 */ /* 0x000fe200078e00ff */
[----:B------:R-:W-:Y:S02]  /*4260*/  PLOP3.LUT P6, PT, PT, PT, UP0, 0x80, 0x8 ;  /* 0x000000000008781c */ /* 0x000fe40003fcf008 */
[----:B------:R-:W-:Y:S02]  /*4270*/  @P0 FSEL R20, R20, -INF , !P2 ;  /* 0xff80000014140808 */ /* 0x000fe40005000000 */
[----:B------:R-:W-:Y:S02]  /*4280*/  PLOP3.LUT P0, PT, PT, PT, UP0, 0x80, 0x8 ;  /* 0x000000000008781c */ /* 0x000fe40003f0f008 */
[----:B------:R-:W-:Y:S02]  /*4290*/  LOP3.LUT R231, R240, UR43, R237, 0x96, !PT ;  /* 0x0000002bf0e77c12 */ /* 0x000fe4000f8e96ed */
[----:B------:R-:W-:Y:S02]  /*42a0*/  @P3 FSEL R22, R22, -INF , !P2 ;  /* 0xff80000016163808 */ /* 0x000fe40005000000 */
[----:B------:R-:W-:Y:S02]  /*42b0*/  PLOP3.LUT P3, PT, PT, PT, UP0, 0x80, 0x8 ;  /* 0x000000000008781c */ /* 0x000fe40003f6f008 */
[----:B------:R-:W-:Y:S01]  /*42c0*/  LOP3.LUT R226, R238, UR43, R235, 0x96, !PT ;  /* 0x0000002beee27c12 */ /* 0x000fe2000f8e96eb */
[----:B------:R-:W-:Y:S01]  /*42d0*/  IMAD.WIDE.U32 R238, R224, -0x2daee0ad, RZ ;  /* 0xd2511f53e0ee7825 */ /* 0x000fe200078e00ff */
[----:B------:R-:W-:Y:S02]  /*42e0*/  @P5 ISETP.GE.AND P5, PT, R225, UR35, PT ;  /* 0x00000023e1005c0c */ /* 0x000fe4000bfa6270 */
[----:B------:R-:W-:Y:S01]  /*42f0*/  @P6 FSEL R24, R24, -INF , !P2 ;  /* 0xff80000018186808 */ /* 0x000fe20005000000 */
[----:B------:R-:W-:Y:S01]  /*4300*/  IMAD.WIDE.U32 R224, R231, -0x326172a9, RZ ;  /* 0xcd9e8d57e7e07825 */ /* 0x000fe200078e00ff */
[----:B------:R-:W-:Y:S02]  /*4310*/  @P0 FSEL R26, R26, -INF , !P2 ;  /* 0xff8000001a1a0808 */ /* 0x000fe40005000000 */
[----:B------:R-:W-:Y:S01]  /*4320*/  PLOP3.LUT P0, PT, PT, PT, UP0, 0x80, 0x8 ;  /* 0x000000000008781c */ /* 0x000fe20003f0f008 */
[----:B------:R-:W-:Y:S01]  /*4330*/  IMAD.WIDE.U32 R244, R226, -0x326172a9, RZ ;  /* 0xcd9e8d57e2f47825 */ /* 0x000fe200078e00ff */
[----:B------:R-:W-:Y:S02]  /*4340*/  LOP3.LUT R236, R236, UR41, R239, 0x96, !PT ;  /* 0x00000029ecec7c12 */ /* 0x000fe4000f8e96ef */
[----:B------:R-:W-:Y:S01]  /*4350*/  PLOP3.LUT P2, PT, PT, PT, UP0, 0x80, 0x8 ;  /* 0x000000000008781c */ /* 0x000fe20003f4f008 */
[----:B------:R-:W-:Y:S01]  /*4360*/  @P3 VIADD R223, R223, 0x19 ;  /* 0x00000019dfdf3836 */ /* 0x000fe20000000000 */
[----:B------:R-:W-:Y:S01]  /*4370*/  PLOP3.LUT P3, PT, PT, PT, UP0, 0x80, 0x8 ;  /* 0x000000000008781c */ /* 0x000fe20003f6f008 */
[----:B------:R-:W-:Y:S01]  /*4380*/  IMAD.WIDE.U32 R236, R236, -0x326172a9, RZ ;  /* 0xcd9e8d57ecec7825 */ /* 0x000fe200078e00ff */
[----:B------:R-:W-:Y:S02]  /*4390*/  LOP3.LUT R227, R234, UR41, R229, 0x96, !PT ;  /* 0x00000029eae37c12 */ /* 0x000fe4000f8e96e5 */
[----:B------:R-:W-:Y:S02]  /*43a0*/  LOP3.LUT R232, R232, UR42, R225, 0x96, !PT ;  /* 0x0000002ae8e87c12 */ /* 0x000fe4000f8e96e1 */
[----:B------:R-:W-:Y:S01]  /*43b0*/  LOP3.LUT R230, R230, UR42, R245, 0x96, !PT ;  /* 0x0000002ae6e67c12 */ /* 0x000fe2000f8e96f5 */
[----:B------:R-:W-:Y:S01]  /*43c0*/  IMAD.WIDE.U32 R226, R227, -0x326172a9, RZ ;  /* 0xcd9e8d57e3e27825 */ /* 0x000fe200078e00ff */
[----:B------:R-:W-:Y:S02]  /*43d0*/  @P0 FSEL R21, R21, -INF , !P4 ;  /* 0xff80000015150808 */ /* 0x000fe40006000000 */
[----:B------:R-:W-:Y:S01]  /*43e0*/  PLOP3.LUT P0, PT, PT, PT, UP0, 0x80, 0x8 ;  /* 0x000000000008781c */ /* 0x000fe20003f0f008 */
        /* <DEDUP_REMOVED lines=10> */
[----:B------:R-:W-:Y:S02]  /*4490*/  @P0 FSEL R27, R27, -INF , !P4 ;  /* 0xff8000001b1b0808 */ /* 0x000fe40006000000 */
[----:B------:R-:W-:Y:S01]  /*44a0*/  PLOP3.LUT P0, PT, PT, PT, UP0, 0x80, 0x8 ;  /* 0x000000000008781c */ /* 0x000fe20003f0f008 */
[----:B------:R-:W-:Y:S01]  /*44b0*/  IMAD.WIDE.U32 R232, R227, -0x326172a9, RZ ;  /* 0xcd9e8d57e3e87825 */ /* 0x000fe200078e00ff */
[----:B------:R-:W-:Y:S02]  /*44c0*/  PLOP3.LUT P2, PT, PT, PT, UP0, 0x80, 0x8 ;  /* 0x000000000008781c */ /* 0x000fe40003f4f008 */
[----:B------:R-:W-:Y:S02]  /*44d0*/  PLOP3.LUT P6, PT, PT, PT, UP0, 0x80, 0x8 ;  /* 0x000000000008781c */ /* 0x000fe40003fcf008 */
[----:B------:R-:W-:Y:S02]  /*44e0*/  PLOP3.LUT P4, PT, PT, PT, UP0, 0x80, 0x8 ;  /* 0x000000000008781c */ /* 0x000fe40003f8f008 */
[----:B------:R-:W-:Y:S02]  /*44f0*/  LOP3.LUT R230, R228, UR37, R235, 0x96, !PT ;  /* 0x00000025e4e67c12 */ /* 0x000fe4000f8e96eb */
[----:B------:R-:W-:Y:S02]  /*4500*/  LOP3.LUT R228, R240, UR31, R225, 0x96, !PT ;  /* 0x0000001ff0e47c12 */ /* 0x000fe4000f8e96e1 */
[----:B------:R-:W-:Y:S01]  /*4510*/  @P3 FSEL R30, R30, -INF , !P5 ;  /* 0xff8000001e1e3808 */ /* 0x000fe20006800000 */
[----:B------:R-:W-:Y:S01]  /*4520*/  IMAD.WIDE.U32 R230, R230, -0x326172a9, RZ ;  /* 0xcd9e8d57e6e67825 */ /* 0x000fe200078e00ff */
[----:B------:R-:W-:Y:S02]  /*4530*/  @P0 FSEL R32, R32, -INF , !P5 ;  /* 0xff80000020200808 */ /* 0x000fe40006800000 */
[----:B------:R-:W-:Y:S01]  /*4540*/  PLOP3.LUT P0, PT, PT, PT, UP0, 0x80, 0x8 ;  /* 0x000000000008781c */ /* 0x000fe20003f0f008 */
[----:B------:R-:W-:Y:S01]  /*4550*/  IMAD.WIDE.U32 R228, R228, -0x326172a9, RZ ;  /* 0xcd9e8d57e4e47825 */ /* 0x000fe200078e00ff */
[----:B------:R-:W-:Y:S02]  /*4560*/  LOP3.LUT R240, R236, UR34, R233, 0x96, !PT ;  /* 0x00000022ecf07c12 */ /* 0x000fe4000f8e96e9 */
[----:B------:R-:W-:Y:S02]  /*4570*/  PLOP3.LUT P3, PT, PT, PT, UP0, 0x80, 0x8 ;  /* 0x000000000008781c */ /* 0x000fe40003f6f008 */
[----:B------:R-:W-:Y:S01]  /*4580*/  LOP3.LUT R225, R234, UR31, R245, 0x96, !PT ;  /* 0x0000001feae17c12 */ /* 0x000fe2000f8e96f5 */
[----:B------:R-:W-:Y:S01]  /*4590*/  IMAD.WIDE.U32 R240, R240, -0x2daee0ad, RZ ;  /* 0xd2511f53f0f07825 */ /* 0x000fe200078e00ff */
[----:B------:R-:W-:Y:S02]  /*45a0*/  @P2 FSEL R28, R28, -INF , !P5 ;  /* 0xff8000001c1c2808 */ /* 0x000fe40006800000 */
[----:B------:R-:W-:Y:S01]  /*45b0*/  @P6 ISETP.GE.AND P6, PT, R223, UR35, PT ;  /* 0x00000023df006c0c */ /* 0x000fe2000bfc6270 */
[----:B------:R-:W-:Y:S01]  /*45c0*/  IMAD.WIDE.U32 R242, R225, -0x326172a9, RZ ;  /* 0xcd9e8d57e1f27825 */ /* 0x000fe200078e00ff */
[----:B------:R-:W-:Y:S02]  /*45d0*/  @P4 FSEL R34, R34, -INF , !P5 ;  /* 0xff80000022224808 */ /* 0x000fe40006800000 */
[----:B------:R-:W-:Y:S02]  /*45e0*/  PLOP3.LUT P2, PT, PT, PT, UP0, 0x80, 0x8 ;  /* 0x000000000008781c */ /* 0x000fe40003f4f008 */
[----:B------:R-:W-:Y:S02]  /*45f0*/  LOP3.LUT R223, R232, UR30, R229, 0x96, !PT ;  /* 0x0000001ee8df7c12 */ /* 0x000fe4000f8e96e5 */
[----:B------:R-:W-:Y:S02]  /*4600*/  PLOP3.LUT P4, PT, PT, PT, UP0, 0x80, 0x8 ;  /* 0x000000000008781c */ /* 0x000fe40003f8f008 */
[----:B------:R-:W-:Y:S02]  /*4610*/  @P0 FSEL R33, R33, -INF , !P6 ;  /* 0xff80000021210808 */ /* 0x000fe40007000000 */
[----:B------:R-:W-:Y:S02]  /*4620*/  LOP3.LUT R241, R224, UR19, R241, 0x96, !PT ;  /* 0x00000013e0f17c12 */ /* 0x000fe4000f8e96f1 */
[----:B------:R-:W-:Y:S02]  /*4630*/  FSETP.NEU.FTZ.AND P0, PT, R207, -INF , PT ;  /* 0xff800000cf00780b */ /* 0x000fe40003f1d000 */
[----:B------:R-:W-:Y:S02]  /*4640*/  PRMT R225, R228, 0x7770, RZ ;  /* 0x00007770e4e17816 */ /* 0x000fe400000000ff */
[----:B------:R-:W-:Y:S02]  /*4650*/  SHF.R.U32.HI R224, RZ, 0x18, R223 ;  /* 0x00000018ffe07819 */ /* 0x000fe400000116df */
[----:B------:R-:W-:Y:S02]  /*4660*/  LOP3.LUT R230, R230, UR30, R243, 0x96, !PT ;  /* 0x0000001ee6e67c12 */ /* 0x000fe4000f8e96f3 */
[----:B------:R-:W-:Y:S02]  /*4670*/  @P3 FSEL R31, R31, -INF , !P6 ;  /* 0xff8000001f1f3808 */ /* 0x000fe40007000000 */
[----:B------:R-:W-:Y:S02]  /*4680*/  FSEL R247, R247, RZ, P0 ;  /* 0x000000fff7f77208 */ /* 0x000fe40000000000 */
[----:B------:R-:W-:Y:S02]  /*4690*/  ISETP.LE.U32.AND P5, PT, R225, UR12, PT ;  /* 0x0000000ce1007c0c */ /* 0x000fe4000bfa3070 */
[----:B------:R-:W-:Y:S01]  /*46a0*/  ISETP.LE.U32.AND P3, PT, R224, UR12, PT ;  /* 0x0000000ce0007c0c */ /* 0x000fe2000bf63070 */
[--C-:B------:R-:W-:Y:S01]  /*46b0*/  FFMA.FTZ R227, R4, UR7, -R247.reuse ;  /* 0x0000000704e37c23 */ /* 0x100fe200080108f7 */
[----:B------:R-:W-:Y:S01]  /*46c0*/  LOP3.LUT R225, R223, 0xff, RZ, 0xc0, !PT ;  /* 0x000000ffdfe17812 */ /* 0x000fe200078ec0ff */
[----:B------:R-:W-:Y:S01]  /*46d0*/  FFMA.FTZ R232, R5, UR7, -R247 ;  /* 0x0000000705e87c23 */ /* 0x000fe200080108f7 */
[----:B------:R-:W-:Y:S02]  /*46e0*/  LOP3.LUT R224, R230, 0xff, RZ, 0xc0, !PT ;  /* 0x000000ffe6e07812 */ /* 0x000fe400078ec0ff */
[----:B------:R-:W-:Y:S02]  /*46f0*/  @P2 FSEL R29, R29, -INF , !P6 ;  /* 0xff8000001d1d2808 */ /* 0x000fe40007000000 */
[----:B------:R-:W-:Y:S02]  /*4700*/  @P4 FSEL R35, R35, -INF , !P6 ;  /* 0xff80000023234808 */ /* 0x000fe40007000000 */
[----:B------:R-:W-:Y:S02]  /*4710*/  ISETP.LE.U32.AND P2, PT, R225, UR12, PT ;  /* 0x0000000ce1007c0c */ /* 0x000fe4000bf43070 */
[----:B------:R-:W-:Y:S02]  /*4720*/  ISETP.LE.U32.AND P0, PT, R224, UR12, PT ;  /* 0x0000000ce0007c0c */ /* 0x000fe4000bf03070 */
[C---:B------:R-:W-:Y:S02]  /*4730*/  PRMT R225, R223.reuse, 0x7632, R225 ;  /* 0x00007632dfe17816 */ /* 0x040fe400000000e1 */
[----:B------:R-:W-:Y:S02]  /*4740*/  FSETP.NEU.FTZ.AND P6, PT, R206, -INF , PT ;  /* 0xff800000ce00780b */ /* 0x000fe40003fdd000 */
[----:B------:R-:W-:Y:S02]  /*4750*/  LOP3.LUT R224, R223, 0xffff, RZ, 0xc0, !PT ;  /* 0x0000ffffdfe07812 */ /* 0x000fe400078ec0ff */
[----:B------:R-:W-:Y:S01]  /*4760*/  LOP3.LUT R226, R226, UR34, R231, 0x96, !PT ;  /* 0x00000022e2e27c12 */ /* 0x000fe2000f8e96e7 */
[----:B------:R1:W2:Y:S01]  /*4770*/  MUFU.EX2 R223, R227 ;  /* 0x000000e300df7308 */ /* 0x0002a20000000800 */
[----:B------:R-:W-:Y:S02]  /*4780*/  FSEL R251, R251, RZ, P6 ;  /* 0x000000fffbfb7208 */ /* 0x000fe40003000000 */
[----:B------:R-:W-:Y:S01]  /*4790*/  FSETP.NEU.FTZ.AND P6, PT, R205, -INF , PT ;  /* 0xff800000cd00780b */ /* 0x000fe20003fdd000 */
[----:B------:R-:W-:Y:S01]  /*47a0*/  IMAD.WIDE.U32 R154, R226, -0x2daee0ad, RZ ;  /* 0xd2511f53e29a7825 */ /* 0x000fe200078e00ff */
[----:B------:R-:W-:Y:S02]  /*47b0*/  SHF.R.U32.HI R226, RZ, 0x8, R224 ;  /* 0x00000008ffe27819 */ /* 0x000fe400000116e0 */
[----:B------:R-:W-:Y:S03]  /*47c0*/  LOP3.LUT R225, R225, 0xff, RZ, 0xc0, !PT ;  /* 0x000000ffe1e17812 */ /* 0x000fe600078ec0ff */
[----:B------:R3:W-:Y:S01]  /*47d0*/  MUFU.EX2 R224, R232 ;  /* 0x000000e800e07308 */ /* 0x0007e20000000800 */
[----:B------:R-:W-:Y:S01]  /*47e0*/  FSEL R249, R249, RZ, P6 ;  /* 0x000000fff9f97208 */ /* 0x000fe20003000000 */
[--C-:B------:R-:W-:Y:S01]  /*47f0*/  FFMA.FTZ R246, R23, UR7, -R251.reuse ;  /* 0x0000000717f67c23 */ /* 0x100fe200080108fb */
[----:B------:R-:W-:Y:S01]  /*4800*/  FSETP.NEU.FTZ.AND P6, PT, R204, -INF , PT ;  /* 0xff800000cc00780b */ /* 0x000fe20003fdd000 */
[----:B------:R-:W-:Y:S01]  /*4810*/  FFMA.FTZ R34, R34, UR7, -R251 ;  /* 0x0000000722227c23 */ /* 0x000fe200080108fb */
[----:B------:R-:W-:Y:S01]  /*4820*/  LOP3.LUT R226, R226, 0xffff, RZ, 0xc0, !PT ;  /* 0x0000ffffe2e27812 */ /* 0x000fe200078ec0ff */
[----:B-1----:R-:W-:Y:S01]  /*4830*/  FFMA.FTZ R227, R8, UR7, -R249 ;  /* 0x0000000708e37c23 */ /* 0x002fe200080108f9 */
[----:B------:R-:W-:Y:S01]  /*4840*/  ISETP.LE.U32.AND P4, PT, R225, UR12, PT ;  /* 0x0000000ce1007c0c */ /* 0x000fe2000bf83070 */
[----:B------:R-:W-:Y:S01]  /*4850*/  FFMA.FTZ R225, R6, UR7, -R251 ;  /* 0x0000000706e17c23 */ /* 0x000fe200080108fb */
[----:B------:R-:W-:Y:S01]  /*4860*/  FSEL R250, R250, RZ, P6 ;  /* 0x000000fffafa7208 */ /* 0x000fe20003000000 */
[--C-:B------:R-:W-:Y:S01]  /*4870*/  FFMA.FTZ R245, R12, UR7, -R249.reuse ;  /* 0x000000070cf57c23 */ /* 0x100fe200080108f9 */
[C---:B------:R-:W-:Y:S01]  /*4880*/  PRMT R238, R242.reuse, 0x7770, RZ ;  /* 0x00007770f2ee7816 */ /* 0x040fe200000000ff */
[----:B------:R-:W1:Y:S01]  /*4890*/  MUFU.EX2 R227, R227 ;  /* 0x000000e300e37308 */ /* 0x000e620000000800 */
[C---:B------:R-:W-:Y:S01]  /*48a0*/  PRMT R231, R242.reuse, 0x7771, RZ ;  /* 0x00007771f2e77816 */ /* 0x040fe200000000ff */
[----:B---3--:R-:W-:Y:S01]  /*48b0*/  FFMA.FTZ R232, R9, UR7, -R249 ;  /* 0x0000000709e87c23 */ /* 0x008fe200080108f9 */
[C---:B------:R-:W-:Y:S07]  /*48c0*/  PRMT R234, R242.reuse, 0x7772, RZ ;  /* 0x00007772f2ea7816 */ /* 0x040fee00000000ff */
[----:B------:R-:W3:Y:S01]  /*48d0*/  MUFU.EX2 R225, R225 ;  /* 0x000000e100e17308 */ /* 0x000ee20000000800 */
[----:B------:R-:W-:Y:S01]  /*48e0*/  PRMT R235, R242, 0x7773, RZ ;  /* 0x00007773f2eb7816 */ /* 0x000fe200000000ff */
[----:B------:R-:W-:Y:S01]  /*48f0*/  FFMA.FTZ R242, R7, UR7, -R251 ;  /* 0x0000000707f27c23 */ /* 0x000fe200080108fb */
[----:B------:R-:W-:Y:S01]  /*4900*/  ISETP.LE.U32.AND P6, PT, R226, UR12, PT ;  /* 0x0000000ce2007c0c */ /* 0x000fe2000bfc3070 */
[----:B------:R-:W-:Y:S01]  /*4910*/  FFMA.FTZ R243, R10, UR7, -R250 ;  /* 0x000000070af37c23 */ /* 0x000fe200080108fa */
[C---:B------:R-:W-:Y:S05]  /*4920*/  PRMT R236, R228.reuse, 0x7772, RZ ;  /* 0x00007772e4ec7816 */ /* 0x040fea00000000ff */
[----:B------:R4:W4:Y:S01]  /*4930*/  MUFU.EX2 R226, R242 ;  /* 0x000000f200e27308 */ /* 0x0009220000000800 */
[C---:B------:R-:W-:Y:S01]  /*4940*/  PRMT R237, R228.reuse, 0x7771, RZ ;  /* 0x00007771e4ed7816 */ /* 0x040fe200000000ff */
[----:B--2---:R-:W-:Y:S01]  /*4950*/  @!P2 FADD.FTZ R223, -R223, -RZ ;  /* 0x800000ffdfdfa221 */ /* 0x004fe20000010100 */
[----:B------:R-:W-:Y:S01]  /*4960*/  PRMT R233, R228, 0x7773, RZ ;  /* 0x00007773e4e97816 */ /* 0x000fe200000000ff */
[----:B-1----:R-:W-:Y:S01]  /*4970*/  @!P0 FADD.FTZ R227, -R227, -RZ ;  /* 0x800000ffe3e38221 */ /* 0x002fe20000010100 */
[C---:B------:R-:W-:Y:S01]  /*4980*/  LOP3.LUT R228, R230.reuse, 0xffff, RZ, 0xc0, !PT ;  /* 0x0000ffffe6e47812 */ /* 0x040fe200078ec0ff */
[----:B------:R-:W-:Y:S01]  /*4990*/  FFMA.FTZ R25, R25, UR7, -R249 ;  /* 0x0000000719197c23 */ /* 0x000fe200080108f9 */
[----:B------:R-:W-:Y:S01]  /*49a0*/  PRMT R229, R230, 0x7632, R229 ;  /* 0x00007632e6e57816 */ /* 0x000fe200000000e5 */
[----:B---3--:R-:W-:Y:S01]  /*49b0*/  @!P4 FADD.FTZ R225, -R225, -RZ ;  /* 0x800000ffe1e1c221 */ /* 0x008fe20000010100 */
[----:B------:R-:W-:Y:S01]  /*49c0*/  SHF.R.U32.HI R239, RZ, 0x8, R228 ;  /* 0x00000008ffef7819 */ /* 0x000fe200000116e4 */
[----:B------:R-:W-:Y:S01]  /*49d0*/  @!P6 FADD.FTZ R224, -R224, -RZ ;  /* 0x800000ffe0e0e221 */ /* 0x000fe20000010100 */
[----:B------:R-:W-:Y:S01]  /*49e0*/  ISETP.GT.U32.AND P0, PT, R231, UR12, PT ;  /* 0x0000000ce7007c0c */ /* 0x000fe2000bf04070 */
[----:B------:R-:W1:Y:S01]  /*49f0*/  MUFU.EX2 R228, R232 ;  /* 0x000000e800e47308 */ /* 0x000e620000000800 */
[----:B------:R-:W-:Y:S01]  /*4a00*/  LOP3.LUT R239, R239, 0xffff, RZ, 0xc0, !PT ;  /* 0x0000ffffefef7812 */ /* 0x000fe200078ec0ff */
[----:B----4-:R-:W-:Y:S01]  /*4a10*/  FFMA.FTZ R242, R11, UR7, -R250 ;  /* 0x000000070bf27c23 */ /* 0x010fe200080108fa */
[----:B------:R-:W-:Y:S07]  /*4a20*/  @!P3 FADD.FTZ R226, -R226, -RZ ;  /* 0x800000ffe2e2b221 */ /* 0x000fee0000010100 */
[----:B------:R-:W2:Y:S01]  /*4a30*/  MUFU.EX2 R232, R245 ;  /* 0x000000f500e87308 */ /* 0x000ea20000000800 */
[----:B------:R-:W-:Y:S01]  /*4a40*/  ISETP.LE.U32.AND P6, PT, R239, UR12, PT ;  /* 0x0000000cef007c0c */ /* 0x000fe2000bfc3070 */
[--C-:B------:R-:W-:Y:S01]  /*4a50*/  FFMA.FTZ R11, R24, UR7, -R249.reuse ;  /* 0x00000007180b7c23 */ /* 0x100fe200080108f9 */
[----:B------:R-:W-:Y:S01]  /*4a60*/  SHF.R.U32.HI R239, RZ, 0x18, R230 ;  /* 0x00000018ffef7819 */ /* 0x000fe200000116e6 */
[--C-:B------:R-:W-:Y:S06]  /*4a70*/  FFMA.FTZ R26, R26, UR7, -R250.reuse ;  /* 0x000000071a1a7c23 */ /* 0x100fec00080108fa */
[----:B------:R3:W4:Y:S01]  /*4a80*/  MUFU.EX2 R230, R242 ;  /* 0x000000f200e67308 */ /* 0x0007220000000800 */
[----:B------:R-:W-:Y:S01]  /*4a90*/  ISETP.LE.U32.AND P3, PT, R238, UR12, PT ;  /* 0x0000000cee007c0c */ /* 0x000fe2000bf63070 */
[--C-:B------:R-:W-:Y:S01]  /*4aa0*/  FFMA.FTZ R238, R14, UR7, -R250.reuse ;  /* 0x000000070eee7c23 */ /* 0x100fe200080108fa */
[----:B------:R-:W-:Y:S01]  /*4ab0*/  ISETP.LE.U32.AND P4, PT, R239, UR12, PT ;  /* 0x0000000cef007c0c */ /* 0x000fe2000bf83070 */
[----:B------:R-:W-:Y:S01]  /*4ac0*/  FFMA.FTZ R239, R13, UR7, -R249 ;  /* 0x000000070def7c23 */ /* 0x000fe200080108f9 */
[----:B------:R-:W-:Y:S01]  /*4ad0*/  LOP3.LUT R229, R229, 0xff, RZ, 0xc0, !PT ;  /* 0x000000ffe5e57812 */ /* 0x000fe200078ec0ff */
[--C-:B------:R-:W-:Y:S01]  /*4ae0*/  FFMA.FTZ R27, R27, UR7, -R250.reuse ;  /* 0x000000071b1b7c23 */ /* 0x100fe200080108fa */
[----:B------:R-:W-:Y:S03]  /*4af0*/  LOP3.LUT R244, R244, UR19, R155, 0x96, !PT ;  /* 0x00000013f4f47c12 */ /* 0x000fe6000f8e969b */
[----:B------:R-:W4:Y:S01]  /*4b00*/  MUFU.EX2 R231, R239 ;  /* 0x000000ef00e77308 */ /* 0x000f220000000800 */
[----:B------:R-:W-:Y:S01]  /*4b10*/  ISETP.LE.U32.AND P2, PT, R229, UR12, PT ;  /* 0x0000000ce5007c0c */ /* 0x000fe2000bf43070 */
[----:B-1----:R-:W-:Y:S01]  /*4b20*/  @!P6 FADD.FTZ R228, -R228, -RZ ;  /* 0x800000ffe4e4e221 */ /* 0x002fe20000010100 */
[----:B------:R-:W-:Y:S07]  /*4b30*/  ISETP.GT.U32.AND P6, PT, R237, UR12, PT ;  /* 0x0000000ced007c0c */ /* 0x000fee000bfc4070 */
[----:B------:R-:W1:Y:S01]  /*4b40*/  MUFU.EX2 R229, R243 ;  /* 0x000000f300e57308 */ /* 0x000e620000000800 */
[----:B------:R-:W-:Y:S01]  /*4b50*/  PRMT R237, R240, 0x7770, RZ ;  /* 0x00007770f0ed7816 */ /* 0x000fe200000000ff */
[----:B---3--:R-:W-:Y:S01]  /*4b60*/  FFMA.FTZ R242, R15, UR7, -R250 ;  /* 0x000000070ff27c23 */ /* 0x008fe200080108fa */
[----:B--2---:R-:W-:Y:S01]  /*4b70*/  @!P3 FADD.FTZ R232, -R232, -RZ ;  /* 0x800000ffe8e8b221 */ /* 0x004fe20000010100 */
[----:B------:R-:W-:Y:S01]  /*4b80*/  ISETP.GT.U32.AND P3, PT, R234, UR12, PT ;  /* 0x0000000cea007c0c */ /* 0x000fe2000bf64070 */
[----:B----4-:R-:W-:Y:S05]  /*4b90*/  @!P4 FADD.FTZ R230, -R230, -RZ ;  /* 0x800000ffe6e6c221 */ /* 0x010fea0000010100 */
[----:B------:R-:W2:Y:S01]  /*4ba0*/  MUFU.EX2 R234, R242 ;  /* 0x000000f200ea7308 */ /* 0x000ea20000000800 */
[----:B------:R-:W-:Y:S01]  /*4bb0*/  ISETP.GT.U32.AND P4, PT, R233, UR12, PT ;  /* 0x0000000ce9007c0c */ /* 0x000fe2000bf84070 */
[----:B------:R-:W-:Y:S01]  /*4bc0*/  FFMA.FTZ R245, R22, UR7, -R251 ;  /* 0x0000000716f57c23 */ /* 0x000fe200080108fb */
[----:B------:R-:W-:Y:S01]  /*4bd0*/  PRMT R252, R240, 0x7772, RZ ;  /* 0x00007772f0fc7816 */ /* 0x000fe200000000ff */
[----:B------:R-:W-:Y:S01]  /*4be0*/  @P0 FADD.FTZ R231, -R231, -RZ ;  /* 0x800000ffe7e70221 */ /* 0x000fe20000010100 */
[----:B------:R-:W-:Y:S01]  /*4bf0*/  ISETP.GT.U32.AND P0, PT, R235, UR12, PT ;  /* 0x0000000ceb007c0c */ /* 0x000fe2000bf04070 */
[--C-:B------:R-:W-:Y:S04]  /*4c00*/  FFMA.FTZ R235, R17, UR7, -R247.reuse ;  /* 0x0000000711eb7c23 */ /* 0x100fe800080108f7 */
[----:B------:R-:W3:Y:S01]  /*4c10*/  MUFU.EX2 R233, R238 ;  /* 0x000000ee00e97308 */ /* 0x000ee20000000800 */
[----:B------:R-:W-:Y:S01]  /*4c20*/  LOP3.LUT R239, R241, 0xff, RZ, 0xc0, !PT ;  /* 0x000000fff1ef7812 */ /* 0x000fe200078ec0ff */
[----:B-1----:R-:W-:Y:S01]  /*4c30*/  @!P2 FADD.FTZ R229, -R229, -RZ ;  /* 0x800000ffe5e5a221 */ /* 0x002fe20000010100 */
[----:B------:R-:W-:Y:S01]  /*4c40*/  ISETP.GT.U32.AND P2, PT, R236, UR12, PT ;  /* 0x0000000cec007c0c */ /* 0x000fe2000bf44070 */
[--C-:B------:R-:W-:Y:S06]  /*4c50*/  FFMA.FTZ R236, R16, UR7, -R247.reuse ;  /* 0x0000000710ec7c23 */ /* 0x100fec00080108f7 */
[----:B------:R-:W1:Y:S01]  /*4c60*/  MUFU.EX2 R235, R235 ;  /* 0x000000eb00eb7308 */ /* 0x000e620000000800 */
[C---:B------:R-:W-:Y:S01]  /*4c70*/  PRMT R10, R240.reuse, 0x7773, RZ ;  /* 0x00007773f00a7816 */ /* 0x040fe200000000ff */
[----:B------:R-:W-:Y:S01]  /*4c80*/  FFMA.FTZ R243, R21, UR7, -R247 ;  /* 0x0000000715f37c23 */ /* 0x000fe200080108f7 */
[----:B------:R-:W-:Y:S01]  /*4c90*/  PRMT R9, R240, 0x7771, RZ ;  /* 0x00007771f0097816 */ /* 0x000fe200000000ff */
[----:B------:R-:W-:Y:S06]  /*4ca0*/  FFMA.FTZ R240, R18, UR7, -R251 ;  /* 0x0000000712f07c23 */ /* 0x000fec00080108fb */
[----:B------:R-:W4:Y:S01]  /*4cb0*/  MUFU.EX2 R236, R236 ;  /* 0x000000ec00ec7308 */ /* 0x000f220000000800 */
[----:B--2---:R-:W-:Y:S01]  /*4cc0*/  @P0 FADD.FTZ R234, -R234, -RZ ;  /* 0x800000ffeaea0221 */ /* 0x004fe20000010100 */
[----:B------:R-:W-:Y:S01]  /*4cd0*/  ISETP.LE.U32.AND P0, PT, R239, UR12, PT ;  /* 0x0000000cef007c0c */ /* 0x000fe2000bf03070 */
[----:B------:R-:W-:Y:S01]  /*4ce0*/  FFMA.FTZ R29, R29, UR7, -R249 ;  /* 0x000000071d1d7c23 */ /* 0x000fe200080108f9 */
[----:B------:R-:W-:Y:S01]  /*4cf0*/  LOP3.LUT R239, R244, 0xff, RZ, 0xc0, !PT ;  /* 0x000000fff4ef7812 */ /* 0x000fe200078ec0ff */
[----:B---3--:R-:W-:Y:S01]  /*4d00*/  @P3 FADD.FTZ R233, -R233, -RZ ;  /* 0x800000ffe9e93221 */ /* 0x008fe20000010100 */
[----:B------:R-:W-:Y:S04]  /*4d10*/  ISETP.LE.U32.AND P3, PT, R237, UR12, PT ;  /* 0x0000000ced007c0c */ /* 0x000fe8000bf63070 */
[----:B------:R-:W-:Y:S01]  /*4d20*/  MUFU.EX2 R184, R34 ;  /* 0x0000002200b87308 */ /* 0x000fe20000000800 */
[----:B------:R-:W-:Y:S01]  /*4d30*/  SHF.R.U32.HI R238, RZ, 0x18, R241 ;  /* 0x00000018ffee7819 */ /* 0x000fe200000116f1 */
[----:B-1----:R-:W-:Y:S01]  /*4d40*/  @P6 FADD.FTZ R235, -R235, -RZ ;  /* 0x800000ffebeb6221 */ /* 0x002fe20000010100 */
[----:B------:R-:W-:Y:S01]  /*4d50*/  ISETP.LE.U32.AND P6, PT, R239, UR12, PT ;  /* 0x0000000cef007c0c */ /* 0x000fe2000bfc3070 */
[----:B------:R-:W-:Y:S06]  /*4d60*/  FFMA.FTZ R239, R20, UR7, -R247 ;  /* 0x0000000714ef7c23 */ /* 0x000fec00080108f7 */
[----:B------:R-:W1:Y:S01]  /*4d70*/  MUFU.EX2 R237, R240 ;  /* 0x000000f000ed7308 */ /* 0x000e620000000800 */
[----:B------:R-:W-:Y:S01]  /*4d80*/  PRMT R248, R241, 0x7632, R248 ;  /* 0x00007632f1f87816 */ /* 0x000fe200000000f8 */
[----:B----4-:R-:W-:Y:S01]  /*4d90*/  @!P5 FADD.FTZ R236, -R236, -RZ ;  /* 0x800000ffececd221 */ /* 0x010fe20000010100 */
[----:B------:R-:W-:Y:S01]  /*4da0*/  ISETP.LE.U32.AND P5, PT, R238, UR12, PT ;  /* 0x0000000cee007c0c */ /* 0x000fe2000bfa3070 */
[--C-:B------:R-:W-:Y:S06]  /*4db0*/  FFMA.FTZ R238, R19, UR7, -R251.reuse ;  /* 0x0000000713ee7c23 */ /* 0x100fec00080108fb */
[----:B------:R-:W2:Y:S01]  /*4dc0*/  MUFU.EX2 R239, R239 ;  /* 0x000000ef00ef7308 */ /* 0x000ea20000000800 */
[----:B------:R-:W-:Y:S01]  /*4dd0*/  LOP3.LUT R248, R248, 0xff, RZ, 0xc0, !PT ;  /* 0x000000fff8f87812 */ /* 0x000fe200078ec0ff */
[----:B------:R-:W-:Y:S01]  /*4de0*/  FFMA.FTZ R251, R35, UR7, -R251 ;  /* 0x0000000723fb7c23 */ /* 0x000fe200080108fb */
[----:B------:R-:W-:Y:S01]  /*4df0*/  SHF.R.U32.HI R242, RZ, 0x18, R244 ;  /* 0x00000018fff27819 */ /* 0x000fe200000116f4 */
[--C-:B------:R-:W-:Y:S06]  /*4e00*/  FFMA.FTZ R30, R30, UR7, -R250.reuse ;  /* 0x000000071e1e7c23 */ /* 0x100fec00080108fa */
[----:B------:R-:W3:Y:S01]  /*4e10*/  MUFU.EX2 R238, R238 ;  /* 0x000000ee00ee7308 */ /* 0x000ee20000000800 */
[C---:B------:R-:W-:Y:S01]  /*4e20*/  PRMT R14, R154.reuse, 0x7770, RZ ;  /* 0x000077709a0e7816 */ /* 0x040fe200000000ff */
[----:B------:R-:W-:Y:S01]  /*4e30*/  FFMA.FTZ R31, R31, UR7, -R250 ;  /* 0x000000071f1f7c23 */ /* 0x000fe200080108fa */
[----:B------:R-:W-:Y:S01]  /*4e40*/  PRMT R13, R154, 0x7771, RZ ;  /* 0x000077719a0d7816 */ /* 0x000fe200000000ff */
[----:B-1----:R-:W-:Y:S01]  /*4e50*/  @P2 FADD.FTZ R237, -R237, -RZ ;  /* 0x800000ffeded2221 */ /* 0x002fe20000010100 */
[----:B------:R-:W-:Y:S05]  /*4e60*/  LOP3.LUT R240, R241, 0xffff, RZ, 0xc0, !PT ;  /* 0x0000fffff1f07812 */ /* 0x000fea00078ec0ff */
[----:B------:R1:W-:Y:S01]  /*4e70*/  MUFU.EX2 R174, R251 ;  /* 0x000000fb00ae7308 */ /* 0x0003e20000000800 */
[----:B------:R-:W-:Y:S01]  /*4e80*/  ISETP.LE.U32.AND P2, PT, R242, UR12, PT ;  /* 0x0000000cf2007c0c */ /* 0x000fe2000bf43070 */
[----:B--2---:R-:W-:Y:S08]  /*4e90*/  @!P0 FADD.FTZ R239, -R239, -RZ ;  /* 0x800000ffefef8221 */ /* 0x004ff00000010100 */
[----:B------:R-:W2:Y:S01]  /*4ea0*/  MUFU.EX2 R241, R245 ;  /* 0x000000f500f17308 */ /* 0x000ea20000000800 */
[----:B------:R-:W-:Y:S02]  /*4eb0*/  ISETP.LE.U32.AND P0, PT, R248, UR12, PT ;  /* 0x0000000cf8007c0c */ /* 0x000fe4000bf03070 */
[----:B------:R-:W-:Y:S01]  /*4ec0*/  LOP3.LUT R248, R244, 0xffff, RZ, 0xc0, !PT ;  /* 0x0000fffff4f87812 */ /* 0x000fe200078ec0ff */
[----:B---3--:R-:W-:Y:S01]  /*4ed0*/  @P4 FADD.FTZ R238, -R238, -RZ ;  /* 0x800000ffeeee4221 */ /* 0x008fe20000010100 */
[----:B------:R-:W-:Y:S05]  /*4ee0*/  SHF.R.U32.HI R242, RZ, 0x8, R240 ;  /* 0x00000008fff27819 */ /* 0x000fea00000116f0 */
[----:B------:R-:W-:Y:S01]  /*4ef0*/  MUFU.EX2 R250, R29 ;  /* 0x0000001d00fa7308 */ /* 0x000fe20000000800 */
[----:B------:R-:W-:Y:S02]  /*4f00*/  SHF.R.U32.HI R248, RZ, 0x8, R248 ;  /* 0x00000008fff87819 */ /* 0x000fe400000116f8 */
[----:B------:R-:W-:Y:S07]  /*4f10*/  LOP3.LUT R242, R242, 0xffff, RZ, 0xc0, !PT ;  /* 0x0000fffff2f27812 */ /* 0x000fee00078ec0ff */
[----:B------:R-:W3:Y:S01]  /*4f20*/  MUFU.EX2 R240, R243 ;  /* 0x000000f300f07308 */ /* 0x000ee20000000800 */
[----:B------:R-:W-:Y:S01]  /*4f30*/  LOP3.LUT R248, R248, 0xffff, RZ, 0xc0, !PT ;  /* 0x0000fffff8f87812 */ /* 0x000fe200078ec0ff */
[----:B-1----:R-:W-:Y:S01]  /*4f40*/  IMAD.IADD R251, R192, 0x1, R201 ;  /* 0x00000001c0fb7824 */ /* 0x002fe200078e02c9 */
[----:B------:R-:W-:Y:S01]  /*4f50*/  ISETP.LE.U32.AND P4, PT, R242, UR12, PT ;  /* 0x0000000cf2007c0c */ /* 0x000fe2000bf83070 */
[----:B--2---:R-:W-:Y:S01]  /*4f60*/  @!P0 FADD.FTZ R241, -R241, -RZ ;  /* 0x800000fff1f18221 */ /* 0x004fe20000010100 */
[----:B------:R-:W-:Y:S05]  /*4f70*/  PRMT R245, R244, 0x7632, R245 ;  /* 0x00007632f4f57816 */ /* 0x000fea00000000f5 */
[----:B------:R-:W1:Y:S01]  /*4f80*/  MUFU.EX2 R242, R246 ;  /* 0x000000f600f27308 */ /* 0x000e620000000800 */
[----:B------:R-:W-:Y:S01]  /*4f90*/  ISETP.LE.U32.AND P0, PT, R248, UR12, PT ;  /* 0x0000000cf8007c0c */ /* 0x000fe2000bf03070 */
[--C-:B------:R-:W-:Y:S01]  /*4fa0*/  FFMA.FTZ R248, R32, UR7, -R247.reuse ;  /* 0x0000000720f87c23 */ /* 0x100fe200080108f7 */
[----:B------:R-:W-:Y:S07]  /*4fb0*/  FFMA.FTZ R247, R33, UR7, -R247 ;  /* 0x0000000721f77c23 */ /* 0x000fee00080108f7 */
[----:B------:R-:W2:Y:S01]  /*4fc0*/  MUFU.EX2 R244, R25 ;  /* 0x0000001900f47308 */ /* 0x000ea20000000800 */
[----:B------:R-:W-:Y:S02]  /*4fd0*/  LOP3.LUT R245, R245, 0xff, RZ, 0xc0, !PT ;  /* 0x000000fff5f57812 */ /* 0x000fe400078ec0ff */
[----:B------:R-:W-:Y:S07]  /*4fe0*/  F2FP.RELU.F16.F32.PACK_AB R22, R238, R237 ;  /* 0x000000edee16723e */ /* 0x000fee00000008ff */
[----:B------:R-:W4:Y:S01]  /*4ff0*/  MUFU.EX2 R243, R11 ;  /* 0x0000000b00f37308 */ /* 0x000f220000000800 */
[----:B------:R-:W-:Y:S01]  /*5000*/  F2FP.RELU.F16.F32.PACK_AB R158, R228, R227 ;  /* 0x000000e3e49e723e */ /* 0x000fe200000008ff */
[----:B---3--:R-:W-:Y:S01]  /*5010*/  @!P4 FADD.FTZ R240, -R240, -RZ ;  /* 0x800000fff0f0c221 */ /* 0x008fe20000010100 */
[----:B------:R-:W-:Y:S07]  /*5020*/  ISETP.LE.U32.AND P4, PT, R245, UR12, PT ;  /* 0x0000000cf5007c0c */ /* 0x000fee000bf83070 */
[----:B------:R3:W-:Y:S01]  /*5030*/  MUFU.EX2 R246, R26 ;  /* 0x0000001a00f67308 */ /* 0x0007e20000000800 */
[----:B------:R-:W-:Y:S01]  /*5040*/  F2FP.RELU.F16.F32.PACK_AB R18, R231, R232 ;  /* 0x000000e8e712723e */ /* 0x000fe200000008ff */
[----:B-1----:R-:W-:Y:S01]  /*5050*/  @!P5 FADD.FTZ R242, -R242, -RZ ;  /* 0x800000fff2f2d221 */ /* 0x002fe20000010100 */
[----:B------:R-:W-:Y:S07]  /*5060*/  ISETP.GT.U32.AND P5, PT, R9, UR12, PT ;  /* 0x0000000c09007c0c */ /* 0x000fee000bfa4070 */
[----:B------:R-:W1:Y:S01]  /*5070*/  MUFU.EX2 R247, R247 ;  /* 0x000000f700f77308 */ /* 0x000e620000000800 */
[----:B------:R-:W-:Y:S01]  /*5080*/  FFMA.FTZ R9, R28, UR7, -R249 ;  /* 0x000000071c097c23 */ /* 0x000fe200080108f9 */
[----:B--2---:R-:W-:Y:S01]  /*5090*/  @!P0 FADD.FTZ R244, -R244, -RZ ;  /* 0x800000fff4f48221 */ /* 0x004fe20000010100 */
[----:B------:R-:W-:Y:S07]  /*50a0*/  ISETP.GT.U32.AND P0, PT, R10, UR12, PT ;  /* 0x0000000c0a007c0c */ /* 0x000fee000bf04070 */
[----:B------:R-:W2:Y:S01]  /*50b0*/  MUFU.EX2 R245, R27 ;  /* 0x0000001b00f57308 */ /* 0x000ea20000000800 */
[----:B------:R-:W-:Y:S01]  /*50c0*/  F2FP.RELU.F16.F32.PACK_AB R10, R224, R223 ;  /* 0x000000dfe00a723e */ /* 0x000fe200000008ff */
[----:B----4-:R-:W-:Y:S01]  /*50d0*/  @!P6 FADD.FTZ R243, -R243, -RZ ;  /* 0x800000fff3f3e221 */ /* 0x010fe20000010100 */
[----:B------:R-:W-:Y:S07]  /*50e0*/  ISETP.GT.U32.AND P6, PT, R252, UR12, PT ;  /* 0x0000000cfc007c0c */ /* 0x000fee000bfc4070 */
[----:B------:R-:W4:Y:S01]  /*50f0*/  MUFU.EX2 R248, R248 ;  /* 0x000000f800f87308 */ /* 0x000f220000000800 */
[----:B------:R-:W-:Y:S01]  /*5100*/  F2FP.RELU.F16.F32.PACK_AB R252, R226, R225 ;  /* 0x000000e1e2fc723e */ /* 0x000fe200000008ff */
[----:B------:R4:W-:Y:S01]  /*5110*/  STS [R189], R10 ;  /* 0x0000000abd007388 */ /* 0x0009e20000000800 */
[C---:B------:R-:W-:Y:S07]  /*5120*/  PRMT R11, R154.reuse, 0x7772, RZ ;  /* 0x000077729a0b7816 */ /* 0x040fee00000000ff */
[----:B------:R4:W4:Y:S01]  /*5130*/  MUFU.EX2 R249, R9 ;  /* 0x0000000900f97308 */ /* 0x0009220000000800 */
[----:B------:R-:W-:Y:S01]  /*5140*/  PRMT R154, R154, 0x7773, RZ ;  /* 0x000077739a9a7816 */ /* 0x000fe200000000ff */
[----:B------:R4:W-:Y:S01]  /*5150*/  STS [R189+0x400], R252 ;  /* 0x000400fcbd007388 */ /* 0x0009e20000000800 */
[----:B---3--:R-:W-:Y:S01]  /*5160*/  F2FP.RELU.F16.F32.PACK_AB R26, R235, R236 ;  /* 0x000000eceb1a723e */ /* 0x008fe200000008ff */
[----:B-1----:R-:W-:Y:S01]  /*5170*/  @P5 FADD.FTZ R247, -R247, -RZ ;  /* 0x800000fff7f75221 */ /* 0x002fe20000010100 */
[----:B------:R-:W-:Y:S01]  /*5180*/  ISETP.GT.U32.AND P5, PT, R154, UR12, PT ;  /* 0x0000000c9a007c0c */ /* 0x000fe2000bfa4070 */
[----:B------:R-:W-:Y:S01]  /*5190*/  STS [R199+0x400], R22 ;  /* 0x00040016c7007388 */ /* 0x000fe20000000800 */
[----:B------:R-:W-:Y:S01]  /*51a0*/  F2FP.RELU.F16.F32.PACK_AB R154, R230, R229 ;  /* 0x000000e5e69a723e */ /* 0x000fe200000008ff */
[----:B------:R-:W-:Y:S01]  /*51b0*/  @!P4 FADD.FTZ R246, -R246, -RZ ;  /* 0x800000fff6f6c221 */ /* 0x000fe20000010100 */
[----:B------:R-:W-:Y:S01]  /*51c0*/  ISETP.LE.U32.AND P4, PT, R14, UR12, PT ;  /* 0x0000000c0e007c0c */ /* 0x000fe2000bf83070 */
[----:B------:R-:W-:Y:S01]  /*51d0*/  STS [R199], R26 ;  /* 0x0000001ac7007388 */ /* 0x000fe20000000800 */
[----:B------:R-:W-:Y:S01]  /*51e0*/  F2FP.RELU.F16.F32.PACK_AB R14, R234, R233 ;  /* 0x000000e9ea0e723e */ /* 0x000fe200000008ff */
[----:B--2---:R-:W-:Y:S01]  /*51f0*/  @!P2 FADD.FTZ R245, -R245, -RZ ;  /* 0x800000fff5f5a221 */ /* 0x004fe20000010100 */
[----:B------:R-:W-:Y:S01]  /*5200*/  ISETP.GT.U32.AND P2, PT, R13, UR12, PT ;  /* 0x0000000c0d007c0c */ /* 0x000fe2000bf44070 */
[----:B------:R-:W-:Y:S01]  /*5210*/  STS [R189+0x1000], R158 ;  /* 0x0010009ebd007388 */ /* 0x000fe20000000800 */
[----:B----4-:R-:W-:Y:S01]  /*5220*/  @!P3 FADD.FTZ R248, -R248, -RZ ;  /* 0x800000fff8f8b221 */ /* 0x010fe20000010100 */
[----:B------:R-:W-:Y:S01]  /*5230*/  F2FP.RELU.F16.F32.PACK_AB R9, R240, R239 ;  /* 0x000000eff009723e */ /* 0x000fe200000008ff */
[----:B------:R-:W1:Y:S01]  /*5240*/  MUFU.EX2 R175, R30 ;  /* 0x0000001e00af7308 */ /* 0x000e620000000800 */
[----:B------:R-:W-:Y:S01]  /*5250*/  STS [R189+0x1400], R154 ;  /* 0x0014009abd007388 */ /* 0x000fe20000000800 */
[----:B------:R-:W-:Y:S01]  /*5260*/  F2FP.RELU.F16.F32.PACK_AB R13, R242, R241 ;  /* 0x000000f1f20d723e */ /* 0x000fe200000008ff */
[----:B------:R-:W-:Y:S01]  /*5270*/  @P6 FADD.FTZ R184, -R184, -RZ ;  /* 0x800000ffb8b86221 */ /* 0x000fe20000010100 */
[----:B------:R-:W-:Y:S01]  /*5280*/  ISETP.GT.U32.AND P3, PT, R11, UR12, PT ;  /* 0x0000000c0b007c0c */ /* 0x000fe2000bf64070 */
[----:B------:R2:W-:Y:S01]  /*5290*/  STS [R199+0x1000], R18 ;  /* 0x00100012c7007388 */ /* 0x0005e20000000800 */
[----:B------:R-:W-:Y:S01]  /*52a0*/  F2FP.RELU.F16.F32.PACK_AB R10, R247, R248 ;  /* 0x000000f8f70a723e */ /* 0x000fe200000008ff */
[----:B------:R-:W-:Y:S01]  /*52b0*/  @P0 FADD.FTZ R174, -R174, -RZ ;  /* 0x800000ffaeae0221 */ /* 0x000fe20000010100 */
[----:B------:R-:W-:Y:S01]  /*52c0*/  @!P4 FADD.FTZ R249, -R249, -RZ ;  /* 0x800000fff9f9c221 */ /* 0x000fe20000010100 */
[----:B------:R3:W-:Y:S01]  /*52d0*/  STS [R199+0x1400], R14 ;  /* 0x0014000ec7007388 */ /* 0x0007e20000000800 */
[----:B------:R-:W4:Y:S01]  /*52e0*/  MUFU.EX2 R252, R31 ;  /* 0x0000001f00fc7308 */ /* 0x000f220000000800 */
[----:B------:R-:W-:Y:S01]  /*52f0*/  @P2 FADD.FTZ R250, -R250, -RZ ;  /* 0x800000fffafa2221 */ /* 0x000fe20000010100 */
[----:B------:R-:W-:Y:S01]  /*5300*/  F2FP.RELU.F16.F32.PACK_AB R11, R244, R243 ;  /* 0x000000f3f40b723e */ /* 0x000fe200000008ff */
[----:B------:R3:W-:Y:S01]  /*5310*/  STS [R192], R9 ;  /* 0x00000009c0007388 */ /* 0x0007e20000000800 */
[----:B------:R-:W-:Y:S02]  /*5320*/  FSETP.GE.FTZ.AND P0, PT, R224, RZ, PT ;  /* 0x000000ffe000720b */ /* 0x000fe40003f16000 */
[----:B------:R-:W-:Y:S01]  /*5330*/  FSETP.GE.FTZ.AND P2, PT, R223, RZ, PT ;  /* 0x000000ffdf00720b */ /* 0x000fe20003f56000 */
[----:B------:R-:W-:Y:S01]  /*5340*/  STS [R192+0x400], R13 ;  /* 0x0004000dc0007388 */ /* 0x000fe20000000800 */
[----:B-1----:R-:W-:Y:S01]  /*5350*/  @P3 FADD.FTZ R175, -R175, -RZ ;  /* 0x800000ffafaf3221 */ /* 0x002fe20000010100 */
[----:B------:R-:W-:Y:S02]  /*5360*/  FSETP.GE.FTZ.AND P3, PT, R239, RZ, PT ;  /* 0x000000ffef00720b */ /* 0x000fe40003f76000 */
[----:B------:R1:W-:Y:S01]  /*5370*/  STS [R251], R10 ;  /* 0x0000000afb007388 */ /* 0x0003e20000000800 */
[----:B----4-:R-:W-:Y:S01]  /*5380*/  @P5 FADD.FTZ R252, -R252, -RZ ;  /* 0x800000fffcfc5221 */ /* 0x010fe20000010100 */
[----:B--2---:R-:W-:Y:S02]  /*5390*/  F2FP.RELU.F16.F32.PACK_AB R18, R174, R184 ;  /* 0x000000b8ae12723e */ /* 0x004fe400000008ff */
[----:B---3--:R-:W-:Y:S03]  /*53a0*/  F2FP.RELU.F16.F32.PACK_AB R14, R250, R249 ;  /* 0x000000f9fa0e723e */ /* 0x008fe600000008ff */
[----:B------:R-:W-:Y:S01]  /*53b0*/  STS [R251+0x400], R18 ;  /* 0x00040012fb007388 */ /* 0x000fe20000000800 */
[----:B------:R-:W-:Y:S03]  /*53c0*/  F2FP.RELU.F16.F32.PACK_AB R9, R245, R246 ;  /* 0x000000f6f509723e */ /* 0x000fe600000008ff */
[----:B------:R-:W-:Y:S04]  /*53d0*/  STS [R192+0x1000], R11 ;  /* 0x0010000bc0007388 */ /* 0x000fe80000000800 */
[----:B------:R-:W-:Y:S01]  /*53e0*/  STS [R192+0x1400], R9 ;  /* 0x00140009c0007388 */ /* 0x000fe20000000800 */
[----:B-1----:R-:W-:Y:S03]  /*53f0*/  F2FP.RELU.F16.F32.PACK_AB R10, R252, R175 ;  /* 0x000000affc0a723e */ /* 0x002fe600000008ff */
        /* <DEDUP_REMOVED lines=69> */
[C---:B------:R-:W-:Y:S05]  /*5850*/  FADD.FTZ R157, -R222.reuse, R4 ;  /* 0x00000004de9d7221 */ /* 0x040fea0000010100 */
[C---:B------:R-:W-:Y:S08]  /*5860*/  HMMA.16816.F32 R16, R144.reuse, R166, R16 ;  /* 0x000000a69010723c */ /* 0x040ff00000001810 */
[-C--:B----4-:R-:W-:Y:S08]  /*5870*/  HMMA.16816.F32 R20, R144, R140.reuse, R20 ;  /* 0x0000008c9014723c */ /* 0x090ff00000001814 */
[C---:B------:R-:W-:Y:S04]  /*5880*/  HMMA.16816.F32 R24, R152.reuse, R140, R24 ;  /* 0x0000008c9818723c */ /* 0x040fe80000001818 */
[C---:B------:R-:W-:Y:S04]  /*5890*/  FADD.FTZ R17, -R222.reuse, R17 ;  /* 0x00000011de117221 */ /* 0x040fe80000010100 */
[-C--:B------:R-:W-:Y:S03]  /*58a0*/  HMMA.16816.F32 R28, R152, R142.reuse, R28 ;  /* 0x0000008e981c723c */ /* 0x080fe6000000181c */
[-C--:B------:R-:W-:Y:S01]  /*58b0*/  FSEL R154, R157, R222.reuse, P2 ;  /* 0x000000de9d9a7208 */ /* 0x080fe20001000000 */
[----:B------:R-:W-:Y:S01]  /*58c0*/  FADD.FTZ R155, -R222, R5 ;  /* 0x00000005de9b7221 */ /* 0x000fe20000010100 */
[----:B------:R-:W-:Y:S01]  /*58d0*/  FSETP.GE.FTZ.AND P2, PT, R236, RZ, PT ;  /* 0x000000ffec00720b */ /* 0x000fe20003f56000 */
[C---:B------:R-:W-:Y:S01]  /*58e0*/  FADD.FTZ R157, -R222.reuse, R20 ;  /* 0x00000014de9d7221 */ /* 0x040fe20000010100 */
[----:B------:R-:W-:Y:S01]  /*58f0*/  FADD.FTZ R21, -R222, R21 ;  /* 0x00000015de157221 */ /* 0x000fe20000010100 */
[----:B------:R-:W-:Y:S04]  /*5900*/  HMMA.16816.F32 R32, R144, R142, R32 ;  /* 0x0000008e9020723c */ /* 0x000fe80000001820 */
[----:B------:R-:W-:Y:S01]  /*5910*/  FSEL R155, R155, R222, P0 ;  /* 0x000000de9b9b7208 */ /* 0x000fe20000000000 */
[----:B------:R-:W-:Y:S01]  /*5920*/  FMUL.FTZ R223, R223, R154 ;  /* 0x0000009adfdf7220 */ /* 0x000fe20000410000 */
[----:B------:R-:W-:Y:S02]  /*5930*/  FSETP.GE.FTZ.AND P0, PT, R235, RZ, PT ;  /* 0x000000ffeb00720b */ /* 0x000fe40003f16000 */
[-C--:B------:R-:W-:Y:S01]  /*5940*/  FSEL R158, R157, R222.reuse, P3 ;  /* 0x000000de9d9e7208 */ /* 0x080fe20001800000 */
[----:B------:R-:W-:Y:S01]  /*5950*/  FMUL.FTZ R224, R224, R155 ;  /* 0x0000009be0e07220 */ /* 0x000fe20000410000 */
[----:B------:R-:W-:Y:S01]  /*5960*/  FSEL R154, R17, R222, P0 ;  /* 0x000000de119a7208 */ /* 0x000fe20000000000 */
[----:B------:R-:W-:Y:S01]  /*5970*/  FADD.FTZ R155, -R222, R16 ;  /* 0x00000010de9b7221 */ /* 0x000fe20000010100 */
[----:B------:R-:W-:Y:S01]  /*5980*/  FSETP.GE.FTZ.AND P0, PT, R247, RZ, PT ;  /* 0x000000fff700720b */ /* 0x000fe20003f16000 */
[----:B------:R-:W-:Y:S01]  /*5990*/  FMUL.FTZ R239, R239, R158 ;  /* 0x0000009eefef7220 */ /* 0x000fe20000410000 */
[----:B------:R-:W-:Y:S01]  /*59a0*/  F2FP.F16.F32.PACK_AB R224, R224, R223 ;  /* 0x000000dfe0e0723e */ /* 0x000fe200000000ff */
[----:B------:R-:W-:Y:S01]  /*59b0*/  FMUL.FTZ R235, R235, R154 ;  /* 0x0000009aebeb7220 */ /* 0x000fe20000410000 */
[-C--:B------:R-:W-:Y:S01]  /*59c0*/  FSEL R155, R155, R222.reuse, P2 ;  /* 0x000000de9b9b7208 */ /* 0x080fe20001000000 */
[----:B------:R-:W-:Y:S01]  /*59d0*/  FADD.FTZ R223, -R221, R7 ;  /* 0x00000007dddf7221 */ /* 0x000fe20000010100 */
[----:B------:R-:W-:Y:S01]  /*59e0*/  FSETP.GE.FTZ.AND P2, PT, R240, RZ, PT ;  /* 0x000000fff000720b */ /* 0x000fe20003f56000 */
[----:B------:R-:W-:Y:S02]  /*59f0*/  FADD.FTZ R17, -R222, R32 ;  /* 0x00000020de117221 */ /* 0x000fe40000010100 */
[----:B------:R-:W-:Y:S01]  /*5a00*/  FMUL.FTZ R236, R236, R155 ;  /* 0x0000009becec7220 */ /* 0x000fe20000410000 */
[----:B------:R-:W-:Y:S02]  /*5a10*/  FSEL R21, R21, R222, P2 ;  /* 0x000000de15157208 */ /* 0x000fe40001000000 */
[----:B------:R-:W-:Y:S02]  /*5a20*/  FSETP.GE.FTZ.AND P2, PT, R248, RZ, PT ;  /* 0x000000fff800720b */ /* 0x000fe40003f56000 */
[----:B------:R-:W-:Y:S01]  /*5a30*/  F2FP.F16.F32.PACK_AB R236, R235, R236 ;  /* 0x000000ecebec723e */ /* 0x000fe200000000ff */
[----:B------:R-:W-:Y:S01]  /*5a40*/  FMUL.FTZ R240, R240, R21 ;  /* 0x00000015f0f07220 */ /* 0x000fe20000410000 */
[----:B------:R-:W-:Y:S01]  /*5a50*/  FSEL R17, R17, R222, P2 ;  /* 0x000000de11117208 */ /* 0x000fe20001000000 */
[----:B------:R-:W-:Y:S01]  /*5a60*/  @P0 FADD.FTZ R222, -R222, R33 ;  /* 0x00000021dede0221 */ /* 0x000fe20000010100 */
[----:B------:R-:W-:Y:S02]  /*5a70*/  FSETP.GE.FTZ.AND P2, PT, R225, RZ, PT ;  /* 0x000000ffe100720b */ /* 0x000fe40003f56000 */
[----:B------:R-:W-:Y:S01]  /*5a80*/  F2FP.F16.F32.PACK_AB R239, R240, R239 ;  /* 0x000000eff0ef723e */ /* 0x000fe200000000ff */
[----:B------:R-:W-:Y:S01]  /*5a90*/  FADD.FTZ R240, -R221, R6 ;  /* 0x00000006ddf07221 */ /* 0x000fe20000010100 */
[----:B------:R-:W-:Y:S01]  /*5aa0*/  FSETP.GE.FTZ.AND P0, PT, R226, RZ, PT ;  /* 0x000000ffe200720b */ /* 0x000fe20003f16000 */
[----:B------:R-:W-:Y:S01]  /*5ab0*/  FMUL.FTZ R248, R248, R17 ;  /* 0x00000011f8f87220 */ /* 0x000fe20000410000 */
[----:B------:R-:W-:Y:S02]  /*5ac0*/  FMUL.FTZ R247, R247, R222 ;  /* 0x000000def7f77220 */ /* 0x000fe40000410000 */
[-C--:B------:R-:W-:Y:S02]  /*5ad0*/  FSEL R240, R240, R221.reuse, P2 ;  /* 0x000000ddf0f07208 */ /* 0x080fe40001000000 */
[----:B------:R-:W-:Y:S01]  /*5ae0*/  FSEL R223, R223, R221, P0 ;  /* 0x000000dddfdf7208 */ /* 0x000fe20000000000 */
[----:B------:R-:W-:Y:S06]  /*5af0*/  BRA.U !UP1, `(.L_x_1151) ;  /* 0x0000000109847547 */ /* 0x000fec000b800000 */
[----:B------:R-:W-:Y:S01]  /*5b00*/  IADD3 R4, P0, PT, RZ, -UR32, RZ ;  /* 0x80000020ff047c10 */ /* 0x000fe2000ff1e0ff */
[----:B------:R-:W-:Y:S01]  /*5b10*/  ULOP3.LUT UR16, UR39, 0x1, URZ, 0xc0, !UPT ;  /* 0x0000000127107892 */ /* 0x000fe2000f8ec0ff */
[----:B------:R-:W-:Y:S02]  /*5b20*/  ISETP.GE.AND P3, PT, R190, UR4, PT ;  /* 0x00000004be007c0c */ /* 0x000fe4000bf66270 */
[----:B------:R-:W-:Y:S01]  /*5b30*/  ISETP.GE.AND P2, PT, R187, UR4, PT ;  /* 0x00000004bb007c0c */ /* 0x000fe2000bf46270 */
[----:B------:R-:W-:Y:S01]  /*5b40*/  IMAD.X R5, RZ, RZ, ~UR11, P0 ;  /* 0x8000000bff057e24 */ /* 0x000fe200080e06ff */
[----:B------:R-:W-:Y:S01]  /*5b50*/  UISETP.NE.U32.AND UP2, UPT, UR16, 0x1, UPT ;  /* 0x000000011000788c */ /* 0x000fe2000bf45070 */
[----:B------:R-:W-:Y:S03]  /*5b60*/  ISETP.GE.AND P0, PT, R186, UR4, PT ;  /* 0x00000004ba007c0c */ /* 0x000fe6000bf06270 */
[----:B------:R-:W-:Y:S01]  /*5b70*/  SHF.R.S64 R7, R4, 0x1f, R5 ;  /* 0x0000001f04077819 */ /* 0x000fe20000001005 */
[----:B------:R-:W-:Y:S03]  /*5b80*/  USEL UR16, UR21, 0x3000, !UP2 ;  /* 0x0000300015107887 */ /* 0x000fe6000d000000 */
[----:B------:R-:W-:Y:S03]  /*5b90*/  IADD3 R218, P4, PT, R218, R7, RZ ;  /* 0x00000007dada7210 */ /* 0x000fe60007f9e0ff */
[----:B------:R-:W-:Y:S01]  /*5ba0*/  VIADD R202, R202, UR16 ;  /* 0x00000010caca7c36 */ /* 0x000fe20008000000 */
[----:B------:R-:W-:Y:S01]  /*5bb0*/  LEA.HI.X.SX32 R219, R5, R219, 0x1, P4 ;  /* 0x000000db05db7211 */ /* 0x000fe200020f0eff */
[----:B------:R-:W-:Y:S02]  /*5bc0*/  VIADD R208, R208, UR16 ;  /* 0x00000010d0d07c36 */ /* 0x000fe40008000000 */
[----:B------:R-:W-:Y:S02]  /*5bd0*/  VIADD R177, R177, UR16 ;  /* 0x00000010b1b17c36 */ /* 0x000fe40008000000 */
        /* <DEDUP_REMOVED lines=19> */
.L_x_1151:
[----:B------:R-:W-:Y:S01]  /*5d10*/  FADD.FTZ R18, -R221, R18 ;  /* 0x00000012dd127221 */ /* 0x000fe20000010100 */
[----:B------:R-:W-:Y:S01]  /*5d20*/  FSETP.GE.FTZ.AND P0, PT, R237, RZ, PT ;  /* 0x000000ffed00720b */ /* 0x000fe20003f16000 */
[C---:B------:R-:W-:Y:S01]  /*5d30*/  FADD.FTZ R6, -R221.reuse, R23 ;  /* 0x00000017dd067221 */ /* 0x040fe20000010100 */
[----:B------:R-:W-:Y:S01]  /*5d40*/  FADD.FTZ R22, -R221, R22 ;  /* 0x00000016dd167221 */ /* 0x000fe20000010100 */
[----:B------:R-:W-:Y:S01]  /*5d50*/  FSETP.GE.FTZ.AND P3, PT, R241, RZ, PT ;  /* 0x000000fff100720b */ /* 0x000fe20003f76000 */
[C---:B------:R-:W-:Y:S01]  /*5d60*/  FADD.FTZ R4, -R221.reuse, R19 ;  /* 0x00000013dd047221 */ /* 0x040fe20000010100 */
[----:B------:R-:W-:Y:S01]  /*5d70*/  FSETP.GE.FTZ.AND P2, PT, R242, RZ, PT ;  /* 0x000000fff200720b */ /* 0x000fe20003f56000 */
[----:B------:R-:W-:Y:S01]  /*5d80*/  FADD.FTZ R34, -R221, R34 ;  /* 0x00000022dd227221 */ /* 0x000fe20000010100 */
[-C--:B------:R-:W-:Y:S01]  /*5d90*/  FSEL R18, R18, R221.reuse, P0 ;  /* 0x000000dd12127208 */ /* 0x080fe20000000000 */
[----:B-----5:R-:W-:Y:S01]  /*5da0*/  FADD.FTZ R9, -R220, R9 ;  /* 0x00000009dc097221 */ /* 0x020fe20000010100 */
[----:B------:R-:W-:Y:S01]  /*5db0*/  FSETP.GE.FTZ.AND P0, PT, R174, RZ, PT ;  /* 0x000000ffae00720b */ /* 0x000fe20003f16000 */
[----:B------:R-:W-:Y:S01]  /*5dc0*/  FADD.FTZ R13, -R220, R13 ;  /* 0x0000000ddc0d7221 */ /* 0x000fe20000010100 */
[----:B------:R-:W-:Y:S01]  /*5dd0*/  FSETP.GE.FTZ.AND P4, PT, R238, RZ, PT ;  /* 0x000000ffee00720b */ /* 0x000fe20003f96000 */
[----:B------:R-:W-:Y:S01]  /*5de0*/  FMUL.FTZ R18, R237, R18 ;  /* 0x00000012ed127220 */ /* 0x000fe20000410000 */
[-C--:B------:R-:W-:Y:S01]  /*5df0*/  FSEL R22, R22, R221.reuse, P3 ;  /* 0x000000dd16167208 */ /* 0x080fe20001800000 */
[----:B------:R-:W-:Y:S01]  /*5e00*/  FADD.FTZ R25, -R220, R25 ;  /* 0x00000019dc197221 */ /* 0x000fe20000010100 */
[-C--:B------:R-:W-:Y:S01]  /*5e10*/  FSEL R7, R6, R221.reuse, P2 ;  /* 0x000000dd06077208 */ /* 0x080fe20001000000 */
[----:B------:R-:W-:Y:S01]  /*5e20*/  FADD.FTZ R10, -R211, R10 ;  /* 0x0000000ad30a7221 */ /* 0x000fe20000010100 */
        /* <DEDUP_REMOVED lines=8> */
[----:B------:R-:W-:Y:S01]  /*5eb0*/  F2FP.F16.F32.PACK_AB R19, R7, R22 ;  /* 0x000000160713723e */ /* 0x000fe200000000ff */
[C---:B------:R-:W-:Y:S01]  /*5ec0*/  FADD.FTZ R7, -R220.reuse, R12 ;  /* 0x0000000cdc077221 */ /* 0x040fe20000010100 */
[----:B------:R-:W-:Y:S01]  /*5ed0*/  F2FP.F16.F32.PACK_AB R18, R5, R18 ;  /* 0x000000120512723e */ /* 0x000fe200000000ff */
[----:B------:R-:W-:Y:S01]  /*5ee0*/  FADD.FTZ R5, -R220, R8 ;  /* 0x00000008dc057221 */ /* 0x000fe20000010100 */
[----:B------:R-:W-:Y:S01]  /*5ef0*/  FSETP.GE.FTZ.AND P0, PT, R232, RZ, PT ;  /* 0x000000ffe800720b */ /* 0x000fe20003f16000 */
[----:B------:R-:W-:Y:S01]  /*5f00*/  FADD.FTZ R16, -R211, R11 ;  /* 0x0000000bd3107221 */ /* 0x000fe20000010100 */
[----:B------:R-:W-:Y:S01]  /*5f10*/  FSETP.GE.FTZ.AND P2, PT, R228, RZ, PT ;  /* 0x000000ffe400720b */ /* 0x000fe20003f56000 */
[----:B------:R-:W-:Y:S01]  /*5f20*/  FMUL.FTZ R240, R225, R240 ;  /* 0x000000f0e1f07220 */ /* 0x000fe20000410000 */
[-C--:B------:R-:W-:Y:S01]  /*5f30*/  FSEL R7, R7, R220.reuse, P0 ;  /* 0x000000dc07077208 */ /* 0x080fe20000000000 */
[----:B------:R-:W-:Y:S01]  /*5f40*/  FMUL.FTZ R223, R226, R223 ;  /* 0x000000dfe2df7220 */ /* 0x000fe20000410000 */
[----:B------:R-:W-:Y:S01]  /*5f50*/  FSETP.GE.FTZ.AND P0, PT, R250, RZ, PT ;  /* 0x000000fffa00720b */ /* 0x000fe20003f16000 */
        /* <DEDUP_REMOVED lines=9> */
[----:B------:R-:W-:Y:S01]  /*5ff0*/  FSETP.GE.FTZ.AND P3, PT, R244, RZ, PT ;  /* 0x000000fff400720b */ /* 0x000fe20003f76000 */
[----:B------:R-:W-:Y:S01]  /*6000*/  STS [R189+-0x4000], R224 ;  /* 0xffc000e0bd007388 */ /* 0x000fe20000000800 */
        /* <DEDUP_REMOVED lines=13> */
[----:B------:R-:W-:Y:S01]  /*60e0*/  FADD.FTZ R30, -R211, R30 ;  /* 0x0000001ed31e7221 */ /* 0x000fe20000010100 */
[----:B------:R-:W-:Y:S01]  /*60f0*/  FSETP.GE.FTZ.AND P0, PT, R230, RZ, PT ;  /* 0x000000ffe600720b */ /* 0x000fe20003f16000 */
[----:B------:R-:W-:Y:S01]  /*6100*/  FMUL.FTZ R12, R249, R12 ;  /* 0x0000000cf90c7220 */ /* 0x000fe20000410000 */
[----:B------:R-:W-:Y:S01]  /*6110*/  F2FP.F16.F32.PACK_AB R29, R25, R8 ;  /* 0x00000008191d723e */ /* 0x000fe200000000ff */
[----:B------:R-:W-:Y:S01]  /*6120*/  FMUL.FTZ R5, R250, R220 ;  /* 0x000000dcfa057220 */ /* 0x000fe20000410000 */
[----:B------:R-:W-:Y:S01]  /*6130*/  F2FP.F16.F32.PACK_AB R6, R6, R7 ;  /* 0x000000070606723e */ /* 0x000fe200000000ff */
[----:B------:R-:W-:Y:S01]  /*6140*/  FADD.FTZ R8, -R211, R15 ;  /* 0x0000000fd3087221 */ /* 0x000fe20000010100 */
[----:B------:R-:W-:Y:S01]  /*6150*/  FSEL R10, R10, R211, P2 ;  /* 0x000000d30a0a7208 */ /* 0x000fe20001000000 */
[----:B------:R-:W-:Y:S01]  /*6160*/  FMUL.FTZ R17, R184, R17 ;  /* 0x00000011b8117220 */ /* 0x000fe20000410000 */
[----:B------:R-:W-:Y:S01]  /*6170*/  FSEL R7, R16, R211, P0 ;  /* 0x000000d310077208 */ /* 0x000fe20000000000 */
[----:B------:R-:W-:Y:S01]  /*6180*/  FMUL.FTZ R174, R174, R221 ;  /* 0x000000ddaeae7220 */ /* 0x000fe20000410000 */
[----:B------:R-:W-:Y:S01]  /*6190*/  FSETP.GE.FTZ.AND P2, PT, R233, RZ, PT ;  /* 0x000000ffe900720b */ /* 0x000fe20003f56000 */
[----:B------:R-:W-:Y:S01]  /*61a0*/  FMUL.FTZ R10, R229, R10 ;  /* 0x0000000ae50a7220 */ /* 0x000fe20000410000 */
[----:B------:R-:W-:Y:S01]  /*61b0*/  F2FP.F16.F32.PACK_AB R240, R223, R240 ;  /* 0x000000f0dff0723e */ /* 0x000fe200000000ff */
[----:B------:R-:W-:Y:S01]  /*61c0*/  FMUL.FTZ R7, R230, R7 ;  /* 0x00000007e6077220 */ /* 0x000fe20000410000 */
[----:B------:R-:W-:Y:S01]  /*61d0*/  F2FP.F16.F32.PACK_AB R132, R5, R12 ;  /* 0x0000000c0584723e */ /* 0x000fe200000000ff */
[----:B------:R-:W-:Y:S01]  /*61e0*/  FADD.FTZ R12, -R211, R27 ;  /* 0x0000001bd30c7221 */ /* 0x000fe20000010100 */
[-C--:B------:R-:W-:Y:S01]  /*61f0*/  FSEL R5, R8, R211.reuse, P5 ;  /* 0x000000d308057208 */ /* 0x080fe20002800000 */
[----:B------:R-:W-:Y:S01]  /*6200*/  STS [R189+-0x3c00], R240 ;  /* 0xffc400f0bd007388 */ /* 0x000fe20000000800 */
[----:B------:R-:W-:Y:S01]  /*6210*/  FSEL R14, R14, R211, P2 ;  /* 0x000000d30e0e7208 */ /* 0x000fe20001000000 */
[----:B------:R-:W-:Y:S01]  /*6220*/  IMAD R163, R194, UR6, RZ ;  /* 0x00000006c2a37c24 */ /* 0x000fe2000f8e02ff */
[----:B------:R-:W-:Y:S01]  /*6230*/  FSETP.GE.FTZ.AND P0, PT, R252, RZ, PT ;  /* 0x000000fffc00720b */ /* 0x000fe20003f16000 */
[----:B------:R-:W-:Y:S01]  /*6240*/  FMUL.FTZ R5, R234, R5 ;  /* 0x00000005ea057220 */ /* 0x000fe20000410000 */
[----:B------:R-:W-:Y:S01]  /*6250*/  F2FP.F16.F32.PACK_AB R4, R9, R4 ;  /* 0x000000040904723e */ /* 0x000fe200000000ff */
[----:B------:R-:W-:Y:S01]  /*6260*/  FMUL.FTZ R14, R233, R14 ;  /* 0x0000000ee90e7220 */ /* 0x000fe20000410000 */
[----:B------:R-:W-:Y:S01]  /*6270*/  F2FP.F16.F32.PACK_AB R10, R7, R10 ;  /* 0x0000000a070a723e */ /* 0x000fe200000000ff */
[----:B------:R-:W-:Y:S01]  /*6280*/  STS [R199+-0x4000], R236 ;  /* 0xffc000ecc7007388 */ /* 0x000fe20000000800 */
[----:B------:R-:W-:Y:S02]  /*6290*/  FSETP.GE.FTZ.AND P4, PT, R246, RZ, PT ;  /* 0x000000fff600720b */ /* 0x000fe40003f96000 */
[----:B------:R-:W-:Y:S02]  /*62a0*/  FSETP.GE.FTZ.AND P3, PT, R245, RZ, PT ;  /* 0x000000fff500720b */ /* 0x000fe40003f76000 */
        /* <DEDUP_REMOVED lines=9> */
[----:B------:R-:W-:Y:S02]  /*6340*/  FSEL R30, R30, R211, P2 ;  /* 0x000000d31e1e7208 */ /* 0x000fe40001000000 */
[----:B------:R-:W-:Y:S01]  /*6350*/  STS [R199+-0x3000], R6 ;  /* 0xffd00006c7007388 */ /* 0x000fe20000000800 */
[----:B------:R-:W-:Y:S01]  /*6360*/  @P0 FADD.FTZ R211, -R211, R31 ;  /* 0x0000001fd3d30221 */ /* 0x000fe20000010100 */
[----:B------:R-:W-:Y:S03]  /*6370*/  F2FP.F16.F32.PACK_AB R174, R174, R17 ;  /* 0x00000011aeae723e */ /* 0x000fe600000000ff */
[----:B------:R-:W-:Y:S01]  /*6380*/  STS [R199+-0x2c00], R14 ;  /* 0xffd4000ec7007388 */ /* 0x000fe20000000800 */
[----:B------:R-:W-:Y:S01]  /*6390*/  F2FP.F16.F32.PACK_AB R248, R247, R248 ;  /* 0x000000f8f7f8723e */ /* 0x000fe200000000ff */
[----:B------:R-:W-:Y:S01]  /*63a0*/  FMUL.FTZ R30, R175, R30 ;  /* 0x0000001eaf1e7220 */ /* 0x000fe20000410000 */
[----:B------:R-:W-:Y:S02]  /*63b0*/  FMUL.FTZ R211, R252, R211 ;  /* 0x000000d3fcd37220 */ /* 0x000fe40000410000 */
[----:B------:R-:W-:Y:S01]  /*63c0*/  STS [R192+-0x4000], R239 ;  /* 0xffc000efc0007388 */ /* 0x000fe20000000800 */
[----:B------:R-:W-:Y:S04]  /*63d0*/  F2FP.F16.F32.PACK_AB R33, R12, R9 ;  /* 0x000000090c21723e */ /* 0x000fe800000000ff */
[----:B------:R-:W-:Y:S01]  /*63e0*/  STS [R192+-0x3c00], R19 ;  /* 0xffc40013c0007388 */ /* 0x000fe20000000800 */
[----:B------:R-:W-:Y:S04]  /*63f0*/  F2FP.F16.F32.PACK_AB R136, R211, R30 ;  /* 0x0000001ed388723e */ /* 0x000fe800000000ff */
        /* <DEDUP_REMOVED lines=64> */
[----:B------:R-:W-:Y:S02]  /*6800*/  IMAD.SHL.U32 R4, R196, 0x8, RZ ;  /* 0x00000008c4047824 */ /* 0x000fe400078e00ff */
[----:B------:R-:W-:Y:S02]  /*6810*/  IMAD.U32 R7, R163, -0x40, RZ ;  /* 0xffffffc0a3077824 */ /* 0x000fe400078e00ff */
[-C--:B------:R-:W-:Y:S05]  /*6820*/  HMMA.16816.F32 R36, R132, R136.reuse, R36 ;  /* 0x000000888424723c */ /* 0x080fea0000001824 */
[----:B------:R-:W-:Y:S02]  /*6830*/  LOP3.LUT R5, R4, 0xd8, RZ, 0xc0, !PT ;  /* 0x000000d804057812 */ /* 0x000fe400078ec0ff */
[----:B------:R-:W-:Y:S01]  /*6840*/  LEA R214, P0, R7, R214, 0x2 ;  /* 0x000000d607d67211 */ /* 0x000fe200078010ff */
[C---:B------:R-:W-:Y:S04]  /*6850*/  HMMA.16816.F32 R40, R140.reuse, R136, R40 ;  /* 0x000000888c28723c */ /* 0x040fe80000001828 */
[----:B------:R-:W-:Y:S02]  /*6860*/  LOP3.LUT R5, R5, 0x18, R196, 0x78, !PT ;  /* 0x0000001805057812 */ /* 0x000fe400078e78c4 */
[----:B------:R-:W-:Y:S02]  /*6870*/  LEA.HI.X.SX32 R215, R7, R215, 0x2, P0 ;  /* 0x000000d707d77211 */ /* 0x000fe400000f16ff */
[-C--:B------:R-:W-:Y:S03]  /*6880*/  HMMA.16816.F32 R44, R140, R138.reuse, R44 ;  /* 0x0000008a8c2c723c */ /* 0x080fe6000000182c */
[----:B------:R-:W-:Y:S04]  /*6890*/  LOP3.LUT R5, R5, 0x1f20, R4, 0xf8, !PT ;  /* 0x00001f2005057812 */ /* 0x000fe800078ef804 */
[----:B------:R-:W-:Y:S01]  /*68a0*/  LEA R161, R5, UR28, 0x1 ;  /* 0x0000001c05a17c11 */ /* 0x000fe2000f8e08ff */
        /* <DEDUP_REMOVED lines=12> */
[----:B------:R-:W-:Y:S02]  /*6970*/  ISETP.GE.AND P3, PT, R190, UR4, PT ;  /* 0x00000004be007c0c */ /* 0x000fe4000bf66270 */
[----:B------:R-:W-:Y:S01]  /*6980*/  ISETP.GE.AND P2, PT, R187, UR4, PT ;  /* 0x00000004bb007c0c */ /* 0x000fe2000bf46270 */
[----:B------:R-:W-:Y:S01]  /*6990*/  IMAD.X R5, RZ, RZ, ~UR15, P0 ;  /* 0x8000000fff057e24 */ /* 0x000fe200080e06ff */
[----:B------:R-:W-:Y:S04]  /*69a0*/  ISETP.GE.AND P0, PT, R186, UR4, PT ;  /* 0x00000004ba007c0c */ /* 0x000fe8000bf06270 */
[----:B------:R-:W-:Y:S04]  /*69b0*/  SHF.R.S64 R7, R4, 0x1f, R5 ;  /* 0x0000001f04077819 */ /* 0x000fe80000001005 */
[----:B------:R-:W-:Y:S04]  /*69c0*/  IADD3 R216, P4, PT, R216, R7, RZ ;  /* 0x00000007d8d87210 */ /* 0x000fe80007f9e0ff */
[----:B------:R-:W-:Y:S05]  /*69d0*/  LEA.HI.X.SX32 R217, R5, R217, 0x1, P4 ;  /* 0x000000d905d97211 */ /* 0x000fea00020f0eff */
        /* <DEDUP_REMOVED lines=16> */
.L_x_1152:
[----:B------:R-:W-:Y:S01]  /*6ae0*/  LDSM.16.M88.4 R28, [R180+0x15000] ;  /* 0x01500000b41c783b */ /* 0x000fe20000000200 */
[----:B------:R-:W-:Y:S01]  /*6af0*/  IMAD.MOV.U32 R162, RZ, RZ, R197 ;  /* 0x000000ffffa27224 */ /* 0x000fe200078e00c5 */
[----:B------:R-:W-:Y:S01]  /*6b00*/  UISETP.NE.AND UP3, UPT, UR39, URZ, UPT ;  /* 0x000000ff2700728c */ /* 0x000fe2000bf65270 */
[----:B------:R-:W-:Y:S01]  /*6b10*/  @P1 VIADD R162, R210, 0xffffffc0 ;  /* 0xffffffc0d2a21836 */ /* 0x000fe20000000000 */
[----:B------:R-:W2:Y:S01]  /*6b20*/  LDSM.16.MT88.4 R8, [R181+0x9000] ;  /* 0x00900000b508783b */ /* 0x000ea20000004200 */
[----:B------:R-:W-:Y:S01]  /*6b30*/  VIADD R203, R203, 0xfffffffc ;  /* 0xfffffffccbcb7836 */ /* 0x000fe20000000000 */
[----:B------:R-:W-:Y:S01]  /*6b40*/  ULOP3.LUT UR16, UR39, 0x1, URZ, 0xc0, !UPT ;  /* 0x0000000127107892 */ /* 0x000fe2000f8ec0ff */
[----:B------:R-:W-:Y:S01]  /*6b50*/  IMAD.IADD R160, R3, 0x1, R162 ;  /* 0x0000000103a07824 */ /* 0x000fe200078e02a2 */
[----:B------:R-:W3:Y:S01]  /*6b60*/  LDSM.16.MT88.4 R16, [R181+0xb000] ;  /* 0x00b00000b510783b */ /* 0x000ee20000004200 */
[----:B------:R-:W-:Y:S01]  /*6b70*/  PLOP3.LUT P2, PT, PT, PT, UP3, 0x80, 0x8 ;  /* 0x000000000008781c */ /* 0x000fe20003f4f038 */
[----:B------:R-:W-:Y:S02]  /*6b80*/  UISETP.NE.U32.AND UP1, UPT, UR16, 0x1, UPT ;  /* 0x000000011000788c */ /* 0x000fe4000bf25070 */
[----:B------:R-:W4:Y:S01]  /*6b90*/  LDSM.16.MT88.4 R24, [R181+0xd000] ;  /* 0x00d00000b518783b */ /* 0x000f220000004200 */
[----:B------:R-:W-:Y:S02]  /*6ba0*/  @UP3 UIADD3 UR17, UP2, UPT, UR52, -0x100, URZ ;  /* 0xffffff0034113890 */ /* 0x000fe4000ff5e0ff */
[----:B------:R-:W-:Y:S01]  /*6bb0*/  UIADD3 UR18, UPT, UPT, UR39, -0x1, URZ ;  /* 0xffffffff27127890 */ /* 0x000fe2000fffe0ff */
[----:B------:R-:W-:Y:S01]  /*6bc0*/  LDSM.16.M88.4 R32, [R2+0x15000] ;  /* 0x015000000220783b */ /* 0x000fe20000000200 */
[----:B------:R-:W-:Y:S03]  /*6bd0*/  @UP3 UIADD3.X UR16, UPT, UPT, UR53, -0x1, URZ, UP2, !UPT ;  /* 0xffffffff35103890 */ /* 0x000fe600097fe4ff */
[----:B------:R-:W1:Y:S02]  /*6be0*/  LDSM.16.MT88.4 R132, [R181+0x9400] ;  /* 0x00940000b584783b */ /* 0x000e640000004200 */
[----:B------:R-:W-:Y:S01]  /*6bf0*/  @P2 IMAD.WIDE.U32 R224, R188, R195, UR52 ;  /* 0x00000034bce02e25 */ /* 0x000fe2000f8e00c3 */
[----:B------:R-:W-:Y:S01]  /*6c00*/  @UP3 UMOV UR52, UR17 ;  /* 0x0000001100343c82 */ /* 0x000fe20008000000 */
[----:B------:R-:W1:Y:S01]  /*6c10*/  LDSM.16.MT88.4 R136, [R181+0xb400] ;  /* 0x00b40000b588783b */ /* 0x000e620000004200 */
[----:B------:R-:W-:Y:S03]  /*6c20*/  @UP3 UMOV UR53, UR16 ;  /* 0x0000001000353c82 */ /* 0x000fe60008000000 */
[----:B------:R-:W1:Y:S04]  /*6c30*/  LDSM.16.MT88.4 R140, [R181+0xd400] ;  /* 0x00d40000b58c783b */ /* 0x000e680000004200 */
[----:B------:R-:W-:Y:S04]  /*6c40*/  LDSM.16.MT88.4 R148, [R181+0x9800] ;  /* 0x00980000b594783b */ /* 0x000fe80000004200 */
[----:B------:R-:W1:Y:S04]  /*6c50*/  LDSM.16.M88.4 R144, [R162] ;  /* 0x00000000a290783b */ /* 0x000e680000000200 */
        /* <DEDUP_REMOVED lines=419> */
[----:B-1----:R-:W1:Y:S01]  /*8690*/  LDC.64 R2, c[0x0][0x5a8] ;  /* 0x00016a00ff027b82 */ /* 0x002e620000000a00 */
[----:B------:R-:W-:-:S04]  /*86a0*/  MOV R5, UR36 ;  /* 0x0000002400057c02 */ /* 0x000fc80008000f00 */
[----:B------:R-:W-:Y:S02]  /*86b0*/  SHF.R.S32.HI R5, RZ, 0x1f, R5 ;  /* 0x0000001fff057819 */ /* 0x000fe40000011405 */
[----:B--2---:R-:W-:-:S03]  /*86c0*/  MOV R4, UR8 ;  /* 0x0000000800047c02 */ /* 0x004fc60008000f00 */
[----:B------:R-:W-:Y:S01]  /*86d0*/  IMAD R5, R5, UR8, RZ ;  /* 0x0000000805057c24 */ /* 0x000fe2000f8e02ff */
[----:B------:R-:W-:Y:S01]  /*86e0*/  MOV R0, UR9 ;  /* 0x0000000900007c02 */ /* 0x000fe20008000f00 */
[----:B------:R-:W-:-:S04]  /*86f0*/  IMAD.WIDE.U32 R6, R4, UR36, RZ ;  /* 0x0000002404067c25 */ /* 0x000fc8000f8e00ff */
[----:B------:R-:W-:-:S05]  /*8700*/  IMAD R5, R0, UR36, R5 ;  /* 0x0000002400057c24 */ /* 0x000fca000f8e0205 */
[----:B------:R-:W-:-:S03]  /*8710*/  IADD3 R7, PT, PT, R7, R5, RZ ;  /* 0x0000000507077210 */ /* 0x000fc60007ffe0ff */
[----:B-1----:R-:W-:-:S04]  /*8720*/  IMAD.WIDE.U32 R40, R2, UR27, R6 ;  /* 0x0000001b02287c25 */ /* 0x002fc8000f8e0006 */
[----:B------:R-:W-:Y:S01]  /*8730*/  IMAD R6, R3, UR27, R41 ;  /* 0x0000001b03067c24 */ /* 0x000fe2000f8e0229 */
[----:B------:R-:W-:Y:S05]  /*8740*/  BRA `(.L_x_1155) ;  /* 0x0000000000147947 */ /* 0x000fea0003800000 */
.L_x_1154:
[----:B------:R-:W2:Y:S01]  /*8750*/  LDCU.64 UR8, c[0x0][0x5c0] ;  /* 0x0000b800ff0877ac */ /* 0x000ea20008000a00 */
[----:B-1----:R-:W-:-:S05]  /*8760*/  IADD3 R40, PT, PT, R209, UR36, RZ ;  /* 0x00000024d1287c10 */ /* 0x002fca000fffe0ff */
[C---:B--2---:R-:W-:Y:S02]  /*8770*/  IMAD R6, R40.reuse, UR9, RZ ;  /* 0x0000000928067c24 */ /* 0x044fe4000f8e02ff */
[----:B------:R-:W-:-:S05]  /*8780*/  IMAD.WIDE.U32 R40, R40, UR8, RZ ;  /* 0x0000000828287c25 */ /* 0x000fca000f8e00ff */
[----:B------:R-:W-:Y:S02]  /*8790*/  IADD3 R6, PT, PT, R41, R6, RZ ;  /* 0x0000000629067210 */ /* 0x000fe40007ffe0ff */
.L_x_1155:
        /* <DEDUP_REMOVED lines=14> */
.L_x_1156:
[----:B------:R-:W1:Y:S01]  /*8880*/  LDCU.64 UR6, c[0x0][0x5c8] ;  /* 0x0000b900ff0677ac */ /* 0x000e620008000a00 */
[----:B------:R-:W-:-:S05]  /*8890*/  IADD3 R48, PT, PT, R209, UR36, RZ ;  /* 0x00000024d1307c10 */ /* 0x000fca000fffe0ff */
[C---:B-1----:R-:W-:Y:S02]  /*88a0*/  IMAD R0, R48.reuse, UR7, RZ ;  /* 0x0000000730007c24 */ /* 0x042fe4000f8e02ff */
[----:B------:R-:W-:-:S05]  /*88b0*/  IMAD.WIDE.U32 R48, R48, UR6, RZ ;  /* 0x0000000630307c25 */ /* 0x000fca000f8e00ff */
[----:B------:R-:W-:-:S07]  /*88c0*/  IADD3 R0, PT, PT, R49, R0, RZ ;  /* 0x0000000031007210 */ /* 0x000fce0007ffe0ff */
.L_x_1157:
[----:B------:R-:W-:Y:S01]  /*88d0*/  BAR.SYNC.DEFER_BLOCKING 0x0 ;  /* 0x0000000000007b1d */ /* 0x000fe20000010000 */
[----:B------:R-:W-:Y:S01]  /*88e0*/  USHF.L.U32 UR4, UR23, 0x7, URZ ;  /* 0x0000000717047899 */ /* 0x000fe200080006ff */
[----:B------:R-:W-:Y:S01]  /*88f0*/  ISETP.GE.AND P3, PT, R191, UR10, PT ;  /* 0x0000000abf007c0c */ /* 0x000fe2000bf66270 */
[----:B------:R-:W-:Y:S01]  /*8900*/  IMAD.U32 R50, RZ, RZ, UR6 ;  /* 0x00000006ff327e24 */ /* 0x000fe2000f8e00ff */
[----:B------:R-:W-:Y:S01]  /*8910*/  LEA.HI R196, R196, 0x40, RZ, 0x1e ;  /* 0x00000040c4c47811 */ /* 0x000fe200078ff0ff */
[----:B------:R-:W-:-:S03]  /*8920*/  UIMAD.WIDE.U32 UR12, UR4, UR8, URZ ;  /* 0x00000008040c72a5 */ /* 0x000fc6000f8e00ff */
[----:B------:R-:W1:Y:S01]  /*8930*/  LDC.64 R4, c[0x0][0x5d8] ;  /* 0x00017600ff047b82 */ /* 0x000e620000000a00 */
[----:B------:R-:W-:Y:S01]  /*8940*/  USHF.R.S32.HI UR14, URZ, 0x1f, UR4 ;  /* 0x0000001fff0e7899 */ /* 0x000fe20008011404 */
[----:B------:R-:W-:Y:S01]  /*8950*/  BSSY.RECONVERGENT B0, `(.L_x_1158) ;  /* 0x0000028000007945 */ /* 0x000fe20003800200 */
[----:B------:R-:W-:Y:S01]  /*8960*/  ISETP.GE.AND P5, PT, R196, UR10, PT ;  /* 0x0000000ac4007c0c */ /* 0x000fe2000bfa6270 */
[----:B------:R-:W-:Y:S01]  /*8970*/  IMAD.U32 R2, RZ, RZ, UR12 ;  /* 0x0000000cff027e24 */ /* 0x000fe2000f8e00ff */
[----:B------:R-:W-:Y:S01]  /*8980*/  UIMAD UR11, UR14, UR8, URZ ;  /* 0x000000080e0b72a4 */ /* 0x000fe2000f8e02ff */
[----:B------:R-:W-:-:S03]  /*8990*/  IMAD.U32 R3, RZ, RZ, UR13 ;  /* 0x0000000dff037e24 */ /* 0x000fc6000f8e00ff */
[----:B------:R-:W-:Y:S01]  /*89a0*/  LOP3.LUT R7, R2, 0x18, R185, 0xf8, !PT ;  /* 0x0000001802077812 */ /* 0x000fe200078ef8b9 */
[----:B------:R-:W-:Y:S02]  /*89b0*/  UIMAD UR11, UR4, UR9, UR11 ;  /* 0x00000009040b72a4 */ /* 0x000fe4000f8e020b */
[----:B------:R-:W2:Y:S01]  /*89c0*/  LDC.64 R2, c[0x0][0x5e0] ;  /* 0x00017800ff027b82 */ /* 0x000ea20000000a00 */
[----:B------:R-:W-:-:S03]  /*89d0*/  IADD3 R54, P0, PT, R40, R7, RZ ;  /* 0x0000000728367210 */ /* 0x000fc60007f1e0ff */
[----:B------:R-:W-:Y:S01]  /*89e0*/  IMAD.U32 R7, RZ, RZ, UR11 ;  /* 0x0000000bff077e24 */ /* 0x000fe2000f8e00ff */
[----:B------:R3:W4:Y:S04]  /*89f0*/  LDS.128 R36, [R161+0xa000] ;  /* 0x00a00000a1247984 */ /* 0x0007280000000c00 */
        /* <DEDUP_REMOVED lines=29> */
.L_x_1159:
[----:B------:R-:W-:Y:S05]  /*8bd0*/  BSYNC.RECONVERGENT B0 ;  /* 0x0000000000007941 */ /* 0x000fea0003800200 */
.L_x_1158:
[----:B----4-:R2:W4:Y:S01]  /*8be0*/  LDS.128 R4, [R161+0xe000] ;  /* 0x00e00000a1047984 */ /* 0x0105220000000c00 */
[----:B------:R-:W-:Y:S04]  /*8bf0*/  BSSY.RECONVERGENT B0, `(.L_x_1160) ;  /* 0x0000011000007945 */ /* 0x000fe80003800200 */
[----:B------:R-:W-:Y:S05]  /*8c00*/  @P5 BRA `(.L_x_1161) ;  /* 0x00000000003c5947 */ /* 0x000fea0003800000 */
[----:B------:R-:W3:Y:S01]  /*8c10*/  LDCU UR12, c[0x0][0x440] ;  /* 0x00008800ff0c77ac */ /* 0x000ee20008000800 */
[----:B------:R-:W-:Y:S02]  /*8c20*/  IMAD R40, R51, UR8, RZ ;  /* 0x0000000833287c24 */ /* 0x000fe4000f8e02ff */
        /* <DEDUP_REMOVED lines=11> */
[----:B------:R2:W-:Y:S04]  /*8ce0*/  @!P1 STG.E.128 desc[UR24][R44.64+0x40], R32 ;  /* 0x000040202c009986 */ /* 0x0005e8000c101d18 */
[----:B----4-:R2:W-:Y:S02]  /*8cf0*/  @!P0 STG.E.128 desc[UR24][R44.64+0x80], R4 ;  /* 0x000080042c008986 */ /* 0x0105e4000c101d18 */
.L_x_1161:
[----:B------:R-:W-:Y:S05]  /*8d00*/  BSYNC.RECONVERGENT B0 ;  /* 0x0000000000007941 */ /* 0x000fea0003800200 */
.L_x_1160:
[----:B--2-4-:R-:W-:Y:S01]  /*8d10*/  MOV R4, R190 ;  /* 0x000000be00047202 */ /* 0x014fe20000000f00 */
        /* <DEDUP_REMOVED lines=10> */
[----:B------:R-:W2:Y:S01]  /*8dc0*/  LDCU UR4, c[0x0][0x440] ;  /* 0x00008800ff0477ac */ /* 0x000ea20008000800 */
[----:B------:R-:W-:Y:S01]  /*8dd0*/  IMAD.MOV.U32 R2, RZ, RZ, R4 ;  /* 0x000000ffff027224 */ /* 0x000fe200078e0004 */
[----:B------:R-:W4:Y:S03]  /*8de0*/  LDCU.64 UR8, c[0x0][0x568] ;  /* 0x0000ad00ff0877ac */ /* 0x000f260008000a00 */
[----:B------:R-:W-:-:S04]  /*8df0*/  IMAD.WIDE.U32 R32, R191, UR6, R2 ;  /* 0x00000006bf207c25 */ /* 0x000fc8000f8e0002 */
[----:B------:R-:W-:Y:S01]  /*8e00*/  IMAD R0, R191, UR7, R33 ;  /* 0x00000007bf007c24 */ /* 0x000fe2000f8e0221 */
[----:B--2---:R-:W-:Y:S02]  /*8e10*/  ISETP.GE.AND P2, PT, R190, UR4, PT ;  /* 0x00000004be007c0c */ /* 0x004fe4000bf46270 */
[----:B------:R-:W-:Y:S02]  /*8e20*/  ISETP.GE.AND P1, PT, R187, UR4, PT ;  /* 0x00000004bb007c0c */ /* 0x000fe4000bf26270 */
[----:B------:R-:W-:Y:S02]  /*8e30*/  ISETP.GE.AND P0, PT, R186, UR4, PT ;  /* 0x00000004ba007c0c */ /* 0x000fe4000bf06270 */
[----:B----4-:R-:W-:-:S04]  /*8e40*/  LEA R6, P3, R32, UR8, 0x1 ;  /* 0x0000000820067c11 */ /* 0x010fc8000f8608ff */
[----:B------:R-:W-:-:S05]  /*8e50*/  LEA.HI.X R7, R32, UR9, R0, 0x1, P3 ;  /* 0x0000000920077c11 */ /* 0x000fca00098f0c00 */
[----:B------:R2:W-:Y:S04]  /*8e60*/  @!P2 STG.E.128 desc[UR24][R6.64], R28 ;  /* 0x0000001c0600a986 */ /* 0x0005e8000c101d18 */
[----:B-1----:R2:W-:Y:S04]  /*8e70*/  @!P1 STG.E.128 desc[UR24][R6.64+0x40], R20 ;  /* 0x0000401406009986 */ /* 0x0025e8000c101d18 */
[----:B------:R2:W-:Y:S02]  /*8e80*/  @!P0 STG.E.128 desc[UR24][R6.64+0x80], R12 ;  /* 0x0000800c06008986 */ /* 0x0005e4000c101d18 */
.L_x_1163:
[----:B------:R-:W-:Y:S05]  /*8e90*/  BSYNC.RECONVERGENT B0 ;  /* 0x0000000000007941 */ /* 0x000fea0003800200 */
.L_x_1162:
[----:B------:R-:W-:Y:S05]  /*8ea0*/  @P5 BRA `(.L_x_1129) ;  /* 0x00000000003c5947 */ /* 0x000fea0003800000 */
[----:B------:R-:W4:Y:S01]  /*8eb0*/  LDCU UR4, c[0x0][0x440] ;  /* 0x00008800ff0477ac */ /* 0x000f220008000800 */
[----:B------:R-:W-:Y:S02]  /*8ec0*/  IMAD R0, R51, UR6, RZ ;  /* 0x0000000633007c24 */ /* 0x000fe4000f8e02ff */
[----:B------:R-:W-:Y:S01]  /*8ed0*/  IMAD.MOV.U32 R2, RZ, RZ, R4 ;  /* 0x000000ffff027224 */ /* 0x000fe200078e0004 */
[----:B------:R-:W1:Y:S01]  /*8ee0*/  LDCU.64 UR8, c[0x0][0x568] ;  /* 0x0000ad00ff0877ac */ /* 0x000e620008000a00 */
        /* <DEDUP_REMOVED lines=11> */
.L_x_1129:
[----:B------:R-:W-:Y:S05]  /*8fa0*/  BSYNC.RECONVERGENT B1 ;  /* 0x0000000000017941 */ /* 0x000fea0003800200 */
.L_x_1107:
[----:B------:R-:W1:Y:S01]  /*8fb0*/  LDCU UR6, c[0x0][0x438] ;  /* 0x00008700ff0677ac */ /* 0x000e620008000800 */
[----:B------:R-:W2:Y:S01]  /*8fc0*/  LDC R0, c[0x0][0x438] ;  /* 0x00010e00ff007b82 */ /* 0x000ea20000000800 */
[----:B------:R-:W3:Y:S01]  /*8fd0*/  LDCU UR7, c[0x0][0x370] ;  /* 0x00006e00ff0777ac */ /* 0x000ee20008000800 */
[----:B-1----:R-:W-:-:S04]  /*8fe0*/  UIADD3 UR6, UPT, UPT, UR6, 0x7f, URZ ;  /* 0x0000007f06067890 */ /* 0x002fc8000fffe0ff */
[----:B------:R-:W-:Y:S02]  /*8ff0*/  USHF.R.S32.HI UR4, URZ, 0x1f, UR6 ;  /* 0x0000001fff047899 */ /* 0x000fe40008011406 */
[----:B---3--:R-:W-:Y:S02]  /*9000*/  UIADD3 UR23, UPT, UPT, UR7, UR23, URZ ;  /* 0x0000001707177290 */ /* 0x008fe4000fffe0ff */
[----:B------:R-:W-:-:S04]  /*9010*/  ULEA.HI UR4, UR4, UR6, URZ, 0x7 ;  /* 0x0000000604047291 */ /* 0x000fc8000f8f38ff */
[----:B------:R-:W-:-:S04]  /*9020*/  USHF.R.S32.HI UR4, URZ, 0x7, UR4 ;  /* 0x00000007ff047899 */ /* 0x000fc80008011404 */
[----:B------:R-:W-:-:S09]  /*9030*/  UISETP.GE.AND UP0, UPT, UR23, UR4, UPT ;  /* 0x000000041700728c */ /* 0x000fd2000bf06270 */
[----:B------:R-:W-:Y:S05]  /*9040*/  BRA.U !UP0, `(.L_x_1164) ;  /* 0xffffff7508687547 */ /* 0x000fea000b83ffff */
[----:B------:R-:W-:Y:S05]  /*9050*/  EXIT ;  /* 0x000000000000794d */ /* 0x000fea0003800000 */
.L_x_1165:
        /* <DEDUP_REMOVED lines=10> */
.L_x_1735:


//--------------------- .text._ZN5flash44flash_bwd_dq_dk_dv_loop_seqk_parallel_kernelI23Flash_bwd_kernel_traitsILi96ELi64ELi128ELi8ELi2ELi4ELi4ELb0ELb0EN7cutlass6half_tE19Flash_kernel_traitsILi96ELi64ELi128ELi8ES3_EELb0ELb0ELb0ELb0ELb0ELb0ELb1EEEvNS_16Flash_bwd_paramsE --------------------------
	.section	.text._ZN5flash44flash_bwd_dq_dk_dv_loop_seqk_parallel_kernelI23Flash_bwd_kernel_traitsILi96ELi64ELi128ELi8ELi2ELi4ELi4ELb0ELb0EN7cutlass6half_tE19Flash_kernel_traitsILi96ELi64ELi128ELi8ES3_EELb0ELb0ELb0ELb0ELb0ELb0ELb1EEEvNS_16Flash_bwd_paramsE,"ax",@progbits
	.align	128
        .global         _ZN5flash44flash_bwd_dq_dk_dv_loop_seqk_parallel_kernelI23Flash_bwd_kernel_traitsILi96ELi64ELi128ELi8ELi2ELi4ELi4ELb0ELb0EN7cutlass6half_tE19Flash_kernel_traitsILi96ELi64ELi128ELi8ES3_EELb0ELb0ELb0ELb0ELb0ELb0ELb1EEEvNS_16Flash_bwd_paramsE
        .type           _ZN5flash44flash_bwd_dq_dk_dv_loop_seqk_parallel_kernelI23Flash_bwd_kernel_traitsILi96ELi64ELi128ELi8ELi2ELi4ELi4ELb0ELb0EN7cutlass6half_tE19Flash_kernel_traitsILi96ELi64ELi128ELi8ES3_EELb0ELb0ELb0ELb0ELb0ELb0ELb1EEEvNS_16Flash_bwd_paramsE,@function
        .size           _ZN5flash44flash_bwd_dq_dk_dv_loop_seqk_parallel_kernelI23Flash_bwd_kernel_traitsILi96ELi64ELi128ELi8ELi2ELi4ELi4ELb0ELb0EN7cutlass6half_tE19Flash_kernel_traitsILi96ELi64ELi128ELi8ES3_EELb0ELb0ELb0ELb0ELb0ELb0ELb1EEEvNS_16Flash_bwd_paramsE,(.L_x_1736 - _ZN5flash44flash_bwd_dq_dk_dv_loop_seqk_parallel_kernelI23Flash_bwd_kernel_traitsILi96ELi64ELi128ELi8ELi2ELi4ELi4ELb0ELb0EN7cutlass6half_tE19Flash_kernel_traitsILi96ELi64ELi128ELi8ES3_EELb0ELb0ELb0ELb0ELb0ELb0ELb1EEEvNS_16Flash_bwd_paramsE)
        .other          _ZN5flash44flash_bwd_dq_dk_dv_loop_seqk_parallel_kernelI23Flash_bwd_kernel_traitsILi96ELi64ELi128ELi8ELi2ELi4ELi4ELb0ELb0EN7cutlass6half_tE19Flash_kernel_traitsILi96ELi64ELi128ELi8ES3_EELb0ELb0ELb0ELb0ELb0ELb0ELb1EEEvNS_16Flash_bwd_paramsE,@"STO_CUDA_ENTRY STV_DEFAULT"
_ZN5flash44flash_bwd_dq_dk_dv_loop_seqk_parallel_kernelI23Flash_bwd_kernel_traitsILi96ELi64ELi128ELi8ELi2ELi4ELi4ELb0ELb0EN7cutlass6half_tE19Flash_kernel_traitsILi96ELi64ELi128ELi8ES3_EELb0ELb0ELb0ELb0ELb0ELb0ELb1EEEvNS_16Flash_bwd_paramsE:
.text._ZN5flash44flash_bwd_dq_dk_dv_loop_seqk_parallel_kernelI23Flash_bwd_kernel_traitsILi96ELi64ELi128ELi8ELi2ELi4ELi4ELb0ELb0EN7cutlass6half_tE19Flash_kernel_traitsILi96ELi64ELi128ELi8ES3_EELb0ELb0ELb0ELb0ELb0ELb0ELb1EEEvNS_16Flash_bwd_paramsE:
        /* <DEDUP_REMOVED lines=16> */
[----:B------:R-:W3:Y:S01]  /*0100*/  LDCU UR10, c[0x0][0x438] ;  /* 0x00008700ff0a77ac */ /* 0x000ee20008000800 */
[----:B------:R-:W3:Y:S06]  /*0110*/  LDCU.64 UR38, c[0x0][0x358] ;  /* 0x00006b00ff2677ac */ /* 0x000eec0008000a00 */
[----:B------:R-:W-:Y:S01]  /*0120*/  S2UR UR25, SR_CTAID.X ;  /* 0x00000000001979c3 */ /* 0x000fe20000002500 */
[----:B-1----:R-:W-:-:S02]  /*0130*/  ULEA UR42, UP0, UR44, UR42, 0x2 ;  /* 0x0000002a2c2a7291 */ /* 0x002fc4000f8010ff */
[----:B--2---:R-:W-:Y:S02]  /*0140*/  UISETP.NE.U32.AND UP1, UPT, UR6, URZ, UPT ;  /* 0x000000ff0600728c */ /* 0x004fe4000bf25070 */
[----:B------:R-:W-:Y:S02]  /*0150*/  ULEA.HI.X UR43, UR44, UR43, URZ, 0x2, UP0 ;  /* 0x0000002b2c2b7291 */ /* 0x000fe400080f14ff */
[----:B------:R-:W-:Y:S01]  /*0160*/  UISETP.NE.U32.AND UP0, UPT, UR6, URZ, UPT ;  /* 0x000000ff0600728c */ /* 0x000fe2000bf05070 */
[----:B------:R-:W-:Y:S01]  /*0170*/  S2UR UR22, SR_CTAID.Y ;  /* 0x00000000001679c3 */ /* 0x000fe20000002600 */
[----:B----4-:R-:W-:Y:S02]  /*0180*/  UISETP.EQ.U32.AND UP2, UPT, UR4, URZ, UPT ;  /* 0x000000ff0400728c */ /* 0x010fe4000bf42070 */
[----:B------:R-:W-:Y:S02]  /*0190*/  UISETP.NE.U32.AND UP6, UPT, UR4, URZ, UPT ;  /* 0x000000ff0400728c */ /* 0x000fe4000bfc5070 */
        /* <DEDUP_REMOVED lines=12> */
[----:B------:R-:W4:Y:S01]  /*0260*/  LDCU.64 UR32, c[0x0][0x460] ;  /* 0x00008c00ff2077ac */ /* 0x000f220008000a00 */
        /* <DEDUP_REMOVED lines=9> */
.L_x_1225:
        /* <DEDUP_REMOVED lines=9> */
[----:B----4-:R-:W-:Y:S02]  /*0390*/  UIMAD.WIDE.U32 UR12, UR44, 0x4, UR32 ;  /* 0x000000042c0c78a5 */ /* 0x010fe4000f8e0020 */
[----:B-1----:R-:W-:Y:S02]  /*03a0*/  UISETP.NE.U32.AND UP0, UPT, UR8, URZ, UPT ;  /* 0x000000ff0800728c */ /* 0x002fe4000bf05070 */
[----:B------:R-:W3:Y:S02]  /*03b0*/  @P1 LDG.E R6, desc[UR38][R4.64] ;  /* 0x0000002604061981 */ /* 0x000ee4000c1e1900 */
[----:B------:R-:W-:-:S06]  /*03c0*/  UISETP.NE.AND.EX UP0, UPT, UR9, URZ, UPT, UP0 ;  /* 0x000000ff0900728c */ /* 0x000fcc000bf05300 */
[----:B------:R-:W-:-:S05]  /*03d0*/  PLOP3.LUT P0, PT, PT, PT, UP0, 0x80, 0x8 ;  /* 0x000000000008781c */ /* 0x000fca0003f0f008 */
[----:B------:R-:W-:Y:S01]  /*03e0*/  @UP0 ULEA UR14, UP1, UR44, UR8, 0x2 ;  /* 0x000000082c0e0291 */ /* 0x000fe2000f8210ff */
[----:B------:R-:W-:Y:S01]  /*03f0*/  PLOP3.LUT P3, PT, PT, PT, UP2, 0x80, 0x8 ;  /* 0x000000000008781c */ /* 0x000fe20003f6f028 */
[----:B------:R-:W1:Y:S02]  /*0400*/  @!UP0 LDCU UR5, c[0x0][0x43c] ;  /* 0x00008780ff0587ac */ /* 0x000e640008000800 */
[----:B------:R-:W-:Y:S02]  /*0410*/  @UP0 ULEA.HI.X UR15, UR44, UR9, URZ, 0x2, UP1 ;  /* 0x000000092c0f0291 */ /* 0x000fe400088f14ff */
[----:B--2---:R-:W-:Y:S01]  /*0420*/  IMAD.U32 R2, RZ, RZ, UR14 ;  /* 0x0000000eff027e24 */ /* 0x004fe2000f8e00ff */
[----:B------:R-:W4:Y:S03]  /*0430*/  @!UP0 LDCU.64 UR8, c[0x0][0x488] ;  /* 0x00009100ff0887ac */ /* 0x000f260008000a00 */
[----:B------:R-:W-:-:S05]  /*0440*/  IMAD.U32 R3, RZ, RZ, UR15 ;  /* 0x0000000fff037e24 */ /* 0x000fca000f8e00ff */
[----:B-----5:R5:W2:Y:S01]  /*0450*/  @P0 LDG.E R4, desc[UR38][R2.64] ;  /* 0x0000002602040981 */ /* 0x020aa2000c1e1900 */
[----:B------:R-:W-:Y:S01]  /*0460*/  UMOV UR40, URZ ;  /* 0x000000ff00287c82 */ /* 0x000fe20008000000 */
[----:B----4-:R-:W-:-:S04]  /*0470*/  @!UP0 UISETP.NE.U32.AND UP1, UPT, UR8, URZ, UPT ;  /* 0x000000ff0800828c */ /* 0x010fc8000bf25070 */
[----:B------:R-:W-:Y:S01]  /*0480*/  @!UP0 UISETP.NE.AND.EX UP1, UPT, UR9, URZ, UPT, UP1 ;  /* 0x000000ff0900828c */ /* 0x000fe2000bf25310 */
[----:B------:R-:W-:-:S03]  /*0490*/  UMOV UR45, 0xffffffff ;  /* 0xffffffff002d7882 */ /* 0x000fc60000000000 */
[----:B-1----:R-:W-:Y:S01]  /*04a0*/  @!UP0 USEL UR8, UR5, URZ, UP1 ;  /* 0x000000ff05088287 */ /* 0x002fe20008800000 */
[----:B-----5:R-:W-:Y:S02]  /*04b0*/  IMAD.U32 R2, RZ, RZ, UR12 ;  /* 0x0000000cff027e24 */ /* 0x020fe4000f8e00ff */
[----:B------:R-:W-:-:S05]  /*04c0*/  IMAD.U32 R3, RZ, RZ, UR13 ;  /* 0x0000000dff037e24 */ /* 0x000fca000f8e00ff */
[----:B------:R-:W4:Y:S04]  /*04d0*/  @P4 LDG.E R5, desc[UR38][R2.64] ;  /* 0x0000002602054981 */ /* 0x000f28000c1e1900 */
[----:B------:R1:W5:Y:S02]  /*04e0*/  @P2 LDG.E R0, desc[UR38][R2.64+0x4] ;  /* 0x0000042602002981 */ /* 0x000364000c1e1900 */
[----:B-1----:R-:W-:Y:S02]  /*04f0*/  IMAD.U32 R2, RZ, RZ, UR42 ;  /* 0x0000002aff027e24 */ /* 0x002fe4000f8e00ff */
[----:B------:R-:W-:-:S05]  /*0500*/  IMAD.U32 R3, RZ, RZ, UR43 ;  /* 0x0000002bff037e24 */ /* 0x000fca000f8e00ff */
[----:B------:R-:W5:Y:S01]  /*0510*/  @!P3 LDG.E R2, desc[UR38][R2.64] ;  /* 0x000000260202b981 */ /* 0x000f62000c1e1900 */
[----:B------:R-:W-:Y:S01]  /*0520*/  UMOV UR12, 0xffffffff ;  /* 0xffffffff000c7882 */ /* 0x000fe20000000000 */
[----:B------:R-:W-:Y:S01]  /*0530*/  USHF.L.U32 UR31, UR41, 0x7, URZ ;  /* 0x00000007291f7899 */ /* 0x000fe200080006ff */
[----:B---3--:R-:W-:Y:S02]  /*0540*/  @P1 R2UR UR40, R6 ;  /* 0x00000000062812ca */ /* 0x008fe400000e0000 */
[----:B--2---:R-:W-:-:S13]  /*0550*/  @P0 R2UR UR37, R4 ;  /* 0x00000000042502ca */ /* 0x004fda00000e0000 */
[----:B------:R-:W-:Y:S01]  /*0560*/  @UP0 UIADD3 UR37, UPT, UPT, UR37, -UR40, URZ ;  /* 0x8000002825250290 */ /* 0x000fe2000fffe0ff */
[----:B----4-:R-:W-:Y:S02]  /*0570*/  @P4 R2UR UR12, R5 ;  /* 0x00000000050c42ca */ /* 0x010fe400000e0000 */
        /* <DEDUP_REMOVED lines=12> */
.L_x_1166:
        /* <DEDUP_REMOVED lines=33> */
.L_x_1168:
[----:B------:R-:W1:Y:S01]  /*0850*/  LDCU.64 UR16, c[0x0][0x3b8] ;  /* 0x00007700ff1077ac */ /* 0x000e620008000a00 */
[----:B------:R-:W-:-:S04]  /*0860*/  UIADD3 UR5, UPT, UPT, UR40, UR45, URZ ;  /* 0x0000002d28057290 */ /* 0x000fc8000fffe0ff */
[----:B-1----:R-:W-:Y:S02]  /*0870*/  UIMAD.WIDE.U32 UR8, UR5, UR16, URZ ;  /* 0x00000010050872a5 */ /* 0x002fe4000f8e00ff */
[----:B------:R-:W-:-:S04]  /*0880*/  UIMAD UR5, UR5, UR17, URZ ;  /* 0x00000011050572a4 */ /* 0x000fc8000f8e02ff */
[----:B------:R-:W-:Y:S01]  /*0890*/  UIADD3 UR5, UPT, UPT, UR9, UR5, URZ ;  /* 0x0000000509057290 */ /* 0x000fe2000fffe0ff */
[----:B------:R-:W-:-:S05]  /*08a0*/  UMOV UR50, UR8 ;  /* 0x0000000800327c82 */ /* 0x000fca0008000000 */
[----:B------:R-:W-:-:S07]  /*08b0*/  MOV R16, UR5 ;  /* 0x0000000500107c02 */ /* 0x000fce0008000f00 */
.L_x_1169:
        /* <DEDUP_REMOVED lines=43> */
.L_x_1170:
[----:B------:R-:W1:Y:S01]  /*0b70*/  LDCU.64 UR14, c[0x0][0x3c0] ;  /* 0x00007800ff0e77ac */ /* 0x000e620008000a00 */
[----:B------:R-:W-:-:S04]  /*0b80*/  UIADD3 UR8, UPT, UPT, UR40, UR45, URZ ;  /* 0x0000002d28087290 */ /* 0x000fc8000fffe0ff */
[----:B-1----:R-:W-:Y:S02]  /*0b90*/  UIMAD.WIDE.U32 UR46, UR8, UR14, URZ ;  /* 0x0000000e082e72a5 */ /* 0x002fe4000f8e00ff */
[----:B------:R-:W-:-:S04]  /*0ba0*/  UIMAD UR8, UR8, UR15, URZ ;  /* 0x0000000f080872a4 */ /* 0x000fc8000f8e02ff */
[----:B------:R-:W-:-:S06]  /*0bb0*/  UIADD3 UR8, UPT, UPT, UR47, UR8, URZ ;  /* 0x000000082f087290 */ /* 0x000fcc000fffe0ff */
[----:B------:R-:W-:-:S07]  /*0bc0*/  MOV R18, UR8 ;  /* 0x0000000800127c02 */ /* 0x000fce0008000f00 */
.L_x_1171:
        /* <DEDUP_REMOVED lines=27> */
.L_x_1172:
[----:B------:R-:W-:Y:S02]  /*0d80*/  UIMAD.WIDE.U32 UR54, UR62, UR12, URZ ;  /* 0x0000000c3e3672a5 */ /* 0x000fe4000f8e00ff */
[----:B------:R-:W-:-:S04]  /*0d90*/  UIMAD UR8, UR63, UR12, URZ ;  /* 0x0000000c3f0872a4 */ /* 0x000fc8000f8e02ff */
[----:B------:R-:W-:Y:S02]  /*0da0*/  UIADD3 UR8, UPT, UPT, UR55, UR8, URZ ;  /* 0x0000000837087290 */ /* 0x000fe4000fffe0ff */
.L_x_1173:
        /* <DEDUP_REMOVED lines=20> */
.L_x_1174:
[----:B------:R-:W1:Y:S01]  /*0ef0*/  LDCU UR56, c[0x0][0x434] ;  /* 0x00008680ff3877ac */ /* 0x000e620008000800 */
[----:B------:R-:W-:-:S04]  /*0f00*/  UIMAD UR11, UR44, UR58, UR27 ;  /* 0x0000003a2c0b72a4 */ /* 0x000fc8000f8e021b */
[----:B-1----:R-:W-:Y:S02]  /*0f10*/  UIMAD UR56, UR11, UR56, URZ ;  /* 0x000000380b3872a4 */ /* 0x002fe4000f8e02ff */
.L_x_1175:
        /* <DEDUP_REMOVED lines=11> */
.L_x_1176:
[----:B------:R-:W1:Y:S01]  /*0fd0*/  LDCU UR55, c[0x0][0x444] ;  /* 0x00008880ff3777ac */ /* 0x000e620008000800 */
[----:B------:R-:W-:-:S04]  /*0fe0*/  UIMAD UR10, UR44, UR58, UR27 ;  /* 0x0000003a2c0a72a4 */ /* 0x000fc8000f8e021b */
[----:B-1----:R-:W-:-:S12]  /*0ff0*/  UIMAD UR55, UR10, UR55, URZ ;  /* 0x000000370a3772a4 */ /* 0x002fd8000f8e02ff */
.L_x_1177:
        /* <DEDUP_REMOVED lines=71> */
[----:B------:R-:W-:Y:S01]  /*1470*/  UMOV UR10, UR58 ;  /* 0x0000003a000a7c82 */ /* 0x000fe20008000000 */
[----:B------:R-:W-:Y:S01]  /*1480*/  IADD3 R14, P0, PT, R19, 0x40, RZ ;  /* 0x00000040130e7810 */ /* 0x000fe20007f1e0ff */
[----:B------:R-:W-:Y:S01]  /*1490*/  UMOV UR11, UR59 ;  /* 0x0000003b000b7c82 */ /* 0x000fe20008000000 */
[----:B----4-:R-:W-:-:S02]  /*14a0*/  LEA R214, P1, R2, UR18, 0x1 ;  /* 0x0000001202d67c11 */ /* 0x010fc4000f8208ff */
        /* <DEDUP_REMOVED lines=18> */
.L_x_1179:
[----:B------:R-:W1:Y:S01]  /*15d0*/  LDCU.64 UR12, c[0x0][0x5c0] ;  /* 0x0000b800ff0c77ac */ /* 0x000e620008000a00 */
[----:B------:R-:W-:-:S04]  /*15e0*/  UIADD3 UR8, UPT, UPT, UR40, UR45, URZ ;  /* 0x0000002d28087290 */ /* 0x000fc8000fffe0ff */
[----:B-1----:R-:W-:Y:S02]  /*15f0*/  UIMAD.WIDE.U32 UR16, UR8, UR12, URZ ;  /* 0x0000000c081072a5 */ /* 0x002fe4000f8e00ff */
[----:B------:R-:W-:-:S04]  /*1600*/  UIMAD UR8, UR8, UR13, URZ ;  /* 0x0000000d080872a4 */ /* 0x000fc8000f8e02ff */
[----:B------:R-:W-:-:S06]  /*1610*/  UIADD3 UR8, UPT, UPT, UR17, UR8, URZ ;  /* 0x0000000811087290 */ /* 0x000fcc000fffe0ff */
[----:B------:R-:W-:Y:S02]  /*1620*/  MOV R0, UR8 ;  /* 0x0000000800007c02 */ /* 0x000fe40008000f00 */
.L_x_1180:
        /* <DEDUP_REMOVED lines=13> */
.L_x_1181:
[----:B------:R-:W1:Y:S01]  /*1700*/  LDCU.64 UR10, c[0x0][0x5c8] ;  /* 0x0000b900ff0a77ac */ /* 0x000e620008000a00 */
[----:B------:R-:W-:-:S04]  /*1710*/  UIADD3 UR40, UPT, UPT, UR40, UR45, URZ ;  /* 0x0000002d28287290 */ /* 0x000fc8000fffe0ff */
[----:B-1----:R-:W-:Y:S02]  /*1720*/  UIMAD.WIDE.U32 UR14, UR40, UR10, URZ ;  /* 0x0000000a280e72a5 */ /* 0x002fe4000f8e00ff */
[----:B------:R-:W-:-:S04]  /*1730*/  UIMAD UR40, UR40, UR11, URZ ;  /* 0x0000000b282872a4 */ /* 0x000fc8000f8e02ff */
[----:B------:R-:W-:-:S06]  /*1740*/  UIADD3 UR40, UPT, UPT, UR15, UR40, URZ ;  /* 0x000000280f287290 */ /* 0x000fcc000fffe0ff */
[----:B------:R-:W-:-:S07]  /*1750*/  MOV R10, UR40 ;  /* 0x00000028000a7c02 */ /* 0x000fce0008000f00 */
.L_x_1182:
        /* <DEDUP_REMOVED lines=30> */
.L_x_1184:
[----:B------:R-:W-:Y:S05]  /*1940*/  BSYNC.RECONVERGENT B0 ;  /* 0x0000000000007941 */ /* 0x000fea0003800200 */
.L_x_1183:
        /* <DEDUP_REMOVED lines=17> */
.L_x_1186:
[----:B------:R-:W-:Y:S05]  /*1a60*/  BSYNC.RECONVERGENT B0 ;  /* 0x0000000000007941 */ /* 0x000fea0003800200 */
.L_x_1185:
        /* <DEDUP_REMOVED lines=27> */
.L_x_1188:
[----:B------:R-:W-:Y:S05]  /*1c20*/  BSYNC.RECONVERGENT B0 ;  /* 0x0000000000007941 */ /* 0x000fea0003800200 */
.L_x_1187:
        /* <DEDUP_REMOVED lines=18> */
.L_x_1178:
[----:B------:R-:W-:Y:S01]  /*1d50*/  UIMAD UR9, UR48, -0x40, UR49 ;  /* 0xffffffc0300978a4 */ /* 0x000fe2000f8e0231 */
[----:B------:R-:W-:Y:S01]  /*1d60*/  LOP3.LUT R0, R21, 0xd8, RZ, 0xc0, !PT ;  /* 0x000000d815007812 */ /* 0x000fe200078ec0ff */
[----:B------:R-:W-:Y:S01]  /*1d70*/  ULOP3.LUT UR8, UR48, 0x80000001, URZ, 0xc0, !UPT ;  /* 0x8000000130087892 */ /* 0x000fe2000f8ec0ff */
[----:B------:R-:W-:Y:S02]  /*1d80*/  @P3 BAR.SYNC.DEFER_BLOCKING 0x0 ;  /* 0x0000000000003b1d */ /* 0x000fe40000010000 */
[----:B------:R-:W-:Y:S01]  /*1d90*/  LOP3.LUT R0, R0, 0x18, R22, 0x78, !PT ;  /* 0x0000001800007812 */ /* 0x000fe200078e7816 */
[----:B------:R-:W-:Y:S01]  /*1da0*/  UISETP.NE.AND UP0, UPT, UR8, 0x1, UPT ;  /* 0x000000010800788c */ /* 0x000fe2000bf05270 */
[----:B------:R-:W-:Y:S02]  /*1db0*/  ISETP.GE.AND P2, PT, R19, UR9, PT ;  /* 0x0000000913007c0c */ /* 0x000fe4000bf46270 */
[----:B------:R-:W-:Y:S01]  /*1dc0*/  LOP3.LUT R0, R0, 0x1f20, R21, 0xf8, !PT ;  /* 0x00001f2000007812 */ /* 0x000fe200078ef815 */
[----:B------:R-:W-:Y:S01]  /*1dd0*/  USEL UR12, URZ, 0x3000, UP0 ;  /* 0x00003000ff0c7887 */ /* 0x000fe20008000000 */
[----:B------:R-:W-:Y:S02]  /*1de0*/  BSSY.RECONVERGENT B0, `(.L_x_1190) ;  /* 0x000001c000007945 */ /* 0x000fe40003800200 */
[----:B------:R-:W-:-:S07]  /*1df0*/  LEA R0, R0, UR28, 0x1 ;  /* 0x0000001c00007c11 */ /* 0x000fce000f8e08ff */
[----:B------:R-:W-:Y:S05]  /*1e00*/  @P2 BRA `(.L_x_1191) ;  /* 0x0000000000582947 */ /* 0x000fea0003800000 */
        /* <DEDUP_REMOVED lines=20> */
.L_x_1192:
[----:B------:R2:W-:Y:S01]  /*1f50*/  STS.128 [R0+0x8000], RZ ;  /* 0x008000ff00007388 */ /* 0x0005e20000000c00 */
[----:B------:R-:W-:Y:S05]  /*1f60*/  BRA `(.L_x_1193) ;  /* 0x00000000000c7947 */ /* 0x000fea0003800000 */
.L_x_1191:
[----:B------:R1:W-:Y:S04]  /*1f70*/  STS.128 [R0+0x6000], RZ ;  /* 0x006000ff00007388 */ /* 0x0003e80000000c00 */
[----:B------:R1:W-:Y:S04]  /*1f80*/  STS.128 [R0+0x7000], RZ ;  /* 0x007000ff00007388 */ /* 0x0003e80000000c00 */
[----:B------:R1:W-:Y:S02]  /*1f90*/  STS.128 [R0+0x8000], RZ ;  /* 0x008000ff00007388 */ /* 0x0003e40000000c00 */
.L_x_1193:
[----:B------:R-:W-:Y:S05]  /*1fa0*/  BSYNC.RECONVERGENT B0 ;  /* 0x0000000000007941 */ /* 0x000fea0003800200 */
.L_x_1190:
        /* <DEDUP_REMOVED lines=23> */
.L_x_1196:
[----:B------:R1:W-:Y:S01]  /*2120*/  STS.128 [R209+0x2000], RZ ;  /* 0x002000ffd1007388 */ /* 0x0003e20000000c00 */
[----:B------:R-:W-:Y:S05]  /*2130*/  BRA `(.L_x_1197) ;  /* 0x00000000000c7947 */ /* 0x000fea0003800000 */
.L_x_1195:
[----:B------:R4:W-:Y:S04]  /*2140*/  STS.128 [R209], RZ ;  /* 0x000000ffd1007388 */ /* 0x0009e80000000c00 */
[----:B------:R4:W-:Y:S04]  /*2150*/  STS.128 [R209+0x1000], RZ ;  /* 0x001000ffd1007388 */ /* 0x0009e80000000c00 */
[----:B------:R4:W-:Y:S02]  /*2160*/  STS.128 [R209+0x2000], RZ ;  /* 0x002000ffd1007388 */ /* 0x0009e40000000c00 */
.L_x_1197:
[----:B------:R-:W-:Y:S05]  /*2170*/  BSYNC.RECONVERGENT B0 ;  /* 0x0000000000007941 */ /* 0x000fea0003800200 */
.L_x_1194:
        /* <DEDUP_REMOVED lines=17> */
[----:B------:R-:W-:-:S04]  /*2290*/  UIADD3 UR13, UPT, UPT, -UR31, UR37, URZ ;  /* 0x000000251f0d7290 */ /* 0x000fc8000fffe1ff */
[----:B------:R-:W5:Y:S04]  /*22a0*/  @!P3 LDG.E R244, desc[UR38][R2.64] ;  /* 0x0000002602f4b981 */ /* 0x000f68000c1e1900 */
[----:B------:R-:W5:Y:S04]  /*22b0*/  @!P2 LDG.E R243, desc[UR38][R2.64+0x20] ;  /* 0x0000202602f3a981 */ /* 0x000f68000c1e1900 */
[----:B------:R-:W5:Y:S04]  /*22c0*/  @!P1 LDG.E R242, desc[UR38][R2.64+0x80] ;  /* 0x0000802602f29981 */ /* 0x000f68000c1e1900 */
[----:B------:R3:W5:Y:S01]  /*22d0*/  @!P0 LDG.E R241, desc[UR38][R2.64+0xa0] ;  /* 0x0000a02602f18981 */ /* 0x000762000c1e1900 */
[----:B------:R-:W-:Y:S01]  /*22e0*/  UIMAD UR18, UR5, UR16, URZ ;  /* 0x00000010051272a4 */ /* 0x000fe2000f8e02ff */
[----:B------:R-:W-:Y:S01]  /*22f0*/  ISETP.GE.AND P4, PT, R19, UR13, PT ;  /* 0x0000000d13007c0c */ /* 0x000fe2000bf86270 */
[----:B--2---:R-:W-:Y:S01]  /*2300*/  IMAD R4, R17, UR8, RZ ;  /* 0x0000000811047c24 */ /* 0x004fe2000f8e02ff */
[----:B------:R-:W-:Y:S01]  /*2310*/  BSSY.RECONVERGENT B0, `(.L_x_1198) ;  /* 0x000002a000007945 */ /* 0x000fe20003800200 */
[----:B------:R-:W-:-:S02]  /*2320*/  UIMAD UR18, UR31, UR17, UR18 ;  /* 0x000000111f1272a4 */ /* 0x000fc4000f8e0212 */
[----:B------:R-:W-:Y:S02]  /*2330*/  IMAD R10, R13, UR9, R4 ;  /* 0x000000090d0a7c24 */ /* 0x000fe4000f8e0204 */
[----:B---3--:R-:W-:-:S04]  /*2340*/  IMAD.U32 R2, RZ, RZ, UR16 ;  /* 0x00000010ff027e24 */ /* 0x008fc8000f8e00ff */
[----:B------:R-:W-:-:S03]  /*2350*/  IMAD.WIDE.U32 R2, R2, UR31, R8 ;  /* 0x0000001f02027c25 */ /* 0x000fc6000f8e0008 */
[----:B------:R-:W-:-:S04]  /*2360*/  IADD3 R2, P0, PT, R2, UR50, RZ ;  /* 0x0000003202027c10 */ /* 0x000fc8000ff1e0ff */
[----:B------:R-:W-:-:S03]  /*2370*/  IADD3.X R3, PT, PT, R16, UR18, R3, P0, !PT ;  /* 0x0000001210037c10 */ /* 0x000fc600087fe403 */
[----:B------:R-:W-:-:S05]  /*2380*/  IMAD.WIDE.U32 R4, R13, UR8, R2 ;  /* 0x000000080d047c25 */ /* 0x000fca000f8e0002 */
[----:B------:R-:W-:Y:S01]  /*2390*/  IADD3 R10, PT, PT, R5, R10, RZ ;  /* 0x0000000a050a7210 */ /* 0x000fe20007ffe0ff */
        /* <DEDUP_REMOVED lines=28> */
.L_x_1200:
[----:B------:R3:W-:Y:S01]  /*2560*/  STS.128 [R0+0xd000], RZ ;  /* 0x00d000ff00007388 */ /* 0x0007e20000000c00 */
[----:B------:R-:W-:Y:S05]  /*2570*/  BRA `(.L_x_1201) ;  /* 0x00000000000c7947 */ /* 0x000fea0003800000 */
.L_x_1199:
[----:B------:R2:W-:Y:S04]  /*2580*/  STS.128 [R0+0x9000], RZ ;  /* 0x009000ff00007388 */ /* 0x0005e80000000c00 */
[----:B------:R2:W-:Y:S04]  /*2590*/  STS.128 [R0+0xb000], RZ ;  /* 0x00b000ff00007388 */ /* 0x0005e80000000c00 */
[----:B------:R2:W-:Y:S02]  /*25a0*/  STS.128 [R0+0xd000], RZ ;  /* 0x00d000ff00007388 */ /* 0x0005e40000000c00 */
.L_x_1201:
[----:B------:R-:W-:Y:S05]  /*25b0*/  BSYNC.RECONVERGENT B0 ;  /* 0x0000000000007941 */ /* 0x000fea0003800200 */
.L_x_1198:
[----:B------:R-:W-:Y:S01]  /*25c0*/  ISETP.GE.AND P3, PT, R20, UR13, PT ;  /* 0x0000000d14007c0c */ /* 0x000fe2000bf66270 */
[----:B------:R-:W-:-:S12]  /*25d0*/  BSSY.RECONVERGENT B0, `(.L_x_1202) ;  /* 0x0000022000007945 */ /* 0x000fd80003800200 */
[----:B------:R1:W-:Y:S04]  /*25e0*/  @P3 STS.128 [R0+0xa000], RZ ;  /* 0x00a000ff00003388 */ /* 0x0003e80000000c00 */
[----:B------:R1:W-:Y:S04]  /*25f0*/  @P3 STS.128 [R0+0xc000], RZ ;  /* 0x00c000ff00003388 */ /* 0x0003e80000000c00 */
[----:B------:R1:W-:Y:S01]  /*2600*/  @P3 STS.128 [R0+0xe000], RZ ;  /* 0x00e000ff00003388 */ /* 0x0003e20000000c00 */
[----:B------:R-:W-:Y:S05]  /*2610*/  @P3 BRA `(.L_x_1203) ;  /* 0x0000000000743947 */ /* 0x000fea0003800000 */
[----:B------:R-:W4:Y:S01]  /*2620*/  LDCU UR13, c[0x0][0x440] ;  /* 0x00008800ff0d77ac */ /* 0x000f220008000800 */
[----:B--23--:R-:W-:Y:S02]  /*2630*/  IMAD R2, R15, UR16, RZ ;  /* 0x000000100f027c24 */ /* 0x00cfe4000f8e02ff */
[----:B------:R-:W-:Y:S01]  /*2640*/  IMAD.MOV.U32 R5, RZ, RZ, R10 ;  /* 0x000000ffff057224 */ /* 0x000fe200078e000a */
[----:B------:R-:W2:Y:S01]  /*2650*/  LDCU.64 UR8, c[0x0][0x388] ;  /* 0x00007100ff0877ac */ /* 0x000ea20008000a00 */
[C---:B------:R-:W-:Y:S02]  /*2660*/  IMAD R2, R14.reuse, UR17, R2 ;  /* 0x000000110e027c24 */ /* 0x040fe4000f8e0202 */
[----:B------:R-:W-:-:S04]  /*2670*/  IMAD.WIDE.U32 R4, R14, UR16, R4 ;  /* 0x000000100e047c25 */ /* 0x000fc8000f8e0004 */
[----:B------:R-:W-:Y:S01]  /*2680*/  IMAD.IADD R3, R5, 0x1, R2 ;  /* 0x0000000105037824 */ /* 0x000fe200078e0202 */
[----:B----4-:R-:W-:Y:S02]  /*2690*/  ISETP.GE.AND P1, PT, R8, UR13, PT ;  /* 0x0000000d08007c0c */ /* 0x010fe4000bf26270 */
        /* <DEDUP_REMOVED lines=20> */
.L_x_1204:
[----:B------:R3:W-:Y:S02]  /*27e0*/  STS.128 [R0+0xe000], RZ ;  /* 0x00e000ff00007388 */ /* 0x0007e40000000c00 */
.L_x_1203:
[----:B------:R-:W-:Y:S05]  /*27f0*/  BSYNC.RECONVERGENT B0 ;  /* 0x0000000000007941 */ /* 0x000fea0003800200 */
.L_x_1202:
[----:B------:R-:W4:Y:S01]  /*2800*/  LDCU.64 UR8, c[0x0][0x3d8] ;  /* 0x00007b00ff0877ac */ /* 0x000f220008000a00 */
[----:B--23--:R-:W-:Y:S01]  /*2810*/  MOV R2, UR14 ;  /* 0x0000000e00027c02 */ /* 0x00cfe20008000f00 */
[----:B------:R-:W-:Y:S01]  /*2820*/  BSSY.RECONVERGENT B0, `(.L_x_1205) ;  /* 0x000002b000007945 */ /* 0x000fe20003800200 */
[----:B------:R-:W-:-:S03]  /*2830*/  UIMAD UR5, UR5, UR14, URZ ;  /* 0x0000000e050572a4 */ /* 0x000fc6000f8e02ff */
[----:B------:R-:W-:Y:S01]  /*2840*/  IMAD.WIDE.U32 R2, R2, UR31, R8 ;  /* 0x0000001f02027c25 */ /* 0x000fe2000f8e0008 */
[----:B------:R-:W-:Y:S02]  /*2850*/  UIMAD UR5, UR31, UR15, UR5 ;  /* 0x0000000f1f0572a4 */ /* 0x000fe4000f8e0205 */
[----:B------:R-:W-:-:S04]  /*2860*/  IADD3 R2, P0, PT, R2, UR46, RZ ;  /* 0x0000002e02027c10 */ /* 0x000fc8000ff1e0ff */
[----:B------:R-:W-:Y:S01]  /*2870*/  IADD3.X R3, PT, PT, R18, UR5, R3, P0, !PT ;  /* 0x0000000512037c10 */ /* 0x000fe200087fe403 */
[----:B----4-:R-:W-:Y:S02]  /*2880*/  IMAD R10, R17, UR8, RZ ;  /* 0x00000008110a7c24 */ /* 0x010fe4000f8e02ff */
[----:B------:R-:W-:-:S04]  /*2890*/  IMAD.WIDE.U32 R4, R13, UR8, R2 ;  /* 0x000000080d047c25 */ /* 0x000fc8000f8e0002 */
[----:B------:R-:W-:-:S05]  /*28a0*/  IMAD R10, R13, UR9, R10 ;  /* 0x000000090d0a7c24 */ /* 0x000fca000f8e020a */
        /* <DEDUP_REMOVED lines=29> */
.L_x_1207:
[----:B------:R4:W-:Y:S01]  /*2a80*/  STS.128 [R0+0x13000], RZ ;  /* 0x013000ff00007388 */ /* 0x0009e20000000c00 */
[----:B------:R-:W-:Y:S05]  /*2a90*/  BRA `(.L_x_1208) ;  /* 0x00000000000c7947 */ /* 0x000fea0003800000 */
.L_x_1206:
[----:B------:R2:W-:Y:S04]  /*2aa0*/  STS.128 [R0+0xf000], RZ ;  /* 0x00f000ff00007388 */ /* 0x0005e80000000c00 */
[----:B------:R2:W-:Y:S04]  /*2ab0*/  STS.128 [R0+0x11000], RZ ;  /* 0x011000ff00007388 */ /* 0x0005e80000000c00 */
[----:B------:R2:W-:Y:S02]  /*2ac0*/  STS.128 [R0+0x13000], RZ ;  /* 0x013000ff00007388 */ /* 0x0005e40000000c00 */
.L_x_1208:
[----:B------:R-:W-:Y:S05]  /*2ad0*/  BSYNC.RECONVERGENT B0 ;  /* 0x0000000000007941 */ /* 0x000fea0003800200 */
.L_x_1205:
[----:B------:R1:W-:Y:S01]  /*2ae0*/  @P3 STS.128 [R0+0x10000], RZ ;  /* 0x010000ff00003388 */ /* 0x0003e20000000c00 */
[----:B------:R-:W-:Y:S03]  /*2af0*/  BSSY.RECONVERGENT B0, `(.L_x_1209) ;  /* 0x0000021000007945 */ /* 0x000fe60003800200 */
        /* <DEDUP_REMOVED lines=31> */
.L_x_1211:
[----:B------:R3:W-:Y:S02]  /*2cf0*/  STS.128 [R0+0x14000], RZ ;  /* 0x014000ff00007388 */ /* 0x0007e40000000c00 */
.L_x_1210:
[----:B------:R-:W-:Y:S05]  /*2d00*/  BSYNC.RECONVERGENT B0 ;  /* 0x0000000000007941 */ /* 0x000fea0003800200 */
.L_x_1209:
[----:B------:R-:W1:Y:S01]  /*2d10*/  S2R R179, SR_TID.X ;  /* 0x0000000000b37919 */ /* 0x000e620000002100 */
[C---:B------:R-:W-:Y:S01]  /*2d20*/  IMAD.SHL.U32 R7, R22.reuse, 0x20, RZ ;  /* 0x0000002016077824 */ /* 0x040fe200078e00ff */
[--C-:B--23--:R-:W-:Y:S01]  /*2d30*/  SHF.R.U32.HI R2, RZ, 0x4, R22.reuse ;  /* 0x00000004ff027819 */ /* 0x10cfe20000011616 */
[C---:B------:R-:W-:Y:S01]  /*2d40*/  IMAD.SHL.U32 R5, R22.reuse, 0x10, RZ ;  /* 0x0000001016057824 */ /* 0x040fe200078e00ff */
[----:B------:R-:W0:Y:S01]  /*2d50*/  LDGDEPBAR ;  /* 0x00000000000079af */ /* 0x000e220000000000 */
[----:B------:R-:W-:Y:S01]  /*2d60*/  IMAD.SHL.U32 R8, R22, 0x4, RZ ;  /* 0x0000000416087824 */ /* 0x000fe200078e00ff */
[C---:B-1--4-:R-:W-:Y:S01]  /*2d70*/  LOP3.LUT R0, R7.reuse, 0x20, RZ, 0xc0, !PT ;  /* 0x0000002007007812 */ /* 0x052fe200078ec0ff */
[----:B------:R-:W1:Y:S01]  /*2d80*/  LDC R238, c[0x0][0x44c] ;  /* 0x00011300ffee7b82 */ /* 0x000e620000000800 */
[----:B------:R-:W-:Y:S01]  /*2d90*/  LOP3.LUT R6, R7, 0x120, RZ, 0xc0, !PT ;  /* 0x0000012007067812 */ /* 0x000fe200078ec0ff */
[----:B------:R-:W2:Y:S01]  /*2da0*/  LDCU UR14, c[0x0][0x3b0] ;  /* 0x00007600ff0e77ac */ /* 0x000ea20008000800 */
[--C-:B------:R-:W-:Y:S01]  /*2db0*/  LOP3.LUT R0, R0, 0x3c00, R5.reuse, 0xf8, !PT ;  /* 0x00003c0000007812 */ /* 0x100fe200078ef805 */
[----:B------:R-:W-:Y:S01]  /*2dc0*/  IMAD.MOV.U32 R163, RZ, RZ, 0x20 ;  /* 0x00000020ffa37424 */ /* 0x000fe200078e00ff */
[----:B------:R-:W-:Y:S01]  /*2dd0*/  LOP3.LUT R8, R8, 0x18, RZ, 0xc0, !PT ;  /* 0x0000001808087812 */ /* 0x000fe200078ec0ff */
[----:B------:R-:W3:Y:S01]  /*2de0*/  LDCU UR15, c[0x0][0x590] ;  /* 0x0000b200ff0f77ac */ /* 0x000ee20008000800 */
[--C-:B------:R-:W-:Y:S01]  /*2df0*/  LOP3.LUT R6, R6, 0x200, R5.reuse, 0xf8, !PT ;  /* 0x0000020006067812 */ /* 0x100fe200078ef805 */
[----:B------:R-:W-:Y:S01]  /*2e00*/  IMAD.MOV.U32 R250, RZ, RZ, 0x10 ;  /* 0x00000010fffa7424 */ /* 0x000fe200078e00ff */
[----:B------:R-:W-:Y:S01]  /*2e10*/  LOP3.LUT R5, R0, 0x100, R5, 0xf8, !PT ;  /* 0x0000010000057812 */ /* 0x000fe200078ef805 */
[----:B------:R-:W-:Y:S01]  /*2e20*/  IMAD.MOV.U32 R176, RZ, RZ, 0x20 ;  /* 0x00000020ffb07424 */ /* 0x000fe200078e00ff */
[----:B------:R-:W-:Y:S01]  /*2e30*/  LOP3.LUT R0, R2, 0x8, RZ, 0xc0, !PT ;  /* 0x0000000802007812 */ /* 0x000fe200078ec0ff */
[----:B------:R-:W-:Y:S01]  /*2e40*/  UIADD3 UR31, UPT, UPT, UR31, 0x80, URZ ;  /* 0x000000801f1f7890 */ /* 0x000fe2000fffe0ff */
        /* <DEDUP_REMOVED lines=10> */
[----:B------:R-:W-:Y:S02]  /*2ef0*/  LOP3.LUT R172, R5, R3, RZ, 0xfc, !PT ;  /* 0x0000000305ac7212 */ /* 0x000fe400078efcff */
[----:B------:R-:W-:Y:S01]  /*2f00*/  CS2R R122, SRZ ;  /* 0x00000000007a7805 */ /* 0x000fe2000001ff00 */
[C---:B------:R-:W-:Y:S01]  /*2f10*/  IMAD.SHL.U32 R9, R179.reuse, 0x20, RZ ;  /* 0x00000020b3097824 */ /* 0x040fe200078e00ff */
[----:B------:R-:W-:Y:S01]  /*2f20*/  LOP3.LUT R0, R0, R8, RZ, 0x3c, !PT ;  /* 0x0000000800007212 */ /* 0x000fe200078e3cff */
[C---:B------:R-:W-:Y:S01]  /*2f30*/  IMAD.SHL.U32 R3, R179.reuse, 0x10, RZ ;  /* 0x00000010b3037824 */ /* 0x040fe200078e00ff */
[----:B------:R-:W-:Y:S01]  /*2f40*/  LOP3.LUT R175, R6, R2, RZ, 0xfc, !PT ;  /* 0x0000000206af7212 */ /* 0x000fe200078efcff */
[----:B------:R-:W-:Y:S01]  /*2f50*/  IMAD.SHL.U32 R10, R179, 0x4, RZ ;  /* 0x00000004b30a7824 */ /* 0x000fe200078e00ff */
[----:B------:R-:W-:Y:S01]  /*2f60*/  LOP3.LUT R5, R9, 0x20, RZ, 0xc0, !PT ;  /* 0x0000002009057812 */ /* 0x000fe200078ec0ff */
[C---:B------:R-:W-:Y:S01]  /*2f70*/  IMAD.SHL.U32 R252, R179.reuse, 0x2, RZ ;  /* 0x00000002b3fc7824 */ /* 0x040fe200078e00ff */
[----:B------:R-:W-:Y:S01]  /*2f80*/  LOP3.LUT R173, R0, 0x120, R7, 0xf8, !PT ;  /* 0x0000012000ad7812 */ /* 0x000fe200078ef807 */
[----:B------:R-:W-:Y:S01]  /*2f90*/  IMAD.SHL.U32 R178, R179, 0x8, RZ ;  /* 0x00000008b3b27824 */ /* 0x000fe200078e00ff */
[----:B------:R-:W-:-:S02]  /*2fa0*/  LOP3.LUT R2, R9, 0x120, RZ, 0xc0, !PT ;  /* 0x0000012009027812 */ /* 0x000fc400078ec0ff */
[----:B------:R-:W-:Y:S02]  /*2fb0*/  CS2R R120, SRZ ;  /* 0x0000000000787805 */ /* 0x000fe4000001ff00 */
[--C-:B------:R-:W-:Y:S02]  /*2fc0*/  LOP3.LUT R0, R5, 0x3c00, R3.reuse, 0xf8, !PT ;  /* 0x00003c0005007812 */ /* 0x100fe400078ef803 */
[----:B------:R-:W-:Y:S02]  /*2fd0*/  CS2R R118, SRZ ;  /* 0x0000000000767805 */ /* 0x000fe4000001ff00 */
[--C-:B------:R-:W-:Y:S02]  /*2fe0*/  LOP3.LUT R2, R2, 0x200, R3.reuse, 0xf8, !PT ;  /* 0x0000020002027812 */ /* 0x100fe400078ef803 */
[----:B------:R-:W-:Y:S02]  /*2ff0*/  CS2R R116, SRZ ;  /* 0x0000000000747805 */ /* 0x000fe4000001ff00 */
[----:B------:R-:W-:-:S02]  /*3000*/  LOP3.LUT R6, R0, 0x100, R3, 0xf8, !PT ;  /* 0x0000010000067812 */ /* 0x000fc400078ef803 */
[----:B------:R-:W-:Y:S02]  /*3010*/  CS2R R110, SRZ ;  /* 0x00000000006e7805 */ /* 0x000fe4000001ff00 */
[----:B------:R-:W-:Y:S02]  /*3020*/  LOP3.LUT R4, R9, 0xc0, RZ, 0xc0, !PT ;  /* 0x000000c009047812 */ /* 0x000fe400078ec0ff */
[----:B------:R-:W-:Y:S02]  /*3030*/  CS2R R108, SRZ ;  /* 0x00000000006c7805 */ /* 0x000fe4000001ff00 */
[----:B------:R-:W-:Y:S02]  /*3040*/  LOP3.LUT R3, R3, 0x1c0, RZ, 0xc0, !PT ;  /* 0x000001c003037812 */ /* 0x000fe400078ec0ff */
[----:B------:R-:W-:Y:S02]  /*3050*/  CS2R R114, SRZ ;  /* 0x0000000000727805 */ /* 0x000fe4000001ff00 */
[----:B------:R-:W-:-:S02]  /*3060*/  LOP3.LUT P0, RZ, R22, 0x4, RZ, 0xc0, !PT ;  /* 0x0000000416ff7812 */ /* 0x000fc4000780c0ff */
[----:B------:R-:W-:Y:S02]  /*3070*/  CS2R R112, SRZ ;  /* 0x0000000000707805 */ /* 0x000fe4000001ff00 */
[----:B------:R-:W-:Y:S02]  /*3080*/  LOP3.LUT R4, R4, 0x18, R10, 0xf8, !PT ;  /* 0x0000001804047812 */ /* 0x000fe400078ef80a */
[----:B------:R-:W-:Y:S02]  /*3090*/  CS2R R106, SRZ ;  /* 0x00000000006a7805 */ /* 0x000fe4000001ff00 */
[----:B------:R-:W-:Y:S02]  /*30a0*/  LOP3.LUT R7, R9, 0x7400, RZ, 0xc0, !PT ;  /* 0x0000740009077812 */ /* 0x000fe400078ec0ff */
[----:B------:R-:W-:Y:S02]  /*30b0*/  CS2R R104, SRZ ;  /* 0x0000000000687805 */ /* 0x000fe4000001ff00 */
[----:B------:R-:W-:-:S02]  /*30c0*/  SHF.R.U32.HI R251, RZ, 0x1, R179 ;  /* 0x00000001fffb7819 */ /* 0x000fc400000116b3 */
[----:B------:R-:W-:Y:S02]  /*30d0*/  CS2R R102, SRZ ;  /* 0x0000000000667805 */ /* 0x000fe4000001ff00 */
[----:B------:R-:W-:Y:S02]  /*30e0*/  LOP3.LUT R3, R3, 0x38, R252, 0xf8, !PT ;  /* 0x0000003803037812 */ /* 0x000fe400078ef8fc */
[----:B------:R-:W-:Y:S02]  /*30f0*/  CS2R R100, SRZ ;  /* 0x0000000000647805 */ /* 0x000fe4000001ff00 */
[----:B------:R-:W-:Y:S02]  /*3100*/  SEL R163, R163, 0xffffffe0, !P0 ;  /* 0xffffffe0a3a37807 */ /* 0x000fe40004000000 */
[----:B------:R-:W-:Y:S02]  /*3110*/  CS2R R94, SRZ ;  /* 0x00000000005e7805 */ /* 0x000fe4000001ff00 */
[----:B------:R-:W-:-:S02]  /*3120*/  LEA R175, R175, UR28, 0x1 ;  /* 0x0000001cafaf7c11 */ /* 0x000fc4000f8e08ff */
[----:B------:R-:W-:Y:S02]  /*3130*/  CS2R R92, SRZ ;  /* 0x00000000005c7805 */ /* 0x000fe4000001ff00 */
[----:B------:R-:W-:Y:S02]  /*3140*/  LEA R173, R173, UR28, 0x1 ;  /* 0x0000001cadad7c11 */ /* 0x000fe4000f8e08ff */
[----:B------:R-:W-:Y:S02]  /*3150*/  CS2R R98, SRZ ;  /* 0x0000000000627805 */ /* 0x000fe4000001ff00 */
[----:B------:R-:W-:Y:S02]  /*3160*/  LEA R172, R172, UR28, 0x1 ;  /* 0x0000001cacac7c11 */ /* 0x000fe4000f8e08ff */
[----:B------:R-:W-:Y:S02]  /*3170*/  CS2R R96, SRZ ;  /* 0x0000000000607805 */ /* 0x000fe4000001ff00 */
[----:B------:R-:W-:-:S02]  /*3180*/  LOP3.LUT R5, R4, 0x8, R179, 0x78, !PT ;  /* 0x0000000804057812 */ /* 0x000fc400078e78b3 */
[----:B------:R-:W-:Y:S02]  /*3190*/  CS2R R90, SRZ ;  /* 0x00000000005a7805 */ /* 0x000fe4000001ff00 */
[----:B------:R-:W-:Y:S02]  /*31a0*/  LOP3.LUT R7, R7, 0x6, R252, 0xf8, !PT ;  /* 0x0000000607077812 */ /* 0x000fe400078ef8fc */
[----:B------:R-:W-:Y:S02]  /*31b0*/  CS2R R88, SRZ ;  /* 0x0000000000587805 */ /* 0x000fe4000001ff00 */
[--C-:B------:R-:W-:Y:S02]  /*31c0*/  LOP3.LUT R0, R4, 0x8, R251.reuse, 0x78, !PT ;  /* 0x0000000804007812 */ /* 0x100fe400078e78fb */
[----:B------:R-:W-:Y:S02]  /*31d0*/  CS2R R86, SRZ ;  /* 0x0000000000567805 */ /* 0x000fe4000001ff00 */
[----:B------:R-:W-:-:S02]  /*31e0*/  LOP3.LUT R3, R3, 0x20, R251, 0x78, !PT ;  /* 0x0000002003037812 */ /* 0x000fc400078e78fb */
[----:B------:R-:W-:Y:S02]  /*31f0*/  CS2R R84, SRZ ;  /* 0x0000000000547805 */ /* 0x000fe4000001ff00 */
[C---:B------:R-:W-:Y:S02]  /*3200*/  LOP3.LUT P1, RZ, R179.reuse, 0x4, RZ, 0xc0, !PT ;  /* 0x00000004b3ff7812 */ /* 0x040fe4000782c0ff */
[----:B------:R-:W-:Y:S02]  /*3210*/  CS2R R78, SRZ ;  /* 0x00000000004e7805 */ /* 0x000fe4000001ff00 */
[----:B------:R-:W-:Y:S02]  /*3220*/  LOP3.LUT P0, RZ, R179, 0x2, RZ, 0xc0, !PT ;  /* 0x00000002b3ff7812 */ /* 0x000fe4000780c0ff */
[----:B------:R-:W-:Y:S02]  /*3230*/  CS2R R76, SRZ ;  /* 0x00000000004c7805 */ /* 0x000fe4000001ff00 */
[----:B------:R-:W-:-:S02]  /*3240*/  LOP3.LUT R245, R178, 0x18, RZ, 0xc0, !PT ;  /* 0x00000018b2f57812 */ /* 0x000fc400078ec0ff */
[----:B------:R-:W-:Y:S02]  /*3250*/  CS2R R82, SRZ ;  /* 0x0000000000527805 */ /* 0x000fe4000001ff00 */
[----:B------:R-:W-:Y:S02]  /*3260*/  LOP3.LUT R249, R6, R5, RZ, 0xfc, !PT ;  /* 0x0000000506f97212 */ /* 0x000fe400078efcff */
[----:B------:R-:W-:Y:S02]  /*3270*/  CS2R R80, SRZ ;  /* 0x0000000000507805 */ /* 0x000fe4000001ff00 */
[----:B------:R-:W-:Y:S02]  /*3280*/  LOP3.LUT R177, R2, R0, RZ, 0xfc, !PT ;  /* 0x0000000002b17212 */ /* 0x000fe400078efcff */
[----:B------:R-:W-:Y:S02]  /*3290*/  CS2R R74, SRZ ;  /* 0x00000000004a7805 */ /* 0x000fe4000001ff00 */
[----:B------:R-:W-:-:S02]  /*32a0*/  LOP3.LUT R248, R7, R3, RZ, 0xfc, !PT ;  /* 0x0000000307f87212 */ /* 0x000fc400078efcff */
        /* <DEDUP_REMOVED lines=19> */
[----:B------:R-:W-:Y:S01]  /*33e0*/  LOP3.LUT P2, RZ, R179, 0x8, RZ, 0xc0, !PT ;  /* 0x00000008b3ff7812 */ /* 0x000fe2000784c0ff */
[----:B------:R-:W-:Y:S01]  /*33f0*/  VIADD R175, R175, UR12 ;  /* 0x0000000cafaf7c36 */ /* 0x000fe20008000000 */
[----:B------:R-:W-:Y:S01]  /*3400*/  SEL R250, R250, 0xfffffff0, !P1 ;  /* 0xfffffff0fafa7807 */ /* 0x000fe20004800000 */
[----:B------:R-:W-:Y:S01]  /*3410*/  VIADD R173, R173, UR12 ;  /* 0x0000000cadad7c36 */ /* 0x000fe20008000000 */
[----:B------:R-:W-:Y:S01]  /*3420*/  SEL R176, R176, 0xffffffe0, !P0 ;  /* 0xffffffe0b0b07807 */ /* 0x000fe20004000000 */
[----:B------:R-:W-:Y:S01]  /*3430*/  IMAD.IADD R174, R163, 0x1, R172 ;  /* 0x00000001a3ae7824 */ /* 0x000fe200078e02ac */
[C---:B------:R-:W-:Y:S01]  /*3440*/  LOP3.LUT R247, R245.reuse, 0x20, RZ, 0xfc, !PT ;  /* 0x00000020f5f77812 */ /* 0x040fe200078efcff */
[----:B------:R-:W-:Y:S01]  /*3450*/  USHF.L.U32 UR47, UR47, 0x3, URZ ;  /* 0x000000032f2f7899 */ /* 0x000fe200080006ff */
[----:B------:R-:W-:Y:S01]  /*3460*/  LOP3.LUT R246, R245, 0x40, RZ, 0xfc, !PT ;  /* 0x00000040f5f67812 */ /* 0x000fe200078efcff */
[----:B------:R-:W4:Y:S01]  /*3470*/  LDCU UR5, c[0x0][0x440] ;  /* 0x00008800ff0577ac */ /* 0x000f220008000800 */
[----:B------:R-:W1:Y:S01]  /*3480*/  LDCU UR8, c[0x0][0x3e0] ;  /* 0x00007c00ff0877ac */ /* 0x000e620008000800 */
[----:B------:R-:W1:Y:S01]  /*3490*/  LDCU UR13, c[0x0][0x50c] ;  /* 0x0000a180ff0d77ac */ /* 0x000e620008000800 */
[----:B------:R-:W1:Y:S01]  /*34a0*/  LDCU UR9, c[0x0][0x45c] ;  /* 0x00008b80ff0977ac */ /* 0x000e620008000800 */
[----:B------:R-:W-:-:S02]  /*34b0*/  UISETP.GE.AND UP1, UPT, UR31, UR37, UPT ;  /* 0x000000251f00728c */ /* 0x000fc4000bf26270 */
[----:B--2---:R-:W-:Y:S02]  /*34c0*/  USHF.L.U32 UR14, UR14, 0x6, URZ ;  /* 0x000000060e0e7899 */ /* 0x004fe400080006ff */
[----:B---3--:R-:W-:-:S12]  /*34d0*/  USHF.L.U32 UR15, UR15, 0x6, URZ ;  /* 0x000000060f0f7899 */ /* 0x008fd800080006ff */
.L_x_1214:
[----:B------:R-:W0:Y:S01]  /*34e0*/  LDGDEPBAR ;  /* 0x00000000000079af */ /* 0x000e220000000000 */
[----:B------:R-:W-:Y:S01]  /*34f0*/  IMAD.IADD R0, R175, 0x1, R163 ;  /* 0x00000001af007824 */ /* 0x000fe200078e02a3 */
[----:B------:R-:W-:Y:S01]  /*3500*/  PLOP3.LUT P5, PT, PT, PT, UP1, 0x80, 0x8 ;  /* 0x000000000008781c */ /* 0x000fe20003faf018 */
[----:B-----5:R-:W-:Y:S01]  /*3510*/  FMUL.FTZ R3, R243, 1.4426950216293334961 ;  /* 0x3fb8aa3bf3037820 */ /* 0x020fe20000410000 */
[----:B------:R-:W-:Y:S01]  /*3520*/  PLOP3.LUT P4, PT, PT, PT, UP1, 0x80, 0x8 ;  /* 0x000000000008781c */ /* 0x000fe20003f8f018 */
[----:B------:R-:W-:Y:S01]  /*3530*/  UIADD3 UR12, UPT, UPT, UR48, 0x1, URZ ;  /* 0x00000001300c7890 */ /* 0x000fe2000fffe0ff */
[----:B------:R-:W-:Y:S02]  /*3540*/  PLOP3.LUT P0, PT, PT, PT, UP1, 0x80, 0x8 ;  /* 0x000000000008781c */ /* 0x000fe40003f0f018 */
[----:B------:R-:W-:Y:S01]  /*3550*/  PLOP3.LUT P3, PT, PT, PT, UP1, 0x80, 0x8 ;  /* 0x000000000008781c */ /* 0x000fe20003f6f018 */
[----:B------:R-:W-:Y:S01]  /*3560*/  UISETP.NE.AND UP2, UPT, UR12, 0x1, UPT ;  /* 0x000000010c00788c */ /* 0x000fe2000bf45270 */
        /* <DEDUP_REMOVED lines=47> */
[----:B------:R-:W4:Y:S07]  /*3860*/  LDSM.16.M88.4 R132, [R175+0x2800] ;  /* 0x00280000af84783b */ /* 0x000f2e0000000200 */
[-C--:B-1----:R-:W-:Y:S01]  /*3870*/  HMMA.16816.F32 R4, R140, R164.reuse, R4 ;  /* 0x000000a48c04723c */ /* 0x082fe20000001804 */
[----:B------:R1:W4:Y:S07]  /*3880*/  LDSM.16.M88.4 R152, [R172+0xd400] ;  /* 0x00d40000ac98783b */ /* 0x00032e0000000200 */
[C---:B--2---:R-:W-:Y:S08]  /*3890*/  HMMA.16816.F32 R8, R136.reuse, R164, R8 ;  /* 0x000000a48808723c */ /* 0x044ff00000001808 */
[-C--:B------:R-:W-:Y:S08]  /*38a0*/  HMMA.16816.F32 R12, R136, R166.reuse, R12 ;  /* 0x000000a6880c723c */ /* 0x080ff0000000180c */
[C---:B------:R-:W-:Y:S04]  /*38b0*/  HMMA.16816.F32 R16, R140.reuse, R166, R16 ;  /* 0x000000a68c10723c */ /* 0x040fe80000001810 */
[----:B-1----:R-:W-:Y:S04]  /*38c0*/  LEA R172, R249, UR4, 0x1 ;  /* 0x00000004f9ac7c11 */ /* 0x002fe8000f8e08ff */
[-C--:B------:R-:W-:Y:S08]  /*38d0*/  HMMA.16816.F32 R20, R140, R144.reuse, R20 ;  /* 0x000000908c14723c */ /* 0x080ff00000001814 */
[C---:B------:R-:W-:Y:S01]  /*38e0*/  HMMA.16816.F32 R24, R136.reuse, R144, R24 ;  /* 0x000000908818723c */ /* 0x040fe20000001818 */
[----:B------:R-:W-:Y:S07]  /*38f0*/  MOV R145, 0x20 ;  /* 0x0000002000917802 */ /* 0x000fee0000000f00 */
[-C--:B------:R-:W-:Y:S01]  /*3900*/  HMMA.16816.F32 R28, R136, R146.reuse, R28 ;  /* 0x00000092881c723c */ /* 0x080fe2000000181c */
[----:B------:R1:W2:Y:S07]  /*3910*/  LDSM.16.M88.4 R136, [R0+0x2800] ;  /* 0x002800000088783b */ /* 0x0002ae0000000200 */
[----:B------:R-:W-:Y:S08]  /*3920*/  HMMA.16816.F32 R32, R140, R146, R32 ;  /* 0x000000928c20723c */ /* 0x000ff00000001820 */
[-C--:B---3--:R-:W-:Y:S08]  /*3930*/  HMMA.16816.F32 R4, R148, R168.reuse, R4 ;  /* 0x000000a89404723c */ /* 0x088ff00000001804 */
[C---:B----4-:R-:W-:Y:S04]  /*3940*/  HMMA.16816.F32 R8, R132.reuse, R168, R8 ;  /* 0x000000a88408723c */ /* 0x050fe80000001808 */
[----:B-1----:R-:W-:Y:S02]  /*3950*/  @P5 LOP3.LUT R0, R252, 0x6, RZ, 0xc0, !PT ;  /* 0x00000006fc005812 */ /* 0x002fe400078ec0ff */
[----:B------:R-:W-:Y:S02]  /*3960*/  PLOP3.LUT P5, PT, PT, PT, UP1, 0x80, 0x8 ;  /* 0x000000000008781c */ /* 0x000fe40003faf018 */
[-C--:B------:R-:W-:Y:S03]  /*3970*/  HMMA.16816.F32 R12, R132, R170.reuse, R12 ;  /* 0x000000aa840c723c */ /* 0x080fe6000000180c */
[----:B------:R-:W-:Y:S02]  /*3980*/  @P4 LOP3.LUT R0, R0, 0x1e0, R251, 0xf8, !PT ;  /* 0x000001e000004812 */ /* 0x000fe400078ef8fb */
[----:B------:R-:W-:Y:S03]  /*3990*/  PLOP3.LUT P4, PT, PT, PT, UP1, 0x80, 0x8 ;  /* 0x000000000008781c */ /* 0x000fe60003f8f018 */
[C---:B------:R-:W-:Y:S08]  /*39a0*/  HMMA.16816.F32 R16, R148.reuse, R170, R16 ;  /* 0x000000aa9410723c */ /* 0x040ff00000001810 */
[-C--:B------:R-:W-:Y:S08]  /*39b0*/  HMMA.16816.F32 R20, R148, R152.reuse, R20 ;  /* 0x000000989414723c */ /* 0x080ff00000001814 */
[C---:B------:R-:W-:Y:S04]  /*39c0*/  HMMA.16816.F32 R24, R132.reuse, R152, R24 ;  /* 0x000000988418723c */ /* 0x040fe80000001818 */
[----:B------:R-:W-:Y:S04]  /*39d0*/  LEA R153, R248, UR4, 0x1 ;  /* 0x00000004f8997c11 */ /* 0x000fe8000f8e08ff */
[-C--:B------:R-:W-:Y:S08]  /*39e0*/  HMMA.16816.F32 R28, R132, R154.reuse, R28 ;  /* 0x0000009a841c723c */ /* 0x080ff0000000181c */
[----:B------:R-:W-:Y:S04]  /*39f0*/  HMMA.16816.F32 R32, R148, R154, R32 ;  /* 0x0000009a9420723c */ /* 0x000fe80000001820 */
[----:B------:R-:W-:Y:S04]  /*3a00*/  IADD3 R155, PT, PT, R153, 0x19020, RZ ;  /* 0x00019020999b7810 */ /* 0x000fe80007ffe0ff */
        /* <DEDUP_REMOVED lines=14> */
[----:B------:R-:W-:Y:S01]  /*3af0*/  SEL R163, R145, 0xffffffe0, !P1 ;  /* 0xffffffe091a37807 */ /* 0x000fe20004800000 */
[----:B------:R-:W-:Y:S01]  /*3b00*/  FMUL.FTZ R12, R12, UR13 ;  /* 0x0000000d0c0c7c20 */ /* 0x000fe20008410000 */
[----:B------:R-:W-:Y:S01]  /*3b10*/  FMUL.FTZ R13, R13, UR13 ;  /* 0x0000000d0d0d7c20 */ /* 0x000fe20008410000 */
[----:B------:R-:W-:Y:S01]  /*3b20*/  FMUL.FTZ R14, R14, UR13 ;  /* 0x0000000d0e0e7c20 */ /* 0x000fe20008410000 */
[----:B------:R-:W-:Y:S04]  /*3b30*/  FMUL.FTZ R15, R15, UR13 ;  /* 0x0000000d0f0f7c20 */ /* 0x000fe80008410000 */
[----:B------:R-:W-:Y:S01]  /*3b40*/  MUFU.TANH R224, R5 ;  /* 0x0000000500e07308 */ /* 0x000fe20000002400 */
[----:B-1----:R-:W-:Y:S02]  /*3b50*/  IMAD.MOV.U32 R2, RZ, RZ, R225 ;  /* 0x000000ffff027224 */ /* 0x002fe400078e00e1 */
[----:B------:R-:W-:Y:S01]  /*3b60*/  FMUL.FTZ R16, R16, UR13 ;  /* 0x0000000d10107c20 */ /* 0x000fe20008410000 */
[----:B------:R-:W-:Y:S01]  /*3b70*/  FMUL.FTZ R18, R18, UR13 ;  /* 0x0000000d12127c20 */ /* 0x000fe20008410000 */
[----:B------:R-:W-:Y:S01]  /*3b80*/  FMUL.FTZ R19, R19, UR13 ;  /* 0x0000000d13137c20 */ /* 0x000fe20008410000 */
[----:B------:R-:W-:Y:S04]  /*3b90*/  FMUL.FTZ R17, R17, UR13 ;  /* 0x0000000d11117c20 */ /* 0x000fe80008410000 */
[----:B------:R1:W-:Y:S10]  /*3ba0*/  MUFU.TANH R227, R7 ;  /* 0x0000000700e37308 */ /* 0x0003f40000002400 */
[----:B------:R2:W3:Y:S10]  /*3bb0*/  MUFU.TANH R186, R8 ;  /* 0x0000000800ba7308 */ /* 0x0004f40000002400 */
[----:B------:R3:W-:Y:S01]  /*3bc0*/  MUFU.TANH R193, R11 ;  /* 0x0000000b00c17308 */ /* 0x0007e20000002400 */
[----:B-1----:R1:W4:Y:S09]  /*3bd0*/  LDSM.16.M88.4 R4, [R174+0xd400] ;  /* 0x00d40000ae04783b */ /* 0x0023320000000200 */
[----:B------:R-:W1:Y:S01]  /*3be0*/  MUFU.TANH R223, R16 ;  /* 0x0000001000df7308 */ /* 0x000e620000002400 */
[----:B--2---:R-:W-:Y:S05]  /*3bf0*/  IMAD.U32 R8, RZ, RZ, UR41 ;  /* 0x00000029ff087e24 */ /* 0x004fea000f8e00ff */
[----:B------:R-:W-:Y:S04]  /*3c00*/  @P0 LEA R8, R8, R0, 0x7 ;  /* 0x0000000008080211 */ /* 0x000fe800078e38ff */
[----:B------:R2:W4:Y:S01]  /*3c10*/  MUFU.TANH R166, R18 ;  /* 0x0000001200a67308 */ /* 0x0005220000002400 */
[----:B------:R-:W-:Y:S01]  /*3c20*/  PLOP3.LUT P0, PT, PT, PT, UP1, 0x80, 0x8 ;  /* 0x000000000008781c */ /* 0x000fe20003f0f018 */
[----:B---3--:R-:W-:Y:S01]  /*3c30*/  IMAD.MOV.U32 R11, RZ, RZ, R186 ;  /* 0x000000ffff0b7224 */ /* 0x008fe200078e00ba */
[C---:B------:R-:W-:Y:S01]  /*3c40*/  @P4 ISETP.GE.AND P4, PT, R8.reuse, UR37, PT ;  /* 0x0000002508004c0c */ /* 0x040fe2000bf86270 */
[----:B------:R-:W-:Y:S01]  /*3c50*/  @P3 VIADD R0, R8, 0x1 ;  /* 0x0000000108003836 */ /* 0x000fe20000000000 */
[----:B------:R-:W-:Y:S05]  /*3c60*/  PLOP3.LUT P3, PT, PT, PT, UP1, 0x80, 0x8 ;  /* 0x000000000008781c */ /* 0x000fea0003f6f018 */
[----:B------:R3:W-:Y:S01]  /*3c70*/  MUFU.TANH R162, R19 ;  /* 0x0000001300a27308 */ /* 0x0007e20000002400 */
[----:B-1----:R-:W-:Y:S02]  /*3c80*/  IADD3 R174, PT, PT, R163, R172, RZ ;  /* 0x000000aca3ae7210 */ /* 0x002fe40007ffe0ff */
[----:B------:R-:W-:Y:S02]  /*3c90*/  @P5 ISETP.GE.AND P5, PT, R0, UR37, PT ;  /* 0x0000002500005c0c */ /* 0x000fe4000bfa6270 */
[----:B------:R-:W-:Y:S02]  /*3ca0*/  MOV R0, R224 ;  /* 0x000000e000007202 */ /* 0x000fe40000000f00 */
[----:B------:R-:W-:Y:S03]  /*3cb0*/  @P0 FSEL R2, R225, -INF , !P4 ;  /* 0xff800000e1020808 */ /* 0x000fe60006000000 */
[----:B------:R-:W1:Y:S01]  /*3cc0*/  MUFU.TANH R222, R17 ;  /* 0x0000001100de7308 */ /* 0x000e620000002400 */
[----:B------:R-:W-:Y:S01]  /*3cd0*/  PLOP3.LUT P0, PT, PT, PT, UP1, 0x80, 0x8 ;  /* 0x000000000008781c */ /* 0x000fe20003f0f018 */
[----:B--2---:R-:W-:Y:S01]  /*3ce0*/  IMAD.MOV.U32 R18, RZ, RZ, R223 ;  /* 0x000000ffff127224 */ /* 0x004fe200078e00df */
[----:B------:R-:W-:Y:S02]  /*3cf0*/  @P3 FSEL R11, R186, -INF , !P4 ;  /* 0xff800000ba0b3808 */ /* 0x000fe40006000000 */
[C---:B------:R-:W-:Y:S05]  /*3d00*/  FSETP.NEU.FTZ.AND P3, PT, R244.reuse, -INF , PT ;  /* 0xff800000f400780b */ /* 0x040fea0003f7d000 */
[----:B------:R-:W-:Y:S01]  /*3d10*/  MUFU.TANH R191, R15 ;  /* 0x0000000f00bf7308 */ /* 0x000fe20000002400 */
[-C--:B----4-:R-:W-:Y:S03]  /*3d20*/  HMMA.16816.F32 R20, R156, R4.reuse, R20 ;  /* 0x000000049c14723c */ /* 0x090fe60000001814 */
[----:B---3--:R-:W-:Y:S06]  /*3d30*/  MOV R19, R166 ;  /* 0x000000a600137202 */ /* 0x008fec0000000f00 */
[----:B------:R-:W-:Y:S01]  /*3d40*/  MUFU.TANH R183, R12 ;  /* 0x0000000c00b77308 */ /* 0x000fe20000002400 */
[C---:B------:R-:W-:Y:S04]  /*3d50*/  HMMA.16816.F32 R24, R136.reuse, R4, R24 ;  /* 0x000000048818723c */ /* 0x040fe80000001818 */
[----:B------:R-:W-:Y:S01]  /*3d60*/  MOV R5, R228 ;  /* 0x000000e400057202 */ /* 0x000fe20000000f00 */
[----:B------:R-:W-:Y:S04]  /*3d70*/  FMUL.FTZ R4, R244, 1.4426950216293334961 ;  /* 0x3fb8aa3bf4047820 */ /* 0x000fe80000410000 */
[----:B------:R-:W2:Y:S01]  /*3d80*/  MUFU.TANH R194, R10 ;  /* 0x0000000a00c27308 */ /* 0x000ea20000002400 */
[----:B------:R-:W-:Y:S01]  /*3d90*/  @P6 FSEL R5, R228, -INF , !P4 ;  /* 0xff800000e4056808 */ /* 0x000fe20006000000 */
[-C--:B------:R-:W-:Y:S01]  /*3da0*/  HMMA.16816.F32 R28, R136, R6.reuse, R28 ;  /* 0x00000006881c723c */ /* 0x080fe2000000181c */
[----:B------:R-:W-:Y:S02]  /*3db0*/  PLOP3.LUT P6, PT, PT, PT, UP1, 0x80, 0x8 ;  /* 0x000000000008781c */ /* 0x000fe40003fcf018 */
[----:B------:R-:W-:Y:S01]  /*3dc0*/  FSEL R4, R4, RZ, P3 ;  /* 0x000000ff04047208 */ /* 0x000fe20001800000 */
[----:B------:R-:W-:Y:S01]  /*3dd0*/  FMUL.FTZ R20, R20, UR13 ;  /* 0x0000000d14147c20 */ /* 0x000fe20008410000 */
[----:B------:R-:W-:Y:S03]  /*3de0*/  PLOP3.LUT P3, PT, PT, PT, UP1, 0x80, 0x8 ;  /* 0x000000000008781c */ /* 0x000fe60003f6f018 */
[----:B------:R3:W4:Y:S01]  /*3df0*/  MUFU.TANH R185, R9 ;  /* 0x0000000900b97308 */ /* 0x0007220000002400 */
[----:B-1----:R-:W-:Y:S01]  /*3e00*/  IMAD.MOV.U32 R16, RZ, RZ, R222 ;  /* 0x000000ffff107224 */ /* 0x002fe200078e00de */
[----:B------:R-:W-:Y:S04]  /*3e10*/  HMMA.16816.F32 R32, R156, R6, R32 ;  /* 0x000000069c20723c */ /* 0x000fe80000001820 */
[----:B------:R-:W-:Y:S01]  /*3e20*/  FMUL.FTZ R24, R24, UR13 ;  /* 0x0000000d18187c20 */ /* 0x000fe20008410000 */
[----:B------:R-:W-:Y:S01]  /*3e30*/  IMAD.MOV.U32 R17, RZ, RZ, R162 ;  /* 0x000000ffff117224 */ /* 0x000fe200078e00a2 */
[----:B------:R-:W-:Y:S02]  /*3e40*/  @P6 FSEL R0, R224, -INF , !P5 ;  /* 0xff800000e0006808 */ /* 0x000fe40006800000 */
[----:B------:R-:W-:Y:S01]  /*3e50*/  MUFU.TANH R171, R13 ;  /* 0x0000000d00ab7308 */ /* 0x000fe20000002400 */
[----:B--2---:R-:W-:Y:S01]  /*3e60*/  IMAD.MOV.U32 R12, RZ, RZ, R194 ;  /* 0x000000ffff0c7224 */ /* 0x004fe200078e00c2 */
[----:B------:R-:W-:Y:S01]  /*3e70*/  @P0 FSEL R12, R194, -INF , !P4 ;  /* 0xff800000c20c0808 */ /* 0x000fe20006000000 */
[----:B------:R-:W-:Y:S01]  /*3e80*/  FMUL.FTZ R22, R22, UR13 ;  /* 0x0000000d16167c20 */ /* 0x000fe20008410000 */
[--C-:B------:R-:W-:Y:S01]  /*3e90*/  FFMA.FTZ R0, R0, UR9, -R4.reuse ;  /* 0x0000000900007c23 */ /* 0x100fe20008010804 */
[----:B------:R-:W-:Y:S01]  /*3ea0*/  PLOP3.LUT P4, PT, PT, PT, UP1, 0x80, 0x8 ;  /* 0x000000000008781c */ /* 0x000fe20003f8f018 */
[----:B------:R-:W-:Y:S01]  /*3eb0*/  FMUL.FTZ R26, R26, UR13 ;  /* 0x0000000d1a1a7c20 */ /* 0x000fe20008410000 */
[----:B------:R-:W-:Y:S03]  /*3ec0*/  FSETP.NEU.FTZ.AND P0, PT, R243, -INF , PT ;  /* 0xff800000f300780b */ /* 0x000fe60003f1d000 */
[----:B------:R1:W-:Y:S01]  /*3ed0*/  MUFU.EX2 R237, R0 ;  /* 0x0000000000ed7308 */ /* 0x0003e20000000800 */
[----:B---3--:R-:W-:Y:S01]  /*3ee0*/  FFMA.FTZ R9, R2, UR9, -R4 ;  /* 0x0000000902097c23 */ /* 0x008fe20008010804 */
[----:B------:R-:W-:Y:S01]  /*3ef0*/  IMAD.MOV.U32 R2, RZ, RZ, R227 ;  /* 0x000000ffff027224 */ /* 0x000fe200078e00e3 */
[----:B------:R-:W-:Y:S01]  /*3f00*/  FSEL R3, R3, RZ, P0 ;  /* 0x000000ff03037208 */ /* 0x000fe20000000000 */
[----:B----4-:R-:W-:Y:S06]  /*3f10*/  IMAD.MOV.U32 R10, RZ, RZ, R185 ;  /* 0x000000ffff0a7224 */ /* 0x010fec00078e00b9 */
[----:B------:R2:W3:Y:S01]  /*3f20*/  MUFU.EX2 R236, R9 ;  /* 0x0000000900ec7308 */ /* 0x0004e20000000800 */
[----:B------:R-:W-:Y:S01]  /*3f30*/  PLOP3.LUT P0, PT, PT, PT, UP1, 0x80, 0x8 ;  /* 0x000000000008781c */ /* 0x000fe20003f0f018 */
[----:B------:R-:W-:Y:S01]  /*3f40*/  FMUL.FTZ R21, R21, UR13 ;  /* 0x0000000d15157c20 */ /* 0x000fe20008410000 */
[--C-:B------:R-:W-:Y:S01]  /*3f50*/  FFMA.FTZ R5, R5, UR9, -R3.reuse ;  /* 0x0000000905057c23 */ /* 0x100fe20008010803 */
[----:B------:R-:W-:Y:S06]  /*3f60*/  PLOP3.LUT P6, PT, PT, PT, UP1, 0x80, 0x8 ;  /* 0x000000000008781c */ /* 0x000fec0003fcf018 */
[----:B------:R-:W4:Y:S01]  /*3f70*/  MUFU.TANH R192, R14 ;  /* 0x0000000e00c07308 */ /* 0x000f220000002400 */
[----:B------:R-:W-:Y:S01]  /*3f80*/  @P4 FSEL R2, R227, -INF , !P5 ;  /* 0xff800000e3024808 */ /* 0x000fe20006800000 */
[----:B------:R-:W-:Y:S01]  /*3f90*/  FMUL.FTZ R23, R23, UR13 ;  /* 0x0000000d17177c20 */ /* 0x000fe20008410000 */
[----:B------:R-:W-:Y:S01]  /*3fa0*/  PLOP3.LUT P4, PT, PT, PT, UP1, 0x80, 0x8 ;  /* 0x000000000008781c */ /* 0x000fe20003f8f018 */
[----:B------:R-:W-:Y:S01]  /*3fb0*/  FMUL.FTZ R25, R25, UR13 ;  /* 0x0000000d19197c20 */ /* 0x000fe20008410000 */
[----:B------:R-:W-:Y:S01]  /*3fc0*/  FMUL.FTZ R27, R27, UR13 ;  /* 0x0000000d1b1b7c20 */ /* 0x000fe20008410000 */
[----:B-1----:R-:W-:Y:S01]  /*3fd0*/  FFMA.FTZ R0, R2, UR9, -R3 ;  /* 0x0000000902007c23 */ /* 0x002fe20008010803 */
[----:B------:R-:W-:Y:S03]  /*3fe0*/  FMUL.FTZ R28, R28, UR13 ;  /* 0x0000000d1c1c7c20 */ /* 0x000fe60008410000 */
[----:B------:R1:W-:Y:S01]  /*3ff0*/  MUFU.EX2 R239, R5 ;  /* 0x0000000500ef7308 */ /* 0x0003e20000000800 */
[C---:B--2---:R-:W-:Y:S01]  /*4000*/  @P3 VIADD R9, R8.reuse, 0x8 ;  /* 0x0000000808093836 */ /* 0x044fe20000000000 */
[----:B------:R-:W-:Y:S01]  /*4010*/  PLOP3.LUT P3, PT, PT, PT, UP1, 0x80, 0x8 ;  /* 0x000000000008781c */ /* 0x000fe20003f6f018 */
[----:B------:R-:W-:Y:S07]  /*4020*/  FMUL.FTZ R29, R29, UR13 ;  /* 0x0000000d1d1d7c20 */ /* 0x000fee0008410000 */
[----:B------:R2:W3:Y:S01]  /*4030*/  MUFU.EX2 R240, R0 ;  /* 0x0000000000f07308 */ /* 0x0004e20000000800 */
[----:B------:R-:W-:Y:S01]  /*4040*/  @P0 IADD3 R2, PT, PT, R8, 0x9, RZ ;  /* 0x0000000908020810 */ /* 0x000fe20007ffe0ff */
[----:B------:R-:W-:Y:S01]  /*4050*/  FMUL.FTZ R32, R32, UR13 ;  /* 0x0000000d20207c20 */ /* 0x000fe20008410000 */
[----:B------:R-:W-:Y:S07]  /*4060*/  PLOP3.LUT P0, PT, PT, PT, UP1, 0x80, 0x8 ;  /* 0x000000000008781c */ /* 0x000fee0003f0f018 */
[----:B------:R-:W-:Y:S01]  /*4070*/  MUFU.TANH R221, R20 ;  /* 0x0000001400dd7308 */ /* 0x000fe20000002400 */
[----:B------:R-:W-:Y:S01]  /*4080*/  @P4 ISETP.GE.AND P4, PT, R2, UR37, PT ;  /* 0x0000002502004c0c */ /* 0x000fe2000bf86270 */
[C---:B------:R-:W-:Y:S01]  /*4090*/  FMUL.FTZ R2, R242.reuse, 1.4426950216293334961 ;  /* 0x3fb8aa3bf2027820 */ /* 0x040fe20000410000 */
[----:B------:R-:W-:Y:S01]  /*40a0*/  @P6 ISETP.GE.AND P6, PT, R9, UR37, PT ;  /* 0x0000002509006c0c */ /* 0x000fe2000bfc6270 */
[----:B----4-:R-:W-:Y:S01]  /*40b0*/  IMAD.MOV.U32 R15, RZ, RZ, R192 ;  /* 0x000000ffff0f7224 */ /* 0x010fe200078e00c0 */
[----:B------:R-:W-:Y:S01]  /*40c0*/  MOV R9, R183 ;  /* 0x000000b700097202 */ /* 0x000fe20000000f00 */
[----:B-1----:R-:W-:Y:S01]  /*40d0*/  IMAD.MOV.U32 R5, RZ, RZ, R193 ;  /* 0x000000ffff057224 */ /* 0x002fe200078e00c1 */
[----:B------:R-:W-:Y:S03]  /*40e0*/  @P3 FSEL R10, R185, -INF , !P5 ;  /* 0xff800000b90a3808 */ /* 0x000fe60006800000 */
[----:B------:R-:W1:Y:S01]  /*40f0*/  MUFU.TANH R168, R24 ;  /* 0x0000001800a87308 */ /* 0x000e620000002400 */
[----:B------:R-:W-:Y:S01]  /*4100*/  FSETP.NEU.FTZ.AND P3, PT, R242, -INF , PT ;  /* 0xff800000f200780b */ /* 0x000fe20003f7d000 */
[----:B--2---:R-:W-:Y:S01]  /*4110*/  FMUL.FTZ R0, R241, 1.4426950216293334961 ;  /* 0x3fb8aa3bf1007820 */ /* 0x004fe20000410000 */
[----:B------:R-:W-:Y:S01]  /*4120*/  MOV R14, R191 ;  /* 0x000000bf000e7202 */ /* 0x000fe20000000f00 */
[----:B------:R-:W-:Y:S01]  /*4130*/  FMUL.FTZ R33, R33, UR13 ;  /* 0x0000000d21217c20 */ /* 0x000fe20008410000 */
[----:B------:R-:W-:Y:S01]  /*4140*/  FSEL R2, R2, RZ, P3 ;  /* 0x000000ff02027208 */ /* 0x000fe20001800000 */
[----:B------:R-:W-:Y:S01]  /*4150*/  FMUL.FTZ R34, R34, UR13 ;  /* 0x0000000d22227c20 */ /* 0x000fe20008410000 */
[----:B------:R-:W-:Y:S03]  /*4160*/  @P0 FSEL R5, R193, -INF , !P5 ;  /* 0xff800000c1050808 */ /* 0x000fe60006800000 */
[----:B------:R-:W2:Y:S01]  /*4170*/  MUFU.TANH R161, R22 ;  /* 0x0000001600a17308 */ /* 0x000ea20000002400 */
[----:B------:R-:W-:Y:S01]  /*4180*/  PLOP3.LUT P5, PT, PT, PT, UP1, 0x80, 0x8 ;  /* 0x000000000008781c */ /* 0x000fe20003faf018 */
[--C-:B------:R-:W-:Y:S01]  /*4190*/  FFMA.FTZ R13, R10, UR9, -R2.reuse ;  /* 0x000000090a0d7c23 */ /* 0x100fe20008010802 */
[----:B------:R-:W-:Y:S01]  /*41a0*/  FSETP.NEU.FTZ.AND P3, PT, R241, -INF , PT ;  /* 0xff800000f100780b */ /* 0x000fe20003f7d000 */
[----:B------:R-:W-:Y:S01]  /*41b0*/  FFMA.FTZ R11, R11, UR9, -R2 ;  /* 0x000000090b0b7c23 */ /* 0x000fe20008010802 */
[----:B------:R-:W-:Y:S01]  /*41c0*/  PLOP3.LUT P0, PT, PT, PT, UP1, 0x80, 0x8 ;  /* 0x000000000008781c */ /* 0x000fe20003f0f018 */
[----:B------:R-:W-:Y:S01]  /*41d0*/  FMUL.FTZ R35, R35, UR13 ;  /* 0x0000000d23237c20 */ /* 0x000fe20008410000 */
[----:B------:R-:W-:Y:S03]  /*41e0*/  FSEL R0, R0, RZ, P3 ;  /* 0x000000ff00007208 */ /* 0x000fe60001800000 */
[----:B------:R-:W4:Y:S01]  /*41f0*/  MUFU.TANH R181, R26 ;  /* 0x0000001a00b57308 */ /* 0x000f220000002400 */
[----:B------:R-:W-:Y:S01]  /*4200*/  PLOP3.LUT P3, PT, PT, PT, UP1, 0x80, 0x8 ;  /* 0x000000000008781c */ /* 0x000fe20003f6f018 */
[----:B------:R-:W-:Y:S01]  /*4210*/  FMUL.FTZ R30, R30, UR13 ;  /* 0x0000000d1e1e7c20 */ /* 0x000fe20008410000 */
[----:B------:R-:W-:Y:S01]  /*4220*/  IADD3 R157, PT, PT, R250, R153, RZ ;  /* 0x00000099fa9d7210 */ /* 0x000fe20007ffe0ff */
[--C-:B------:R-:W-:Y:S01]  /*4230*/  FFMA.FTZ R5, R5, UR9, -R0.reuse ;  /* 0x0000000905057c23 */ /* 0x100fe20008010800 */
[----:B------:R-:W-:Y:S01]  /*4240*/  FFMA.FTZ R10, R12, UR9, -R0 ;  /* 0x000000090c0a7c23 */ /* 0x000fe20008010800 */
[----:B------:R-:W-:Y:S01]  /*4250*/  @P5 FSEL R9, R183, -INF , !P6 ;  /* 0xff800000b7095808 */ /* 0x000fe20007000000 */
[----:B-1----:R-:W-:Y:S01]  /*4260*/  IMAD.MOV.U32 R12, RZ, RZ, R168 ;  /* 0x000000ffff0c7224 */ /* 0x002fe200078e00a8 */
[----:B------:R-:W-:Y:S02]  /*4270*/  PLOP3.LUT P5, PT, PT, PT, UP1, 0x80, 0x8 ;  /* 0x000000000008781c */ /* 0x000fe40003faf018 */
[----:B------:R1:W-:Y:S01]  /*4280*/  MUFU.EX2 R210, R5 ;  /* 0x0000000500d27308 */ /* 0x0003e20000000800 */
[----:B------:R-:W-:Y:S01]  /*4290*/  @P0 FSEL R15, R192, -INF , !P6 ;  /* 0xff800000c00f0808 */ /* 0x000fe20007000000 */
[----:B------:R-:W-:Y:S01]  /*42a0*/  FFMA.FTZ R6, R9, UR9, -R2 ;  /* 0x0000000909067c23 */ /* 0x000fe20008010802 */
[----:B------:R-:W-:Y:S07]  /*42b0*/  PLOP3.LUT P0, PT, PT, PT, UP1, 0x80, 0x8 ;  /* 0x000000000008781c */ /* 0x000fee0003f0f018 */
[----:B------:R3:W-:Y:S01]  /*42c0*/  MUFU.EX2 R211, R10 ;  /* 0x0000000a00d37308 */ /* 0x0007e20000000800 */
[----:B------:R-:W-:Y:S01]  /*42d0*/  @P3 FSEL R18, R223, -INF , !P6 ;  /* 0xff800000df123808 */ /* 0x000fe20007000000 */
[----:B------:R-:W-:Y:S01]  /*42e0*/  FMUL.FTZ R31, R31, UR13 ;  /* 0x0000000d1f1f7c20 */ /* 0x000fe20008410000 */
[----:B------:R-:W-:Y:S07]  /*42f0*/  PLOP3.LUT P3, PT, PT, PT, UP1, 0x80, 0x8 ;  /* 0x000000000008781c */ /* 0x000fee0003f6f018 */
[----:B------:R2:W-:Y:S01]  /*4300*/  MUFU.EX2 R201, R6 ;  /* 0x0000000600c97308 */ /* 0x0005e20000000800 */
[----:B------:R-:W-:Y:S09]  /*4310*/  @P5 FSEL R19, R166, -INF , !P6 ;  /* 0xff800000a6135808 */ /* 0x000ff20007000000 */
[----:B------:R4:W-:Y:S01]  /*4320*/  MUFU.EX2 R206, R11 ;  /* 0x0000000b00ce7308 */ /* 0x0009e20000000800 */
[----:B------:R-:W-:Y:S01]  /*4330*/  PLOP3.LUT P6, PT, PT, PT, UP1, 0x80, 0x8 ;  /* 0x000000000008781c */ /* 0x000fe20003fcf018 */
[----:B-1----:R-:W-:Y:S01]  /*4340*/  IMAD.MOV.U32 R5, RZ, RZ, R171 ;  /* 0x000000ffff057224 */ /* 0x002fe200078e00ab */
[----:B------:R-:W-:Y:S07]  /*4350*/  PLOP3.LUT P5, PT, PT, PT, UP1, 0x80, 0x8 ;  /* 0x000000000008781c */ /* 0x000fee0003faf018 */
[----:B------:R1:W-:Y:S01]  /*4360*/  MUFU.EX2 R205, R13 ;  /* 0x0000000d00cd7308 */ /* 0x0003e20000000800 */
[----:B---3--:R-:W-:Y:S01]  /*4370*/  @P0 VIADD R10, R8, 0x10 ;  /* 0x00000010080a0836 */ /* 0x008fe20000000000 */
[----:B------:R-:W-:Y:S02]  /*4380*/  PLOP3.LUT P0, PT, PT, PT, UP1, 0x80, 0x8 ;  /* 0x000000000008781c */ /* 0x000fe40003f0f018 */
[----:B------:R-:W-:Y:S01]  /*4390*/  @P3 FSEL R5, R171, -INF , !P4 ;  /* 0xff800000ab053808 */ /* 0x000fe20006000000 */
[----:B--2---:R-:W-:Y:S01]  /*43a0*/  FFMA.FTZ R6, R15, UR9, -R0 ;  /* 0x000000090f067c23 */ /* 0x004fe20008010800 */
[----:B------:R-:W-:Y:S04]  /*43b0*/  PLOP3.LUT P3, PT, PT, PT, UP1, 0x80, 0x8 ;  /* 0x000000000008781c */ /* 0x000fe80003f6f018 */
[----:B------:R-:W2:Y:S01]  /*43c0*/  MUFU.TANH R220, R21 ;  /* 0x0000001500dc7308 */ /* 0x000ea20000002400 */
[----:B------:R-:W-:Y:S01]  /*43d0*/  FFMA.FTZ R5, R5, UR9, -R2 ;  /* 0x0000000905057c23 */ /* 0x000fe20008010802 */
[----:B------:R-:W-:Y:S01]  /*43e0*/  @P6 FSEL R14, R191, -INF , !P4 ;  /* 0xff800000bf0e6808 */ /* 0x000fe20006000000 */
[----:B----4-:R-:W-:Y:S01]  /*43f0*/  IMAD.MOV.U32 R11, RZ, RZ, R161 ;  /* 0x000000ffff0b7224 */ /* 0x010fe200078e00a1 */
[----:B------:R-:W-:Y:S02]  /*4400*/  PLOP3.LUT P6, PT, PT, PT, UP1, 0x80, 0x8 ;  /* 0x000000000008781c */ /* 0x000fe40003fcf018 */
[----:B------:R-:W-:Y:S04]  /*4410*/  @P5 ISETP.GE.AND P5, PT, R10, UR37, PT ;  /* 0x000000250a005c0c */ /* 0x000fe8000bfa6270 */
[----:B------:R-:W-:Y:S01]  /*4420*/  MUFU.EX2 R208, R6 ;  /* 0x0000000600d07308 */ /* 0x000fe20000000800 */
[----:B------:R-:W-:Y:S02]  /*4430*/  @P0 FSEL R16, R222, -INF , !P4 ;  /* 0xff800000de100808 */ /* 0x000fe40006000000 */
[----:B------:R-:W-:Y:S07]  /*4440*/  MOV R10, R221 ;  /* 0x000000dd000a7202 */ /* 0x000fee0000000f00 */
[----:B------:R3:W-:Y:S01]  /*4450*/  MUFU.EX2 R200, R5 ;  /* 0x0000000500c87308 */ /* 0x0007e20000000800 */
[----:B------:R-:W-:Y:S02]  /*4460*/  @P3 FSEL R17, R162, -INF , !P4 ;  /* 0xff800000a2113808 */ /* 0x000fe40006000000 */
[----:B------:R-:W-:Y:S07]  /*4470*/  PLOP3.LUT P4, PT, PT, PT, UP1, 0x80, 0x8 ;  /* 0x000000000008781c */ /* 0x000fee0003f8f018 */
[----:B------:R-:W4:Y:S01]  /*4480*/  MUFU.TANH R160, R23 ;  /* 0x0000001700a07308 */ /* 0x000f220000002400 */
[----:B------:R-:W-:Y:S02]  /*4490*/  PLOP3.LUT P0, PT, PT, PT, UP1, 0x80, 0x8 ;  /* 0x000000000008781c */ /* 0x000fe40003f0f018 */
[----:B------:R-:W-:Y:S02]  /*44a0*/  @P6 FSEL R10, R221, -INF , !P5 ;  /* 0xff800000dd0a6808 */ /* 0x000fe40006800000 */
[----:B------:R-:W-:Y:S02]  /*44b0*/  PLOP3.LUT P6, PT, PT, PT, UP1, 0x80, 0x8 ;  /* 0x000000000008781c */ /* 0x000fe40003fcf018 */
[----:B------:R-:W-:Y:S03]  /*44c0*/  PLOP3.LUT P3, PT, PT, PT, UP1, 0x80, 0x8 ;  /* 0x000000000008781c */ /* 0x000fe60003f6f018 */
[----:B------:R-:W-:Y:S01]  /*44d0*/  MUFU.TANH R167, R25 ;  /* 0x0000001900a77308 */ /* 0x000fe20000002400 */
[----:B-1----:R-:W-:Y:S01]  /*44e0*/  MOV R13, R181 ;  /* 0x000000b5000d7202 */ /* 0x002fe20000000f00 */
[----:B---3--:R-:W-:Y:S01]  /*44f0*/  FFMA.FTZ R5, R14, UR9, -R0 ;  /* 0x000000090e057c23 */ /* 0x008fe20008010800 */
[----:B--2---:R-:W-:Y:S01]  /*4500*/  MOV R7, R220 ;  /* 0x000000dc00077202 */ /* 0x004fe20000000f00 */
[--C-:B------:R-:W-:Y:S01]  /*4510*/  FFMA.FTZ R15, R10, UR9, -R4.reuse ;  /* 0x000000090a0f7c23 */ /* 0x100fe20008010804 */
[----:B------:R-:W-:Y:S01]  /*4520*/  @P4 FSEL R12, R168, -INF , !P5 ;  /* 0xff800000a80c4808 */ /* 0x000fe20006800000 */
[----:B------:R-:W-:Y:S01]  /*4530*/  FFMA.FTZ R14, R16, UR9, -R4 ;  /* 0x00000009100e7c23 */ /* 0x000fe20008010804 */
[----:B------:R-:W-:Y:S03]  /*4540*/  PLOP3.LUT P4, PT, PT, PT, UP1, 0x80, 0x8 ;  /* 0x000000000008781c */ /* 0x000fe60003f8f018 */
[----:B------:R1:W-:Y:S01]  /*4550*/  MUFU.EX2 R207, R5 ;  /* 0x0000000500cf7308 */ /* 0x0003e20000000800 */
[----:B------:R-:W-:Y:S01]  /*4560*/  @P0 FSEL R11, R161, -INF , !P5 ;  /* 0xff800000a10b0808 */ /* 0x000fe20006800000 */
[----:B------:R-:W-:Y:S01]  /*4570*/  @P6 VIADD R6, R8, 0x11 ;  /* 0x0000001108066836 */ /* 0x000fe20000000000 */
[----:B------:R-:W-:Y:S07]  /*4580*/  PLOP3.LUT P0, PT, PT, PT, UP1, 0x80, 0x8 ;  /* 0x000000000008781c */ /* 0x000fee0003f0f018 */
[----:B------:R-:W2:Y:S01]  /*4590*/  MUFU.TANH R180, R27 ;  /* 0x0000001b00b47308 */ /* 0x000ea20000002400 */
[----:B------:R-:W-:Y:S01]  /*45a0*/  @P3 FSEL R13, R181, -INF , !P5 ;  /* 0xff800000b50d3808 */ /* 0x000fe20006800000 */
[----:B------:R-:W-:Y:S01]  /*45b0*/  FFMA.FTZ R11, R11, UR9, -R3 ;  /* 0x000000090b0b7c23 */ /* 0x000fe20008010803 */
[----:B------:R-:W-:Y:S02]  /*45c0*/  PLOP3.LUT P3, PT, PT, PT, UP1, 0x80, 0x8 ;  /* 0x000000000008781c */ /* 0x000fe40003f6f018 */
[----:B------:R-:W-:Y:S02]  /*45d0*/  PLOP3.LUT P5, PT, PT, PT, UP1, 0x80, 0x8 ;  /* 0x000000000008781c */ /* 0x000fe40003faf018 */
[----:B------:R-:W-:Y:S03]  /*45e0*/  PLOP3.LUT P6, PT, PT, PT, UP1, 0x80, 0x8 ;  /* 0x000000000008781c */ /* 0x000fe60003fcf018 */
[----:B------:R-:W-:Y:S01]  /*45f0*/  MUFU.TANH R165, R28 ;  /* 0x0000001c00a57308 */ /* 0x000fe20000002400 */
[----:B------:R-:W-:Y:S01]  /*4600*/  @P4 ISETP.GE.AND P4, PT, R6, UR37, PT ;  /* 0x0000002506004c0c */ /* 0x000fe2000bf86270 */
[----:B-1----:R-:W-:Y:S01]  /*4610*/  VIADD R5, R153, 0x19000 ;  /* 0x0001900099057836 */ /* 0x002fe20000000000 */
[----:B------:R-:W-:Y:S01]  /*4620*/  F2FP.F16.F32.PACK_AB R6, R237, R236 ;  /* 0x000000eced06723e */ /* 0x000fe200000000ff */
[----:B------:R-:W-:Y:S01]  /*4630*/  @P0 VIADD R9, R8, 0x18 ;  /* 0x0000001808090836 */ /* 0x000fe20000000000 */
[----:B------:R-:W-:Y:S02]  /*4640*/  PLOP3.LUT P0, PT, PT, PT, UP1, 0x80, 0x8 ;  /* 0x000000000008781c */ /* 0x000fe40003f0f018 */
[----:B------:R-:W-:Y:S01]  /*4650*/  @P2 IADD3 R155, PT, PT, R5, -0x20, RZ ;  /* 0xffffffe0059b2810 */ /* 0x000fe20007ffe0ff */
[----:B------:R1:W-:Y:S01]  /*4660*/  STS [R153+0x19000], R6 ;  /* 0x0190000699007388 */ /* 0x0003e20000000800 */
[----:B------:R-:W-:Y:S01]  /*4670*/  F2FP.F16.F32.PACK_AB R5, R240, R239 ;  /* 0x000000eff005723e */ /* 0x000fe200000000ff */
[----:B------:R-:W-:Y:S01]  /*4680*/  @P3 VIADD R8, R8, 0x19 ;  /* 0x0000001908083836 */ /* 0x000fe20000000000 */
[----:B------:R-:W-:Y:S01]  /*4690*/  PLOP3.LUT P3, PT, PT, PT, UP1, 0x80, 0x8 ;  /* 0x000000000008781c */ /* 0x000fe20003f6f018 */
[----:B------:R-:W3:Y:S01]  /*46a0*/  MUFU.TANH R164, R29 ;  /* 0x0000001d00a47308 */ /* 0x000ee20000002400 */
[----:B------:R-:W-:Y:S01]  /*46b0*/  @P5 ISETP.GE.AND P5, PT, R9, UR37, PT ;  /* 0x0000002509005c0c */ /* 0x000fe2000bfa6270 */
[----:B------:R1:W-:Y:S01]  /*46c0*/  STS [R153+0x19400], R5 ;  /* 0x0194000599007388 */ /* 0x0003e20000000800 */
[----:B----4-:R-:W-:Y:S01]  /*46d0*/  IMAD.MOV.U32 R9, RZ, RZ, R160 ;  /* 0x000000ffff097224 */ /* 0x010fe200078e00a0 */
[----:B------:R-:W-:Y:S01]  /*46e0*/  @P6 ISETP.GE.AND P6, PT, R8, UR37, PT ;  /* 0x0000002508006c0c */ /* 0x000fe2000bfc6270 */
[----:B--2---:R-:W-:Y:S01]  /*46f0*/  IMAD.MOV.U32 R8, RZ, RZ, R180 ;  /* 0x000000ffff087224 */ /* 0x004fe200078e00b4 */
[----:B------:R-:W-:Y:S01]  /*4700*/  @P0 FSEL R7, R220, -INF , !P4 ;  /* 0xff800000dc070808 */ /* 0x000fe20006000000 */
[----:B------:R-:W-:Y:S01]  /*4710*/  IMAD.IADD R156, R250, 0x1, R155 ;  /* 0x00000001fa9c7824 */ /* 0x000fe200078e029b */
[----:B------:R-:W-:Y:S02]  /*4720*/  PLOP3.LUT P0, PT, PT, PT, UP1, 0x80, 0x8 ;  /* 0x000000000008781c */ /* 0x000fe40003f0f018 */
[----:B------:R2:W-:Y:S01]  /*4730*/  MUFU.EX2 R188, R11 ;  /* 0x0000000b00bc7308 */ /* 0x0005e20000000800 */
[----:B------:R-:W-:Y:S01]  /*4740*/  FFMA.FTZ R10, R7, UR9, -R4 ;  /* 0x00000009070a7c23 */ /* 0x000fe20008010804 */
[----:B------:R-:W-:Y:S08]  /*4750*/  @P3 FSEL R9, R160, -INF , !P4 ;  /* 0xff800000a0093808 */ /* 0x000ff00006000000 */
[----:B------:R-:W4:Y:S01]  /*4760*/  MUFU.TANH R218, R32 ;  /* 0x0000002000da7308 */ /* 0x000f220000002400 */
[----:B------:R-:W-:Y:S01]  /*4770*/  PLOP3.LUT P3, PT, PT, PT, UP1, 0x80, 0x8 ;  /* 0x000000000008781c */ /* 0x000fe20003f6f018 */
[--C-:B------:R-:W-:Y:S01]  /*4780*/  FFMA.FTZ R9, R9, UR9, -R3.reuse ;  /* 0x0000000909097c23 */ /* 0x100fe20008010803 */
[----:B---3--:R-:W-:Y:S02]  /*4790*/  IMAD.MOV.U32 R7, RZ, RZ, R164 ;  /* 0x000000ffff077224 */ /* 0x008fe400078e00a4 */
[----:B-1----:R-:W-:Y:S05]  /*47a0*/  FFMA.FTZ R6, R18, UR9, -R4 ;  /* 0x0000000912067c23 */ /* 0x002fea0008010804 */
[----:B------:R-:W1:Y:S01]  /*47b0*/  MUFU.TANH R219, R33 ;  /* 0x0000002100db7308 */ /* 0x000e620000002400 */
[--C-:B--2---:R-:W-:Y:S01]  /*47c0*/  FFMA.FTZ R11, R12, UR9, -R2.reuse ;  /* 0x000000090c0b7c23 */ /* 0x104fe20008010802 */
[----:B------:R-:W-:Y:S02]  /*47d0*/  MOV R5, R167 ;  /* 0x000000a700057202 */ /* 0x000fe40000000f00 */
[----:B------:R-:W-:Y:S06]  /*47e0*/  @P0 FSEL R5, R167, -INF , !P4 ;  /* 0xff800000a7050808 */ /* 0x000fec0006000000 */
[----:B------:R2:W-:Y:S01]  /*47f0*/  MUFU.EX2 R234, R6 ;  /* 0x0000000600ea7308 */ /* 0x0005e20000000800 */
[----:B------:R-:W-:Y:S02]  /*4800*/  @P3 FSEL R8, R180, -INF , !P4 ;  /* 0xff800000b4083808 */ /* 0x000fe40006000000 */
[----:B------:R-:W-:Y:S07]  /*4810*/  PLOP3.LUT P0, PT, PT, PT, UP1, 0x80, 0x8 ;  /* 0x000000000008781c */ /* 0x000fee0003f0f018 */
[----:B------:R4:W-:Y:S01]  /*4820*/  MUFU.EX2 R231, R10 ;  /* 0x0000000a00e77308 */ /* 0x0009e20000000800 */
[----:B------:R-:W-:Y:S01]  /*4830*/  PLOP3.LUT P4, PT, PT, PT, UP1, 0x80, 0x8 ;  /* 0x000000000008781c */ /* 0x000fe20003f8f018 */
[--C-:B------:R-:W-:Y:S01]  /*4840*/  FFMA.FTZ R5, R5, UR9, -R2.reuse ;  /* 0x0000000905057c23 */ /* 0x100fe20008010802 */
[----:B------:R-:W-:Y:S07]  /*4850*/  PLOP3.LUT P3, PT, PT, PT, UP1, 0x80, 0x8 ;  /* 0x000000000008781c */ /* 0x000fee0003f6f018 */
[----:B------:R1:W-:Y:S10]  /*4860*/  MUFU.EX2 R187, R9 ;  /* 0x0000000900bb7308 */ /* 0x0003f40000000800 */
[----:B------:R3:W3:Y:S01]  /*4870*/  MUFU.EX2 R233, R14 ;  /* 0x0000000e00e97308 */ /* 0x0006e20000000800 */
[----:B--2---:R-:W-:Y:S09]  /*4880*/  FFMA.FTZ R6, R19, UR9, -R3 ;  /* 0x0000000913067c23 */ /* 0x004ff20008010803 */
[----:B------:R-:W2:Y:S01]  /*4890*/  MUFU.TANH R159, R34 ;  /* 0x00000022009f7308 */ /* 0x000ea20000002400 */
[----:B------:R-:W-:Y:S02]  /*48a0*/  @P4 FSEL R7, R164, -INF , !P6 ;  /* 0xff800000a4074808 */ /* 0x000fe40007000000 */
[----:B----4-:R-:W-:Y:S02]  /*48b0*/  MOV R10, R218 ;  /* 0x000000da000a7202 */ /* 0x010fe40000000f00 */
[----:B------:R-:W-:Y:S01]  /*48c0*/  @P3 FSEL R10, R218, -INF , !P5 ;  /* 0xff800000da0a3808 */ /* 0x000fe20006800000 */
[----:B-1----:R-:W-:Y:S04]  /*48d0*/  IMAD.MOV.U32 R9, RZ, RZ, R219 ;  /* 0x000000ffff097224 */ /* 0x002fe800078e00db */
[----:B------:R1:W-:Y:S01]  /*48e0*/  MUFU.EX2 R190, R6 ;  /* 0x0000000600be7308 */ /* 0x0003e20000000800 */
[----:B------:R-:W-:Y:S01]  /*48f0*/  PLOP3.LUT P4, PT, PT, PT, UP1, 0x80, 0x8 ;  /* 0x000000000008781c */ /* 0x000fe20003f8f018 */
[--C-:B---3--:R-:W-:Y:S01]  /*4900*/  FFMA.FTZ R14, R17, UR9, -R3.reuse ;  /* 0x00000009110e7c23 */ /* 0x108fe20008010803 */
[----:B------:R-:W-:Y:S07]  /*4910*/  PLOP3.LUT P3, PT, PT, PT, UP1, 0x80, 0x8 ;  /* 0x000000000008781c */ /* 0x000fee0003f6f018 */
[----:B------:R2:W-:Y:S10]  /*4920*/  MUFU.EX2 R197, R5 ;  /* 0x0000000500c57308 */ /* 0x0005f40000000800 */
[----:B------:R-:W3:Y:S10]  /*4930*/  MUFU.EX2 R189, R14 ;  /* 0x0000000e00bd7308 */ /* 0x000ef40000000800 */
[----:B------:R-:W4:Y:S01]  /*4940*/  MUFU.TANH R158, R35 ;  /* 0x00000023009e7308 */ /* 0x000f220000002400 */
[----:B-1----:R-:W-:Y:S02]  /*4950*/  MOV R6, R165 ;  /* 0x000000a500067202 */ /* 0x002fe40000000f00 */
[----:B------:R-:W-:Y:S02]  /*4960*/  @P0 FSEL R6, R165, -INF , !P5 ;  /* 0xff800000a5060808 */ /* 0x000fe40006800000 */
[----:B------:R-:W-:Y:S02]  /*4970*/  PLOP3.LUT P0, PT, PT, PT, UP1, 0x80, 0x8 ;  /* 0x000000000008781c */ /* 0x000fe40003f0f018 */
[----:B--2---:R-:W-:Y:S01]  /*4980*/  MOV R5, R159 ;  /* 0x0000009f00057202 */ /* 0x004fe20000000f00 */
[--C-:B------:R-:W-:Y:S01]  /*4990*/  FFMA.FTZ R12, R6, UR9, -R2.reuse ;  /* 0x00000009060c7c23 */ /* 0x100fe20008010802 */
[----:B------:R-:W-:Y:S01]  /*49a0*/  FFMA.FTZ R2, R7, UR9, -R2 ;  /* 0x0000000907027c23 */ /* 0x000fe20008010802 */
[--C-:B------:R-:W-:Y:S01]  /*49b0*/  FFMA.FTZ R7, R8, UR9, -R0.reuse ;  /* 0x0000000908077c23 */ /* 0x100fe20008010800 */
[----:B------:R-:W-:Y:S01]  /*49c0*/  @P4 FSEL R5, R159, -INF , !P5 ;  /* 0xff8000009f054808 */ /* 0x000fe20006800000 */
[----:B------:R-:W-:Y:S01]  /*49d0*/  FFMA.FTZ R6, R13, UR9, -R0 ;  /* 0x000000090d067c23 */ /* 0x000fe20008010800 */
[----:B------:R1:W-:Y:S01]  /*49e0*/  MUFU.EX2 R195, R2 ;  /* 0x0000000200c37308 */ /* 0x0003e20000000800 */
[----:B------:R-:W-:Y:S02]  /*49f0*/  PLOP3.LUT P4, PT, PT, PT, UP1, 0x80, 0x8 ;  /* 0x000000000008781c */ /* 0x000fe40003f8f018 */
[--C-:B------:R-:W-:Y:S07]  /*4a00*/  FFMA.FTZ R8, R5, UR9, -R3.reuse ;  /* 0x0000000905087c23 */ /* 0x100fee0008010803 */
[----:B------:R2:W-:Y:S01]  /*4a10*/  MUFU.EX2 R203, R7 ;  /* 0x0000000700cb7308 */ /* 0x0005e20000000800 */
[----:B------:R-:W-:Y:S02]  /*4a20*/  @P0 FSEL R9, R219, -INF , !P6 ;  /* 0xff800000db090808 */ /* 0x000fe40007000000 */
[----:B------:R-:W-:Y:S07]  /*4a30*/  F2FP.F16.F32.PACK_AB R5, R233, R234 ;  /* 0x000000eae905723e */ /* 0x000fee00000000ff */
[----:B------:R4:W-:Y:S01]  /*4a40*/  MUFU.EX2 R204, R6 ;  /* 0x0000000600cc7308 */ /* 0x0009e20000000800 */
[----:B------:R-:W-:Y:S01]  /*4a50*/  PLOP3.LUT P0, PT, PT, PT, UP1, 0x80, 0x8 ;  /* 0x000000000008781c */ /* 0x000fe20003f0f018 */
[----:B------:R3:W-:Y:S08]  /*4a60*/  STS [R157+0x19000], R5 ;  /* 0x019000059d007388 */ /* 0x0007f00000000800 */
[----:B------:R-:W3:Y:S01]  /*4a70*/  MUFU.TANH R170, R30 ;  /* 0x0000001e00aa7308 */ /* 0x000ee20000002400 */
[----:B-1----:R-:W-:Y:S01]  /*4a80*/  F2FP.F16.F32.PACK_AB R2, R207, R208 ;  /* 0x000000d0cf02723e */ /* 0x002fe200000000ff */
[--C-:B--2---:R-:W-:Y:S01]  /*4a90*/  FFMA.FTZ R7, R10, UR9, -R4.reuse ;  /* 0x000000090a077c23 */ /* 0x104fe20008010804 */
[----:B------:R-:W-:Y:S07]  /*4aa0*/  FFMA.FTZ R4, R9, UR9, -R4 ;  /* 0x0000000909047c23 */ /* 0x000fee0008010804 */
[----:B------:R-:W1:Y:S01]  /*4ab0*/  MUFU.TANH R169, R31 ;  /* 0x0000001f00a97308 */ /* 0x000e620000002400 */
[----:B----4-:R-:W-:Y:S01]  /*4ac0*/  IMAD.MOV.U32 R6, RZ, RZ, R158 ;  /* 0x000000ffff067224 */ /* 0x010fe200078e009e */
[----:B------:R-:W-:Y:S05]  /*4ad0*/  @P3 FSEL R6, R158, -INF , !P6 ;  /* 0xff8000009e063808 */ /* 0x000fea0007000000 */
[----:B------:R-:W-:Y:S03]  /*4ae0*/  FFMA.FTZ R3, R6, UR9, -R3 ;  /* 0x0000000906037c23 */ /* 0x000fe60008010803 */
[----:B------:R2:W-:Y:S01]  /*4af0*/  MUFU.EX2 R230, R4 ;  /* 0x0000000400e67308 */ /* 0x0005e20000000800 */
[----:B---3--:R-:W-:Y:S09]  /*4b00*/  MOV R6, R170 ;  /* 0x000000aa00067202 */ /* 0x008ff20000000f00 */
[----:B------:R3:W-:Y:S01]  /*4b10*/  MUFU.EX2 R182, R3 ;  /* 0x0000000300b67308 */ /* 0x0007e20000000800 */
[----:B------:R-:W-:Y:S09]  /*4b20*/  @P0 FSEL R6, R170, -INF , !P5 ;  /* 0xff800000aa060808 */ /* 0x000ff20006800000 */
[----:B------:R1:W-:Y:S01]  /*4b30*/  MUFU.EX2 R229, R7 ;  /* 0x0000000700e57308 */ /* 0x0003e20000000800 */
[----:B------:R-:W-:Y:S01]  /*4b40*/  F2FP.F16.F32.PACK_AB R5, R205, R206 ;  /* 0x000000cecd05723e */ /* 0x000fe200000000ff */
[--C-:B------:R-:W-:Y:S08]  /*4b50*/  FFMA.FTZ R6, R6, UR9, -R0.reuse ;  /* 0x0000000906067c23 */ /* 0x100ff00008010800 */
[----:B------:R-:W4:Y:S01]  /*4b60*/  MUFU.EX2 R232, R15 ;  /* 0x0000000f00e87308 */ /* 0x000f220000000800 */
[----:B--2---:R-:W-:Y:S09]  /*4b70*/  F2FP.F16.F32.PACK_AB R4, R189, R190 ;  /* 0x000000bebd04723e */ /* 0x004ff200000000ff */
[----:B------:R-:W2:Y:S01]  /*4b80*/  MUFU.EX2 R184, R8 ;  /* 0x0000000800b87308 */ /* 0x000ea20000000800 */
[----:B---3--:R-:W-:Y:S01]  /*4b90*/  F2FP.F16.F32.PACK_AB R3, R200, R201 ;  /* 0x000000c9c803723e */ /* 0x008fe200000000ff */
[----:B------:R3:W-:Y:S08]  /*4ba0*/  STS [R157+0x19400], R4 ;  /* 0x019400049d007388 */ /* 0x0007f00000000800 */
[----:B------:R-:W2:Y:S01]  /*4bb0*/  MUFU.EX2 R198, R11 ;  /* 0x0000000b00c67308 */ /* 0x000ea20000000800 */
[----:B-1----:R-:W-:Y:S01]  /*4bc0*/  IMAD.MOV.U32 R7, RZ, RZ, R169 ;  /* 0x000000ffff077224 */ /* 0x002fe200078e00a9 */
[----:B------:R4:W-:Y:S01]  /*4bd0*/  STS [R153+0x1a000], R5 ;  /* 0x01a0000599007388 */ /* 0x0009e20000000800 */
[----:B------:R-:W-:Y:S07]  /*4be0*/  @P4 FSEL R7, R169, -INF , !P6 ;  /* 0xff800000a9074808 */ /* 0x000fee0007000000 */
[----:B------:R-:W-:Y:S01]  /*4bf0*/  MUFU.EX2 R196, R12 ;  /* 0x0000000c00c47308 */ /* 0x000fe20000000800 */
[----:B------:R-:W-:Y:S09]  /*4c00*/  FFMA.FTZ R0, R7, UR9, -R0 ;  /* 0x0000000907007c23 */ /* 0x000ff20008010800 */
[----:B------:R-:W-:Y:S10]  /*4c10*/  MUFU.EX2 R202, R6 ;  /* 0x0000000600ca7308 */ /* 0x000ff40000000800 */
[----:B------:R2:W1:Y:S01]  /*4c20*/  MUFU.EX2 R199, R0 ;  /* 0x0000000000c77308 */ /* 0x0004620000000800 */
[----:B---3--:R-:W-:Y:S02]  /*4c30*/  F2FP.F16.F32.PACK_AB R4, R210, R211 ;  /* 0x000000d3d204723e */ /* 0x008fe400000000ff */
[----:B----4-:R-:W-:Y:S03]  /*4c40*/  F2FP.F16.F32.PACK_AB R5, R231, R232 ;  /* 0x000000e8e705723e */ /* 0x010fe600000000ff */
[----:B------:R3:W-:Y:S01]  /*4c50*/  STS [R153+0x1a400], R4 ;  /* 0x01a4000499007388 */ /* 0x0007e20000000800 */
[----:B--2---:R-:W-:Y:S03]  /*4c60*/  F2FP.F16.F32.PACK_AB R0, R182, R184 ;  /* 0x000000b8b600723e */ /* 0x004fe600000000ff */
[----:B------:R2:W-:Y:S04]  /*4c70*/  STS [R157+0x1a400], R2 ;  /* 0x01a400029d007388 */ /* 0x0005e80000000800 */
[----:B------:R4:W-:Y:S04]  /*4c80*/  STS [R157+0x1a000], R3 ;  /* 0x01a000039d007388 */ /* 0x0009e80000000800 */
[----:B------:R-:W-:Y:S01]  /*4c90*/  STS [R155], R5 ;  /* 0x000000059b007388 */ /* 0x000fe20000000800 */
[----:B---3--:R-:W-:Y:S02]  /*4ca0*/  F2FP.F16.F32.PACK_AB R4, R187, R188 ;  /* 0x000000bcbb04723e */ /* 0x008fe400000000ff */
[----:B--2---:R-:W-:Y:S03]  /*4cb0*/  F2FP.F16.F32.PACK_AB R2, R230, R229 ;  /* 0x000000e5e602723e */ /* 0x004fe600000000ff */
[----:B------:R2:W-:Y:S01]  /*4cc0*/  STS [R155+0x400], R4 ;  /* 0x000400049b007388 */ /* 0x0005e20000000800 */
[----:B----4-:R-:W-:Y:S03]  /*4cd0*/  F2FP.F16.F32.PACK_AB R3, R197, R198 ;  /* 0x000000c6c503723e */ /* 0x010fe600000000ff */
[----:B------:R1:W-:Y:S04]  /*4ce0*/  STS [R156], R2 ;  /* 0x000000029c007388 */ /* 0x0003e80000000800 */
[----:B------:R3:W-:Y:S04]  /*4cf0*/  STS [R156+0x400], R0 ;  /* 0x000400009c007388 */ /* 0x0007e80000000800 */
[----:B------:R4:W-:Y:S01]  /*4d00*/  STS [R155+0x1000], R3 ;  /* 0x001000039b007388 */ /* 0x0009e20000000800 */
[----:B--2---:R-:W-:Y:S02]  /*4d10*/  F2FP.F16.F32.PACK_AB R4, R203, R204 ;  /* 0x000000cccb04723e */ /* 0x004fe400000000ff */
[----:B-1----:R-:W-:Y:S03]  /*4d20*/  F2FP.F16.F32.PACK_AB R2, R199, R202 ;  /* 0x000000cac702723e */ /* 0x002fe600000000ff */
[----:B------:R-:W-:Y:S01]  /*4d30*/  STS [R155+0x1400], R4 ;  /* 0x001400049b007388 */ /* 0x000fe20000000800 */
[----:B---3--:R-:W-:Y:S03]  /*4d40*/  LEA R0, R177, UR4, 0x1 ;  /* 0x00000004b1007c11 */ /* 0x008fe6000f8e08ff */
[----:B------:R1:W-:Y:S01]  /*4d50*/  STS [R156+0x1400], R2 ;  /* 0x001400029c007388 */ /* 0x0003e20000000800 */
[----:B----4-:R-:W-:Y:S05]  /*4d60*/  F2FP.F16.F32.PACK_AB R3, R195, R196 ;  /* 0x000000c4c303723e */ /* 0x010fea00000000ff */
[----:B------:R-:W-:Y:S04]  /*4d70*/  STS [R156+0x1000], R3 ;  /* 0x001000039c007388 */ /* 0x000fe80000000800 */
[----:B------:R-:W-:Y:S08]  /*4d80*/  LDSM.16.M88.4 R32, [R0+0x6000] ;  /* 0x006000000020783b */ /* 0x000ff00000000200 */
[----:B------:R-:W2:Y:S01]  /*4d90*/  LDSM.16.M88.4 R16, [R172+0xf000] ;  /* 0x00f00000ac10783b */ /* 0x000ea20000000200 */
[----:B-1----:R-:W-:Y:S07]  /*4da0*/  IMAD.IADD R2, R0, 0x1, R163 ;  /* 0x0000000100027824 */ /* 0x002fee00078e02a3 */
[----:B------:R-:W1:Y:S08]  /*4db0*/  LDSM.16.M88.4 R28, [R0+0x6800] ;  /* 0x00680000001c783b */ /* 0x000e700000000200 */
[----:B------:R-:W3:Y:S08]  /*4dc0*/  LDSM.16.M88.4 R132, [R172+0xf400] ;  /* 0x00f40000ac84783b */ /* 0x000ef00000000200 */
[----:B------:R-:W-:Y:S08]  /*4dd0*/  LDSM.16.M88.4 R136, [R2+0x6000] ;  /* 0x006000000288783b */ /* 0x000ff00000000200 */
[----:B------:R-:W4:Y:S01]  /*4de0*/  LDSM.16.M88.4 R140, [R174+0xf000] ;  /* 0x00f00000ae8c783b */ /* 0x000f220000000200 */
[-C--:B--2---:R-:W-:Y:S07]  /*4df0*/  HMMA.16816.F32 R4, R32, R16.reuse, RZ ;  /* 0x000000102004723c */ /* 0x084fee00000018ff */
[----:B------:R-:W2:Y:S01]  /*4e00*/  LDSM.16.M88.4 R144, [R2+0x6800] ;  /* 0x006800000290783b */ /* 0x000ea20000000200 */
[C---:B-1----:R-:W-:Y:S07]  /*4e10*/  HMMA.16816.F32 R8, R28.reuse, R16, RZ ;  /* 0x000000101c08723c */ /* 0x042fee00000018ff */
[----:B------:R-:W1:Y:S01]  /*4e20*/  LDSM.16.M88.4 R148, [R174+0xf400] ;  /* 0x00f40000ae94783b */ /* 0x000e620000000200 */
[-C--:B------:R-:W-:Y:S08]  /*4e30*/  HMMA.16816.F32 R12, R28, R18.reuse, RZ ;  /* 0x000000121c0c723c */ /* 0x080ff000000018ff */
[C---:B------:R-:W-:Y:S08]  /*4e40*/  HMMA.16816.F32 R16, R32.reuse, R18, RZ ;  /* 0x000000122010723c */ /* 0x040ff000000018ff */
[-C--:B---3--:R-:W-:Y:S08]  /*4e50*/  HMMA.16816.F32 R20, R32, R132.reuse, RZ ;  /* 0x000000842014723c */ /* 0x088ff000000018ff */
[C---:B------:R-:W-:Y:S08]  /*4e60*/  HMMA.16816.F32 R24, R28.reuse, R132, RZ ;  /* 0x000000841c18723c */ /* 0x040ff000000018ff */
[-C--:B------:R-:W-:Y:S08]  /*4e70*/  HMMA.16816.F32 R28, R28, R134.reuse, RZ ;  /* 0x000000861c1c723c */ /* 0x080ff000000018ff */
[----:B------:R-:W-:Y:S01]  /*4e80*/  HMMA.16816.F32 R32, R32, R134, RZ ;  /* 0x000000862020723c */ /* 0x000fe200000018ff */
[----:B------:R-:W-:Y:S07]  /*4e90*/  LDSM.16.M88.4 R132, [R0+0x7000] ;  /* 0x007000000084783b */ /* 0x000fee0000000200 */
[-C--:B----4-:R-:W-:Y:S08]  /*4ea0*/  HMMA.16816.F32 R4, R136, R140.reuse, R4 ;  /* 0x0000008c8804723c */ /* 0x090ff00000001804 */
[C---:B--2---:R-:W-:Y:S08]  /*4eb0*/  HMMA.16816.F32 R8, R144.reuse, R140, R8 ;  /* 0x0000008c9008723c */ /* 0x044ff00000001808 */
[-C--:B------:R-:W-:Y:S08]  /*4ec0*/  HMMA.16816.F32 R12, R144, R142.reuse, R12 ;  /* 0x0000008e900c723c */ /* 0x080ff0000000180c */
[C---:B------:R-:W-:Y:S01]  /*4ed0*/  HMMA.16816.F32 R16, R136.reuse, R142, R16 ;  /* 0x0000008e8810723c */ /* 0x040fe20000001810 */
[----:B------:R-:W2:Y:S07]  /*4ee0*/  LDSM.16.M88.4 R140, [R172+0x11000] ;  /* 0x01100000ac8c783b */ /* 0x000eae0000000200 */
[-C--:B-1----:R-:W-:Y:S08]  /*4ef0*/  HMMA.16816.F32 R20, R136, R148.reuse, R20 ;  /* 0x000000948814723c */ /* 0x082ff00000001814 */
[C---:B------:R-:W-:Y:S08]  /*4f00*/  HMMA.16816.F32 R24, R144.reuse, R148, R24 ;  /* 0x000000949018723c */ /* 0x040ff00000001818 */
[-C--:B------:R-:W-:Y:S01]  /*4f10*/  HMMA.16816.F32 R28, R144, R150.reuse, R28 ;  /* 0x00000096901c723c */ /* 0x080fe2000000181c */
[----:B------:R-:W1:Y:S07]  /*4f20*/  LDSM.16.M88.4 R144, [R0+0x7800] ;  /* 0x007800000090783b */ /* 0x000e6e0000000200 */
[----:B------:R-:W-:Y:S01]  /*4f30*/  HMMA.16816.F32 R32, R136, R150, R32 ;  /* 0x000000968820723c */ /* 0x000fe20000001820 */
[----:B------:R-:W-:Y:S01]  /*4f40*/  IMAD.U32 R136, RZ, RZ, UR10 ;  /* 0x0000000aff887e24 */ /* 0x000fe2000f8e00ff */
[----:B------:R-:W-:Y:S02]  /*4f50*/  MOV R137, UR11 ;  /* 0x0000000b00897c02 */ /* 0x000fe40008000f00 */
[--C-:B------:R-:W-:Y:S02]  /*4f60*/  SHF.R.U32.HI R150, RZ, 0x1, R179.reuse ;  /* 0x00000001ff967819 */ /* 0x100fe400000116b3 */
[C---:B------:R-:W-:Y:S02]  /*4f70*/  LEA R148, P0, R235.reuse, R136, 0x2 ;  /* 0x00000088eb947211 */ /* 0x040fe400078010ff */
[----:B------:R-:W-:Y:S01]  /*4f80*/  LOP3.LUT R3, R150, 0x30, RZ, 0xc0, !PT ;  /* 0x0000003096037812 */ /* 0x000fe200078ec0ff */
[-C--:B--2---:R-:W-:Y:S05]  /*4f90*/  HMMA.16816.F32 R4, R132, R140.reuse, R4 ;  /* 0x0000008c8404723c */ /* 0x084fea0000001804 */
[----:B------:R-:W-:Y:S02]  /*4fa0*/  LEA.HI.X R149, R235, R137, RZ, 0x2, P0 ;  /* 0x00000089eb957211 */ /* 0x000fe400000f14ff */
[----:B------:R-:W2:Y:S01]  /*4fb0*/  LDSM.16.M88.4 R136, [R172+0x11400] ;  /* 0x01140000ac88783b */ /* 0x000ea20000000200 */
[----:B------:R-:W-:Y:S07]  /*4fc0*/  LOP3.LUT R3, R3, 0x8, R179, 0xf8, !PT ;  /* 0x0000000803037812 */ /* 0x000fee00078ef8b3 */
[----:B------:R-:W3:Y:S04]  /*4fd0*/  LDG.E R154, desc[UR38][R148.64] ;  /* 0x00000026949a7981 */ /* 0x000ee8000c1e1900 */
[----:B------:R-:W4:Y:S04]  /*4fe0*/  LDG.E R152, desc[UR38][R148.64+0x20] ;  /* 0x0000202694987981 */ /* 0x000f28000c1e1900 */
[----:B------:R-:W5:Y:S01]  /*4ff0*/  LDG.E R151, desc[UR38][R148.64+0x80] ;  /* 0x0000802694977981 */ /* 0x000f62000c1e1900 */
[C---:B-1----:R-:W-:Y:S08]  /*5000*/  HMMA.16816.F32 R8, R144.reuse, R140, R8 ;  /* 0x0000008c9008723c */ /* 0x042ff00000001808 */
[-C--:B------:R-:W-:Y:S08]  /*5010*/  HMMA.16816.F32 R12, R144, R142.reuse, R12 ;  /* 0x0000008e900c723c */ /* 0x080ff0000000180c */
[C---:B------:R-:W-:Y:S01]  /*5020*/  HMMA.16816.F32 R16, R132.reuse, R142, R16 ;  /* 0x0000008e8410723c */ /* 0x040fe20000001810 */
[----:B------:R-:W-:Y:S07]  /*5030*/  LDSM.16.M88.4 R140, [R2+0x7800] ;  /* 0x00780000028c783b */ /* 0x000fee0000000200 */
[-C--:B--2---:R-:W-:Y:S01]  /*5040*/  HMMA.16816.F32 R20, R132, R136.reuse, R20 ;  /* 0x000000888414723c */ /* 0x084fe20000001814 */
[----:B------:R1:W5:Y:S07]  /*5050*/  LDG.E R149, desc[UR38][R148.64+0xa0] ;  /* 0x0000a02694957981 */ /* 0x00036e000c1e1900 */
[C---:B------:R-:W-:Y:S08]  /*5060*/  HMMA.16816.F32 R24, R144.reuse, R136, R24 ;  /* 0x000000889018723c */ /* 0x040ff00000001818 */
[-C--:B------:R-:W-:Y:S01]  /*5070*/  HMMA.16816.F32 R28, R144, R138.reuse, R28 ;  /* 0x0000008a901c723c */ /* 0x080fe2000000181c */
[----:B------:R-:W-:Y:S07]  /*5080*/  LDSM.16.M88.4 R144, [R172+0x13400] ;  /* 0x01340000ac90783b */ /* 0x000fee0000000200 */
[----:B------:R-:W-:Y:S01]  /*5090*/  HMMA.16816.F32 R32, R132, R138, R32 ;  /* 0x0000008a8420723c */ /* 0x000fe20000001820 */
[----:B------:R-:W-:Y:S03]  /*50a0*/  LDSM.16.M88.4 R132, [R2+0x7000] ;  /* 0x007000000284783b */ /* 0x000fe60000000200 */
[----:B-1----:R-:W-:Y:S05]  /*50b0*/  IMAD.SHL.U32 R148, R179, 0x40, RZ ;  /* 0x00000040b3947824 */ /* 0x002fea00078e00ff */
[----:B------:R-:W1:Y:S01]  /*50c0*/  LDSM.16.M88.4 R136, [R174+0x11000] ;  /* 0x01100000ae88783b */ /* 0x000e620000000200 */
[----:B------:R-:W-:Y:S04]  /*50d0*/  LOP3.LUT R3, R3, 0x1c0, R148, 0xf8, !PT ;  /* 0x000001c003037812 */ /* 0x000fe800078ef894 */
[----:B------:R-:W-:Y:S01]  /*50e0*/  LOP3.LUT R3, R3, 0x38, R178, 0x78, !PT ;  /* 0x0000003803037812 */ /* 0x000fe200078e78b2 */
[-C--:B-1----:R-:W-:Y:S08]  /*50f0*/  HMMA.16816.F32 R4, R132, R136.reuse, R4 ;  /* 0x000000888404723c */ /* 0x082ff00000001804 */
[C---:B------:R-:W-:Y:S08]  /*5100*/  HMMA.16816.F32 R8, R140.reuse, R136, R8 ;  /* 0x000000888c08723c */ /* 0x040ff00000001808 */
[-C--:B------:R-:W-:Y:S08]  /*5110*/  HMMA.16816.F32 R12, R140, R138.reuse, R12 ;  /* 0x0000008a8c0c723c */ /* 0x080ff0000000180c */
[C---:B------:R-:W-:Y:S01]  /*5120*/  HMMA.16816.F32 R16, R132.reuse, R138, R16 ;  /* 0x0000008a8410723c */ /* 0x040fe20000001810 */
[----:B------:R-:W1:Y:S07]  /*5130*/  LDSM.16.M88.4 R136, [R174+0x11400] ;  /* 0x01140000ae88783b */ /* 0x000e6e0000000200 */
[-C--:B-1----:R-:W-:Y:S08]  /*5140*/  HMMA.16816.F32 R20, R132, R136.reuse, R20 ;  /* 0x000000888414723c */ /* 0x082ff00000001814 */
        /* <DEDUP_REMOVED lines=14> */
[----:B------:R-:W1:Y:S07]  /*5230*/  LDSM.16.M88.4 R140, [R174+0x13000] ;  /* 0x01300000ae8c783b */ /* 0x000e6e0000000200 */
[----:B------:R-:W-:Y:S01]  /*5240*/  HMMA.16816.F32 R32, R132, R146, R32 ;  /* 0x000000928420723c */ /* 0x000fe20000001820 */
[----:B------:R2:W3:Y:S08]  /*5250*/  LDSM.16.M88.4 R132, [R2+0x8800] ;  /* 0x008800000284783b */ /* 0x0004f00000000200 */
[----:B------:R-:W4:Y:S01]  /*5260*/  LDSM.16.M88.4 R144, [R174+0x13400] ;  /* 0x01340000ae90783b */ /* 0x000f220000000200 */
[----:B--2---:R-:W-:Y:S04]  /*5270*/  FFMA.FTZ R2, -R224, R224, 1 ;  /* 0x3f800000e0027423 */ /* 0x004fe800000101e0 */
[----:B------:R-:W-:Y:S01]  /*5280*/  FMUL.FTZ R2, R2, UR13 ;  /* 0x0000000d02027c20 */ /* 0x000fe20008410000 */
[-C--:B-1----:R-:W-:Y:S08]  /*5290*/  HMMA.16816.F32 R4, R136, R140.reuse, R4 ;  /* 0x0000008c8804723c */ /* 0x082ff00000001804 */
[C---:B---3--:R-:W-:Y:S08]  /*52a0*/  HMMA.16816.F32 R8, R132.reuse, R140, R8 ;  /* 0x0000008c8408723c */ /* 0x048ff00000001808 */
[-C--:B------:R-:W-:Y:S03]  /*52b0*/  HMMA.16816.F32 R12, R132, R142.reuse, R12 ;  /* 0x0000008e840c723c */ /* 0x080fe6000000180c */
[C---:B------:R-:W-:Y:S01]  /*52c0*/  FADD.FTZ R0, -R154.reuse, R4 ;  /* 0x000000049a007221 */ /* 0x040fe20000010100 */
[----:B------:R-:W-:Y:S01]  /*52d0*/  FFMA.FTZ R4, -R225, R225, 1 ;  /* 0x3f800000e1047423 */ /* 0x000fe200000101e1 */
[----:B------:R-:W-:Y:S01]  /*52e0*/  FADD.FTZ R5, -R154, R5 ;  /* 0x000000059a057221 */ /* 0x000fe20000010100 */
[----:B----4-:R-:W-:Y:S01]  /*52f0*/  FADD.FTZ R6, -R152, R6 ;  /* 0x0000000698067221 */ /* 0x010fe20000010100 */
[----:B------:R-:W-:Y:S01]  /*5300*/  FMUL.FTZ R0, R236, R0 ;  /* 0x00000000ec007220 */ /* 0x000fe20000410000 */
[C---:B------:R-:W-:Y:S04]  /*5310*/  HMMA.16816.F32 R16, R136.reuse, R142, R16 ;  /* 0x0000008e8810723c */ /* 0x040fe80000001810 */
[----:B------:R-:W-:Y:S01]  /*5320*/  FMUL.FTZ R4, R4, UR13 ;  /* 0x0000000d04047c20 */ /* 0x000fe20008410000 */
[----:B------:R-:W-:Y:S01]  /*5330*/  FMUL.FTZ R5, R237, R5 ;  /* 0x00000005ed057220 */ /* 0x000fe20000410000 */
[----:B------:R-:W-:Y:S02]  /*5340*/  FADD.FTZ R7, -R152, R7 ;  /* 0x0000000798077221 */ /* 0x000fe40000010100 */
[-C--:B------:R-:W-:Y:S03]  /*5350*/  HMMA.16816.F32 R20, R136, R144.reuse, R20 ;  /* 0x000000908814723c */ /* 0x080fe60000001814 */
[----:B------:R-:W-:Y:S01]  /*5360*/  FMUL.FTZ R4, R0, R4 ;  /* 0x0000000400047220 */ /* 0x000fe20000410000 */
[----:B------:R-:W-:Y:S01]  /*5370*/  FMUL.FTZ R2, R5, R2 ;  /* 0x0000000205027220 */ /* 0x000fe20000410000 */
[----:B------:R-:W-:Y:S01]  /*5380*/  LOP3.LUT R0, R148, 0x400, RZ, 0xc0, !PT ;  /* 0x0000040094007812 */ /* 0x000fe200078ec0ff */
[----:B------:R-:W-:Y:S02]  /*5390*/  FFMA.FTZ R5, -R220, R220, 1 ;  /* 0x3f800000dc057423 */ /* 0x000fe400000101dc */
[C---:B------:R-:W-:Y:S04]  /*53a0*/  HMMA.16816.F32 R24, R132.reuse, R144, R24 ;  /* 0x000000908418723c */ /* 0x040fe80000001818 */
[----:B------:R-:W-:Y:S01]  /*53b0*/  LEA R3, R3, R0, 0x1 ;  /* 0x0000000003037211 */ /* 0x000fe200078e08ff */
[----:B------:R-:W-:Y:S01]  /*53c0*/  FADD.FTZ R16, -R154, R16 ;  /* 0x000000109a107221 */ /* 0x000fe20000010100 */
[----:B------:R-:W-:Y:S01]  /*53d0*/  F2FP.F16.F32.PACK_AB R2, R2, R4 ;  /* 0x000000040202723e */ /* 0x000fe200000000ff */
[C---:B------:R-:W-:Y:S01]  /*53e0*/  FADD.FTZ R4, -R154.reuse, R17 ;  /* 0x000000119a047221 */ /* 0x040fe20000010100 */
[-C--:B------:R-:W-:Y:S03]  /*53f0*/  HMMA.16816.F32 R28, R132, R146.reuse, R28 ;  /* 0x00000092841c723c */ /* 0x080fe6000000181c */
[C---:B------:R-:W-:Y:S01]  /*5400*/  FADD.FTZ R0, -R154.reuse, R20 ;  /* 0x000000149a007221 */ /* 0x040fe20000010100 */
[----:B------:R-:W-:Y:S01]  /*5410*/  FADD.FTZ R132, -R154, R21 ;  /* 0x000000159a847221 */ /* 0x000fe20000010100 */
[----:B------:R-:W-:Y:S01]  /*5420*/  FMUL.FTZ R20, R233, R4 ;  /* 0x00000004e9147220 */ /* 0x000fe20000410000 */
[----:B------:R-:W-:Y:S01]  /*5430*/  FFMA.FTZ R4, -R222, R222, 1 ;  /* 0x3f800000de047423 */ /* 0x000fe200000101de */
[----:B------:R-:W-:Y:S01]  /*5440*/  FMUL.FTZ R21, R232, R0 ;  /* 0x00000000e8157220 */ /* 0x000fe20000410000 */
[----:B------:R-:W-:Y:S04]  /*5450*/  HMMA.16816.F32 R32, R136, R146, R32 ;  /* 0x000000928820723c */ /* 0x000fe80000001820 */
[----:B------:R-:W-:Y:S01]  /*5460*/  FFMA.FTZ R0, -R223, R223, 1 ;  /* 0x3f800000df007423 */ /* 0x000fe200000101df */
[----:B------:R-:W-:Y:S01]  /*5470*/  FMUL.FTZ R17, R234, R16 ;  /* 0x00000010ea117220 */ /* 0x000fe20000410000 */
[----:B------:R-:W-:Y:S01]  /*5480*/  FMUL.FTZ R4, R4, UR13 ;  /* 0x0000000d04047c20 */ /* 0x000fe20008410000 */
[----:B------:R-:W-:Y:S01]  /*5490*/  FFMA.FTZ R16, -R221, R221, 1 ;  /* 0x3f800000dd107423 */ /* 0x000fe200000101dd */
[----:B------:R-:W-:Y:S01]  /*54a0*/  FMUL.FTZ R0, R0, UR13 ;  /* 0x0000000d00007c20 */ /* 0x000fe20008410000 */
[----:B------:R-:W-:Y:S01]  /*54b0*/  FMUL.FTZ R132, R231, R132 ;  /* 0x00000084e7847220 */ /* 0x000fe20000410000 */
[----:B------:R-:W-:Y:S01]  /*54c0*/  FMUL.FTZ R4, R20, R4 ;  /* 0x0000000414047220 */ /* 0x000fe20000410000 */
[----:B------:R-:W-:Y:S01]  /*54d0*/  FMUL.FTZ R16, R16, UR13 ;  /* 0x0000000d10107c20 */ /* 0x000fe20008410000 */
[----:B------:R-:W-:Y:S01]  /*54e0*/  FMUL.FTZ R0, R17, R0 ;  /* 0x0000000011007220 */ /* 0x000fe20000410000 */
[----:B------:R-:W-:Y:S01]  /*54f0*/  FMUL.FTZ R5, R5, UR13 ;  /* 0x0000000d05057c20 */ /* 0x000fe20008410000 */
[----:B------:R-:W-:Y:S01]  /*5500*/  FFMA.FTZ R17, -R218, R218, 1 ;  /* 0x3f800000da117423 */ /* 0x000fe200000101da */
[----:B------:R-:W-:Y:S01]  /*5510*/  FMUL.FTZ R16, R21, R16 ;  /* 0x0000001015107220 */ /* 0x000fe20000410000 */
[----:B------:R-:W-:Y:S01]  /*5520*/  FMUL.FTZ R21, R240, R7 ;  /* 0x00000007f0157220 */ /* 0x000fe20000410000 */
[----:B------:R-:W-:Y:S01]  /*5530*/  FMUL.FTZ R5, R132, R5 ;  /* 0x0000000584057220 */ /* 0x000fe20000410000 */
[----:B------:R-:W-:Y:S01]  /*5540*/  F2FP.F16.F32.PACK_AB R4, R4, R0 ;  /* 0x000000000404723e */ /* 0x000fe200000000ff */
[C---:B------:R-:W-:Y:S01]  /*5550*/  FADD.FTZ R32, -R154.reuse, R32 ;  /* 0x000000209a207221 */ /* 0x040fe20000010100 */
[----:B------:R-:W-:Y:S01]  /*5560*/  FMUL.FTZ R17, R17, UR13 ;  /* 0x0000000d11117c20 */ /* 0x000fe20008410000 */
[----:B------:R-:W-:Y:S01]  /*5570*/  FADD.FTZ R33, -R154, R33 ;  /* 0x000000219a217221 */ /* 0x000fe20000010100 */
[----:B------:R-:W-:Y:S01]  /*5580*/  F2FP.F16.F32.PACK_AB R20, R5, R16 ;  /* 0x000000100514723e */ /* 0x000fe200000000ff */
[----:B------:R-:W-:Y:S01]  /*5590*/  FMUL.FTZ R0, R229, R32 ;  /* 0x00000020e5007220 */ /* 0x000fe20000410000 */
[----:B------:R-:W-:Y:S01]  /*55a0*/  FMUL.FTZ R32, R239, R6 ;  /* 0x00000006ef207220 */ /* 0x000fe20000410000 */
[----:B------:R-:W-:Y:S01]  /*55b0*/  FFMA.FTZ R16, -R219, R219, 1 ;  /* 0x3f800000db107423 */ /* 0x000fe200000101db */
[----:B------:R-:W-:Y:S01]  /*55c0*/  FFMA.FTZ R6, -R227, R227, 1 ;  /* 0x3f800000e3067423 */ /* 0x000fe200000101e3 */
[----:B------:R-:W-:Y:S01]  /*55d0*/  FMUL.FTZ R17, R0, R17 ;  /* 0x0000001100117220 */ /* 0x000fe20000410000 */
[----:B------:R-:W-:Y:S01]  /*55e0*/  FFMA.FTZ R0, -R228, R228, 1 ;  /* 0x3f800000e4007423 */ /* 0x000fe200000101e4 */
[----:B------:R-:W-:Y:S01]  /*55f0*/  FMUL.FTZ R5, R230, R33 ;  /* 0x00000021e6057220 */ /* 0x000fe20000410000 */
[----:B------:R-:W-:Y:S01]  /*5600*/  FMUL.FTZ R16, R16, UR13 ;  /* 0x0000000d10107c20 */ /* 0x000fe20008410000 */
[----:B------:R-:W-:Y:S01]  /*5610*/  FMUL.FTZ R6, R6, UR13 ;  /* 0x0000000d06067c20 */ /* 0x000fe20008410000 */
[----:B------:R-:W-:Y:S02]  /*5620*/  FMUL.FTZ R7, R0, UR13 ;  /* 0x0000000d00077c20 */ /* 0x000fe40008410000 */
[----:B------:R-:W-:Y:S01]  /*5630*/  FMUL.FTZ R16, R5, R16 ;  /* 0x0000001005107220 */ /* 0x000fe20000410000 */
[----:B------:R-:W-:Y:S01]  /*5640*/  FMUL.FTZ R6, R21, R6 ;  /* 0x0000000615067220 */ /* 0x000fe20000410000 */
[----:B------:R-:W-:Y:S01]  /*5650*/  FMUL.FTZ R7, R32, R7 ;  /* 0x0000000720077220 */ /* 0x000fe20000410000 */
        /* <DEDUP_REMOVED lines=36> */
.L_x_1212:
[----:B------:R2:W-:Y:S01]  /*58a0*/  STS [R153+0x15000], R2 ;  /* 0x0150000299007388 */ /* 0x0005e20000000800 */
[C---:B------:R-:W-:Y:S01]  /*58b0*/  FADD.FTZ R22, -R152.reuse, R22 ;  /* 0x0000001698167221 */ /* 0x040fe20000010100 */
[----:B------:R-:W-:Y:S01]  /*58c0*/  FFMA.FTZ R5, -R161, R161, 1 ;  /* 0x3f800000a1057423 */ /* 0x000fe200000101a1 */
[----:B------:R-:W-:Y:S01]  /*58d0*/  FADD.FTZ R23, -R152, R23 ;  /* 0x0000001798177221 */ /* 0x000fe20000010100 */
[----:B------:R-:W-:Y:S01]  /*58e0*/  FFMA.FTZ R0, -R160, R160, 1 ;  /* 0x3f800000a0007423 */ /* 0x000fe200000101a0 */
[C---:B------:R-:W-:Y:S01]  /*58f0*/  FADD.FTZ R18, -R152.reuse, R18 ;  /* 0x0000001298127221 */ /* 0x040fe20000010100 */
[----:B------:R-:W-:Y:S01]  /*5900*/  FADD.FTZ R19, -R152, R19 ;  /* 0x0000001398137221 */ /* 0x000fe20000010100 */
[----:B------:R-:W-:Y:S01]  /*5910*/  FMUL.FTZ R22, R188, R22 ;  /* 0x00000016bc167220 */ /* 0x000fe20000410000 */
        /* <DEDUP_REMOVED lines=8> */
[----:B------:R-:W-:Y:S01]  /*59a0*/  FFMA.FTZ R5, -R159, R159, 1 ;  /* 0x3f8000009f057423 */ /* 0x000fe2000001019f */
[----:B------:R-:W-:Y:S01]  /*59b0*/  FFMA.FTZ R0, -R158, R158, 1 ;  /* 0x3f8000009e007423 */ /* 0x000fe2000001019e */
[C---:B------:R-:W-:Y:S01]  /*59c0*/  FADD.FTZ R34, -R152.reuse, R34 ;  /* 0x0000002298227221 */ /* 0x040fe20000010100 */
[----:B------:R-:W-:Y:S01]  /*59d0*/  FADD.FTZ R35, -R152, R35 ;  /* 0x0000002398237221 */ /* 0x000fe20000010100 */
[C---:B-----5:R-:W-:Y:S01]  /*59e0*/  FADD.FTZ R8, -R151.reuse, R8 ;  /* 0x0000000897087221 */ /* 0x060fe20000010100 */
[----:B------:R-:W-:Y:S01]  /*59f0*/  FADD.FTZ R9, -R151, R9 ;  /* 0x0000000997097221 */ /* 0x000fe20000010100 */
[----:B------:R-:W-:Y:S01]  /*5a00*/  FMUL.FTZ R34, R184, R34 ;  /* 0x00000022b8227220 */ /* 0x000fe20000410000 */
[----:B------:R-:W-:Y:S01]  /*5a10*/  FMUL.FTZ R35, R182, R35 ;  /* 0x00000023b6237220 */ /* 0x000fe20000410000 */
[----:B------:R-:W-:Y:S01]  /*5a20*/  FMUL.FTZ R8, R206, R8 ;  /* 0x00000008ce087220 */ /* 0x000fe20000410000 */
[----:B--2---:R-:W-:Y:S01]  /*5a30*/  F2FP.F16.F32.PACK_AB R2, R6, R7 ;  /* 0x000000070602723e */ /* 0x004fe200000000ff */
[----:B------:R-:W-:Y:S01]  /*5a40*/  FFMA.FTZ R7, -R166, R166, 1 ;  /* 0x3f800000a6077423 */ /* 0x000fe200000101a6 */
[----:B------:R-:W-:Y:S01]  /*5a50*/  FFMA.FTZ R6, -R162, R162, 1 ;  /* 0x3f800000a2067423 */ /* 0x000fe200000101a2 */
[----:B------:R-:W-:Y:S01]  /*5a60*/  FMUL.FTZ R9, R205, R9 ;  /* 0x00000009cd097220 */ /* 0x000fe20000410000 */
[----:B------:R-:W-:Y:S01]  /*5a70*/  FADD.FTZ R13, -R151, R13 ;  /* 0x0000000d970d7221 */ /* 0x000fe20000010100 */
[----:B------:R-:W-:Y:S01]  /*5a80*/  FMUL.FTZ R7, R7, UR13 ;  /* 0x0000000d07077c20 */ /* 0x000fe20008410000 */
[----:B------:R-:W-:Y:S01]  /*5a90*/  FMUL.FTZ R6, R6, UR13 ;  /* 0x0000000d06067c20 */ /* 0x000fe20008410000 */
[----:B------:R2:W-:Y:S01]  /*5aa0*/  STS [R153+0x15400], R2 ;  /* 0x0154000299007388 */ /* 0x0005e20000000800 */
[----:B------:R-:W-:Y:S01]  /*5ab0*/  FADD.FTZ R12, -R151, R12 ;  /* 0x0000000c970c7221 */ /* 0x000fe20000010100 */
[----:B------:R-:W-:Y:S01]  /*5ac0*/  FMUL.FTZ R18, R18, R7 ;  /* 0x0000000712127220 */ /* 0x000fe20000410000 */
[----:B------:R-:W-:Y:S01]  /*5ad0*/  FMUL.FTZ R19, R19, R6 ;  /* 0x0000000613137220 */ /* 0x000fe20000410000 */
[----:B------:R-:W-:Y:S01]  /*5ae0*/  FMUL.FTZ R6, R5, UR13 ;  /* 0x0000000d05067c20 */ /* 0x000fe20008410000 */
[----:B------:R-:W-:Y:S01]  /*5af0*/  FMUL.FTZ R5, R0, UR13 ;  /* 0x0000000d00057c20 */ /* 0x000fe20008410000 */
[----:B------:R3:W-:Y:S01]  /*5b00*/  STS [R157+0x15000], R4 ;  /* 0x015000049d007388 */ /* 0x0007e20000000800 */
[----:B------:R-:W-:Y:S01]  /*5b10*/  FFMA.FTZ R7, -R186, R186, 1 ;  /* 0x3f800000ba077423 */ /* 0x000fe200000101ba */
[----:B------:R-:W-:Y:S01]  /*5b20*/  F2FP.F16.F32.PACK_AB R0, R19, R18 ;  /* 0x000000121300723e */ /* 0x000fe200000000ff */
[----:B------:R-:W-:Y:S01]  /*5b30*/  FMUL.FTZ R34, R34, R6 ;  /* 0x0000000622227220 */ /* 0x000fe20000410000 */
[----:B------:R-:W-:Y:S01]  /*5b40*/  FFMA.FTZ R6, -R185, R185, 1 ;  /* 0x3f800000b9067423 */ /* 0x000fe200000101b9 */
[----:B------:R-:W-:Y:S01]  /*5b50*/  FMUL.FTZ R35, R35, R5 ;  /* 0x0000000523237220 */ /* 0x000fe20000410000 */
[----:B------:R-:W-:Y:S01]  /*5b60*/  FFMA.FTZ R5, -R183, R183, 1 ;  /* 0x3f800000b7057423 */ /* 0x000fe200000101b7 */
[----:B------:R4:W-:Y:S01]  /*5b70*/  STS [R157+0x15400], R0 ;  /* 0x015400009d007388 */ /* 0x0009e20000000800 */
[----:B------:R-:W-:Y:S01]  /*5b80*/  FMUL.FTZ R19, R7, UR13 ;  /* 0x0000000d07137c20 */ /* 0x000fe20008410000 */
[----:B------:R-:W-:Y:S01]  /*5b90*/  FMUL.FTZ R18, R6, UR13 ;  /* 0x0000000d06127c20 */ /* 0x000fe20008410000 */
[----:B------:R-:W-:Y:S01]  /*5ba0*/  FMUL.FTZ R7, R5, UR13 ;  /* 0x0000000d05077c20 */ /* 0x000fe20008410000 */
[----:B------:R-:W-:Y:S01]  /*5bb0*/  FMUL.FTZ R13, R200, R13 ;  /* 0x0000000dc80d7220 */ /* 0x000fe20000410000 */
[----:B------:R-:W-:Y:S01]  /*5bc0*/  FMUL.FTZ R8, R8, R19 ;  /* 0x0000001308087220 */ /* 0x000fe20000410000 */
[----:B------:R-:W-:Y:S01]  /*5bd0*/  FMUL.FTZ R5, R9, R18 ;  /* 0x0000001209057220 */ /* 0x000fe20000410000 */
[----:B------:R-:W-:Y:S01]  /*5be0*/  FMUL.FTZ R12, R201, R12 ;  /* 0x0000000cc90c7220 */ /* 0x000fe20000410000 */
[C---:B------:R-:W-:Y:S01]  /*5bf0*/  FADD.FTZ R29, -R151.reuse, R29 ;  /* 0x0000001d971d7221 */ /* 0x040fe20000010100 */
[C---:B------:R-:W-:Y:S01]  /*5c00*/  FADD.FTZ R28, -R151.reuse, R28 ;  /* 0x0000001c971c7221 */ /* 0x040fe20000010100 */
[----:B------:R-:W-:Y:S01]  /*5c10*/  FADD.FTZ R24, -R151, R24 ;  /* 0x0000001897187221 */ /* 0x000fe20000010100 */
[----:B------:R-:W-:Y:S01]  /*5c20*/  FADD.FTZ R11, -R149, R11 ;  /* 0x0000000b950b7221 */ /* 0x000fe20000010100 */
[----:B--2---:R-:W-:Y:S01]  /*5c30*/  FFMA.FTZ R2, -R171, R171, 1 ;  /* 0x3f800000ab027423 */ /* 0x004fe200000101ab */
[----:B------:R-:W-:Y:S01]  /*5c40*/  FMUL.FTZ R29, R195, R29 ;  /* 0x0000001dc31d7220 */ /* 0x000fe20000410000 */
[----:B------:R-:W-:Y:S01]  /*5c50*/  FMUL.FTZ R28, R196, R28 ;  /* 0x0000001cc41c7220 */ /* 0x000fe20000410000 */
[----:B------:R-:W-:Y:S01]  /*5c60*/  FMUL.FTZ R24, R198, R24 ;  /* 0x00000018c6187220 */ /* 0x000fe20000410000 */
[----:B------:R-:W-:Y:S01]  /*5c70*/  FMUL.FTZ R6, R2, UR13 ;  /* 0x0000000d02067c20 */ /* 0x000fe20008410000 */
[----:B------:R-:W-:Y:S01]  /*5c80*/  FMUL.FTZ R2, R12, R7 ;  /* 0x000000070c027220 */ /* 0x000fe20000410000 */
[----:B---3--:R-:W-:Y:S01]  /*5c90*/  FFMA.FTZ R4, -R165, R165, 1 ;  /* 0x3f800000a5047423 */ /* 0x008fe200000101a5 */
[----:B------:R-:W-:Y:S01]  /*5ca0*/  FADD.FTZ R10, -R149, R10 ;  /* 0x0000000a950a7221 */ /* 0x000fe20000010100 */
[----:B------:R-:W-:Y:S01]  /*5cb0*/  FMUL.FTZ R9, R13, R6 ;  /* 0x000000060d097220 */ /* 0x000fe20000410000 */
[----:B------:R-:W-:Y:S01]  /*5cc0*/  FMUL.FTZ R11, R210, R11 ;  /* 0x0000000bd20b7220 */ /* 0x000fe20000410000 */
[----:B------:R-:W-:Y:S01]  /*5cd0*/  FMUL.FTZ R4, R4, UR13 ;  /* 0x0000000d04047c20 */ /* 0x000fe20008410000 */
[----:B------:R-:W-:Y:S01]  /*5ce0*/  FMUL.FTZ R10, R211, R10 ;  /* 0x0000000ad30a7220 */ /* 0x000fe20000410000 */
[----:B------:R-:W-:Y:S01]  /*5cf0*/  FADD.FTZ R15, -R149, R15 ;  /* 0x0000000f950f7221 */ /* 0x000fe20000010100 */
[----:B----4-:R-:W-:Y:S01]  /*5d00*/  F2FP.F16.F32.PACK_AB R0, R5, R8 ;  /* 0x000000080500723e */ /* 0x010fe200000000ff */
[----:B------:R-:W-:Y:S01]  /*5d10*/  FFMA.FTZ R5, -R168, R168, 1 ;  /* 0x3f800000a8057423 */ /* 0x000fe200000101a8 */
[----:B------:R-:W-:Y:S01]  /*5d20*/  F2FP.F16.F32.PACK_AB R9, R9, R2 ;  /* 0x000000020909723e */ /* 0x000fe200000000ff */
[----:B------:R-:W-:Y:S01]  /*5d30*/  FFMA.FTZ R2, -R167, R167, 1 ;  /* 0x3f800000a7027423 */ /* 0x000fe200000101a7 */
[----:B------:R-:W-:Y:S01]  /*5d40*/  FMUL.FTZ R28, R28, R4 ;  /* 0x000000041c1c7220 */ /* 0x000fe20000410000 */
[----:B------:R2:W-:Y:S01]  /*5d50*/  STS [R153+0x16000], R0 ;  /* 0x0160000099007388 */ /* 0x0005e20000000800 */
        /* <DEDUP_REMOVED lines=8> */
[----:B------:R-:W-:Y:S01]  /*5de0*/  FFMA.FTZ R4, -R192, R192, 1 ;  /* 0x3f800000c0047423 */ /* 0x000fe200000101c0 */
[----:B------:R-:W-:Y:S01]  /*5df0*/  FMUL.FTZ R15, R207, R15 ;  /* 0x0000000fcf0f7220 */ /* 0x000fe20000410000 */
[----:B------:R-:W-:Y:S01]  /*5e00*/  FMUL.FTZ R7, R29, R2 ;  /* 0x000000021d077220 */ /* 0x000fe20000410000 */
[----:B------:R-:W-:Y:S01]  /*5e10*/  FFMA.FTZ R2, -R193, R193, 1 ;  /* 0x3f800000c1027423 */ /* 0x000fe200000101c1 */
[----:B------:R-:W-:Y:S01]  /*5e20*/  FMUL.FTZ R10, R10, R5 ;  /* 0x000000050a0a7220 */ /* 0x000fe20000410000 */
[----:B------:R-:W-:Y:S01]  /*5e30*/  FMUL.FTZ R14, R208, R14 ;  /* 0x0000000ed00e7220 */ /* 0x000fe20000410000 */
[----:B------:R-:W-:Y:S01]  /*5e40*/  FMUL.FTZ R4, R4, UR13 ;  /* 0x0000000d04047c20 */ /* 0x000fe20008410000 */
[----:B------:R-:W-:Y:S01]  /*5e50*/  FMUL.FTZ R6, R2, UR13 ;  /* 0x0000000d02067c20 */ /* 0x000fe20008410000 */
[----:B------:R-:W-:Y:S01]  /*5e60*/  FFMA.FTZ R2, -R191, R191, 1 ;  /* 0x3f800000bf027423 */ /* 0x000fe200000101bf */
[----:B------:R-:W-:Y:S01]  /*5e70*/  FADD.FTZ R30, -R149, R30 ;  /* 0x0000001e951e7221 */ /* 0x000fe20000010100 */
[----:B------:R-:W-:Y:S01]  /*5e80*/  FMUL.FTZ R14, R14, R4 ;  /* 0x000000040e0e7220 */ /* 0x000fe20000410000 */
[----:B------:R-:W-:Y:S01]  /*5e90*/  FMUL.FTZ R6, R11, R6 ;  /* 0x000000060b067220 */ /* 0x000fe20000410000 */
[----:B------:R-:W-:Y:S01]  /*5ea0*/  FMUL.FTZ R2, R2, UR13 ;  /* 0x0000000d02027c20 */ /* 0x000fe20008410000 */
[----:B------:R-:W-:Y:S01]  /*5eb0*/  FADD.FTZ R4, -R149, R26 ;  /* 0x0000001a95047221 */ /* 0x000fe20000010100 */
[----:B------:R-:W-:Y:S01]  /*5ec0*/  FMUL.FTZ R30, R202, R30 ;  /* 0x0000001eca1e7220 */ /* 0x000fe20000410000 */
[----:B------:R-:W-:Y:S01]  /*5ed0*/  FADD.FTZ R25, -R151, R25 ;  /* 0x0000001997197221 */ /* 0x000fe20000010100 */
[----:B--2---:R-:W-:Y:S01]  /*5ee0*/  FFMA.FTZ R0, -R181, R181, 1 ;  /* 0x3f800000b5007423 */ /* 0x004fe200000101b5 */
[----:B------:R-:W-:Y:S01]  /*5ef0*/  FMUL.FTZ R15, R15, R2 ;  /* 0x000000020f0f7220 */ /* 0x000fe20000410000 */
[----:B------:R-:W-:Y:S01]  /*5f00*/  F2FP.F16.F32.PACK_AB R6, R6, R10 ;  /* 0x0000000a0606723e */ /* 0x000fe200000000ff */
[----:B------:R-:W-:Y:S01]  /*5f10*/  FFMA.FTZ R2, -R180, R180, 1 ;  /* 0x3f800000b4027423 */ /* 0x000fe200000101b4 */
[----:B------:R-:W-:Y:S01]  /*5f20*/  FMUL.FTZ R10, R0, UR13 ;  /* 0x0000000d000a7c20 */ /* 0x000fe20008410000 */
[----:B------:R-:W-:Y:S01]  /*5f30*/  FFMA.FTZ R0, -R170, R170, 1 ;  /* 0x3f800000aa007423 */ /* 0x000fe200000101aa */
[----:B------:R-:W-:Y:S01]  /*5f40*/  FMUL.FTZ R4, R204, R4 ;  /* 0x00000004cc047220 */ /* 0x000fe20000410000 */
[----:B------:R-:W-:Y:S01]  /*5f50*/  FMUL.FTZ R5, R2, UR13 ;  /* 0x0000000d02057c20 */ /* 0x000fe20008410000 */
[----:B------:R-:W-:Y:S01]  /*5f60*/  FADD.FTZ R27, -R149, R27 ;  /* 0x0000001b951b7221 */ /* 0x000fe20000010100 */
[----:B------:R-:W-:Y:S01]  /*5f70*/  FMUL.FTZ R2, R0, UR13 ;  /* 0x0000000d00027c20 */ /* 0x000fe20008410000 */
[----:B------:R-:W-:Y:S01]  /*5f80*/  STS [R153+0x16400], R6 ;  /* 0x0164000699007388 */ /* 0x000fe20000000800 */
[----:B------:R-:W-:Y:S01]  /*5f90*/  FMUL.FTZ R10, R4, R10 ;  /* 0x0000000a040a7220 */ /* 0x000fe20000410000 */
[----:B------:R-:W-:Y:S01]  /*5fa0*/  FFMA.FTZ R4, -R169, R169, 1 ;  /* 0x3f800000a9047423 */ /* 0x000fe200000101a9 */
[----:B------:R-:W-:Y:S01]  /*5fb0*/  FMUL.FTZ R30, R30, R2 ;  /* 0x000000021e1e7220 */ /* 0x000fe20000410000 */
[----:B------:R-:W-:Y:S01]  /*5fc0*/  F2FP.F16.F32.PACK_AB R2, R15, R14 ;  /* 0x0000000e0f02723e */ /* 0x000fe200000000ff */
[----:B------:R-:W-:Y:S01]  /*5fd0*/  FMUL.FTZ R25, R197, R25 ;  /* 0x00000019c5197220 */ /* 0x000fe20000410000 */
[----:B------:R-:W-:Y:S01]  /*5fe0*/  FMUL.FTZ R27, R203, R27 ;  /* 0x0000001bcb1b7220 */ /* 0x000fe20000410000 */
[----:B------:R-:W-:Y:S01]  /*5ff0*/  FADD.FTZ R31, -R149, R31 ;  /* 0x0000001f951f7221 */ /* 0x000fe20000010100 */
[----:B------:R-:W-:Y:S01]  /*6000*/  F2FP.F16.F32.PACK_AB R16, R16, R22 ;  /* 0x000000161010723e */ /* 0x000fe200000000ff */
[----:B------:R-:W-:Y:S01]  /*6010*/  STS [R157+0x16000], R9 ;  /* 0x016000099d007388 */ /* 0x000fe20000000800 */
[----:B------:R-:W-:Y:S01]  /*6020*/  FMUL.FTZ R11, R4, UR13 ;  /* 0x0000000d040b7c20 */ /* 0x000fe20008410000 */
[----:B------:R-:W-:Y:S01]  /*6030*/  FMUL.FTZ R8, R25, R8 ;  /* 0x0000000819087220 */ /* 0x000fe20000410000 */
[----:B------:R-:W-:Y:S01]  /*6040*/  FMUL.FTZ R31, R199, R31 ;  /* 0x0000001fc71f7220 */ /* 0x000fe20000410000 */
[----:B------:R2:W-:Y:S01]  /*6050*/  STS [R157+0x16400], R2 ;  /* 0x016400029d007388 */ /* 0x0005e20000000800 */
[----:B------:R-:W-:Y:S01]  /*6060*/  FMUL.FTZ R4, R27, R5 ;  /* 0x000000051b047220 */ /* 0x000fe20000410000 */
[----:B------:R-:W-:Y:S01]  /*6070*/  F2FP.F16.F32.PACK_AB R12, R35, R34 ;  /* 0x00000022230c723e */ /* 0x000fe200000000ff */
[----:B------:R-:W-:Y:S01]  /*6080*/  FMUL.FTZ R5, R31, R11 ;  /* 0x0000000b1f057220 */ /* 0x000fe20000410000 */
[----:B------:R-:W-:Y:S01]  /*6090*/  STS [R155+-0x4000], R20 ;  /* 0xffc000149b007388 */ /* 0x000fe20000000800 */
[----:B------:R-:W-:Y:S01]  /*60a0*/  F2FP.F16.F32.PACK_AB R8, R8, R24 ;  /* 0x000000180808723e */ /* 0x000fe200000000ff */
[----:B------:R-:W-:Y:S01]  /*60b0*/  IMAD R185, R238, UR8, RZ ;  /* 0x00000008eeb97c24 */ /* 0x000fe2000f8e02ff */
[----:B------:R-:W-:Y:S01]  /*60c0*/  F2FP.F16.F32.PACK_AB R4, R4, R10 ;  /* 0x0000000a0404723e */ /* 0x000fe200000000ff */
[----:B------:R-:W-:Y:S01]  /*60d0*/  STS [R155+-0x3c00], R16 ;  /* 0xffc400109b007388 */ /* 0x000fe20000000800 */
[----:B------:R-:W-:Y:S02]  /*60e0*/  F2FP.F16.F32.PACK_AB R7, R7, R28 ;  /* 0x0000001c0707723e */ /* 0x000fe400000000ff */
[----:B------:R-:W-:Y:S01]  /*60f0*/  F2FP.F16.F32.PACK_AB R5, R5, R30 ;  /* 0x0000001e0505723e */ /* 0x000fe200000000ff */
[----:B------:R-:W-:Y:S01]  /*6100*/  STS [R156+-0x4000], R17 ;  /* 0xffc000119c007388 */ /* 0x000fe20000000800 */
[--C-:B------:R-:W-:Y:S02]  /*6110*/  SHF.R.U32.HI R0, RZ, 0x4, R179.reuse ;  /* 0x00000004ff007819 */ /* 0x100fe400000116b3 */
[C---:B------:R-:W-:Y:S01]  /*6120*/  SHF.L.U32 R149, R179.reuse, 0x5, RZ ;  /* 0x00000005b3957819 */ /* 0x040fe200000006ff */
[----:B------:R-:W-:Y:S01]  /*6130*/  STS [R156+-0x3c00], R12 ;  /* 0xffc4000c9c007388 */ /* 0x000fe20000000800 */
[----:B------:R-:W-:Y:S02]  /*6140*/  LOP3.LUT R164, R0, 0x8, RZ, 0xc0, !PT ;  /* 0x0000000800a47812 */ /* 0x000fe400078ec0ff */
[----:B------:R-:W-:Y:S01]  /*6150*/  SHF.L.U32 R165, R179, 0x2, RZ ;  /* 0x00000002b3a57819 */ /* 0x000fe200000006ff */
[----:B------:R-:W-:Y:S01]  /*6160*/  STS [R155+-0x3000], R8 ;  /* 0xffd000089b007388 */ /* 0x000fe20000000800 */
[----:B------:R-:W-:Y:S03]  /*6170*/  LOP3.LUT R0, R164, 0x10, R179, 0xf8, !PT ;  /* 0x00000010a4007812 */ /* 0x000fe600078ef8b3 */
[----:B------:R-:W-:Y:S01]  /*6180*/  STS [R155+-0x2c00], R4 ;  /* 0xffd400049b007388 */ /* 0x000fe20000000800 */
[----:B------:R-:W-:Y:S02]  /*6190*/  LOP3.LUT R0, R0, 0xc0, R149, 0xf8, !PT ;  /* 0x000000c000007812 */ /* 0x000fe400078ef895 */
[----:B--2---:R-:W-:Y:S01]  /*61a0*/  LEA R2, -R185, RZ, 0x6 ;  /* 0x000000ffb9027211 */ /* 0x004fe200078e31ff */
[----:B------:R-:W-:Y:S01]  /*61b0*/  STS [R156+-0x3000], R7 ;  /* 0xffd000079c007388 */ /* 0x000fe20000000800 */
[----:B------:R-:W-:Y:S03]  /*61c0*/  LOP3.LUT R0, R0, 0x18, R165, 0x78, !PT ;  /* 0x0000001800007812 */ /* 0x000fe600078e78a5 */
[----:B------:R-:W-:Y:S01]  /*61d0*/  STS [R156+-0x2c00], R5 ;  /* 0xffd400059c007388 */ /* 0x000fe20000000800 */
[----:B------:R-:W-:Y:S01]  /*61e0*/  LOP3.LUT R0, R0, 0x120, R149, 0xf8, !PT ;  /* 0x0000012000007812 */ /* 0x000fe200078ef895 */
[----:B------:R-:W-:Y:S03]  /*61f0*/  BAR.SYNC.DEFER_BLOCKING 0x0 ;  /* 0x0000000000007b1d */ /* 0x000fe60000010000 */
[----:B------:R-:W-:Y:S03]  /*6200*/  LEA R0, R0, UR4, 0x1 ;  /* 0x0000000400007c11 */ /* 0x000fe6000f8e08ff */
        /* <DEDUP_REMOVED lines=57> */
[----:B------:R-:W-:Y:S02]  /*65a0*/  LOP3.LUT R4, R178, 0xd8, RZ, 0xc0, !PT ;  /* 0x000000d8b2047812 */ /* 0x000fe400078ec0ff */
[----:B------:R-:W-:Y:S02]  /*65b0*/  LEA R6, P0, R2, R212, 0x2 ;  /* 0x000000d402067211 */ /* 0x000fe400078010ff */
[-C--:B----4-:R-:W-:Y:S05]  /*65c0*/  HMMA.16816.F32 R36, R132, R136.reuse, R36 ;  /* 0x000000888424723c */ /* 0x090fea0000001824 */
[----:B------:R-:W-:Y:S02]  /*65d0*/  LOP3.LUT R4, R4, 0x18, R179, 0x78, !PT ;  /* 0x0000001804047812 */ /* 0x000fe400078e78b3 */
[----:B------:R-:W-:Y:S01]  /*65e0*/  MOV R212, R6 ;  /* 0x0000000600d47202 */ /* 0x000fe20000000f00 */
[C---:B------:R-:W-:Y:S04]  /*65f0*/  HMMA.16816.F32 R40, R140.reuse, R136, R40 ;  /* 0x000000888c28723c */ /* 0x040fe80000001828 */
[----:B------:R-:W-:Y:S02]  /*6600*/  LOP3.LUT R5, R4, 0x1f20, R178, 0xf8, !PT ;  /* 0x00001f2004057812 */ /* 0x000fe400078ef8b2 */
[----:B------:R-:W-:Y:S02]  /*6610*/  LEA.HI.X.SX32 R4, R2, R213, 0x2, P0 ;  /* 0x000000d502047211 */ /* 0x000fe400000f16ff */
[-C--:B------:R-:W-:Y:S03]  /*6620*/  HMMA.16816.F32 R44, R140, R138.reuse, R44 ;  /* 0x0000008a8c2c723c */ /* 0x080fe6000000182c */
[----:B------:R-:W-:Y:S02]  /*6630*/  LOP3.LUT R2, R148, 0x1c0, RZ, 0xc0, !PT ;  /* 0x000001c094027812 */ /* 0x000fe400078ec0ff */
[----:B------:R-:W-:Y:S02]  /*6640*/  LEA R184, R5, UR4, 0x1 ;  /* 0x0000000405b87c11 */ /* 0x000fe4000f8e08ff */
[----:B------:R-:W-:Y:S01]  /*6650*/  MOV R213, R4 ;  /* 0x0000000400d57202 */ /* 0x000fe20000000f00 */
        /* <DEDUP_REMOVED lines=18> */
[----:B------:R-:W-:Y:S01]  /*6780*/  LEA.HI.X.SX32 R4, R4, R215, 0x1, P5 ;  /* 0x000000d704047211 */ /* 0x000fe200028f0eff */
[----:B------:R-:W-:Y:S04]  /*6790*/  IMAD.MOV.U32 R214, RZ, RZ, R5 ;  /* 0x000000ffffd67224 */ /* 0x000fe800078e0005 */
        /* <DEDUP_REMOVED lines=17> */
.L_x_1213:
[----:B------:R-:W-:Y:S01]  /*68b0*/  UISETP.NE.AND UP0, UPT, UR48, URZ, UPT ;  /* 0x000000ff3000728c */ /* 0x000fe2000bf05270 */
[----:B------:R-:W-:Y:S01]  /*68c0*/  LOP3.LUT R2, R2, 0x38, R178, 0xf8, !PT ;  /* 0x0000003802027812 */ /* 0x000fe200078ef8b2 */
[----:B------:R-:W-:Y:S01]  /*68d0*/  LDSM.16.MT88.4 R8, [R0+0x9000] ;  /* 0x009000000008783b */ /* 0x000fe20000004200 */
[----:B------:R-:W-:Y:S01]  /*68e0*/  IMAD.MOV.U32 R6, RZ, RZ, 0x4 ;  /* 0x00000004ff067424 */ /* 0x000fe200078e00ff */
[----:B------:R-:W-:Y:S01]  /*68f0*/  ULOP3.LUT UR12, UR48, 0x1, URZ, 0xc0, !UPT ;  /* 0x00000001300c7892 */ /* 0x000fe2000f8ec0ff */
[----:B------:R-:W-:Y:S01]  /*6900*/  LOP3.LUT R2, R2, 0x8, R150, 0x78, !PT ;  /* 0x0000000802027812 */ /* 0x000fe200078e7896 */
[----:B------:R-:W-:Y:S01]  /*6910*/  LDSM.16.MT88.4 R16, [R0+0xb000] ;  /* 0x00b000000010783b */ /* 0x000fe20000004200 */
[----:B------:R-:W-:Y:S01]  /*6920*/  PLOP3.LUT P4, PT, PT, PT, UP0, 0x80, 0x8 ;  /* 0x000000000008781c */ /* 0x000fe20003f8f008 */
[----:B------:R-:W-:Y:S02]  /*6930*/  IMAD.U32 R170, RZ, RZ, UR47 ;  /* 0x0000002fffaa7e24 */ /* 0x000fe4000f8e00ff */
[----:B------:R-:W-:Y:S01]  /*6940*/  LDSM.16.MT88.4 R28, [R0+0xd000] ;  /* 0x00d00000001c783b */ /* 0x000fe20000004200 */
[----:B------:R-:W-:Y:S02]  /*6950*/  @UP0 UIADD3 UR17, UP2, UPT, UR60, -0x100, URZ ;  /* 0xffffff003c110890 */ /* 0x000fe4000ff5e0ff */
[----:B------:R-:W-:Y:S01]  /*6960*/  LEA R170, P0, R170, R212, 0x2 ;  /* 0x000000d4aaaa7211 */ /* 0x000fe200078010ff */
[----:B------:R-:W-:Y:S01]  /*6970*/  LDSM.16.MT88.4 R132, [R0+0x9400] ;  /* 0x009400000084783b */ /* 0x000fe20000004200 */
[----:B------:R-:W-:Y:S02]  /*6980*/  @UP0 UIADD3.X UR16, UPT, UPT, UR61, -0x1, URZ, UP2, !UPT ;  /* 0xffffffff3d100890 */ /* 0x000fe400097fe4ff */
[----:B------:R-:W-:Y:S01]  /*6990*/  UISETP.NE.U32.AND UP2, UPT, UR12, 0x1, UPT ;  /* 0x000000010c00788c */ /* 0x000fe2000bf45070 */
[----:B------:R-:W-:Y:S01]  /*69a0*/  LDSM.16.MT88.4 R136, [R0+0xb400] ;  /* 0x00b400000088783b */ /* 0x000fe20000004200 */
[----:B------:R-:W-:Y:S01]  /*69b0*/  UIADD3 UR12, UPT, UPT, UR48, -0x1, URZ ;  /* 0xffffffff300c7890 */ /* 0x000fe2000fffe0ff */
[----:B------:R-:W-:Y:S02]  /*69c0*/  @P4 LOP3.LUT R4, R150, 0x10, RZ, 0xc0, !PT ;  /* 0x0000001096044812 */ /* 0x000fe400078ec0ff */
[----:B------:R-:W-:Y:S01]  /*69d0*/  @P4 SHF.R.U32.HI R5, RZ, 0x2, R179 ;  /* 0x00000002ff054819 */ /* 0x000fe200000116b3 */
[----:B------:R-:W-:Y:S01]  /*69e0*/  LDSM.16.MT88.4 R140, [R0+0xd400] ;  /* 0x00d40000008c783b */ /* 0x000fe20000004200 */
[----:B------:R-:W-:Y:S01]  /*69f0*/  PLOP3.LUT P3, PT, PT, PT, UP2, 0x80, 0x8 ;  /* 0x000000000008781c */ /* 0x000fe20003f6f028 */
[----:B------:R-:W-:Y:S01]  /*6a00*/  @UP0 UIADD3 UR10, UP2, UPT, UR10, -0x100, URZ ;  /* 0xffffff000a0a0890 */ /* 0x000fe2000ff5e0ff */
[----:B------:R-:W-:Y:S01]  /*6a10*/  @P4 LOP3.LUT R235, R4, 0x7, R5, 0xf8, !PT ;  /* 0x0000000704eb4812 */ /* 0x000fe200078ef805 */
[----:B------:R-:W-:Y:S01]  /*6a20*/  LDSM.16.MT88.4 R144, [R0+0x9800] ;  /* 0x009800000090783b */ /* 0x000fe20000004200 */
[----:B------:R-:W-:Y:S01]  /*6a30*/  LOP3.LUT R4, R148, 0x200, RZ, 0xc0, !PT ;  /* 0x0000020094047812 */ /* 0x000fe200078ec0ff */
[----:B------:R-:W-:Y:S02]  /*6a40*/  @UP0 UIADD3.X UR11, UPT, UPT, UR11, -0x1, URZ, UP2, !UPT ;  /* 0xffffffff0b0b0890 */ /* 0x000fe400097fe4ff */
[----:B------:R-:W-:Y:S01]  /*6a50*/  @P4 IMAD.WIDE.U32 R182, R235, R6, UR60 ;  /* 0x0000003cebb64e25 */ /* 0x000fe2000f8e0006 */
[----:B------:R-:W-:Y:S01]  /*6a60*/  LOP3.LUT R4, R4, 0xc00, R149, 0xf8, !PT ;  /* 0x00000c0004047812 */ /* 0x000fe200078ef895 */
[----:B------:R-:W-:Y:S01]  /*6a70*/  LDSM.16.MT88.4 R152, [R0+0x9c00] ;  /* 0x009c00000098783b */ /* 0x000fe20000004200 */
[----:B------:R-:W-:Y:S01]  /*6a80*/  @UP0 UMOV UR60, UR17 ;  /* 0x00000011003c0c82 */ /* 0x000fe20008000000 */
[----:B------:R-:W-:Y:S01]  /*6a90*/  @UP0 UMOV UR61, UR16 ;  /* 0x00000010003d0c82 */ /* 0x000fe20008000000 */
[----:B------:R-:W-:Y:S01]  /*6aa0*/  LOP3.LUT R2, R4, R2, RZ, 0xfc, !PT ;  /* 0x0000000204027212 */ /* 0x000fe200078efcff */
[----:B------:R-:W-:Y:S01]  /*6ab0*/  LDSM.16.MT88.4 R148, [R0+0xb800] ;  /* 0x00b800000094783b */ /* 0x000fe20000004200 */
[----:B------:R-:W-:Y:S02]  /*6ac0*/  UISETP.GT.AND UP0, UPT, UR48, URZ, UPT ;  /* 0x000000ff3000728c */ /* 0x000fe4000bf04270 */
[----:B------:R-:W-:Y:S01]  /*6ad0*/  LEA R2, R2, UR4, 0x1 ;  /* 0x0000000402027c11 */ /* 0x000fe2000f8e08ff */
[----:B------:R-:W-:Y:S01]  /*6ae0*/  LDSM.16.MT88.4 R156, [R0+0xc000] ;  /* 0x00c00000009c783b */ /* 0x000fe20000004200 */
[----:B------:R-:W-:Y:S03]  /*6af0*/  UMOV UR48, UR12 ;  /* 0x0000000c00307c82 */ /* 0x000fe60008000000 */
[----:B------:R-:W2:Y:S01]  /*6b00*/  LDSM.16.M88.4 R24, [R2+0x15000] ;  /* 0x015000000218783b */ /* 0x000ea20000000200 */
[C---:B------:R-:W-:Y:S02]  /*6b10*/  IMAD.IADD R161, R2.reuse, 0x1, R176 ;  /* 0x0000000102a17824 */ /* 0x040fe400078e02b0 */
[C---:B------:R-:W-:Y:S01]  /*6b20*/  VIADD R160, R2.reuse, 0x15040 ;  /* 0x0001504002a07836 */ /* 0x040fe20000000000 */
[----:B------:R3:W5:Y:S04]  /*6b30*/  @P4 LDG.E R244, desc[UR38][R182.64+-0x100] ;  /* 0xffff0026b6f44981 */ /* 0x000768000c1e1900 */
[----:B------:R-:W4:Y:S04]  /*6b40*/  LDSM.16.M88.4 R32, [R161+0x15000] ;  /* 0x01500000a120783b */ /* 0x000f280000000200 */
        /* <DEDUP_REMOVED lines=13> */
[C---:B----4-:R-:W-:Y:S08]  /*6c20*/  HMMA.16816.F32 R4, R32.reuse, R132, R4 ;  /* 0x000000842004723c */ /* 0x050ff00000001804 */
[C---:B------:R-:W-:Y:S01]  /*6c30*/  HMMA.16816.F32 R8, R32.reuse, R134, R8 ;  /* 0x000000862008723c */ /* 0x040fe20000001808 */
[----:B------:R-:W4:Y:S07]  /*6c40*/  LDSM.16.MT88.4 R132, [R0+0xd800] ;  /* 0x00d800000084783b */ /* 0x000f2e0000004200 */
[C---:B------:R-:W-:Y:S08]  /*6c50*/  HMMA.16816.F32 R12, R32.reuse, R136, R12 ;  /* 0x00000088200c723c */ /* 0x040ff0000000180c */
[C---:B------:R-:W-:Y:S01]  /*6c60*/  HMMA.16816.F32 R16, R32.reuse, R138, R16 ;  /* 0x0000008a2010723c */ /* 0x040fe20000001810 */
[----:B------:R-:W1:Y:S07]  /*6c70*/  LDSM.16.M88.4 R136, [R162] ;  /* 0x00000000a288783b */ /* 0x000e6e0000000200 */
[C---:B------:R-:W-:Y:S08]  /*6c80*/  HMMA.16816.F32 R20, R32.reuse, R140, R20 ;  /* 0x0000008c2014723c */ /* 0x040ff00000001814 */
[----:B------:R-:W-:Y:S01]  /*6c90*/  HMMA.16816.F32 R24, R32, R142, R24 ;  /* 0x0000008e2018723c */ /* 0x000fe20000001818 */
[----:B------:R-:W3:Y:S04]  /*6ca0*/  LDSM.16.MT88.4 R32, [R0+0xbc00] ;  /* 0x00bc00000020783b */ /* 0x000ee80000004200 */
[----:B------:R-:W3:Y:S03]  /*6cb0*/  LDSM.16.MT88.4 R140, [R0+0xdc00] ;  /* 0x00dc0000008c783b */ /* 0x000ee60000004200 */
[C---:B--2---:R-:W-:Y:S08]  /*6cc0*/  HMMA.16816.F32 R4, R28.reuse, R144, R4 ;  /* 0x000000901c04723c */ /* 0x044ff00000001804 */
[C---:B------:R-:W-:Y:S01]  /*6cd0*/  HMMA.16816.F32 R8, R28.reuse, R146, R8 ;  /* 0x000000921c08723c */ /* 0x040fe20000001808 */
[----:B------:R2:W-:Y:S07]  /*6ce0*/  LDSM.16.M88.4 R144, [R2+0x17000] ;  /* 0x017000000290783b */ /* 0x0005ee0000000200 */
[C---:B------:R-:W-:Y:S08]  /*6cf0*/  HMMA.16816.F32 R12, R28.reuse, R148, R12 ;  /* 0x000000941c0c723c */ /* 0x040ff0000000180c */
[C---:B------:R-:W-:Y:S01]  /*6d00*/  HMMA.16816.F32 R16, R28.reuse, R150, R16 ;  /* 0x000000961c10723c */ /* 0x040fe20000001810 */
[----:B------:R-:W3:Y:S07]  /*6d10*/  LDSM.16.MT88.4 R148, [R0+0xa000] ;  /* 0x00a000000094783b */ /* 0x000eee0000004200 */
[C---:B----4-:R-:W-:Y:S01]  /*6d20*/  HMMA.16816.F32 R20, R28.reuse, R132, R20 ;  /* 0x000000841c14723c */ /* 0x050fe20000001814 */
[----:B--2---:R-:W-:Y:S05]  /*6d30*/  IMAD.U32 R2, RZ, RZ, UR47 ;  /* 0x0000002fff027e24 */ /* 0x004fea000f8e00ff */
[----:B------:R-:W-:Y:S02]  /*6d40*/  LEA.HI.X.SX32 R171, R2, R213, 0x2, P0 ;  /* 0x000000d502ab7211 */ /* 0x000fe400000f16ff */
[----:B------:R-:W-:Y:S01]  /*6d50*/  HMMA.16816.F32 R24, R28, R134, R24 ;  /* 0x000000861c18723c */ /* 0x000fe20000001818 */
[----:B------:R-:W2:Y:S02]  /*6d60*/  LDSM.16.MT88.4 R28, [R0+0xe000] ;  /* 0x00e00000001c783b */ /* 0x000ea40000004200 */
[C---:B------:R-:W-:Y:S02]  /*6d70*/  LEA R168, P0, R185.reuse, R170, 0x5 ;  /* 0x000000aab9a87211 */ /* 0x040fe400078028ff */
[----:B------:R-:W-:Y:S02]  /*6d80*/  LDSM.16.MT88.4 R132, [R0+0xa400] ;  /* 0x00a400000084783b */ /* 0x000fe40000004200 */
[C---:B------:R-:W-:Y:S01]  /*6d90*/  LEA.HI.X.SX32 R169, R185.reuse, R171, 0x5, P0 ;  /* 0x000000abb9a97211 */ /* 0x040fe200000f2eff */
[C---:B-1----:R-:W-:Y:S05]  /*6da0*/  HMMA.16816.F32 R4, R136.reuse, R152, R4 ;  /* 0x000000988804723c */ /* 0x042fea0000001804 */
[C---:B------:R-:W-:Y:S03]  /*6db0*/  LEA R166, P0, R185.reuse, R168, 0x5 ;  /* 0x000000a8b9a67211 */ /* 0x040fe600078028ff */
[C---:B------:R-:W-:Y:S03]  /*6dc0*/  HMMA.16816.F32 R8, R136.reuse, R154, R8 ;  /* 0x0000009a8808723c */ /* 0x040fe60000001808 */
[C---:B------:R-:W-:Y:S05]  /*6dd0*/  LEA.HI.X.SX32 R167, R185.reuse, R169, 0x5, P0 ;  /* 0x000000a9b9a77211 */ /* 0x040fea00000f2eff */
[C---:B---3--:R-:W-:Y:S08]  /*6de0*/  HMMA.16816.F32 R12, R136.reuse, R32, R12 ;  /* 0x00000020880c723c */ /* 0x048ff0000000180c */
        /* <DEDUP_REMOVED lines=12> */
[C---:B--2---:R-:W-:Y:S03]  /*6eb0*/  HMMA.16816.F32 R20, R144.reuse, R28, R20 ;  /* 0x0000001c9014723c */ /* 0x044fe60000001814 */
[C---:B------:R-:W-:Y:S04]  /*6ec0*/  LEA R156, P0, R185.reuse, R158, 0x5 ;  /* 0x0000009eb99c7211 */ /* 0x040fe800078028ff */
[C---:B------:R-:W-:Y:S01]  /*6ed0*/  LEA.HI.X.SX32 R157, R185.reuse, R159, 0x5, P0 ;  /* 0x0000009fb99d7211 */ /* 0x040fe200000f2eff */
[----:B------:R-:W-:Y:S01]  /*6ee0*/  HMMA.16816.F32 R24, R144, R30, R24 ;  /* 0x0000001e9018723c */ /* 0x000fe20000001818 */
[----:B------:R-:W2:Y:S02]  /*6ef0*/  LDSM.16.MT88.4 R28, [R0+0xe400] ;  /* 0x00e40000001c783b */ /* 0x000ea40000004200 */
[C---:B------:R-:W-:Y:S04]  /*6f00*/  LEA R154, P0, R185.reuse, R156, 0x5 ;  /* 0x0000009cb99a7211 */ /* 0x040fe800078028ff */
[C---:B------:R-:W-:Y:S01]  /*6f10*/  LEA.HI.X.SX32 R155, R185.reuse, R157, 0x5, P0 ;  /* 0x0000009db99b7211 */ /* 0x040fe200000f2eff */
[C---:B-1----:R-:W-:Y:S08]  /*6f20*/  HMMA.16816.F32 R4, R32.reuse, R132, R4 ;  /* 0x000000842004723c */ /* 0x042ff00000001804 */
[C---:B------:R-:W-:Y:S01]  /*6f30*/  HMMA.16816.F32 R8, R32.reuse, R134, R8 ;  /* 0x000000862008723c */ /* 0x040fe20000001808 */
[----:B------:R1:W4:Y:S07]  /*6f40*/  LDSM.16.M88.4 R132, [R160+0x2000] ;  /* 0x00200000a084783b */ /* 0x00032e0000000200 */
[C---:B---3--:R-:W-:Y:S08]  /*6f50*/  HMMA.16816.F32 R12, R32.reuse, R136, R12 ;  /* 0x00000088200c723c */ /* 0x048ff0000000180c */
[C---:B------:R-:W-:Y:S01]  /*6f60*/  HMMA.16816.F32 R16, R32.reuse, R138, R16 ;  /* 0x0000008a2010723c */ /* 0x040fe20000001810 */
[----:B------:R-:W3:Y:S02]  /*6f70*/  LDSM.16.MT88.4 R136, [R0+0xc800] ;  /* 0x00c800000088783b */ /* 0x000ee40000004200 */
[C---:B-1----:R-:W-:Y:S05]  /*6f80*/  LEA R160, P0, R185.reuse, R154, 0x5 ;  /* 0x0000009ab9a07211 */ /* 0x042fea00078028ff */
[C---:B--2---:R-:W-:Y:S03]  /*6f90*/  HMMA.16816.F32 R20, R32.reuse, R28, R20 ;  /* 0x0000001c2014723c */ /* 0x044fe60000001814 */
        /* <DEDUP_REMOVED lines=313> */
.L_x_1215:
[----:B------:R-:W2:Y:S01]  /*8330*/  LDCU.64 UR10, c[0x0][0x5c0] ;  /* 0x0000b800ff0a77ac */ /* 0x000ea20008000a00 */
[----:B------:R-:W-:-:S04]  /*8340*/  UIADD3 UR5, UPT, UPT, UR40, UR45, URZ ;  /* 0x0000002d28057290 */ /* 0x000fc8000fffe0ff */
[----:B--2---:R-:W-:Y:S02]  /*8350*/  UIMAD.WIDE.U32 UR16, UR5, UR10, URZ ;  /* 0x0000000a051072a5 */ /* 0x004fe4000f8e00ff */
[----:B------:R-:W-:-:S04]  /*8360*/  UIMAD UR5, UR5, UR11, URZ ;  /* 0x0000000b050572a4 */ /* 0x000fc8000f8e02ff */
[----:B------:R-:W-:-:S06]  /*8370*/  UIADD3 UR5, UPT, UPT, UR17, UR5, URZ ;  /* 0x0000000511057290 */ /* 0x000fcc000fffe0ff */
[----:B-1----:R-:W-:Y:S02]  /*8380*/  MOV R0, UR5 ;  /* 0x0000000500007c02 */ /* 0x002fe40008000f00 */
.L_x_1216:
        /* <DEDUP_REMOVED lines=12> */
.L_x_1217:
[----:B------:R-:W1:Y:S01]  /*8450*/  LDCU.64 UR8, c[0x0][0x5c8] ;  /* 0x0000b900ff0877ac */ /* 0x000e620008000a00 */
[----:B------:R-:W-:-:S04]  /*8460*/  UIADD3 UR5, UPT, UPT, UR40, UR45, URZ ;  /* 0x0000002d28057290 */ /* 0x000fc8000fffe0ff */
[----:B-1----:R-:W-:Y:S02]  /*8470*/  UIMAD.WIDE.U32 UR18, UR5, UR8, URZ ;  /* 0x00000008051272a5 */ /* 0x002fe4000f8e00ff */
[----:B------:R-:W-:-:S04]  /*8480*/  UIMAD UR5, UR5, UR9, URZ ;  /* 0x00000009050572a4 */ /* 0x000fc8000f8e02ff */
[----:B------:R-:W-:-:S06]  /*8490*/  UIADD3 UR5, UPT, UPT, UR19, UR5, URZ ;  /* 0x0000000513057290 */ /* 0x000fcc000fffe0ff */
[----:B------:R-:W-:-:S07]  /*84a0*/  MOV R22, UR5 ;  /* 0x0000000500167c02 */ /* 0x000fce0008000f00 */
.L_x_1218:
[----:B------:R-:W-:Y:S01]  /*84b0*/  BAR.SYNC.DEFER_BLOCKING 0x0 ;  /* 0x0000000000007b1d */ /* 0x000fe20000010000 */
[----:B------:R-:W-:Y:S01]  /*84c0*/  USHF.L.U32 UR5, UR41, 0x7, URZ ;  /* 0x0000000729057899 */ /* 0x000fe200080006ff */
[----:B------:R-:W-:Y:S01]  /*84d0*/  SHF.R.U32.HI R179, RZ, 0x2, R179 ;  /* 0x00000002ffb37819 */ /* 0x000fe200000116b3 */
[----:B------:R-:W-:Y:S01]  /*84e0*/  USHF.L.U32 UR13, UR41, 0x7, URZ ;  /* 0x00000007290d7899 */ /* 0x000fe200080006ff */
[----:B------:R-:W-:Y:S01]  /*84f0*/  IMAD.U32 R23, RZ, RZ, UR8 ;  /* 0x00000008ff177e24 */ /* 0x000fe2000f8e00ff */
[----:B------:R-:W-:-:S03]  /*8500*/  UIMAD.WIDE.U32 UR20, UR5, UR10, URZ ;  /* 0x0000000a051472a5 */ /* 0x000fc6000f8e00ff */
[----:B------:R-:W1:Y:S01]  /*8510*/  LDC.64 R6, c[0x0][0x5d8] ;  /* 0x00017600ff067b82 */ /* 0x000e620000000a00 */
[----:B------:R-:W-:Y:S01]  /*8520*/  USHF.R.S32.HI UR14, URZ, 0x1f, UR5 ;  /* 0x0000001fff0e7899 */ /* 0x000fe20008011405 */
[----:B------:R-:W-:Y:S01]  /*8530*/  VIADD R4, R179, 0x40 ;  /* 0x00000040b3047836 */ /* 0x000fe20000000000 */
[----:B------:R-:W-:Y:S01]  /*8540*/  UIADD3 UR37, UPT, UPT, -UR13, UR37, URZ ;  /* 0x000000250d257290 */ /* 0x000fe2000fffe1ff */
[----:B------:R-:W-:Y:S01]  /*8550*/  BSSY.RECONVERGENT B0, `(.L_x_1219) ;  /* 0x0000029000007945 */ /* 0x000fe20003800200 */
[----:B------:R-:W-:Y:S01]  /*8560*/  UIMAD UR12, UR14, UR10, URZ ;  /* 0x0000000a0e0c72a4 */ /* 0x000fe2000f8e02ff */
[----:B------:R-:W-:Y:S02]  /*8570*/  IMAD.U32 R2, RZ, RZ, UR20 ;  /* 0x00000014ff027e24 */ /* 0x000fe4000f8e00ff */
[----:B------:R-:W2:Y:S01]  /*8580*/  LDC.64 R56, c[0x0][0x5e0] ;  /* 0x00017800ff387b82 */ /* 0x000ea20000000a00 */
[----:B------:R-:W-:Y:S01]  /*8590*/  UIMAD UR12, UR5, UR11, UR12 ;  /* 0x0000000b050c72a4 */ /* 0x000fe2000f8e020c */
[----:B------:R-:W-:Y:S01]  /*85a0*/  IMAD.U32 R3, RZ, RZ, UR21 ;  /* 0x00000015ff037e24 */ /* 0x000fe2000f8e00ff */
[----:B------:R-:W-:-:S02]  /*85b0*/  LOP3.LUT R2, R2, 0x18, R178, 0xf8, !PT ;  /* 0x0000001802027812 */ /* 0x000fc400078ef8b2 */
[C---:B------:R-:W-:Y:S02]  /*85c0*/  ISETP.GE.AND P4, PT, R179.reuse, UR37, PT ;  /* 0x00000025b3007c0c */ /* 0x040fe4000bf86270 */
[----:B------:R-:W-:Y:S01]  /*85d0*/  IMAD.U32 R3, RZ, RZ, UR12 ;  /* 0x0000000cff037e24 */ /* 0x000fe2000f8e00ff */
[----:B------:R-:W-:Y:S01]  /*85e0*/  IADD3 R2, P0, PT, R2, UR16, RZ ;  /* 0x0000001002027c10 */ /* 0x000fe2000ff1e0ff */
[----:B------:R3:W4:Y:S01]  /*85f0*/  LDS.128 R28, [R184+0xa000] ;  /* 0x00a00000b81c7984 */ /* 0x0007220000000c00 */
[----:B------:R-:W-:Y:S02]  /*8600*/  ISETP.GE.AND P6, PT, R4, UR37, PT ;  /* 0x0000002504007c0c */ /* 0x000fe4000bfc6270 */
[----:B------:R-:W-:Y:S01]  /*8610*/  IADD3.X R3, PT, PT, R0, UR21, R3, P0, !PT ;  /* 0x0000001500037c10 */ /* 0x000fe200087fe403 */
[----:B------:R3:W2:Y:S01]  /*8620*/  LDS.128 R24, [R184+0xc000] ;  /* 0x00c00000b8187984 */ /* 0x0006a20000000c00 */
[----:B------:R-:W-:-:S03]  /*8630*/  IADD3 R21, P0, PT, R179, 0x40, RZ ;  /* 0x00000040b3157810 */ /* 0x000fc60007f1e0ff */
[----:B------:R3:W2:Y:S01]  /*8640*/  LDS.128 R40, [R184+0xf000] ;  /* 0x00f00000b8287984 */ /* 0x0006a20000000c00 */
[----:B-1----:R-:W-:-:S03]  /*8650*/  IMAD.WIDE.U32 R4, R6, UR24, R2 ;  /* 0x0000001806047c25 */ /* 0x002fc6000f8e0002 */
[----:B------:R3:W1:Y:S01]  /*8660*/  LDS.128 R52, [R184+0x10000] ;  /* 0x01000000b8347984 */ /* 0x0006620000000c00 */
[----:B------:R-:W-:-:S03]  /*8670*/  IMAD R20, R7, UR24, R5 ;  /* 0x0000001807147c24 */ /* 0x000fc6000f8e0205 */
[----:B------:R3:W1:Y:S04]  /*8680*/  LDS.128 R36, [R184+0x11000] ;  /* 0x01100000b8247984 */ /* 0x0006680000000c00 */
        /* <DEDUP_REMOVED lines=21> */
.L_x_1220:
[----:B------:R-:W-:Y:S05]  /*87e0*/  BSYNC.RECONVERGENT B0 ;  /* 0x0000000000007941 */ /* 0x000fea0003800200 */
.L_x_1219:
[----:B----4-:R2:W4:Y:S01]  /*87f0*/  LDS.128 R8, [R184+0xe000] ;  /* 0x00e00000b8087984 */ /* 0x0105220000000c00 */
[----:B------:R-:W-:Y:S01]  /*8800*/  BSSY.RECONVERGENT B0, `(.L_x_1221) ;  /* 0x0000013000007945 */ /* 0x000fe20003800200 */
[----:B------:R-:W-:-:S03]  /*8810*/  IADD3.X R12, PT, PT, RZ, RZ, RZ, P0, !PT ;  /* 0x000000ffff0c7210 */ /* 0x000fc600007fe4ff */
[----:B------:R-:W-:Y:S05]  /*8820*/  @P6 BRA `(.L_x_1222) ;  /* 0x0000000000406947 */ /* 0x000fea0003800000 */
[----:B------:R-:W3:Y:S01]  /*8830*/  LDCU UR15, c[0x0][0x440] ;  /* 0x00008800ff0f77ac */ /* 0x000ee20008000800 */
[----:B------:R-:W-:Y:S01]  /*8840*/  MOV R3, R20 ;  /* 0x0000001400037202 */ /* 0x000fe20000000f00 */
        /* <DEDUP_REMOVED lines=14> */
.L_x_1222:
[----:B------:R-:W-:Y:S05]  /*8930*/  BSYNC.RECONVERGENT B0 ;  /* 0x0000000000007941 */ /* 0x000fea0003800200 */
.L_x_1221:
        /* <DEDUP_REMOVED lines=9> */
[----:B------:R-:W-:Y:S01]  /*89d0*/  IMAD R0, R57, UR24, R5 ;  /* 0x0000001839007c24 */ /* 0x000fe2000f8e0205 */
        /* <DEDUP_REMOVED lines=15> */
.L_x_1224:
[----:B------:R-:W-:Y:S05]  /*8ad0*/  BSYNC.RECONVERGENT B0 ;  /* 0x0000000000007941 */ /* 0x000fea0003800200 */
.L_x_1223:
[----:B------:R-:W-:Y:S05]  /*8ae0*/  @P6 BRA `(.L_x_1189) ;  /* 0x0000000000406947 */ /* 0x000fea0003800000 */
[----:B------:R-:W1:Y:S01]  /*8af0*/  LDCU UR5, c[0x0][0x440] ;  /* 0x00008800ff0577ac */ /* 0x000e620008000800 */
[----:B--2---:R-:W-:Y:S01]  /*8b00*/  MOV R3, R0 ;  /* 0x0000000000037202 */ /* 0x004fe20000000f00 */
[----:B------:R-:W-:Y:S01]  /*8b10*/  IMAD R6, R12, UR8, RZ ;  /* 0x000000080c067c24 */ /* 0x000fe2000f8e02ff */
        /* <DEDUP_REMOVED lines=13> */
.L_x_1189:
[----:B------:R-:W-:Y:S05]  /*8bf0*/  BSYNC.RECONVERGENT B1 ;  /* 0x0000000000017941 */ /* 0x000fea0003800200 */
.L_x_1167:
[----:B------:R-:W3:Y:S01]  /*8c00*/  LDCU UR8, c[0x0][0x438] ;  /* 0x00008700ff0877ac */ /* 0x000ee20008000800 */
[----:B------:R-:W4:Y:S01]  /*8c10*/  LDCU UR9, c[0x0][0x370] ;  /* 0x00006e00ff0977ac */ /* 0x000f220008000800 */
[----:B------:R-:W-:Y:S01]  /*8c20*/  UMOV UR10, UR23 ;  /* 0x00000017000a7c82 */ /* 0x000fe20008000000 */
[----:B---3--:R-:W-:-:S04]  /*8c30*/  UIADD3 UR8, UPT, UPT, UR8, 0x7f, URZ ;  /* 0x0000007f08087890 */ /* 0x008fc8000fffe0ff */
[----:B------:R-:W-:Y:S02]  /*8c40*/  USHF.R.S32.HI UR5, URZ, 0x1f, UR8 ;  /* 0x0000001fff057899 */ /* 0x000fe40008011408 */
[----:B----4-:R-:W-:Y:S02]  /*8c50*/  UIADD3 UR41, UPT, UPT, UR9, UR41, URZ ;  /* 0x0000002909297290 */ /* 0x010fe4000fffe0ff */
[----:B------:R-:W-:-:S04]  /*8c60*/  ULEA.HI UR5, UR5, UR8, URZ, 0x7 ;  /* 0x0000000805057291 */ /* 0x000fc8000f8f38ff */
[----:B------:R-:W-:-:S04]  /*8c70*/  USHF.R.S32.HI UR5, URZ, 0x7, UR5 ;  /* 0x00000007ff057899 */ /* 0x000fc80008011405 */
[----:B------:R-:W-:-:S09]  /*8c80*/  UISETP.GE.AND UP0, UPT, UR41, UR5, UPT ;  /* 0x000000052900728c */ /* 0x000fd2000bf06270 */
[----:B------:R-:W-:Y:S05]  /*8c90*/  BRA.U !UP0, `(.L_x_1225) ;  /* 0xffffff7508987547 */ /* 0x000fea000b83ffff */
[----:B------:R-:W-:Y:S05]  /*8ca0*/  EXIT ;  /* 0x000000000000794d */ /* 0x000fea0003800000 */
.L_x_1226:
        /* <DEDUP_REMOVED lines=13> */
.L_x_1736:


//--------------------- .text._ZN5flash44flash_bwd_dq_dk_dv_loop_seqk_parallel_kernelI23Flash_bwd_kernel_traitsILi96ELi64ELi128ELi8ELi2ELi4ELi4ELb0ELb0EN7cutlass6half_tE19Flash_kernel_traitsILi96ELi64ELi128ELi8ES3_EELb1ELb0ELb1ELb0ELb0ELb0ELb0EEEvNS_16Flash_bwd_paramsE --------------------------
	.section	.text._ZN5flash44flash_bwd_dq_dk_dv_loop_seqk_parallel_kernelI23Flash_bwd_kernel_traitsILi96ELi64ELi128ELi8ELi2ELi4ELi4ELb0ELb0EN7cutlass6half_tE19Flash_kernel_traitsILi96ELi64ELi128ELi8ES3_EELb1ELb0ELb1ELb0ELb0ELb0ELb0EEEvNS_16Flash_bwd_paramsE,"ax",@progbits
	.align	128
        .global         _ZN5flash44flash_bwd_dq_dk_dv_loop_seqk_parallel_kernelI23Flash_bwd_kernel_traitsILi96ELi64ELi128ELi8ELi2ELi4ELi4ELb0ELb0EN7cutlass6half_tE19Flash_kernel_traitsILi96ELi64ELi128ELi8ES3_EELb1ELb0ELb1ELb0ELb0ELb0ELb0EEEvNS_16Flash_bwd_paramsE
        .type           _ZN5flash44flash_bwd_dq_dk_dv_loop_seqk_parallel_kernelI23Flash_bwd_kernel_traitsILi96ELi64ELi128ELi8ELi2ELi4ELi4ELb0ELb0EN7cutlass6half_tE19Flash_kernel_traitsILi96ELi64ELi128ELi8ES3_EELb1ELb0ELb1ELb0ELb0ELb0ELb0EEEvNS_16Flash_bwd_paramsE,@function
        .size           _ZN5flash44flash_bwd_dq_dk_dv_loop_seqk_parallel_kernelI23Flash_bwd_kernel_traitsILi96ELi64ELi128ELi8ELi2ELi4ELi4ELb0ELb0EN7cutlass6half_tE19Flash_kernel_traitsILi96ELi64ELi128ELi8ES3_EELb1ELb0ELb1ELb0ELb0ELb0ELb0EEEvNS_16Flash_bwd_paramsE,(.L_x_1737 - _ZN5flash44flash_bwd_dq_dk_dv_loop_seqk_parallel_kernelI23Flash_bwd_kernel_traitsILi96ELi64ELi128ELi8ELi2ELi4ELi4ELb0ELb0EN7cutlass6half_tE19Flash_kernel_traitsILi96ELi64ELi128ELi8ES3_EELb1ELb0ELb1ELb0ELb0ELb0ELb0EEEvNS_16Flash_bwd_paramsE)
        .other          _ZN5flash44flash_bwd_dq_dk_dv_loop_seqk_parallel_kernelI23Flash_bwd_kernel_traitsILi96ELi64ELi128ELi8ELi2ELi4ELi4ELb0ELb0EN7cutlass6half_tE19Flash_kernel_traitsILi96ELi64ELi128ELi8ES3_EELb1ELb0ELb1ELb0ELb0ELb0ELb0EEEvNS_16Flash_bwd_paramsE,@"STO_CUDA_ENTRY STV_DEFAULT"
_ZN5flash44flash_bwd_dq_dk_dv_loop_seqk_parallel_kernelI23Flash_bwd_kernel_traitsILi96ELi64ELi128ELi8ELi2ELi4ELi4ELb0ELb0EN7cutlass6half_tE19Flash_kernel_traitsILi96ELi64ELi128ELi8ES3_EELb1ELb0ELb1ELb0ELb0ELb0ELb0EEEvNS_16Flash_bwd_paramsE:
.text._ZN5flash44flash_bwd_dq_dk_dv_loop_seqk_parallel_kernelI23Flash_bwd_kernel_traitsILi96ELi64ELi128ELi8ELi2ELi4ELi4ELb0ELb0EN7cutlass6half_tE19Flash_kernel_traitsILi96ELi64ELi128ELi8ES3_EELb1ELb0ELb1ELb0ELb0ELb0ELb0EEEvNS_16Flash_bwd_paramsE:
        /* <DEDUP_REMOVED lines=12> */
[----:B------:R-:W-:Y:S01]  /*00c0*/  IMAD.U32 R213, RZ, RZ, UR9 ;  /* 0x00000009ffd57e24 */ /* 0x000fe2000f8e00ff */
[----:B------:R-:W-:Y:S01]  /*00d0*/  UMOV UR4, 0x400 ;  /* 0x0000040000047882 */ /* 0x000fe20000000000 */
[----:B------:R-:W-:Y:S01]  /*00e0*/  UMOV UR10, 0x400 ;  /* 0x00000400000a7882 */ /* 0x000fe20000000000 */
[----:B------:R-:W-:-:S03]  /*00f0*/  UMOV UR11, 0x400 ;  /* 0x00000400000b7882 */ /* 0x000fc60000000000 */
[----:B------:R-:W4:Y:S01]  /*0100*/  S2UR UR26, SR_CgaCtaId ;  /* 0x00000000001a79c3 */ /* 0x000f220000008800 */
[----:B------:R-:W1:Y:S01]  /*0110*/  LDCU.64 UR24, c[0x0][0x358] ;  /* 0x00006b00ff1877ac */ /* 0x000e620008000a00 */
[----:B------:R-:W1:Y:S06]  /*0120*/  LDCU.64 UR6, c[0x0][0x470] ;  /* 0x00008e00ff0677ac */ /* 0x000e6c0008000a00 */
[----:B------:R-:W5:Y:S01]  /*0130*/  S2UR UR27, SR_CgaCtaId ;  /* 0x00000000001b79c3 */ /* 0x000f620000008800 */
[----:B------:R-:W-:-:S07]  /*0140*/  UMOV UR28, URZ ;  /* 0x000000ff001c7c82 */ /* 0x000fce0008000000 */
[----:B------:R-:W3:Y:S01]  /*0150*/  S2UR UR22, SR_CTAID.X ;  /* 0x00000000001679c3 */ /* 0x000ee20000002500 */
[----:B--2---:R-:W-:-:S04]  /*0160*/  ULEA UR5, UR5, UR4, 0x18 ;  /* 0x0000000405057291 */ /* 0x004fc8000f8ec0ff */
[----:B------:R-:W-:Y:S01]  /*0170*/  UIADD3 UR4, UPT, UPT, UR5, 0x9000, URZ ;  /* 0x0000900005047890 */ /* 0x000fe2000fffe0ff */
[C---:B-1----:R-:W-:Y:S01]  /*0180*/  IMAD.SHL.U32 R198, R9.reuse, 0x20, RZ ;  /* 0x0000002009c67824 */ /* 0x042fe200078e00ff */
[--C-:B------:R-:W-:Y:S01]  /*0190*/  SHF.R.U32.HI R199, RZ, 0x1, R9.reuse ;  /* 0x00000001ffc77819 */ /* 0x100fe20000011609 */
[C---:B------:R-:W-:Y:S01]  /*01a0*/  IMAD.SHL.U32 R3, R9.reuse, 0x10, RZ ;  /* 0x0000001009037824 */ /* 0x040fe200078e00ff */
[----:B------:R-:W-:Y:S01]  /*01b0*/  SHF.R.U32.HI R0, RZ, 0x2, R9 ;  /* 0x00000002ff007819 */ /* 0x000fe20000011609 */
[C---:B------:R-:W-:Y:S01]  /*01c0*/  IMAD.SHL.U32 R7, R9.reuse, 0x4, RZ ;  /* 0x0000000409077824 */ /* 0x040fe200078e00ff */
[C---:B------:R-:W-:Y:S01]  /*01d0*/  LOP3.LUT R196, R198.reuse, 0x20, RZ, 0xc0, !PT ;  /* 0x00000020c6c47812 */ /* 0x040fe200078ec0ff */
[C---:B------:R-:W-:Y:S01]  /*01e0*/  IMAD.SHL.U32 R6, R9.reuse, 0x2, RZ ;  /* 0x0000000209067824 */ /* 0x040fe200078e00ff */
[----:B------:R-:W-:Y:S01]  /*01f0*/  LOP3.LUT R2, R198, 0x120, RZ, 0xc0, !PT ;  /* 0x00000120c6027812 */ /* 0x000fe200078ec0ff */
[----:B------:R-:W-:Y:S01]  /*0200*/  IMAD.SHL.U32 R208, R9, 0x8, RZ ;  /* 0x0000000809d07824 */ /* 0x000fe200078e00ff */
[--C-:B------:R-:W-:Y:S01]  /*0210*/  LOP3.LUT R196, R196, 0x3c00, R3.reuse, 0xf8, !PT ;  /* 0x00003c00c4c47812 */ /* 0x100fe200078ef803 */
[----:B------:R-:W1:Y:S01]  /*0220*/  S2UR UR23, SR_CTAID.Z ;  /* 0x00000000001779c3 */ /* 0x000e620000002700 */
[C---:B------:R-:W-:Y:S01]  /*0230*/  LOP3.LUT R5, R3.reuse, 0x1c0, RZ, 0xc0, !PT ;  /* 0x000001c003057812 */ /* 0x040fe200078ec0ff */
[----:B----4-:R-:W-:Y:S01]  /*0240*/  ULEA UR26, UR26, UR10, 0x18 ;  /* 0x0000000a1a1a7291 */ /* 0x010fe2000f8ec0ff */
[----:B------:R-:W-:Y:S01]  /*0250*/  LOP3.LUT R215, R3, 0x600, RZ, 0xc0, !PT ;  /* 0x0000060003d77812 */ /* 0x000fe200078ec0ff */
[----:B------:R-:W-:Y:S01]  /*0260*/  UIADD3 UR10, UPT, UPT, UR5, 0x19000, URZ ;  /* 0x00019000050a7890 */ /* 0x000fe2000fffe0ff */
[--C-:B------:R-:W-:Y:S01]  /*0270*/  LOP3.LUT R2, R2, 0x200, R3.reuse, 0xf8, !PT ;  /* 0x0000020002027812 */ /* 0x100fe200078ef803 */
[----:B-----5:R-:W-:Y:S01]  /*0280*/  ULEA UR27, UR27, UR11, 0x18 ;  /* 0x0000000b1b1b7291 */ /* 0x020fe2000f8ec0ff */
[----:B------:R-:W-:Y:S01]  /*0290*/  LOP3.LUT R196, R196, 0x100, R3, 0xf8, !PT ;  /* 0x00000100c4c47812 */ /* 0x000fe200078ef803 */
[----:B------:R-:W-:Y:S01]  /*02a0*/  IMAD.SHL.U32 R3, R9, 0x40, RZ ;  /* 0x0000004009037824 */ /* 0x000fe200078e00ff */
[----:B------:R-:W-:-:S02]  /*02b0*/  LOP3.LUT R211, R198, 0x7400, RZ, 0xc0, !PT ;  /* 0x00007400c6d37812 */ /* 0x000fc400078ec0ff */
[----:B------:R-:W-:Y:S02]  /*02c0*/  LOP3.LUT R205, R199, 0x10, RZ, 0xc0, !PT ;  /* 0x00000010c7cd7812 */ /* 0x000fe400078ec0ff */
[----:B------:R-:W-:Y:S02]  /*02d0*/  LOP3.LUT R7, R7, 0x18, RZ, 0xc0, !PT ;  /* 0x0000001807077812 */ /* 0x000fe400078ec0ff */
[----:B------:R-:W-:Y:S02]  /*02e0*/  SHF.R.U32.HI R8, RZ, 0x4, R9 ;  /* 0x00000004ff087819 */ /* 0x000fe40000011609 */
[--C-:B------:R-:W-:Y:S02]  /*02f0*/  LOP3.LUT R4, R5, 0x38, R6.reuse, 0xf8, !PT ;  /* 0x0000003805047812 */ /* 0x100fe400078ef806 */
[--C-:B------:R-:W-:Y:S02]  /*0300*/  LOP3.LUT R211, R211, 0x6, R6.reuse, 0xf8, !PT ;  /* 0x00000006d3d37812 */ /* 0x100fe400078ef806 */
[----:B------:R-:W-:-:S02]  /*0310*/  LOP3.LUT R215, R215, 0x6, R6, 0xf8, !PT ;  /* 0x00000006d7d77812 */ /* 0x000fc400078ef806 */
[----:B------:R-:W-:Y:S02]  /*0320*/  LOP3.LUT R205, R205, 0x7, R0, 0xf8, !PT ;  /* 0x00000007cdcd7812 */ /* 0x000fe400078ef800 */
[----:B------:R-:W-:Y:S02]  /*0330*/  LOP3.LUT R5, R3, 0x1c0, RZ, 0xc0, !PT ;  /* 0x000001c003057812 */ /* 0x000fe400078ec0ff */
[----:B------:R-:W-:Y:S02]  /*0340*/  LOP3.LUT R6, R208, 0xc0, RZ, 0xc0, !PT ;  /* 0x000000c0d0067812 */ /* 0x000fe400078ec0ff */
[----:B------:R-:W-:Y:S02]  /*0350*/  LOP3.LUT R0, R199, 0x30, RZ, 0xc0, !PT ;  /* 0x00000030c7007812 */ /* 0x000fe400078ec0ff */
[----:B------:R-:W-:Y:S02]  /*0360*/  LOP3.LUT R10, R7, 0xc0, R198, 0xf8, !PT ;  /* 0x000000c0070a7812 */ /* 0x000fe400078ef8c6 */
[----:B------:R-:W-:-:S02]  /*0370*/  LOP3.LUT R8, R8, 0x8, RZ, 0xc0, !PT ;  /* 0x0000000808087812 */ /* 0x000fc400078ec0ff */
[----:B------:R-:W-:Y:S02]  /*0380*/  LOP3.LUT R12, R5, 0x38, R208, 0xf8, !PT ;  /* 0x00000038050c7812 */ /* 0x000fe400078ef8d0 */
[----:B------:R-:W-:Y:S02]  /*0390*/  LOP3.LUT P0, RZ, R9, 0x8, RZ, 0xc0, !PT ;  /* 0x0000000809ff7812 */ /* 0x000fe4000780c0ff */
[--C-:B------:R-:W-:Y:S02]  /*03a0*/  LOP3.LUT R6, R6, 0x18, R9.reuse, 0xf8, !PT ;  /* 0x0000001806067812 */ /* 0x100fe400078ef809 */
[----:B------:R-:W-:Y:S02]  /*03b0*/  LOP3.LUT R0, R0, 0x8, R9, 0xf8, !PT ;  /* 0x0000000800007812 */ /* 0x000fe400078ef809 */
[----:B------:R-:W-:Y:S02]  /*03c0*/  LOP3.LUT R4, R4, 0x20, R199, 0x78, !PT ;  /* 0x0000002004047812 */ /* 0x000fe400078e78c7 */
[----:B------:R-:W-:-:S02]  /*03d0*/  LOP3.LUT R5, R10, 0x8, R9, 0x78, !PT ;  /* 0x000000080a057812 */ /* 0x000fc400078e7809 */
[----:B------:R-:W-:Y:S02]  /*03e0*/  LOP3.LUT R9, R8, 0x10, R9, 0xf8, !PT ;  /* 0x0000001008097812 */ /* 0x000fe400078ef809 */
[--C-:B------:R-:W-:Y:S02]  /*03f0*/  LOP3.LUT R197, R12, 0x8, R199.reuse, 0x78, !PT ;  /* 0x000000080cc57812 */ /* 0x100fe400078e78c7 */
[----:B------:R-:W-:Y:S02]  /*0400*/  LOP3.LUT R211, R211, R4, RZ, 0xfc, !PT ;  /* 0x00000004d3d37212 */ /* 0x000fe400078efcff */
[----:B------:R-:W-:Y:S02]  /*0410*/  LOP3.LUT R199, R10, 0x8, R199, 0x78, !PT ;  /* 0x000000080ac77812 */ /* 0x000fe400078e78c7 */
[----:B------:R-:W-:Y:S02]  /*0420*/  LOP3.LUT R4, R9, 0xc0, R198, 0xf8, !PT ;  /* 0x000000c009047812 */ /* 0x000fe400078ef8c6 */
[----:B------:R-:W-:-:S02]  /*0430*/  LOP3.LUT R9, R3, 0x200, RZ, 0xc0, !PT ;  /* 0x0000020003097812 */ /* 0x000fc400078ec0ff */
[----:B------:R-:W-:Y:S02]  /*0440*/  LOP3.LUT R196, R196, R5, RZ, 0xfc, !PT ;  /* 0x00000005c4c47212 */ /* 0x000fe400078efcff */
[----:B------:R-:W-:Y:S02]  /*0450*/  LOP3.LUT R5, R0, 0x1c0, R3, 0xf8, !PT ;  /* 0x000001c000057812 */ /* 0x000fe400078ef803 */
[----:B------:R-:W-:Y:S02]  /*0460*/  LOP3.LUT R199, R2, R199, RZ, 0xfc, !PT ;  /* 0x000000c702c77212 */ /* 0x000fe400078efcff */
[----:B------:R-:W-:Y:S02]  /*0470*/  LOP3.LUT R7, R4, R7, RZ, 0x3c, !PT ;  /* 0x0000000704077212 */ /* 0x000fe400078e3cff */
[----:B------:R-:W-:Y:S02]  /*0480*/  LOP3.LUT R2, R9, 0xc00, R198, 0xf8, !PT ;  /* 0x00000c0009027812 */ /* 0x000fe400078ef8c6 */
[----:B------:R-:W-:-:S02]  /*0490*/  LOP3.LUT R215, R215, 0x20, R208, 0xf8, !PT ;  /* 0x00000020d7d77812 */ /* 0x000fc400078ef8d0 */
[----:B------:R-:W-:Y:S02]  /*04a0*/  LOP3.LUT R3, R3, 0x400, RZ, 0xc0, !PT ;  /* 0x0000040003037812 */ /* 0x000fe400078ec0ff */
[----:B------:R-:W-:Y:S02]  /*04b0*/  LOP3.LUT R0, R5, 0x38, R208, 0x78, !PT ;  /* 0x0000003805007812 */ /* 0x000fe400078e78d0 */
[----:B------:R-:W-:Y:S02]  /*04c0*/  LEA R211, R211, UR10, 0x1 ;  /* 0x0000000ad3d37c11 */ /* 0x000fe4000f8e08ff */
[----:B------:R-:W-:Y:S01]  /*04d0*/  LOP3.LUT R197, R2, R197, RZ, 0xfc, !PT ;  /* 0x000000c502c57212 */ /* 0x000fe200078efcff */
[----:B------:R-:W-:Y:S01]  /*04e0*/  IMAD R3, R0, 0x2, R3 ;  /* 0x0000000200037824 */ /* 0x000fe200078e0203 */
[----:B------:R-:W-:Y:S01]  /*04f0*/  LOP3.LUT R198, R7, 0x120, R198, 0xf8, !PT ;  /* 0x0000012007c67812 */ /* 0x000fe200078ef8c6 */
[----:B------:R-:W-:Y:S01]  /*0500*/  VIADD R214, R211, 0x20 ;  /* 0x00000020d3d67836 */ /* 0x000fe20000000000 */
[----:B------:R-:W-:Y:S01]  /*0510*/  LOP3.LUT R212, R208, 0x18, RZ, 0xc0, !PT ;  /* 0x00000018d0d47812 */ /* 0x000fe200078ec0ff */
[----:B---3--:R-:W-:Y:S01]  /*0520*/  IMAD.U32 R0, RZ, RZ, UR8 ;  /* 0x00000008ff007e24 */ /* 0x008fe2000f8e00ff */
[----:B------:R-:W-:Y:S01]  /*0530*/  LOP3.LUT R215, R215, R6, R8, 0xf6, !PT ;  /* 0x00000006d7d77212 */ /* 0x000fe200078ef608 */
[----:B------:R-:W-:Y:S01]  /*0540*/  @P0 VIADD R214, R211, 0xffffffe0 ;  /* 0xffffffe0d3d60836 */ /* 0x000fe20000000000 */
[----:B------:R-:W-:-:S02]  /*0550*/  LOP3.LUT R210, R212, 0x20, RZ, 0xfc, !PT ;  /* 0x00000020d4d27812 */ /* 0x000fc400078efcff */
[----:B------:R-:W-:Y:S02]  /*0560*/  LOP3.LUT R209, R212, 0x40, RZ, 0xfc, !PT ;  /* 0x00000040d4d17812 */ /* 0x000fe400078efcff */
[----:B------:R-:W-:Y:S02]  /*0570*/  LEA R199, R199, UR5, 0x1 ;  /* 0x00000005c7c77c11 */ /* 0x000fe4000f8e08ff */
[----:B------:R-:W-:Y:S02]  /*0580*/  LEA R197, R197, UR5, 0x1 ;  /* 0x00000005c5c57c11 */ /* 0x000fe4000f8e08ff */
[----:B------:R-:W-:Y:S02]  /*0590*/  LEA R198, R198, UR5, 0x1 ;  /* 0x00000005c6c67c11 */ /* 0x000fe4000f8e08ff */
[----:B------:R-:W-:Y:S02]  /*05a0*/  LEA R215, R215, UR4, 0x1 ;  /* 0x00000004d7d77c11 */ /* 0x000fe4000f8e08ff */
[----:B------:R-:W-:Y:S01]  /*05b0*/  LEA R196, R196, UR4, 0x1 ;  /* 0x00000004c4c47c11 */ /* 0x000fe2000f8e08ff */
[----:B-1----:R-:W-:-:S06]  /*05c0*/  UMOV UR4, URZ ;  /* 0x000000ff00047c82 */ /* 0x002fcc0008000000 */
.L_x_1286:
[----:B------:R-:W1:Y:S01]  /*05d0*/  LDC.64 R8, c[0x0][0x478] ;  /* 0x00011e00ff087b82 */ /* 0x000e620000000a00 */
[----:B------:R-:W2:Y:S01]  /*05e0*/  S2R R2, SR_CTAID.Y ;  /* 0x0000000000027919 */ /* 0x000ea20000002600 */
[----:B------:R-:W-:Y:S01]  /*05f0*/  ISETP.NE.U32.AND P5, PT, RZ, UR6, PT ;  /* 0x00000006ff007c0c */ /* 0x000fe2000bfa5070 */
[----:B------:R-:W-:-:S03]  /*0600*/  IMAD.MOV.U32 R233, RZ, RZ, RZ ;  /* 0x000000ffffe97224 */ /* 0x000fc600078e00ff */
[----:B------:R-:W-:Y:S02]  /*0610*/  ISETP.NE.AND.EX P5, PT, RZ, UR7, PT, P5 ;  /* 0x00000007ff007c0c */ /* 0x000fe4000bfa5350 */
[----:B---3--:R-:W3:Y:S08]  /*0620*/  LDC.64 R4, c[0x0][0x460] ;  /* 0x00011800ff047b82 */ /* 0x008ef00000000a00 */
[----:B------:R-:W4:Y:S01]  /*0630*/  LDC.64 R14, c[0x0][0x460] ;  /* 0x00011800ff0e7b82 */ /* 0x000f220000000a00 */
[----:B-1----:R-:W-:-:S07]  /*0640*/  ISETP.NE.U32.AND P4, PT, R8, RZ, PT ;  /* 0x000000ff0800720c */ /* 0x002fce0003f85070 */
[----:B------:R-:W1:Y:S01]  /*0650*/  LDC.U8 R10, c[0x0][0x532] ;  /* 0x00014c80ff0a7b82 */ /* 0x000e620000000000 */
[----:B------:R-:W-:Y:S02]  /*0660*/  ISETP.NE.AND.EX P4, PT, R9, RZ, PT, P4 ;  /* 0x000000ff0900720c */ /* 0x000fe40003f85340 */
[----:B---3--:R-:W-:Y:S01]  /*0670*/  ISETP.NE.U32.AND P3, PT, R4, RZ, PT ;  /* 0x000000ff0400720c */ /* 0x008fe20003f65070 */
[----:B--2---:R-:W-:Y:S01]  /*0680*/  IMAD.SHL.U32 R11, R2, 0x4, RZ ;  /* 0x00000004020b7824 */ /* 0x004fe200078e00ff */
[----:B------:R-:W-:-:S03]  /*0690*/  ISETP.NE.U32.AND P2, PT, R4, RZ, PT ;  /* 0x000000ff0400720c */ /* 0x000fc60003f45070 */
[----:B------:R-:W2:Y:S01]  /*06a0*/  LDC.64 R6, c[0x0][0x468] ;  /* 0x00011a00ff067b82 */ /* 0x000ea20000000a00 */
[----:B------:R-:W-:Y:S02]  /*06b0*/  SHF.R.U32.HI R12, RZ, 0x1e, R2 ;  /* 0x0000001eff0c7819 */ /* 0x000fe40000011602 */
[----:B------:R-:W-:Y:S02]  /*06c0*/  @P5 IADD3 R16, P1, PT, R11, UR6, RZ ;  /* 0x000000060b105c10 */ /* 0x000fe4000ff3e0ff */
[----:B------:R-:W-:Y:S02]  /*06d0*/  ISETP.NE.AND.EX P3, PT, R5, RZ, PT, P3 ;  /* 0x000000ff0500720c */ /* 0x000fe40003f65330 */
[----:B------:R-:W-:Y:S02]  /*06e0*/  @P4 IADD3 R236, P0, PT, R11, R8, RZ ;  /* 0x000000080bec4210 */ /* 0x000fe40007f1e0ff */
[----:B------:R-:W-:Y:S01]  /*06f0*/  ISETP.NE.AND.EX P2, PT, R5, RZ, PT, P2 ;  /* 0x000000ff0500720c */ /* 0x000fe20003f45320 */
[----:B------:R-:W-:Y:S01]  /*0700*/  IMAD.MOV.U32 R24, RZ, RZ, -0x1 ;  /* 0xffffffffff187424 */ /* 0x000fe200078e00ff */
[C---:B------:R-:W-:Y:S01]  /*0710*/  @P5 IADD3.X R17, PT, PT, R12.reuse, UR7, RZ, P1, !PT ;  /* 0x000000070c115c10 */ /* 0x040fe20008ffe4ff */
[----:B------:R-:W-:Y:S01]  /*0720*/  @P4 IMAD.X R237, R12, 0x1, R9, P0 ;  /* 0x000000010ced4824 */ /* 0x000fe200000e0609 */
[----:B------:R-:W3:Y:S01]  /*0730*/  @!P4 LDC.64 R4, c[0x0][0x488] ;  /* 0x00012200ff04cb82 */ /* 0x000ee20000000a00 */
[----:B----4-:R-:W-:-:S02]  /*0740*/  IMAD.WIDE.U32 R14, R2, 0x4, R14 ;  /* 0x00000004020e7825 */ /* 0x010fc400078e000e */
[----:B------:R-:W4:Y:S04]  /*0750*/  @P5 LDG.E R233, desc[UR24][R16.64] ;  /* 0x0000001810e95981 */ /* 0x000f28000c1e1900 */
[----:B------:R-:W4:Y:S01]  /*0760*/  @P4 LDG.E R236, desc[UR24][R236.64] ;  /* 0x00000018ecec4981 */ /* 0x000f22000c1e1900 */
[----:B------:R-:W-:Y:S01]  /*0770*/  IMAD.MOV.U32 R238, RZ, RZ, -0x1 ;  /* 0xffffffffffee7424 */ /* 0x000fe200078e00ff */
[----:B------:R-:W3:Y:S02]  /*0780*/  @!P4 LDC R8, c[0x0][0x43c] ;  /* 0x00010f00ff08cb82 */ /* 0x000ee40000000800 */
[----:B-----5:R3:W5:Y:S04]  /*0790*/  @P3 LDG.E R24, desc[UR24][R14.64] ;  /* 0x000000180e183981 */ /* 0x020768000c1e1900 */
[----:B------:R3:W5:Y:S01]  /*07a0*/  @P2 LDG.E R9, desc[UR24][R14.64+0x4] ;  /* 0x000004180e092981 */ /* 0x000762000c1e1900 */
[----:B-1----:R-:W-:-:S02]  /*07b0*/  ISETP.NE.AND P5, PT, R10, RZ, PT ;  /* 0x000000ff0a00720c */ /* 0x002fc40003fa5270 */
[----:B--2---:R-:W-:Y:S02]  /*07c0*/  ISETP.EQ.U32.AND P1, PT, R6, RZ, PT ;  /* 0x000000ff0600720c */ /* 0x004fe40003f22070 */
[----:B------:R-:W-:Y:S02]  /*07d0*/  IADD3 R10, P0, PT, R11, R6, RZ ;  /* 0x000000060b0a7210 */ /* 0x000fe40007f1e0ff */
[----:B------:R-:W-:-:S03]  /*07e0*/  ISETP.EQ.OR.EX P1, PT, R7, RZ, !P5, P1 ;  /* 0x000000ff0700720c */ /* 0x000fc60006f22710 */
[----:B------:R-:W-:Y:S01]  /*07f0*/  IMAD.X R11, R12, 0x1, R7, P0 ;  /* 0x000000010c0b7824 */ /* 0x000fe200000e0607 */
[----:B------:R-:W1:Y:S09]  /*0800*/  @!P2 LDC R235, c[0x0][0x434] ;  /* 0x00010d00ffebab82 */ /* 0x000e720000000800 */
[----:B------:R2:W5:Y:S01]  /*0810*/  @!P1 LDG.E R238, desc[UR24][R10.64] ;  /* 0x000000180aee9981 */ /* 0x000562000c1e1900 */
[----:B------:R-:W-:-:S02]  /*0820*/  ISETP.NE.U32.AND P1, PT, R6, RZ, PT ;  /* 0x000000ff0600720c */ /* 0x000fc40003f25070 */
[----:B---3--:R-:W-:Y:S02]  /*0830*/  @!P4 ISETP.NE.U32.AND P0, PT, R4, RZ, PT ;  /* 0x000000ff0400c20c */ /* 0x008fe40003f05070 */
[----:B------:R-:W-:Y:S02]  /*0840*/  ISETP.NE.AND.EX P1, PT, R7, RZ, PT, P1 ;  /* 0x000000ff0700720c */ /* 0x000fe40003f25310 */
[----:B------:R-:W-:-:S04]  /*0850*/  @!P4 ISETP.NE.AND.EX P0, PT, R5, RZ, PT, P0 ;  /* 0x000000ff0500c20c */ /* 0x000fc80003f05300 */
[----:B------:R-:W-:Y:S01]  /*0860*/  @!P4 SEL R8, R8, RZ, P0 ;  /* 0x000000ff0808c207 */ /* 0x000fe20000000000 */
[----:B----4-:R-:W-:-:S06]  /*0870*/  @P4 IMAD.IADD R236, R236, 0x1, -R233 ;  /* 0x00000001ecec4824 */ /* 0x010fcc00078e0ae9 */
[----:B-12---:R-:W-:Y:S05]  /*0880*/  @!P1 BRA `(.L_x_1227) ;  /* 0x00000000000c9947 */ /* 0x006fea0003800000 */
[----:B------:R-:W2:Y:S02]  /*0890*/  @P5 LDG.E R5, desc[UR24][R10.64+0x4] ;  /* 0x000004180a055981 */ /* 0x000ea4000c1e1900 */
[----:B--2--5:R-:W-:-:S06]  /*08a0*/  @P5 IADD3 R0, PT, PT, R5, -R238, RZ ;  /* 0x800000ee05005210 */ /* 0x024fcc0007ffe0ff */
[----:B------:R1:W5:Y:S02]  /*08b0*/  @!P5 LDG.E R0, desc[UR24][R10.64] ;  /* 0x000000180a00d981 */ /* 0x000364000c1e1900 */
.L_x_1227:
[----:B------:R-:W-:Y:S01]  /*08c0*/  IMAD.SHL.U32 R221, R213, 0x80, RZ ;  /* 0x00000080d5dd7824 */ /* 0x000fe200078e00ff */
[----:B-----5:R-:W-:Y:S01]  /*08d0*/  @!P4 IADD3 R236, PT, PT, R8, R0, -R233 ;  /* 0x0000000008ecc210 */ /* 0x020fe20007ffe8e9 */
[----:B------:R-:W-:-:S03]  /*08e0*/  @P2 IMAD.IADD R235, R9, 0x1, -R24 ;  /* 0x0000000109eb2824 */ /* 0x000fc600078e0a18 */
[----:B------:R-:W-:-:S13]  /*08f0*/  ISETP.GT.AND P0, PT, R236, R221, PT ;  /* 0x000000ddec00720c */ /* 0x000fda0003f04270 */
[----:B------:R-:W-:Y:S05]  /*0900*/  @!P0 BRA `(.L_x_1228) ;  /* 0x0000008400e48947 */ /* 0x000fea0003800000 */
[----:B------:R-:W2:Y:S01]  /*0910*/  LDC R9, c[0x0][0x504] ;  /* 0x00014100ff097b82 */ /* 0x000ea20000000800 */
[----:B------:R-:W-:Y:S01]  /*0920*/  ISETP.NE.AND P4, PT, R24, -0x1, PT ;  /* 0xffffffff1800780c */ /* 0x000fe20003f85270 */
[----:B------:R-:W-:Y:S01]  /*0930*/  IMAD.IADD R220, R221, 0x1, R235 ;  /* 0x00000001dddc7824 */ /* 0x000fe200078e02eb */
[----:B------:R-:W-:Y:S01]  /*0940*/  ISETP.NE.AND P2, PT, R238, -0x1, PT ;  /* 0xffffffffee00780c */ /* 0x000fe20003f45270 */
[----:B------:R-:W-:Y:S02]  /*0950*/  VIADD R0, R235, 0x3f ;  /* 0x0000003feb007836 */ /* 0x000fe40000000000 */
[----:B------:R-:W-:-:S03]  /*0960*/  VIADD R220, R220, 0x80 ;  /* 0x00000080dcdc7836 */ /* 0x000fc60000000000 */
[----:B------:R-:W-:-:S04]  /*0970*/  SHF.R.S32.HI R7, RZ, 0x1f, R0 ;  /* 0x0000001fff077819 */ /* 0x000fc80000011400 */
[----:B------:R-:W-:Y:S01]  /*0980*/  LEA.HI R7, R7, R0, RZ, 0x6 ;  /* 0x0000000007077211 */ /* 0x000fe200078f30ff */
[----:B------:R-:W3:Y:S03]  /*0990*/  @!P4 LDC.64 R20, c[0x0][0x398] ;  /* 0x0000e600ff14cb82 */ /* 0x000ee60000000a00 */
[----:B------:R-:W-:-:S05]  /*09a0*/  SHF.R.S32.HI R7, RZ, 0x6, R7 ;  /* 0x00000006ff077819 */ /* 0x000fca0000011407 */
[----:B------:R-:W4:Y:S01]  /*09b0*/  @P4 LDC.64 R4, c[0x0][0x3b0] ;  /* 0x0000ec00ff044b82 */ /* 0x000f220000000a00 */
[----:B--2---:R-:W-:-:S05]  /*09c0*/  IADD3 R9, PT, PT, R220, R9, -R236 ;  /* 0x00000009dc097210 */ /* 0x004fca0007ffe8ec */
[----:B------:R-:W-:-:S05]  /*09d0*/  VIADD R9, R9, 0x3f ;  /* 0x0000003f09097836 */ /* 0x000fca0000000000 */
[----:B------:R-:W-:-:S04]  /*09e0*/  SHF.R.S32.HI R18, RZ, 0x1f, R9 ;  /* 0x0000001fff127819 */ /* 0x000fc80000011409 */
[----:B------:R-:W-:Y:S01]  /*09f0*/  LEA.HI R18, R18, R9, RZ, 0x6 ;  /* 0x0000000912127211 */ /* 0x000fe200078f30ff */
[----:B---3--:R-:W-:-:S03]  /*0a00*/  @!P4 IMAD.WIDE.U32 R26, R2, R20, RZ ;  /* 0x00000014021ac225 */ /* 0x008fc600078e00ff */
[----:B------:R-:W-:Y:S01]  /*0a10*/  SHF.R.S32.HI R18, RZ, 0x6, R18 ;  /* 0x00000006ff127819 */ /* 0x000fe20000011412 */
[----:B------:R-:W-:-:S03]  /*0a20*/  @!P4 IMAD R21, R2, R21, R27 ;  /* 0x000000150215c224 */ /* 0x000fc600078e021b */
[----:B------:R-:W-:Y:S01]  /*0a30*/  VIMNMX R18, PT, PT, R7, R18, PT ;  /* 0x0000001207127248 */ /* 0x000fe20003fe0100 */
[----:B----4-:R-:W-:-:S03]  /*0a40*/  @P4 IMAD.WIDE.U32 R6, R24, R4, RZ ;  /* 0x0000000418064225 */ /* 0x010fc600078e00ff */
[----:B------:R-:W-:Y:S01]  /*0a50*/  LEA R17, R18, 0xffffffc0, 0x6 ;  /* 0xffffffc012117811 */ /* 0x000fe200078e30ff */
[----:B------:R-:W-:Y:S02]  /*0a60*/  @P4 IMAD R21, R24, R5, R7 ;  /* 0x0000000518154224 */ /* 0x000fe400078e0207 */
[----:B------:R-:W-:Y:S01]  /*0a70*/  @P4 IMAD.MOV.U32 R26, RZ, RZ, R6 ;  /* 0x000000ffff1a4224 */ /* 0x000fe200078e0006 */
[----:B------:R-:W-:Y:S01]  /*0a80*/  SHF.R.S32.HI R15, RZ, 0x1f, R17 ;  /* 0x0000001fff0f7819 */ /* 0x000fe20000011411 */
[----:B------:R-:W-:Y:S06]  /*0a90*/  @P2 BRA `(.L_x_1229) ;  /* 0x00000000002c2947 */ /* 0x000fec0003800000 */
[----:B------:R-:W2:Y:S01]  /*0aa0*/  LDCU.64 UR20, c[0x0][0x3b8] ;  /* 0x00007700ff1477ac */ /* 0x000ea20008000a00 */
[----:B------:R-:W-:Y:S01]  /*0ab0*/  SHF.R.S32.HI R0, RZ, 0x1f, R233 ;  /* 0x0000001fff007819 */ /* 0x000fe200000114e9 */
[----:B------:R-:W3:Y:S04]  /*0ac0*/  LDCU.64 UR8, c[0x0][0x3a0] ;  /* 0x00007400ff0877ac */ /* 0x000ee80008000a00 */
[----:B--2---:R-:W-:Y:S02]  /*0ad0*/  IMAD R0, R0, UR20, RZ ;  /* 0x0000001400007c24 */ /* 0x004fe4000f8e02ff */
[----:B------:R-:W-:-:S04]  /*0ae0*/  IMAD.WIDE.U32 R4, R233, UR20, RZ ;  /* 0x00000014e9047c25 */ /* 0x000fc8000f8e00ff */
[----:B------:R-:W-:-:S05]  /*0af0*/  IMAD R0, R233, UR21, R0 ;  /* 0x00000015e9007c24 */ /* 0x000fca000f8e0200 */
[----:B------:R-:W-:-:S03]  /*0b00*/  IADD3 R5, PT, PT, R5, R0, RZ ;  /* 0x0000000005057210 */ /* 0x000fc60007ffe0ff */
[----:B---3--:R-:W-:-:S04]  /*0b10*/  IMAD.WIDE.U32 R4, R2, UR8, R4 ;  /* 0x0000000802047c25 */ /* 0x008fc8000f8e0004 */
[----:B------:R-:W-:Y:S01]  /*0b20*/  IMAD R12, R2, UR9, R5 ;  /* 0x00000009020c7c24 */ /* 0x000fe2000f8e0205 */
[----:B------:R-:W-:Y:S01]  /*0b30*/  MOV R14, R4 ;  /* 0x00000004000e7202 */ /* 0x000fe20000000f00 */
[----:B------:R-:W-:Y:S06]  /*0b40*/  BRA `(.L_x_1230) ;  /* 0x0000000000187947 */ /* 0x000fec0003800000 */
.L_x_1229:
[----:B------:R-:W2:Y:S01]  /*0b50*/  LDCU.64 UR20, c[0x0][0x3b8] ;  /* 0x00007700ff1477ac */ /* 0x000ea20008000a00 */
[----:B------:R-:W-:-:S05]  /*0b60*/  IADD3 R4, PT, PT, R233, R238, RZ ;  /* 0x000000eee9047210 */ /* 0x000fca0007ffe0ff */
[C---:B--2---:R-:W-:Y:S02]  /*0b70*/  IMAD R12, R4.reuse, UR21, RZ ;  /* 0x00000015040c7c24 */ /* 0x044fe4000f8e02ff */
[----:B------:R-:W-:-:S05]  /*0b80*/  IMAD.WIDE.U32 R4, R4, UR20, RZ ;  /* 0x0000001404047c25 */ /* 0x000fca000f8e00ff */
[----:B------:R-:W-:Y:S02]  /*0b90*/  IADD3 R12, PT, PT, R5, R12, RZ ;  /* 0x0000000c050c7210 */ /* 0x000fe40007ffe0ff */
[----:B------:R-:W-:-:S07]  /*0ba0*/  MOV R14, R4 ;  /* 0x00000004000e7202 */ /* 0x000fce0000000f00 */
.L_x_1230:
[----:B------:R-:W2:Y:S01]  /*0bb0*/  LDC R0, c[0x0][0x3e8] ;  /* 0x0000fa00ff007b82 */ /* 0x000ea20000000800 */
[----:B------:R-:W3:Y:S01]  /*0bc0*/  S2R R9, SR_CTAID.Z ;  /* 0x0000000000097919 */ /* 0x000ee20000002700 */
[----:B-1----:R-:W-:Y:S01]  /*0bd0*/  IMAD.MOV.U32 R10, RZ, RZ, RZ ;  /* 0x000000ffff0a7224 */ /* 0x002fe200078e00ff */
[----:B--2---:R-:W-:-:S04]  /*0be0*/  IABS R6, R0 ;  /* 0x0000000000067213 */ /* 0x004fc80000000000 */
[----:B------:R-:W1:Y:S08]  /*0bf0*/  I2F.RP R7, R6 ;  /* 0x0000000600077306 */ /* 0x000e700000209400 */
[----:B-1----:R-:W1:Y:S02]  /*0c00*/  MUFU.RCP R11, R7 ;  /* 0x00000007000b7308 */ /* 0x002e640000001000 */
[----:B-1----:R-:W-:-:S06]  /*0c10*/  VIADD R11, R11, 0xffffffe ;  /* 0x0ffffffe0b0b7836 */ /* 0x002fcc0000000000 */
[----:B------:R-:W1:Y:S02]  /*0c20*/  F2I.FTZ.U32.TRUNC.NTZ R11, R11 ;  /* 0x0000000b000b7305 */ /* 0x000e64000021f000 */
[----:B-1----:R-:W-:-:S04]  /*0c30*/  IMAD.MOV R4, RZ, RZ, -R11 ;  /* 0x000000ffff047224 */ /* 0x002fc800078e0a0b */
[----:B------:R-:W-:Y:S01]  /*0c40*/  IMAD R5, R4, R6, RZ ;  /* 0x0000000604057224 */ /* 0x000fe200078e02ff */
[----:B---3--:R-:W-:-:S03]  /*0c50*/  IABS R4, R9 ;  /* 0x0000000900047213 */ /* 0x008fc60000000000 */
[----:B------:R-:W-:Y:S01]  /*0c60*/  IMAD.HI.U32 R5, R11, R5, R10 ;  /* 0x000000050b057227 */ /* 0x000fe200078e000a */
[----:B------:R-:W-:-:S05]  /*0c70*/  SHF.R.S32.HI R11, RZ, 0x1f, R221 ;  /* 0x0000001fff0b7819 */ /* 0x000fca00000114dd */
[----:B------:R-:W-:-:S04]  /*0c80*/  IMAD.HI.U32 R10, R5, R4, RZ ;  /* 0x00000004050a7227 */ /* 0x000fc800078e00ff */
[----:B------:R-:W-:-:S04]  /*0c90*/  IMAD.MOV R5, RZ, RZ, -R10 ;  /* 0x000000ffff057224 */ /* 0x000fc800078e0a0a */
[----:B------:R-:W-:Y:S01]  /*0ca0*/  IMAD R5, R6, R5, R4 ;  /* 0x0000000506057224 */ /* 0x000fe200078e0204 */
[----:B------:R-:W-:-:S04]  /*0cb0*/  LOP3.LUT R4, R9, R0, RZ, 0x3c, !PT ;  /* 0x0000000009047212 */ /* 0x000fc800078e3cff */
[----:B------:R-:W-:Y:S02]  /*0cc0*/  ISETP.GT.U32.AND P1, PT, R6, R5, PT ;  /* 0x000000050600720c */ /* 0x000fe40003f24070 */
[----:B------:R-:W-:-:S11]  /*0cd0*/  ISETP.GE.AND P0, PT, R4, RZ, PT ;  /* 0x000000ff0400720c */ /* 0x000fd60003f06270 */
[-C--:B------:R-:W-:Y:S01]  /*0ce0*/  @!P1 IADD3 R5, PT, PT, R5, -R6.reuse, RZ ;  /* 0x8000000605059210 */ /* 0x080fe20007ffe0ff */
[----:B------:R-:W-:Y:S01]  /*0cf0*/  @!P1 VIADD R10, R10, 0x1 ;  /* 0x000000010a0a9836 */ /* 0x000fe20000000000 */
[----:B------:R-:W-:Y:S02]  /*0d00*/  ISETP.NE.AND P1, PT, R0, RZ, PT ;  /* 0x000000ff0000720c */ /* 0x000fe40003f25270 */
[----:B------:R-:W-:-:S13]  /*0d10*/  ISETP.GE.U32.AND P5, PT, R5, R6, PT ;  /* 0x000000060500720c */ /* 0x000fda0003fa6070 */
[----:B------:R-:W-:-:S05]  /*0d20*/  @P5 VIADD R10, R10, 0x1 ;  /* 0x000000010a0a5836 */ /* 0x000fca0000000000 */
[----:B------:R-:W-:Y:S02]  /*0d30*/  @!P0 IADD3 R10, PT, PT, -R10, RZ, RZ ;  /* 0x000000ff0a0a8210 */ /* 0x000fe40007ffe1ff */
[----:B------:R-:W-:-:S04]  /*0d40*/  @!P1 LOP3.LUT R10, RZ, R0, RZ, 0x33, !PT ;  /* 0x00000000ff0a9212 */ /* 0x000fc800078e33ff */
[----:B------:R-:W-:Y:S01]  /*0d50*/  SHF.R.S32.HI R8, RZ, 0x1f, R10 ;  /* 0x0000001fff087819 */ /* 0x000fe2000001140a */
[----:B------:R-:W-:Y:S06]  /*0d60*/  @P2 BRA `(.L_x_1231) ;  /* 0x00000000002c2947 */ /* 0x000fec0003800000 */
[----:B------:R-:W1:Y:S01]  /*0d70*/  LDCU.64 UR18, c[0x0][0x3c0] ;  /* 0x00007800ff1277ac */ /* 0x000e620008000a00 */
[----:B------:R-:W-:Y:S01]  /*0d80*/  SHF.R.S32.HI R0, RZ, 0x1f, R233 ;  /* 0x0000001fff007819 */ /* 0x000fe200000114e9 */
[----:B------:R-:W2:Y:S04]  /*0d90*/  LDCU.64 UR8, c[0x0][0x3a8] ;  /* 0x00007500ff0877ac */ /* 0x000ea80008000a00 */
[----:B-1----:R-:W-:Y:S02]  /*0da0*/  IMAD R0, R0, UR18, RZ ;  /* 0x0000001200007c24 */ /* 0x002fe4000f8e02ff */
[----:B------:R-:W-:-:S04]  /*0db0*/  IMAD.WIDE.U32 R4, R233, UR18, RZ ;  /* 0x00000012e9047c25 */ /* 0x000fc8000f8e00ff */
[----:B------:R-:W-:-:S05]  /*0dc0*/  IMAD R0, R233, UR19, R0 ;  /* 0x00000013e9007c24 */ /* 0x000fca000f8e0200 */
[----:B------:R-:W-:-:S03]  /*0dd0*/  IADD3 R5, PT, PT, R5, R0, RZ ;  /* 0x0000000005057210 */ /* 0x000fc60007ffe0ff */
[----:B--2---:R-:W-:-:S04]  /*0de0*/  IMAD.WIDE.U32 R4, R2, UR8, R4 ;  /* 0x0000000802047c25 */ /* 0x004fc8000f8e0004 */
[----:B------:R-:W-:Y:S01]  /*0df0*/  IMAD R13, R2, UR9, R5 ;  /* 0x00000009020d7c24 */ /* 0x000fe2000f8e0205 */
[----:B------:R-:W-:Y:S01]  /*0e00*/  MOV R16, R4 ;  /* 0x0000000400107202 */ /* 0x000fe20000000f00 */
[----:B------:R-:W-:Y:S06]  /*0e10*/  BRA `(.L_x_1232) ;  /* 0x0000000000187947 */ /* 0x000fec0003800000 */
.L_x_1231:
[----:B------:R-:W1:Y:S01]  /*0e20*/  LDCU.64 UR18, c[0x0][0x3c0] ;  /* 0x00007800ff1277ac */ /* 0x000e620008000a00 */
[----:B------:R-:W-:-:S05]  /*0e30*/  IADD3 R4, PT, PT, R233, R238, RZ ;  /* 0x000000eee9047210 */ /* 0x000fca0007ffe0ff */
[C---:B-1----:R-:W-:Y:S02]  /*0e40*/  IMAD R13, R4.reuse, UR19, RZ ;  /* 0x00000013040d7c24 */ /* 0x042fe4000f8e02ff */
[----:B------:R-:W-:-:S05]  /*0e50*/  IMAD.WIDE.U32 R4, R4, UR18, RZ ;  /* 0x0000001204047c25 */ /* 0x000fca000f8e00ff */
[----:B------:R-:W-:Y:S02]  /*0e60*/  IADD3 R13, PT, PT, R5, R13, RZ ;  /* 0x0000000d050d7210 */ /* 0x000fe40007ffe0ff */
[----:B------:R-:W-:-:S07]  /*0e70*/  MOV R16, R4 ;  /* 0x0000000400107202 */ /* 0x000fce0000000f00 */
.L_x_1232:
[----:B------:R-:W1:Y:S01]  /*0e80*/  @!P4 LDC.64 R6, c[0x0][0x588] ;  /* 0x00016200ff06cb82 */ /* 0x000e620000000a00 */
[----:B------:R-:W2:Y:S07]  /*0e90*/  LDCU UR30, c[0x0][0x44c] ;  /* 0x00008980ff1e77ac */ /* 0x000eae0008000800 */
[----:B------:R-:W3:Y:S08]  /*0ea0*/  @P4 LDC.64 R4, c[0x0][0x590] ;  /* 0x00016400ff044b82 */ /* 0x000ef00000000a00 */
[----:B------:R-:W2:Y:S01]  /*0eb0*/  LDC R0, c[0x0][0x3e0] ;  /* 0x0000f800ff007b82 */ /* 0x000ea20000000800 */
[----:B-1----:R-:W-:-:S04]  /*0ec0*/  @!P4 IMAD.WIDE.U32 R34, R2, R6, RZ ;  /* 0x000000060222c225 */ /* 0x002fc800078e00ff */
[----:B------:R-:W-:Y:S02]  /*0ed0*/  @!P4 IMAD R6, R2, R7, R35 ;  /* 0x000000070206c224 */ /* 0x000fe400078e0223 */
[----:B---3--:R-:W-:-:S04]  /*0ee0*/  @P4 IMAD.WIDE.U32 R22, R24, R4, RZ ;  /* 0x0000000418164225 */ /* 0x008fc800078e00ff */
[----:B------:R-:W-:Y:S01]  /*0ef0*/  @P4 IMAD R6, R24, R5, R23 ;  /* 0x0000000518064224 */ /* 0x000fe200078e0217 */
[----:B------:R-:W-:Y:S01]  /*0f00*/  @P4 MOV R34, R22 ;  /* 0x0000001600224202 */ /* 0x000fe20000000f00 */
[----:B--2---:R-:W-:Y:S01]  /*0f10*/  IMAD.WIDE R30, R0, UR30, RZ ;  /* 0x0000001e001e7c25 */ /* 0x004fe2000f8e02ff */
[----:B------:R-:W-:Y:S06]  /*0f20*/  @P4 BRA `(.L_x_1233) ;  /* 0x0000000000404947 */ /* 0x000fec0003800000 */
[----:B------:R-:W1:Y:S01]  /*0f30*/  LDCU UR8, c[0x0][0x444] ;  /* 0x00008880ff0877ac */ /* 0x000e620008000800 */
[----:B------:R-:W-:Y:S01]  /*0f40*/  SHF.R.S32.HI R5, RZ, 0x1f, R0 ;  /* 0x0000001fff057819 */ /* 0x000fe20000011400 */
[----:B-1----:R-:W-:Y:S01]  /*0f50*/  USHF.R.S32.HI UR9, URZ, 0x1f, UR8 ;  /* 0x0000001fff097899 */ /* 0x002fe20008011408 */
[----:B------:R-:W-:Y:S01]  /*0f60*/  IMAD.WIDE.U32 R28, R2, UR8, RZ ;  /* 0x00000008021c7c25 */ /* 0x000fe2000f8e00ff */
[----:B------:R-:W-:-:S04]  /*0f70*/  USHF.R.S32.HI UR8, URZ, 0x1f, UR30 ;  /* 0x0000001fff087899 */ /* 0x000fc8000801141e */
[----:B------:R-:W-:Y:S02]  /*0f80*/  IMAD R7, R2, UR9, RZ ;  /* 0x0000000902077c24 */ /* 0x000fe4000f8e02ff */
[----:B------:R-:W-:-:S03]  /*0f90*/  IMAD.WIDE.U32 R22, R28, R0, RZ ;  /* 0x000000001c167225 */ /* 0x000fc600078e00ff */
[----:B------:R-:W-:-:S05]  /*0fa0*/  IADD3 R7, PT, PT, R29, R7, RZ ;  /* 0x000000071d077210 */ /* 0x000fca0007ffe0ff */
[----:B------:R-:W-:-:S04]  /*0fb0*/  IMAD R4, R7, R0, RZ ;  /* 0x0000000007047224 */ /* 0x000fc800078e02ff */
[----:B------:R-:W-:Y:S02]  /*0fc0*/  IMAD R5, R5, R28, R4 ;  /* 0x0000001c05057224 */ /* 0x000fe400078e0204 */
[----:B------:R-:W-:-:S03]  /*0fd0*/  IMAD.WIDE.U32 R28, R22, UR30, RZ ;  /* 0x0000001e161c7c25 */ /* 0x000fc6000f8e00ff */
[----:B------:R-:W-:-:S05]  /*0fe0*/  IADD3 R5, PT, PT, R23, R5, RZ ;  /* 0x0000000517057210 */ /* 0x000fca0007ffe0ff */
[----:B------:R-:W-:-:S04]  /*0ff0*/  IMAD R23, R5, UR30, RZ ;  /* 0x0000001e05177c24 */ /* 0x000fc8000f8e02ff */
[----:B------:R-:W-:-:S05]  /*1000*/  IMAD R23, R22, UR8, R23 ;  /* 0x0000000816177c24 */ /* 0x000fca000f8e0217 */
[----:B------:R-:W-:Y:S01]  /*1010*/  IADD3 R23, PT, PT, R29, R23, RZ ;  /* 0x000000171d177210 */ /* 0x000fe20007ffe0ff */
[----:B------:R-:W-:Y:S06]  /*1020*/  BRA `(.L_x_1234) ;  /* 0x00000000000c7947 */ /* 0x000fec0003800000 */
.L_x_1233:
[-C--:B------:R-:W-:Y:S02]  /*1030*/  IMAD R23, R31, R24.reuse, RZ ;  /* 0x000000181f177224 */ /* 0x080fe400078e02ff */
[----:B------:R-:W-:-:S05]  /*1040*/  IMAD.WIDE.U32 R28, R30, R24, RZ ;  /* 0x000000181e1c7225 */ /* 0x000fca00078e00ff */
[----:B------:R-:W-:Y:S02]  /*1050*/  IADD3 R23, PT, PT, R29, R23, RZ ;  /* 0x000000171d177210 */ /* 0x000fe40007ffe0ff */
.L_x_1234:
[----:B------:R-:W1:Y:S01]  /*1060*/  LDCU.U8 UR8, c[0x0][0x548] ;  /* 0x0000a900ff0877ac */ /* 0x000e620008000000 */
[----:B------:R-:W-:Y:S01]  /*1070*/  SHF.L.U32 R25, R2, 0x7, RZ ;  /* 0x0000000702197819 */ /* 0x000fe200000006ff */
[----:B------:R-:W-:Y:S01]  /*1080*/  IMAD R22, R9, UR30, RZ ;  /* 0x0000001e09167c24 */ /* 0x000fe2000f8e02ff */
[----:B------:R-:W2:Y:S02]  /*1090*/  LDCU.U8 UR29, c[0x0][0x5f0] ;  /* 0x0000be00ff1d77ac */ /* 0x000ea40008000000 */
[----:B------:R-:W-:-:S04]  /*10a0*/  SEL R4, R25, RZ, P3 ;  /* 0x000000ff19047207 */ /* 0x000fc80001800000 */
[----:B------:R-:W-:-:S04]  /*10b0*/  IADD3 R5, P0, PT, R17, R4, RZ ;  /* 0x0000000411057210 */ /* 0x000fc80007f1e0ff */
[----:B------:R-:W-:Y:S01]  /*10c0*/  IADD3.X R7, PT, PT, RZ, R15, RZ, P0, !PT ;  /* 0x0000000fff077210 */ /* 0x000fe200007fe4ff */
[----:B------:R-:W-:Y:S01]  /*10d0*/  IMAD.WIDE.U32 R32, R5, R30, RZ ;  /* 0x0000001e05207225 */ /* 0x000fe200078e00ff */
[----:B-1----:R-:W-:-:S03]  /*10e0*/  UISETP.NE.AND UP0, UPT, UR8, URZ, UPT ;  /* 0x000000ff0800728c */ /* 0x002fc6000bf05270 */
[----:B------:R-:W-:-:S04]  /*10f0*/  IMAD R4, R7, R30, RZ ;  /* 0x0000001e07047224 */ /* 0x000fc800078e02ff */
[----:B------:R-:W-:-:S05]  /*1100*/  IMAD R5, R31, R5, R4 ;  /* 0x000000051f057224 */ /* 0x000fca00078e0204 */
[----:B------:R-:W-:Y:S01]  /*1110*/  IADD3 R20, PT, PT, R33, R5, RZ ;  /* 0x0000000521147210 */ /* 0x000fe20007ffe0ff */
[----:B--2---:R-:W-:Y:S06]  /*1120*/  BRA.U !UP0, `(.L_x_1235) ;  /* 0x00000001081c7547 */ /* 0x004fec000b800000 */
[----:B------:R-:W1:Y:S01]  /*1130*/  LDC R5, c[0x0][0x434] ;  /* 0x00010d00ff057b82 */ /* 0x000e620000000800 */
[----:B------:R-:W-:-:S07]  /*1140*/  ISETP.NE.AND P0, PT, R24, -0x1, PT ;  /* 0xffffffff1800780c */ /* 0x000fce0003f05270 */
[----:B------:R-:W2:Y:S01]  /*1150*/  LDC R4, c[0x0][0x454] ;  /* 0x00011500ff047b82 */ /* 0x000ea20000000800 */
[----:B-1----:R-:W-:-:S05]  /*1160*/  IMAD R5, R2, R5, RZ ;  /* 0x0000000502057224 */ /* 0x002fca00078e02ff */
[----:B------:R-:W-:-:S05]  /*1170*/  SEL R19, R5, R24, !P0 ;  /* 0x0000001805137207 */ /* 0x000fca0004000000 */
[----:B--2---:R-:W-:Y:S01]  /*1180*/  IMAD R19, R9, R4, R19 ;  /* 0x0000000409137224 */ /* 0x004fe200078e0213 */
[----:B------:R-:W-:Y:S05]  /*1190*/  BRA `(.L_x_1236) ;  /* 0x00000000000c7947 */ /* 0x000fea0003800000 */
.L_x_1235:
[----:B------:R-:W1:Y:S01]  /*11a0*/  LDC R19, c[0x0][0x434] ;  /* 0x00010d00ff137b82 */ /* 0x000e620000000800 */
[----:B------:R-:W-:-:S04]  /*11b0*/  IMAD R4, R2, R0, R9 ;  /* 0x0000000002047224 */ /* 0x000fc800078e0209 */
[----:B-1----:R-:W-:-:S03]  /*11c0*/  IMAD R19, R4, R19, RZ ;  /* 0x0000001304137224 */ /* 0x002fc600078e02ff */
.L_x_1236:
[----:B------:R-:W-:Y:S01]  /*11d0*/  IADD3 R234, PT, PT, R18, -0x1, RZ ;  /* 0xffffffff12ea7810 */ /* 0x000fe20007ffe0ff */
[----:B------:R-:W-:Y:S05]  /*11e0*/  BRA.U !UP0, `(.L_x_1237) ;  /* 0x0000000108247547 */ /* 0x000fea000b800000 */
[----:B------:R-:W1:Y:S01]  /*11f0*/  LDC R5, c[0x0][0x444] ;  /* 0x00011100ff057b82 */ /* 0x000e620000000800 */
[----:B------:R-:W-:-:S07]  /*1200*/  ISETP.NE.AND P0, PT, R24, -0x1, PT ;  /* 0xffffffff1800780c */ /* 0x000fce0003f05270 */
[----:B------:R-:W2:Y:S08]  /*1210*/  LDC R7, c[0x0][0x430] ;  /* 0x00010c00ff077b82 */ /* 0x000eb00000000800 */
[----:B------:R-:W2:Y:S01]  /*1220*/  LDC R4, c[0x0][0x454] ;  /* 0x00011500ff047b82 */ /* 0x000ea20000000800 */
[----:B-1----:R-:W-:-:S05]  /*1230*/  @!P0 IMAD R24, R2, R5, RZ ;  /* 0x0000000502188224 */ /* 0x002fca00078e02ff */
[----:B------:R-:W-:Y:S02]  /*1240*/  IADD3 R24, PT, PT, R25, R24, RZ ;  /* 0x0000001819187210 */ /* 0x000fe40007ffe0ff */
[----:B--2---:R-:W-:-:S05]  /*1250*/  LEA R4, R7, R4, 0x7 ;  /* 0x0000000407047211 */ /* 0x004fca00078e38ff */
[----:B------:R-:W-:Y:S01]  /*1260*/  IMAD R29, R4, R9, R24 ;  /* 0x00000009041d7224 */ /* 0x000fe200078e0218 */
[----:B------:R-:W-:Y:S06]  /*1270*/  BRA `(.L_x_1238) ;  /* 0x00000000000c7947 */ /* 0x000fec0003800000 */
.L_x_1237:
[----:B------:R-:W1:Y:S01]  /*1280*/  LDC R29, c[0x0][0x444] ;  /* 0x00011100ff1d7b82 */ /* 0x000e620000000800 */
[----:B------:R-:W-:-:S04]  /*1290*/  IMAD R4, R2, R0, R9 ;  /* 0x0000000002047224 */ /* 0x000fc800078e0209 */
[----:B-1----:R-:W-:-:S07]  /*12a0*/  IMAD R29, R4, R29, RZ ;  /* 0x0000001d041d7224 */ /* 0x002fce00078e02ff */
.L_x_1238:
[----:B------:R-:W1:Y:S01]  /*12b0*/  S2R R7, SR_TID.X ;  /* 0x0000000000077919 */ /* 0x000e620000002100 */
[----:B------:R-:W2:Y:S01]  /*12c0*/  LDCU.64 UR12, c[0x0][0x3b0] ;  /* 0x00007600ff0c77ac */ /* 0x000ea20008000a00 */
[----:B------:R-:W-:Y:S01]  /*12d0*/  IMAD.MOV.U32 R24, RZ, RZ, R212 ;  /* 0x000000ffff187224 */ /* 0x000fe200078e00d4 */
[----:B------:R-:W-:Y:S01]  /*12e0*/  IADD3 R34, P0, PT, R212, R34, RZ ;  /* 0x00000022d4227210 */ /* 0x000fe20007f1e0ff */
[----:B------:R-:W-:Y:S01]  /*12f0*/  IMAD.MOV.U32 R25, RZ, RZ, RZ ;  /* 0x000000ffff197224 */ /* 0x000fe200078e00ff */
[----:B------:R-:W3:Y:S01]  /*1300*/  LDCU.128 UR8, c[0x0][0x590] ;  /* 0x0000b200ff0877ac */ /* 0x000ee20008000c00 */
[----:B------:R-:W-:Y:S01]  /*1310*/  IMAD R226, R0, UR30, RZ ;  /* 0x0000001e00e27c24 */ /* 0x000fe2000f8e02ff */
[----:B------:R-:W4:Y:S01]  /*1320*/  LDC.64 R246, c[0x0][0x420] ;  /* 0x00010800fff67b82 */ /* 0x000f220000000a00 */
[----:B------:R-:W-:Y:S01]  /*1330*/  IMAD.X R35, RZ, RZ, R6, P0 ;  /* 0x000000ffff237224 */ /* 0x000fe200000e0606 */
[----:B------:R-:W5:Y:S01]  /*1340*/  LDCU.64 UR16, c[0x0][0x3c8] ;  /* 0x00007900ff1077ac */ /* 0x000f620008000a00 */
[----:B------:R-:W5:Y:S01]  /*1350*/  S2R R6, SR_TID.X ;  /* 0x0000000000067919 */ /* 0x000f620000002100 */
[----:B------:R-:W-:Y:S01]  /*1360*/  BSSY.RECONVERGENT B1, `(.L_x_1228) ;  /* 0x00007d3000017945 */ /* 0x000fe20003800200 */
[----:B------:R-:W5:Y:S01]  /*1370*/  LDCU.64 UR14, c[0x0][0x380] ;  /* 0x00007000ff0e77ac */ /* 0x000f620008000a00 */
[----:B--2---:R-:W-:-:S04]  /*1380*/  IMAD.WIDE.U32 R30, R17, UR12, R24 ;  /* 0x0000000c111e7c25 */ /* 0x004fc8000f8e0018 */
[C---:B------:R-:W-:Y:S01]  /*1390*/  IMAD R4, R15.reuse, UR12, RZ ;  /* 0x0000000c0f047c24 */ /* 0x040fe2000f8e02ff */
[----:B------:R-:W-:Y:S01]  /*13a0*/  IADD3 R26, P0, PT, R26, R30, RZ ;  /* 0x0000001e1a1a7210 */ /* 0x000fe20007f1e0ff */
[----:B---3--:R-:W-:Y:S02]  /*13b0*/  IMAD R30, R15, UR8, RZ ;  /* 0x000000080f1e7c24 */ /* 0x008fe4000f8e02ff */
[C---:B------:R-:W-:Y:S02]  /*13c0*/  IMAD R4, R17.reuse, UR13, R4 ;  /* 0x0000000d11047c24 */ /* 0x040fe4000f8e0204 */
[C---:B------:R-:W-:Y:S02]  /*13d0*/  IMAD R15, R17.reuse, UR9, R30 ;  /* 0x00000009110f7c24 */ /* 0x040fe4000f8e021e */
[----:B------:R-:W-:Y:S01]  /*13e0*/  IMAD.WIDE.U32 R34, R17, UR8, R34 ;  /* 0x0000000811227c25 */ /* 0x000fe2000f8e0022 */
[----:B-1----:R-:W-:Y:S02]  /*13f0*/  SHF.R.U32.HI R17, RZ, 0x2, R7 ;  /* 0x00000002ff117819 */ /* 0x002fe40000011607 */
[----:B------:R-:W1:Y:S01]  /*1400*/  LDC R7, c[0x0][0x508] ;  /* 0x00014200ff077b82 */ /* 0x000e620000000800 */
[----:B------:R-:W-:Y:S01]  /*1410*/  IADD3.X R27, PT, PT, R21, R31, R4, P0, !PT ;  /* 0x0000001f151b7210 */ /* 0x000fe200007fe404 */
[----:B------:R-:W-:Y:S01]  /*1420*/  IMAD.IADD R35, R35, 0x1, R15 ;  /* 0x0000000123237824 */ /* 0x000fe200078e020f */
[----:B------:R-:W-:-:S02]  /*1430*/  IADD3 R21, P1, P0, R32, R28, R22 ;  /* 0x0000001c20157210 */ /* 0x000fc4000783e016 */
[----:B------:R-:W-:Y:S01]  /*1440*/  SHF.R.S32.HI R22, RZ, 0x1f, R22 ;  /* 0x0000001fff167819 */ /* 0x000fe20000011416 */
[C---:B-----5:R-:W-:Y:S02]  /*1450*/  IMAD.WIDE.U32 R26, R9.reuse, UR16, R26 ;  /* 0x00000010091a7c25 */ /* 0x060fe4000f8e001a */
[----:B------:R-:W2:Y:S01]  /*1460*/  LDC.64 R4, c[0x0][0x5f8] ;  /* 0x00017e00ff047b82 */ /* 0x000ea20000000a00 */
[----:B------:R-:W-:Y:S01]  /*1470*/  IADD3.X R20, PT, PT, R20, R23, R22, P1, P0 ;  /* 0x0000001714147210 */ /* 0x000fe20000fe0416 */
[C---:B------:R-:W-:Y:S01]  /*1480*/  IMAD R27, R9.reuse, UR17, R27 ;  /* 0x00000011091b7c24 */ /* 0x040fe2000f8e021b */
[----:B------:R-:W-:Y:S01]  /*1490*/  SHF.R.U32.HI R22, RZ, 0x5, R6 ;  /* 0x00000005ff167819 */ /* 0x000fe20000011606 */
[----:B------:R-:W-:-:S04]  /*14a0*/  IMAD.WIDE.U32 R30, R9, UR10, R34 ;  /* 0x0000000a091e7c25 */ /* 0x000fc8000f8e0022 */
[----:B------:R-:W-:-:S04]  /*14b0*/  IMAD.WIDE.U32 R26, R17, UR12, R26 ;  /* 0x0000000c111a7c25 */ /* 0x000fc8000f8e001a */
[----:B------:R-:W-:Y:S01]  /*14c0*/  IMAD R15, R17, UR13, R27 ;  /* 0x0000000d110f7c24 */ /* 0x000fe2000f8e021b */
[----:B------:R-:W-:Y:S01]  /*14d0*/  LEA R244, P3, R26, UR14, 0x1 ;  /* 0x0000000e1af47c11 */ /* 0x000fe2000f8608ff */
[----:B------:R-:W3:Y:S01]  /*14e0*/  LDCU.64 UR12, c[0x0][0x550] ;  /* 0x0000aa00ff0c77ac */ /* 0x000ee20008000a00 */
[----:B------:R-:W-:Y:S02]  /*14f0*/  IMAD R31, R9, UR11, R31 ;  /* 0x0000000b091f7c24 */ /* 0x000fe4000f8e021f */
[----:B-1----:R-:W-:Y:S01]  /*1500*/  IMAD.IADD R7, R236, 0x1, R7 ;  /* 0x00000001ec077824 */ /* 0x002fe200078e0207 */
[----:B------:R-:W-:Y:S01]  /*1510*/  LEA.HI.X R245, R26, UR15, R15, 0x1, P3 ;  /* 0x0000000f1af57c11 */ /* 0x000fe200098f0c0f */
[----:B------:R-:W1:Y:S01]  /*1520*/  LDCU.64 UR10, c[0x0][0x570] ;  /* 0x0000ae00ff0a77ac */ /* 0x000e620008000a00 */
[----:B------:R-:W-:Y:S01]  /*1530*/  LOP3.LUT R15, R6, 0x1f, RZ, 0xc0, !PT ;  /* 0x0000001f060f7812 */ /* 0x000fe200078ec0ff */
[----:B------:R-:W5:Y:S01]  /*1540*/  LDC.64 R26, c[0x0][0x5e8] ;  /* 0x00017a00ff1a7b82 */ /* 0x000f620000000a00 */
[----:B------:R-:W-:Y:S01]  /*1550*/  IADD3 R28, PT, PT, R220, -0x80, -R7 ;  /* 0xffffff80dc1c7810 */ /* 0x000fe20007ffe807 */
[----:B------:R-:W-:Y:S01]  /*1560*/  IMAD.WIDE.U32 R30, R17, UR8, R30 ;  /* 0x00000008111e7c25 */ /* 0x000fe2000f8e001e */
[----:B------:R-:W-:-:S02]  /*1570*/  ISETP.NE.AND P3, PT, RZ, UR29, PT ;  /* 0x0000001dff007c0c */ /* 0x000fc4000bf65270 */
[----:B------:R-:W-:Y:S01]  /*1580*/  SHF.R.S32.HI R219, RZ, 0x1f, R28 ;  /* 0x0000001fffdb7819 */ /* 0x000fe2000001141c */
[----:B--2---:R-:W-:-:S03]  /*1590*/  IMAD.WIDE.U32 R32, R4, UR22, RZ ;  /* 0x0000001604207c25 */ /* 0x004fc6000f8e00ff */
[----:B------:R-:W-:Y:S01]  /*15a0*/  LEA.HI R219, R219, R28, RZ, 0x6 ;  /* 0x0000001cdbdb7211 */ /* 0x000fe200078f30ff */
[----:B------:R-:W-:Y:S01]  /*15b0*/  IMAD R4, R226, R22, R15 ;  /* 0x00000016e2047224 */ /* 0x000fe200078e020f */
[----:B------:R-:W-:Y:S01]  /*15c0*/  SEL R22, R32, RZ, P3 ;  /* 0x000000ff20167207 */ /* 0x000fe20001800000 */
[----:B------:R-:W-:Y:S01]  /*15d0*/  IMAD R5, R5, UR22, R33 ;  /* 0x0000001605057c24 */ /* 0x000fe2000f8e0221 */
[----:B------:R-:W-:Y:S01]  /*15e0*/  SHF.R.S32.HI R219, RZ, 0x6, R219 ;  /* 0x00000006ffdb7819 */ /* 0x000fe200000114db */
[----:B------:R-:W-:Y:S01]  /*15f0*/  IMAD.SHL.U32 R23, R226, 0x40, RZ ;  /* 0x00000040e2177824 */ /* 0x000fe200078e00ff */
[----:B------:R-:W-:Y:S01]  /*1600*/  IADD3 R22, P1, P0, R4, R21, R22 ;  /* 0x0000001504167210 */ /* 0x000fe2000783e016 */
[----:B------:R-:W-:Y:S01]  /*1610*/  IMAD R21, R17, UR9, R31 ;  /* 0x0000000911157c24 */ /* 0x000fe2000f8e021f */
[----:B------:R-:W-:Y:S02]  /*1620*/  SHF.R.S32.HI R4, RZ, 0x1f, R4 ;  /* 0x0000001fff047819 */ /* 0x000fe40000011404 */
[----:B------:R-:W-:-:S02]  /*1630*/  SEL R5, R5, RZ, P3 ;  /* 0x000000ff05057207 */ /* 0x000fc40001800000 */
[----:B------:R-:W-:Y:S02]  /*1640*/  VIMNMX R219, PT, PT, RZ, R219, !PT ;  /* 0x000000dbffdb7248 */ /* 0x000fe40007fe0100 */
[----:B------:R-:W-:Y:S01]  /*1650*/  IADD3.X R4, PT, PT, R4, R20, R5, P1, P0 ;  /* 0x0000001404047210 */ /* 0x000fe20000fe0405 */
[----:B------:R-:W-:Y:S01]  /*1660*/  IMAD R20, R234, 0x40, R29 ;  /* 0x00000040ea147824 */ /* 0x000fe200078e021d */
[----:B---3--:R-:W-:Y:S02]  /*1670*/  LEA R242, P1, R30, UR12, 0x1 ;  /* 0x0000000c1ef27c11 */ /* 0x008fe4000f8208ff */
[----:B------:R-:W-:Y:S01]  /*1680*/  IADD3 R5, P0, PT, R23, R22, RZ ;  /* 0x0000001617057210 */ /* 0x000fe20007f1e0ff */
[----:B-----5:R-:W-:Y:S01]  /*1690*/  IMAD.WIDE R222, R20, 0x4, R26 ;  /* 0x0000000414de7825 */ /* 0x020fe200078e021a */
[----:B------:R-:W-:Y:S02]  /*16a0*/  LEA.HI.X R243, R30, UR13, R21, 0x1, P1 ;  /* 0x0000000d1ef37c11 */ /* 0x000fe400088f0c15 */
[----:B------:R-:W-:-:S02]  /*16b0*/  ISETP.GT.AND P1, PT, R18, R219, PT ;  /* 0x000000db1200720c */ /* 0x000fc40003f24270 */
[----:B------:R-:W-:Y:S02]  /*16c0*/  LEA.HI.X.SX32 R4, R23, R4, 0x1, P0 ;  /* 0x0000000417047211 */ /* 0x000fe400000f0eff */
[C---:B-1----:R-:W-:Y:S02]  /*16d0*/  LEA R240, P0, R5.reuse, UR10, 0x2 ;  /* 0x0000000a05f07c11 */ /* 0x042fe4000f8010ff */
[----:B------:R-:W-:Y:S02]  /*16e0*/  LEA.HI R20, R6, 0x40, RZ, 0x1e ;  /* 0x0000004006147811 */ /* 0x000fe400078ff0ff */
[----:B------:R-:W-:Y:S01]  /*16f0*/  LEA.HI.X R241, R5, UR11, R4, 0x2, P0 ;  /* 0x0000000b05f17c11 */ /* 0x000fe200080f1404 */
[----:B------:R-:W-:Y:S01]  /*1700*/  IMAD R5, R234, 0x40, R19 ;  /* 0x00000040ea057824 */ /* 0x000fe200078e0213 */
[----:B------:R-:W-:-:S03]  /*1710*/  IADD3 R19, P0, PT, R17, 0x40, RZ ;  /* 0x0000004011137810 */ /* 0x000fc60007f1e0ff */
[----:B----4-:R-:W-:-:S04]  /*1720*/  IMAD.WIDE R246, R5, 0x4, R246 ;  /* 0x0000000405f67825 */ /* 0x010fc800078e02f6 */
[----:B------:R-:W-:Y:S01]  /*1730*/  IMAD.X R18, RZ, RZ, RZ, P0 ;  /* 0x000000ffff127224 */ /* 0x000fe200000e06ff */
[----:B------:R-:W-:Y:S06]  /*1740*/  @P1 BRA `(.L_x_1239) ;  /* 0x0000000400e01947 */ /* 0x000fec0003800000 */
[----:B------:R-:W-:Y:S05]  /*1750*/  @P2 BRA `(.L_x_1240) ;  /* 0x0000000000282947 */ /* 0x000fea0003800000 */
        /* <DEDUP_REMOVED lines=9> */
[----:B------:R-:W-:Y:S05]  /*17f0*/  BRA `(.L_x_1241) ;  /* 0x0000000000187947 */ /* 0x000fea0003800000 */
.L_x_1240:
[----:B------:R-:W1:Y:S01]  /*1800*/  LDCU.64 UR12, c[0x0][0x5c0] ;  /* 0x0000b800ff0c77ac */ /* 0x000e620008000a00 */
[----:B------:R-:W-:-:S05]  /*1810*/  IADD3 R0, PT, PT, R233, R238, RZ ;  /* 0x000000eee9007210 */ /* 0x000fca0007ffe0ff */
[C---:B-1----:R-:W-:Y:S02]  /*1820*/  IMAD R4, R0.reuse, UR13, RZ ;  /* 0x0000000d00047c24 */ /* 0x042fe4000f8e02ff */
[----:B------:R-:W-:-:S05]  /*1830*/  IMAD.WIDE.U32 R6, R0, UR12, RZ ;  /* 0x0000000c00067c25 */ /* 0x000fca000f8e00ff */
[----:B------:R-:W-:Y:S02]  /*1840*/  IADD3 R0, PT, PT, R7, R4, RZ ;  /* 0x0000000407007210 */ /* 0x000fe40007ffe0ff */
[----:B------:R-:W-:Y:S02]  /*1850*/  MOV R4, R6 ;  /* 0x0000000600047202 */ /* 0x000fe40000000f00 */
.L_x_1241:
        /* <DEDUP_REMOVED lines=10> */
[----:B------:R-:W-:Y:S06]  /*1900*/  BRA `(.L_x_1243) ;  /* 0x0000000000147947 */ /* 0x000fec0003800000 */
.L_x_1242:
[----:B------:R-:W1:Y:S01]  /*1910*/  LDCU.64 UR10, c[0x0][0x5c8] ;  /* 0x0000b900ff0a77ac */ /* 0x000e620008000a00 */
[----:B------:R-:W-:-:S05]  /*1920*/  IADD3 R233, PT, PT, R233, R238, RZ ;  /* 0x000000eee9e97210 */ /* 0x000fca0007ffe0ff */
[C---:B-1----:R-:W-:Y:S02]  /*1930*/  IMAD R2, R233.reuse, UR11, RZ ;  /* 0x0000000be9027c24 */ /* 0x042fe4000f8e02ff */
[----:B------:R-:W-:-:S05]  /*1940*/  IMAD.WIDE.U32 R6, R233, UR10, RZ ;  /* 0x0000000ae9067c25 */ /* 0x000fca000f8e00ff */
[----:B------:R-:W-:Y:S02]  /*1950*/  IADD3 R2, PT, PT, R7, R2, RZ ;  /* 0x0000000207027210 */ /* 0x000fe40007ffe0ff */
.L_x_1243:
[----:B------:R-:W1:Y:S01]  /*1960*/  LDCU.64 UR8, c[0x0][0x5d8] ;  /* 0x0000bb00ff0877ac */ /* 0x000e620008000a00 */
[----:B------:R-:W-:Y:S01]  /*1970*/  IMAD R8, R11, UR12, RZ ;  /* 0x0000000c0b087c24 */ /* 0x000fe2000f8e02ff */
[C---:B------:R-:W-:Y:S01]  /*1980*/  IADD3 R236, PT, PT, -R221.reuse, R236, RZ ;  /* 0x000000ecddec7210 */ /* 0x040fe20007ffe1ff */
[----:B------:R-:W-:Y:S01]  /*1990*/  IMAD.WIDE.U32 R12, R221, UR12, R24 ;  /* 0x0000000cdd0c7c25 */ /* 0x000fe2000f8e0018 */
[----:B------:R-:W-:Y:S02]  /*19a0*/  BSSY.RECONVERGENT B0, `(.L_x_1244) ;  /* 0x0000016000007945 */ /* 0x000fe40003800200 */
[----:B------:R-:W-:Y:S01]  /*19b0*/  ISETP.GE.AND P5, PT, R17, R236, PT ;  /* 0x000000ec1100720c */ /* 0x000fe20003fa6270 */
[----:B------:R-:W-:Y:S01]  /*19c0*/  IMAD R5, R221, UR13, R8 ;  /* 0x0000000ddd057c24 */ /* 0x000fe2000f8e0208 */
[----:B------:R-:W-:Y:S02]  /*19d0*/  IADD3 R4, P0, PT, R4, R12, RZ ;  /* 0x0000000c04047210 */ /* 0x000fe40007f1e0ff */
[----:B------:R-:W-:-:S02]  /*19e0*/  ISETP.GE.AND P4, PT, R20, R236, PT ;  /* 0x000000ec1400720c */ /* 0x000fc40003f86270 */
[----:B------:R-:W-:-:S03]  /*19f0*/  IADD3.X R5, PT, PT, R0, R13, R5, P0, !PT ;  /* 0x0000000d00057210 */ /* 0x000fc600007fe405 */
[----:B-1----:R-:W-:-:S04]  /*1a00*/  IMAD.WIDE.U32 R12, R9, UR8, R4 ;  /* 0x00000008090c7c25 */ /* 0x002fc8000f8e0004 */
        /* <DEDUP_REMOVED lines=15> */
.L_x_1245:
[----:B------:R-:W-:Y:S05]  /*1b00*/  BSYNC.RECONVERGENT B0 ;  /* 0x0000000000007941 */ /* 0x000fea0003800200 */
.L_x_1244:
        /* <DEDUP_REMOVED lines=17> */
.L_x_1247:
[----:B------:R-:W-:Y:S05]  /*1c20*/  BSYNC.RECONVERGENT B0 ;  /* 0x0000000000007941 */ /* 0x000fea0003800200 */
.L_x_1246:
[----:B------:R-:W3:Y:S01]  /*1c30*/  LDCU.64 UR8, c[0x0][0x5e0] ;  /* 0x0000bc00ff0877ac */ /* 0x000ee20008000a00 */
[----:B------:R-:W-:Y:S01]  /*1c40*/  IMAD.WIDE.U32 R4, R221, UR10, R24 ;  /* 0x0000000add047c25 */ /* 0x000fe2000f8e0018 */
[----:B------:R-:W-:Y:S03]  /*1c50*/  BSSY.RECONVERGENT B0, `(.L_x_1248) ;  /* 0x0000015000007945 */ /* 0x000fe60003800200 */
[----:B------:R-:W-:Y:S01]  /*1c60*/  IMAD R0, R11, UR10, RZ ;  /* 0x0000000a0b007c24 */ /* 0x000fe2000f8e02ff */
[----:B------:R-:W-:-:S03]  /*1c70*/  IADD3 R4, P0, PT, R6, R4, RZ ;  /* 0x0000000406047210 */ /* 0x000fc60007f1e0ff */
[----:B------:R-:W-:-:S05]  /*1c80*/  IMAD R221, R221, UR11, R0 ;  /* 0x0000000bdddd7c24 */ /* 0x000fca000f8e0200 */
[----:B------:R-:W-:-:S03]  /*1c90*/  IADD3.X R5, PT, PT, R2, R5, R221, P0, !PT ;  /* 0x0000000502057210 */ /* 0x000fc600007fe4dd */
[----:B---3--:R-:W-:-:S04]  /*1ca0*/  IMAD.WIDE.U32 R4, R9, UR8, R4 ;  /* 0x0000000809047c25 */ /* 0x008fc8000f8e0004 */
[----:B------:R-:W-:Y:S01]  /*1cb0*/  IMAD R9, R9, UR9, R5 ;  /* 0x0000000909097c24 */ /* 0x000fe2000f8e0205 */
[----:B------:R-:W-:Y:S06]  /*1cc0*/  @P5 BRA `(.L_x_1249) ;  /* 0x0000000000345947 */ /* 0x000fec0003800000 */
[----:B------:R-:W3:Y:S01]  /*1cd0*/  LDCU UR12, c[0x0][0x440] ;  /* 0x00008800ff0c77ac */ /* 0x000ee20008000800 */
[----:B------:R-:W-:Y:S01]  /*1ce0*/  IMAD.MOV.U32 R8, RZ, RZ, R4 ;  /* 0x000000ffff087224 */ /* 0x000fe200078e0004 */
[----:B------:R-:W4:Y:S03]  /*1cf0*/  LDCU.64 UR8, c[0x0][0x568] ;  /* 0x0000ad00ff0877ac */ /* 0x000f260008000a00 */
[----:B------:R-:W-:-:S04]  /*1d00*/  IMAD.WIDE.U32 R6, R17, UR10, R8 ;  /* 0x0000000a11067c25 */ /* 0x000fc8000f8e0008 */
        /* <DEDUP_REMOVED lines=9> */
.L_x_1249:
[----:B------:R-:W-:Y:S05]  /*1da0*/  BSYNC.RECONVERGENT B0 ;  /* 0x0000000000007941 */ /* 0x000fea0003800200 */
.L_x_1248:
        /* <DEDUP_REMOVED lines=18> */
.L_x_1239:
[C---:B------:R-:W-:Y:S01]  /*1ed0*/  IMAD R22, R234.reuse, -0x40, R235 ;  /* 0xffffffc0ea167824 */ /* 0x040fe200078e02eb */
[----:B------:R-:W-:Y:S01]  /*1ee0*/  LOP3.LUT R21, R234, 0x80000001, RZ, 0xc0, !PT ;  /* 0x80000001ea157812 */ /* 0x000fe200078ec0ff */
[----:B------:R-:W-:Y:S01]  /*1ef0*/  IMAD.SHL.U32 R4, R6, 0x8, RZ ;  /* 0x0000000806047824 */ /* 0x000fe200078e00ff */
[----:B------:R-:W-:Y:S02]  /*1f00*/  @P3 BAR.SYNC.DEFER_BLOCKING 0x0 ;  /* 0x0000000000003b1d */ /* 0x000fe40000010000 */
[----:B------:R-:W-:Y:S02]  /*1f10*/  ISETP.GE.AND P2, PT, R17, R22, PT ;  /* 0x000000161100720c */ /* 0x000fe40003f46270 */
[----:B------:R-:W-:Y:S02]  /*1f20*/  LOP3.LUT R5, R4, 0xd8, RZ, 0xc0, !PT ;  /* 0x000000d804057812 */ /* 0x000fe400078ec0ff */
[----:B------:R-:W-:Y:S01]  /*1f30*/  ISETP.NE.AND P0, PT, R21, 0x1, PT ;  /* 0x000000011500780c */ /* 0x000fe20003f05270 */
[----:B------:R-:W-:Y:S01]  /*1f40*/  BSSY.RECONVERGENT B0, `(.L_x_1251) ;  /* 0x000001f000007945 */ /* 0x000fe20003800200 */
[----:B------:R-:W-:-:S04]  /*1f50*/  LOP3.LUT R5, R5, 0x18, R6, 0x78, !PT ;  /* 0x0000001805057812 */ /* 0x000fc800078e7806 */
[----:B------:R-:W-:Y:S02]  /*1f60*/  LOP3.LUT R5, R5, 0x1f20, R4, 0xf8, !PT ;  /* 0x00001f2005057812 */ /* 0x000fe400078ef804 */
[----:B------:R-:W-:Y:S02]  /*1f70*/  SEL R4, RZ, 0x3000, P0 ;  /* 0x00003000ff047807 */ /* 0x000fe40000000000 */
        /* <DEDUP_REMOVED lines=22> */
.L_x_1253:
[----:B------:R2:W-:Y:S01]  /*20e0*/  STS.128 [R21+0x8000], RZ ;  /* 0x008000ff15007388 */ /* 0x0005e20000000c00 */
[----:B------:R-:W-:Y:S05]  /*20f0*/  BRA `(.L_x_1254) ;  /* 0x00000000000c7947 */ /* 0x000fea0003800000 */
.L_x_1252:
[----:B------:R1:W-:Y:S04]  /*2100*/  STS.128 [R21+0x6000], RZ ;  /* 0x006000ff15007388 */ /* 0x0003e80000000c00 */
[----:B------:R1:W-:Y:S04]  /*2110*/  STS.128 [R21+0x7000], RZ ;  /* 0x007000ff15007388 */ /* 0x0003e80000000c00 */
[----:B------:R1:W-:Y:S02]  /*2120*/  STS.128 [R21+0x8000], RZ ;  /* 0x008000ff15007388 */ /* 0x0003e40000000c00 */
.L_x_1254:
[----:B------:R-:W-:Y:S05]  /*2130*/  BSYNC.RECONVERGENT B0 ;  /* 0x0000000000007941 */ /* 0x000fea0003800200 */
.L_x_1251:
[----:B------:R-:W-:Y:S01]  /*2140*/  BSSY.RECONVERGENT B0, `(.L_x_1255) ;  /* 0x000001c000007945 */ /* 0x000fe20003800200 */
[----:B------:R-:W-:-:S03]  /*2150*/  IADD3 R232, PT, PT, R4, R21, RZ ;  /* 0x0000001504e87210 */ /* 0x000fc60007ffe0ff */
        /* <DEDUP_REMOVED lines=21> */
.L_x_1257:
[----:B------:R1:W-:Y:S01]  /*22b0*/  STS.128 [R232+0x2000], RZ ;  /* 0x002000ffe8007388 */ /* 0x0003e20000000c00 */
[----:B------:R-:W-:Y:S05]  /*22c0*/  BRA `(.L_x_1258) ;  /* 0x00000000000c7947 */ /* 0x000fea0003800000 */
.L_x_1256:
[----:B------:R4:W-:Y:S04]  /*22d0*/  STS.128 [R232], RZ ;  /* 0x000000ffe8007388 */ /* 0x0009e80000000c00 */
[----:B------:R4:W-:Y:S04]  /*22e0*/  STS.128 [R232+0x1000], RZ ;  /* 0x001000ffe8007388 */ /* 0x0009e80000000c00 */
[----:B------:R4:W-:Y:S02]  /*22f0*/  STS.128 [R232+0x2000], RZ ;  /* 0x002000ffe8007388 */ /* 0x0009e40000000c00 */
.L_x_1258:
[----:B------:R-:W-:Y:S05]  /*2300*/  BSYNC.RECONVERGENT B0 ;  /* 0x0000000000007941 */ /* 0x000fea0003800200 */
.L_x_1255:
[C---:B------:R-:W-:Y:S01]  /*2310*/  VIADD R27, R205.reuse, 0x8 ;  /* 0x00000008cd1b7836 */ /* 0x040fe20000000000 */
[C---:B------:R-:W-:Y:S01]  /*2320*/  LOP3.LUT R23, R205.reuse, 0x20, RZ, 0xfc, !PT ;  /* 0x00000020cd177812 */ /* 0x040fe200078efcff */
[----:B------:R-:W-:Y:S01]  /*2330*/  IMAD.MOV.U32 R230, RZ, RZ, 0x7f800000 ;  /* 0x7f800000ffe67424 */ /* 0x000fe200078e00ff */
[CC--:B------:R-:W-:Y:S01]  /*2340*/  ISETP.GE.AND P3, PT, R205.reuse, R22.reuse, PT ;  /* 0x00000016cd00720c */ /* 0x0c0fe20003f66270 */
[----:B------:R-:W-:Y:S01]  /*2350*/  IMAD.WIDE.U32 R28, R205, 0x4, R246 ;  /* 0x00000004cd1c7825 */ /* 0x000fe200078e00f6 */
[-C--:B------:R-:W-:Y:S01]  /*2360*/  ISETP.GE.AND P2, PT, R27, R22.reuse, PT ;  /* 0x000000161b00720c */ /* 0x080fe20003f46270 */
[----:B------:R-:W2:Y:S01]  /*2370*/  LDCU.64 UR8, c[0x0][0x3d0] ;  /* 0x00007a00ff0877ac */ /* 0x000ea20008000a00 */
[----:B------:R-:W-:Y:S01]  /*2380*/  ISETP.GE.AND P1, PT, R23, R22, PT ;  /* 0x000000161700720c */ /* 0x000fe20003f26270 */
[----:B------:R-:W-:Y:S01]  /*2390*/  VIADD R5, R205, 0x28 ;  /* 0x00000028cd057836 */ /* 0x000fe20000000000 */
[----:B------:R-:W-:Y:S01]  /*23a0*/  MOV R231, 0x7f800000 ;  /* 0x7f80000000e77802 */ /* 0x000fe20000000f00 */
[----:B------:R-:W-:Y:S01]  /*23b0*/  IMAD.MOV.U32 R228, RZ, RZ, 0x7f800000 ;  /* 0x7f800000ffe47424 */ /* 0x000fe200078e00ff */
[----:B------:R-:W-:-:S02]  /*23c0*/  MOV R229, 0x7f800000 ;  /* 0x7f80000000e57802 */ /* 0x000fc40000000f00 */
[----:B------:R-:W-:-:S03]  /*23d0*/  ISETP.GE.AND P0, PT, R5, R22, PT ;  /* 0x000000160500720c */ /* 0x000fc60003f06270 */
[----:B------:R1:W5:Y:S04]  /*23e0*/  @!P3 LDG.E R231, desc[UR24][R28.64] ;  /* 0x000000181ce7b981 */ /* 0x000368000c1e1900 */
[----:B------:R1:W5:Y:S04]  /*23f0*/  @!P2 LDG.E R230, desc[UR24][R28.64+0x20] ;  /* 0x000020181ce6a981 */ /* 0x000368000c1e1900 */
[----:B------:R1:W5:Y:S01]  /*2400*/  @!P1 LDG.E R229, desc[UR24][R28.64+0x80] ;  /* 0x000080181ce59981 */ /* 0x000362000c1e1900 */
[----:B------:R-:W-:Y:S02]  /*2410*/  IMAD R22, R11, UR20, RZ ;  /* 0x000000140b167c24 */ /* 0x000fe4000f8e02ff */
[C---:B------:R-:W-:Y:S01]  /*2420*/  IMAD.WIDE.U32 R26, R221.reuse, UR20, R24 ;  /* 0x00000014dd1a7c25 */ /* 0x040fe2000f8e0018 */
[----:B------:R1:W5:Y:S01]  /*2430*/  @!P0 LDG.E R228, desc[UR24][R28.64+0xa0] ;  /* 0x0000a0181ce48981 */ /* 0x000362000c1e1900 */
[----:B------:R-:W-:Y:S02]  /*2440*/  BSSY.RECONVERGENT B0, `(.L_x_1259) ;  /* 0x000002a000007945 */ /* 0x000fe40003800200 */
[----:B------:R-:W-:Y:S01]  /*2450*/  IMAD R5, R221, UR21, R22 ;  /* 0x00000015dd057c24 */ /* 0x000fe2000f8e0216 */
[----:B------:R-:W-:Y:S01]  /*2460*/  IADD3 R26, P0, PT, R14, R26, RZ ;  /* 0x0000001a0e1a7210 */ /* 0x000fe20007f1e0ff */
[----:B--2---:R-:W-:-:S03]  /*2470*/  IMAD R23, R8, UR8, RZ ;  /* 0x0000000808177c24 */ /* 0x004fc6000f8e02ff */
[----:B------:R-:W-:Y:S01]  /*2480*/  IADD3.X R27, PT, PT, R12, R27, R5, P0, !PT ;  /* 0x0000001b0c1b7210 */ /* 0x000fe200007fe405 */
[C---:B------:R-:W-:Y:S01]  /*2490*/  IMAD R23, R10.reuse, UR9, R23 ;  /* 0x000000090a177c24 */ /* 0x040fe2000f8e0217 */
[----:B------:R-:W-:Y:S01]  /*24a0*/  IADD3 R5, PT, PT, -R221, R236, RZ ;  /* 0x000000ecdd057210 */ /* 0x000fe20007ffe1ff */
[----:B------:R-:W-:-:S03]  /*24b0*/  IMAD.WIDE.U32 R26, R10, UR8, R26 ;  /* 0x000000080a1a7c25 */ /* 0x000fc6000f8e001a */
[----:B------:R-:W-:Y:S02]  /*24c0*/  ISETP.GE.AND P4, PT, R17, R5, PT ;  /* 0x000000051100720c */ /* 0x000fe40003f86270 */
[----:B------:R-:W-:-:S11]  /*24d0*/  IADD3 R23, PT, PT, R27, R23, RZ ;  /* 0x000000171b177210 */ /* 0x000fd60007ffe0ff */
[----:B-1----:R-:W-:Y:S05]  /*24e0*/  @P4 BRA `(.L_x_1260) ;  /* 0x0000000000704947 */ /* 0x002fea0003800000 */
[----:B------:R-:W1:Y:S01]  /*24f0*/  LDCU UR10, c[0x0][0x440] ;  /* 0x00008800ff0a77ac */ /* 0x000e620008000800 */
[----:B------:R-:W-:Y:S01]  /*2500*/  IMAD.MOV.U32 R22, RZ, RZ, R26 ;  /* 0x000000ffff167224 */ /* 0x000fe200078e001a */
[----:B------:R-:W2:Y:S03]  /*2510*/  LDCU.64 UR8, c[0x0][0x388] ;  /* 0x00007100ff0877ac */ /* 0x000ea60008000a00 */
        /* <DEDUP_REMOVED lines=23> */
.L_x_1261:
[----:B------:R2:W-:Y:S01]  /*2690*/  STS.128 [R21+0xd000], RZ ;  /* 0x00d000ff15007388 */ /* 0x0005e20000000c00 */
[----:B------:R-:W-:Y:S05]  /*26a0*/  BRA `(.L_x_1262) ;  /* 0x00000000000c7947 */ /* 0x000fea0003800000 */
.L_x_1260:
[----:B------:R1:W-:Y:S04]  /*26b0*/  STS.128 [R21+0x9000], RZ ;  /* 0x009000ff15007388 */ /* 0x0003e80000000c00 */
[----:B------:R1:W-:Y:S04]  /*26c0*/  STS.128 [R21+0xb000], RZ ;  /* 0x00b000ff15007388 */ /* 0x0003e80000000c00 */
[----:B------:R1:W-:Y:S02]  /*26d0*/  STS.128 [R21+0xd000], RZ ;  /* 0x00d000ff15007388 */ /* 0x0003e40000000c00 */
.L_x_1262:
[----:B------:R-:W-:Y:S05]  /*26e0*/  BSYNC.RECONVERGENT B0 ;  /* 0x0000000000007941 */ /* 0x000fea0003800200 */
.L_x_1259:
[----:B------:R-:W-:Y:S01]  /*26f0*/  ISETP.GE.AND P3, PT, R20, R5, PT ;  /* 0x000000051400720c */ /* 0x000fe20003f66270 */
        /* <DEDUP_REMOVED lines=33> */
.L_x_1265:
[----:B------:R3:W-:Y:S02]  /*2910*/  STS.128 [R21+0xe000], RZ ;  /* 0x00e000ff15007388 */ /* 0x0007e40000000c00 */
.L_x_1264:
[----:B------:R-:W-:Y:S05]  /*2920*/  BSYNC.RECONVERGENT B0 ;  /* 0x0000000000007941 */ /* 0x000fea0003800200 */
.L_x_1263:
[----:B------:R-:W2:Y:S01]  /*2930*/  LDCU.64 UR8, c[0x0][0x3d8] ;  /* 0x00007b00ff0877ac */ /* 0x000ea20008000a00 */
[----:B------:R-:W-:Y:S01]  /*2940*/  IMAD.WIDE.U32 R22, R221, UR18, R24 ;  /* 0x00000012dd167c25 */ /* 0x000fe2000f8e0018 */
[----:B------:R-:W-:Y:S03]  /*2950*/  BSSY.RECONVERGENT B0, `(.L_x_1266) ;  /* 0x000002a000007945 */ /* 0x000fe60003800200 */
[----:B------:R-:W-:Y:S01]  /*2960*/  IMAD R12, R11, UR18, RZ ;  /* 0x000000120b0c7c24 */ /* 0x000fe2000f8e02ff */
[----:B------:R-:W-:-:S03]  /*2970*/  IADD3 R22, P0, PT, R16, R22, RZ ;  /* 0x0000001610167210 */ /* 0x000fc60007f1e0ff */
[----:B------:R-:W-:-:S05]  /*2980*/  IMAD R12, R221, UR19, R12 ;  /* 0x00000013dd0c7c24 */ /* 0x000fca000f8e020c */
[----:B------:R-:W-:Y:S01]  /*2990*/  IADD3.X R23, PT, PT, R13, R23, R12, P0, !PT ;  /* 0x000000170d177210 */ /* 0x000fe200007fe40c */
[----:B--2---:R-:W-:Y:S02]  /*29a0*/  IMAD R5, R8, UR8, RZ ;  /* 0x0000000808057c24 */ /* 0x004fe4000f8e02ff */
[----:B------:R-:W-:-:S04]  /*29b0*/  IMAD.WIDE.U32 R22, R10, UR8, R22 ;  /* 0x000000080a167c25 */ /* 0x000fc8000f8e0016 */
[----:B------:R-:W-:-:S05]  /*29c0*/  IMAD R5, R10, UR9, R5 ;  /* 0x000000090a057c24 */ /* 0x000fca000f8e0205 */
        /* <DEDUP_REMOVED lines=29> */
.L_x_1268:
[----:B------:R2:W-:Y:S01]  /*2ba0*/  STS.128 [R21+0x13000], RZ ;  /* 0x013000ff15007388 */ /* 0x0005e20000000c00 */
[----:B------:R-:W-:Y:S05]  /*2bb0*/  BRA `(.L_x_1269) ;  /* 0x00000000000c7947 */ /* 0x000fea0003800000 */
.L_x_1267:
[----:B------:R2:W-:Y:S04]  /*2bc0*/  STS.128 [R21+0xf000], RZ ;  /* 0x00f000ff15007388 */ /* 0x0005e80000000c00 */
[----:B------:R2:W-:Y:S04]  /*2bd0*/  STS.128 [R21+0x11000], RZ ;  /* 0x011000ff15007388 */ /* 0x0005e80000000c00 */
[----:B------:R2:W-:Y:S02]  /*2be0*/  STS.128 [R21+0x13000], RZ ;  /* 0x013000ff15007388 */ /* 0x0005e40000000c00 */
.L_x_1269:
[----:B------:R-:W-:Y:S05]  /*2bf0*/  BSYNC.RECONVERGENT B0 ;  /* 0x0000000000007941 */ /* 0x000fea0003800200 */
.L_x_1266:
[----:B------:R-:W1:Y:S01]  /*2c00*/  LDC.64 R10, c[0x0][0x528] ;  /* 0x00014a00ff0a7b82 */ /* 0x000e620000000a00 */
[----:B------:R1:W-:Y:S01]  /*2c10*/  @P3 STS.128 [R21+0x10000], RZ ;  /* 0x010000ff15003388 */ /* 0x0003e20000000c00 */
[----:B------:R-:W-:Y:S03]  /*2c20*/  BSSY.RECONVERGENT B0, `(.L_x_1270) ;  /* 0x0000020000007945 */ /* 0x000fe60003800200 */
[----:B------:R1:W-:Y:S04]  /*2c30*/  @P3 STS.128 [R21+0x12000], RZ ;  /* 0x012000ff15003388 */ /* 0x0003e80000000c00 */
[----:B------:R1:W-:Y:S01]  /*2c40*/  @P3 STS.128 [R21+0x14000], RZ ;  /* 0x014000ff15003388 */ /* 0x0003e20000000c00 */
[----:B------:R-:W-:Y:S05]  /*2c50*/  @P3 BRA `(.L_x_1271) ;  /* 0x0000000000703947 */ /* 0x000fea0003800000 */
[----:B------:R-:W3:Y:S01]  /*2c60*/  LDCU UR10, c[0x0][0x440] ;  /* 0x00008800ff0a77ac */ /* 0x000ee20008000800 */
[----:B-12---:R-:W-:Y:S01]  /*2c70*/  MOV R13, R5 ;  /* 0x00000005000d7202 */ /* 0x006fe20000000f00 */
[----:B------:R-:W-:Y:S01]  /*2c80*/  IMAD R18, R18, UR18, RZ ;  /* 0x0000001212127c24 */ /* 0x000fe2000f8e02ff */
[----:B------:R-:W1:Y:S01]  /*2c90*/  LDCU.64 UR8, c[0x0][0x390] ;  /* 0x00007200ff0877ac */ /* 0x000e620008000a00 */
[----:B------:R-:W-:Y:S02]  /*2ca0*/  IMAD.MOV.U32 R12, RZ, RZ, R22 ;  /* 0x000000ffff0c7224 */ /* 0x000fe400078e0016 */
[C---:B------:R-:W-:Y:S02]  /*2cb0*/  IMAD R18, R19.reuse, UR19, R18 ;  /* 0x0000001313127c24 */ /* 0x040fe4000f8e0212 */
[----:B------:R-:W-:-:S04]  /*2cc0*/  IMAD.WIDE.U32 R12, R19, UR18, R12 ;  /* 0x00000012130c7c25 */ /* 0x000fc8000f8e000c */
[----:B------:R-:W-:Y:S01]  /*2cd0*/  IMAD.IADD R18, R13, 0x1, R18 ;  /* 0x000000010d127824 */ /* 0x000fe200078e0212 */
[----:B---3--:R-:W-:Y:S02]  /*2ce0*/  ISETP.GE.AND P2, PT, R212, UR10, PT ;  /* 0x0000000ad4007c0c */ /* 0x008fe4000bf46270 */
[----:B------:R-:W-:Y:S02]  /*2cf0*/  ISETP.GE.AND P1, PT, R210, UR10, PT ;  /* 0x0000000ad2007c0c */ /* 0x000fe4000bf26270 */
[C---:B-1----:R-:W-:Y:S02]  /*2d00*/  LEA R16, P3, R12.reuse, UR8, 0x1 ;  /* 0x000000080c107c11 */ /* 0x042fe4000f8608ff */
        /* <DEDUP_REMOVED lines=17> */
.L_x_1271:
[----:B------:R-:W-:Y:S05]  /*2e20*/  BSYNC.RECONVERGENT B0 ;  /* 0x0000000000007941 */ /* 0x000fea0003800200 */
.L_x_1270:
[----:B------:R-:W3:Y:S01]  /*2e30*/  LDCU UR9, c[0x0][0x3b0] ;  /* 0x00007600ff0977ac */ /* 0x000ee20008000800 */
[----:B------:R-:W-:Y:S01]  /*2e40*/  IMAD R0, R2, R0, R9 ;  /* 0x0000000002007224 */ /* 0x000fe200078e0209 */
[----:B-12---:R-:W2:Y:S01]  /*2e50*/  LDG.E.64 R12, desc[UR24][R10.64+0x8] ;  /* 0x000008180a0c7981 */ /* 0x006ea2000c1e1b00 */
[----:B------:R-:W1:Y:S01]  /*2e60*/  LDCU UR8, c[0x0][0x590] ;  /* 0x0000b200ff0877ac */ /* 0x000e620008000800 */
[----:B------:R-:W-:Y:S01]  /*2e70*/  IMAD.MOV.U32 R203, RZ, RZ, 0x20 ;  /* 0x00000020ffcb7424 */ /* 0x000fe200078e00ff */
[----:B------:R-:W-:Y:S01]  /*2e80*/  LOP3.LUT P2, RZ, R6, 0x4, RZ, 0xc0, !PT ;  /* 0x0000000406ff7812 */ /* 0x000fe2000784c0ff */
[----:B------:R-:W-:Y:S01]  /*2e90*/  IMAD.SHL.U32 R0, R0, 0x20, RZ ;  /* 0x0000002000007824 */ /* 0x000fe200078e00ff */
[----:B------:R-:W1:Y:S01]  /*2ea0*/  LDCU UR10, c[0x0][0x440] ;  /* 0x00008800ff0a77ac */ /* 0x000e620008000800 */
[----:B------:R1:W5:Y:S04]  /*2eb0*/  LDG.E.64 R206, desc[UR24][R10.64] ;  /* 0x000000180ace7981 */ /* 0x000368000c1e1b00 */
[----:B------:R-:W0:Y:S01]  /*2ec0*/  LDGDEPBAR ;  /* 0x00000000000079af */ /* 0x000e220000000000 */
[----:B------:R-:W-:Y:S01]  /*2ed0*/  SEL R203, R203, 0xffffffe0, !P2 ;  /* 0xffffffe0cbcb7807 */ /* 0x000fe20005000000 */
[----:B------:R-:W1:Y:S01]  /*2ee0*/  LDCU UR13, c[0x0][0x504] ;  /* 0x0000a080ff0d77ac */ /* 0x000e620008000800 */
[----:B------:R-:W-:Y:S01]  /*2ef0*/  SHF.R.S32.HI R225, RZ, 0x1f, R0 ;  /* 0x0000001fffe17819 */ /* 0x000fe20000011400 */
[----:B------:R-:W-:Y:S01]  /*2f00*/  IMAD.IADD R218, R220, 0x1, -R7 ;  /* 0x00000001dcda7824 */ /* 0x000fe200078e0a07 */
[----:B------:R-:W-:Y:S01]  /*2f10*/  CS2R R158, SRZ ;  /* 0x00000000009e7805 */ /* 0x000fe2000001ff00 */
[----:B------:R-:W-:Y:S01]  /*2f20*/  IMAD.SHL.U32 R226, R226, 0x8, RZ ;  /* 0x00000008e2e27824 */ /* 0x000fe200078e00ff */
[----:B------:R-:W-:Y:S01]  /*2f30*/  CS2R R156, SRZ ;  /* 0x00000000009c7805 */ /* 0x000fe2000001ff00 */
[----:B------:R-:W-:Y:S01]  /*2f40*/  IMAD.IADD R2, R199, 0x1, R4 ;  /* 0x00000001c7027824 */ /* 0x000fe200078e0204 */
[----:B------:R-:W-:Y:S01]  /*2f50*/  CS2R R162, SRZ ;  /* 0x0000000000a27805 */ /* 0x000fe2000001ff00 */
[----:B------:R-:W-:Y:S01]  /*2f60*/  IMAD.MOV.U32 R227, RZ, RZ, R232 ;  /* 0x000000ffffe37224 */ /* 0x000fe200078e00e8 */
[----:B------:R-:W-:Y:S01]  /*2f70*/  CS2R R160, SRZ ;  /* 0x0000000000a07805 */ /* 0x000fe2000001ff00 */
[C---:B------:R-:W-:Y:S01]  /*2f80*/  VIADD R217, R197.reuse, 0x15040 ;  /* 0x00015040c5d97836 */ /* 0x040fe20000000000 */
[----:B------:R-:W-:Y:S01]  /*2f90*/  CS2R R154, SRZ ;  /* 0x00000000009a7805 */ /* 0x000fe2000001ff00 */
[----:B------:R-:W-:Y:S01]  /*2fa0*/  VIADD R216, R197, 0x15000 ;  /* 0x00015000c5d87836 */ /* 0x000fe20000000000 */
        /* <DEDUP_REMOVED lines=43> */
[----:B------:R-:W-:Y:S01]  /*3260*/  IMAD.IADD R200, R196, 0x1, R203 ;  /* 0x00000001c4c87824 */ /* 0x000fe200078e02cb */
[----:B------:R-:W2:Y:S01]  /*3270*/  LDCU UR12, c[0x0][0x508] ;  /* 0x0000a100ff0c77ac */ /* 0x000ea20008000800 */
[----:B------:R-:W2:Y:S01]  /*3280*/  LDCU UR11, c[0x0][0x3e0] ;  /* 0x00007c00ff0b77ac */ /* 0x000ea20008000800 */
[----:B------:R-:W2:Y:S01]  /*3290*/  LDCU UR15, c[0x0][0x45c] ;  /* 0x00008b80ff0f77ac */ /* 0x000ea20008000800 */
[----:B------:R-:W2:Y:S01]  /*32a0*/  LDCU.U8 UR14, c[0x0][0x4f8] ;  /* 0x00009f00ff0e77ac */ /* 0x000ea20008000000 */
[----:B---3--:R-:W-:-:S02]  /*32b0*/  USHF.L.U32 UR9, UR9, 0x6, URZ ;  /* 0x0000000609097899 */ /* 0x008fc400080006ff */
[----:B-1----:R-:W-:Y:S01]  /*32c0*/  USHF.L.U32 UR8, UR8, 0x6, URZ ;  /* 0x0000000608087899 */ /* 0x002fe200080006ff */
[----:B--2---:R-:W-:Y:S01]  /*32d0*/  IADD3 R224, P1, P0, R0, R12, R15 ;  /* 0x0000000c00e07210 */ /* 0x004fe2000783e00f */
[----:B------:R-:W-:-:S03]  /*32e0*/  IMAD.IADD R0, R198, 0x1, R4 ;  /* 0x00000001c6007824 */ /* 0x000fc600078e0204 */
[----:B------:R-:W-:-:S09]  /*32f0*/  IADD3.X R225, PT, PT, R225, R13, RZ, P1, P0 ;  /* 0x0000000de1e17210 */ /* 0x000fd20000fe04ff */
.L_x_1276:
[----:B------:R-:W0:Y:S01]  /*3300*/  LDGDEPBAR ;  /* 0x00000000000079af */ /* 0x000e220000000000 */
[----:B------:R-:W-:Y:S01]  /*3310*/  IMAD.IADD R203, R2, 0x1, R203 ;  /* 0x0000000102cb7824 */ /* 0x000fe200078e02cb */
[C---:B------:R-:W-:Y:S04]  /*3320*/  LEA R172, P0, R205.reuse, R222, 0x2 ;  /* 0x000000decdac7211 */ /* 0x040fe800078010ff */
[----:B------:R-:W-:Y:S01]  /*3330*/  LEA.HI.X R173, R205, R223, RZ, 0x2, P0 ;  /* 0x000000dfcdad7211 */ /* 0x000fe200000f14ff */
[----:B------:R-:W-:Y:S04]  /*3340*/  DEPBAR.LE SB0, 0x0 ;  /* 0x000080000000791a */ /* 0x000fe80000000000 */
[----:B------:R-:W-:Y:S06]  /*3350*/  BAR.SYNC.DEFER_BLOCKING 0x0 ;  /* 0x0000000000007b1d */ /* 0x000fec0000010000 */
[----:B------:R-:W-:Y:S05]  /*3360*/  LDSM.16.M88.4 R36, [R2] ;  /* 0x000000000224783b */ /* 0x000fea0000000200 */
[----:B------:R-:W1:Y:S05]  /*3370*/  LDSM.16.M88.4 R40, [R196] ;  /* 0x00000000c428783b */ /* 0x000e6a0000000200 */
[----:B------:R-:W2:Y:S05]  /*3380*/  LDSM.16.M88.4 R44, [R2+0x800] ;  /* 0x00080000022c783b */ /* 0x000eaa0000000200 */
[----:B------:R-:W3:Y:S05]  /*3390*/  LDSM.16.M88.4 R48, [R196+0x400] ;  /* 0x00040000c430783b */ /* 0x000eea0000000200 */
[----:B------:R-:W-:Y:S05]  /*33a0*/  LDSM.16.M88.4 R52, [R203] ;  /* 0x00000000cb34783b */ /* 0x000fea0000000200 */
[----:B------:R-:W4:Y:S05]  /*33b0*/  LDSM.16.M88.4 R56, [R200] ;  /* 0x00000000c838783b */ /* 0x000f2a0000000200 */
[----:B------:R-:W4:Y:S05]  /*33c0*/  LDSM.16.M88.4 R60, [R203+0x800] ;  /* 0x00080000cb3c783b */ /* 0x000f2a0000000200 */
[----:B------:R-:W4:Y:S05]  /*33d0*/  LDSM.16.M88.4 R64, [R200+0x400] ;  /* 0x00040000c840783b */ /* 0x000f2a0000000200 */
[----:B------:R-:W-:Y:S01]  /*33e0*/  LDSM.16.M88.4 R164, [R196+0x2000] ;  /* 0x00200000c4a4783b */ /* 0x000fe20000000200 */
[-C--:B-1----:R-:W-:Y:S04]  /*33f0*/  HMMA.16816.F32 R4, R36, R40.reuse, RZ ;  /* 0x000000282404723c */ /* 0x082fe800000018ff */
[----:B------:R-:W-:Y:S05]  /*3400*/  LDSM.16.M88.4 R168, [R2+0x1800] ;  /* 0x0018000002a8783b */ /* 0x000fea0000000200 */
[----:B-----5:R-:W5:Y:S01]  /*3410*/  LDG.E R249, desc[UR24][R172.64] ;  /* 0x00000018acf97981 */ /* 0x020f62000c1e1900 */
[C---:B--2---:R-:W-:Y:S04]  /*3420*/  HMMA.16816.F32 R8, R44.reuse, R40, RZ ;  /* 0x000000282c08723c */ /* 0x044fe800000018ff */
[----:B------:R-:W5:Y:S05]  /*3430*/  LDG.E R248, desc[UR24][R172.64+0x20] ;  /* 0x00002018acf87981 */ /* 0x000f6a000c1e1900 */
[----:B------:R-:W5:Y:S01]  /*3440*/  LDG.E R239, desc[UR24][R172.64+0x80] ;  /* 0x00008018acef7981 */ /* 0x000f62000c1e1900 */
[-C--:B------:R-:W-:Y:S04]  /*3450*/  HMMA.16816.F32 R12, R44, R42.reuse, RZ ;  /* 0x0000002a2c0c723c */ /* 0x080fe800000018ff */
[----:B------:R1:W5:Y:S04]  /*3460*/  LDG.E R237, desc[UR24][R172.64+0xa0] ;  /* 0x0000a018aced7981 */ /* 0x000368000c1e1900 */
[C---:B------:R-:W-:Y:S01]  /*3470*/  HMMA.16816.F32 R16, R36.reuse, R42, RZ ;  /* 0x0000002a2410723c */ /* 0x040fe200000018ff */
[----:B------:R-:W2:Y:S07]  /*3480*/  LDSM.16.M88.4 R40, [R2+0x1000] ;  /* 0x001000000228783b */ /* 0x000eae0000000200 */
[-C--:B---3--:R-:W-:Y:S08]  /*3490*/  HMMA.16816.F32 R20, R36, R48.reuse, RZ ;  /* 0x000000302414723c */ /* 0x088ff000000018ff */
[C---:B------:R-:W-:Y:S02]  /*34a0*/  HMMA.16816.F32 R24, R44.reuse, R48, RZ ;  /* 0x000000302c18723c */ /* 0x040fe400000018ff */
[----:B-1----:R-:W-:Y:S06]  /*34b0*/  IMAD.SHL.U32 R172, R234, 0x40, RZ ;  /* 0x00000040eaac7824 */ /* 0x002fec00078e00ff */
[-C--:B------:R-:W-:Y:S01]  /*34c0*/  HMMA.16816.F32 R28, R44, R50.reuse, RZ ;  /* 0x000000322c1c723c */ /* 0x080fe200000018ff */
[----:B------:R-:W1:Y:S01]  /*34d0*/  LDSM.16.M88.4 R44, [R196+0x2400] ;  /* 0x00240000c42c783b */ /* 0x000e620000000200 */
[----:B------:R-:W-:Y:S06]  /*34e0*/  ISETP.GE.AND P0, PT, R172, R218, PT ;  /* 0x000000daac00720c */ /* 0x000fec0003f06270 */
[----:B------:R-:W-:Y:S01]  /*34f0*/  HMMA.16816.F32 R32, R36, R50, RZ ;  /* 0x000000322420723c */ /* 0x000fe200000018ff */
[----:B------:R-:W-:Y:S05]  /*3500*/  LDSM.16.M88.4 R36, [R203+0x1000] ;  /* 0x00100000cb24783b */ /* 0x000fea0000000200 */
[----:B------:R-:W3:Y:S02]  /*3510*/  LDSM.16.M88.4 R48, [R200+0x2000] ;  /* 0x00200000c830783b */ /* 0x000ee40000000200 */
        /* <DEDUP_REMOVED lines=17> */
[-C--:B-1----:R-:W-:Y:S08]  /*3630*/  HMMA.16816.F32 R20, R40, R44.reuse, R20 ;  /* 0x0000002c2814723c */ /* 0x082ff00000001814 */
[C---:B------:R-:W-:Y:S08]  /*3640*/  HMMA.16816.F32 R24, R168.reuse, R44, R24 ;  /* 0x0000002ca818723c */ /* 0x040ff00000001818 */
[-C--:B------:R-:W-:Y:S01]  /*3650*/  HMMA.16816.F32 R28, R168, R46.reuse, R28 ;  /* 0x0000002ea81c723c */ /* 0x080fe2000000181c */
[----:B------:R-:W-:Y:S07]  /*3660*/  LDSM.16.M88.4 R168, [R200+0x4400] ;  /* 0x00440000c8a8783b */ /* 0x000fee0000000200 */
[----:B------:R-:W-:Y:S01]  /*3670*/  HMMA.16816.F32 R32, R40, R46, R32 ;  /* 0x0000002e2820723c */ /* 0x000fe20000001820 */
[----:B------:R-:W1:Y:S05]  /*3680*/  LDSM.16.M88.4 R40, [R196+0x4400] ;  /* 0x00440000c428783b */ /* 0x000e6a0000000200 */
[----:B------:R-:W-:Y:S02]  /*3690*/  LDSM.16.M88.4 R44, [R203+0x2000] ;  /* 0x00200000cb2c783b */ /* 0x000fe40000000200 */
[-C--:B---3--:R-:W-:Y:S08]  /*36a0*/  HMMA.16816.F32 R4, R36, R48.reuse, R4 ;  /* 0x000000302404723c */ /* 0x088ff00000001804 */
[C---:B----4-:R-:W-:Y:S08]  /*36b0*/  HMMA.16816.F32 R8, R56.reuse, R48, R8 ;  /* 0x000000303808723c */ /* 0x050ff00000001808 */
[-C--:B------:R-:W-:Y:S08]  /*36c0*/  HMMA.16816.F32 R12, R56, R50.reuse, R12 ;  /* 0x00000032380c723c */ /* 0x080ff0000000180c */
[C---:B------:R-:W-:Y:S01]  /*36d0*/  HMMA.16816.F32 R16, R36.reuse, R50, R16 ;  /* 0x000000322410723c */ /* 0x040fe20000001810 */
[----:B------:R-:W3:Y:S07]  /*36e0*/  LDSM.16.M88.4 R48, [R200+0x4000] ;  /* 0x00400000c830783b */ /* 0x000eee0000000200 */
        /* <DEDUP_REMOVED lines=9> */
[-C--:B-1----:R-:W-:Y:S08]  /*3780*/  HMMA.16816.F32 R20, R52, R40.reuse, R20 ;  /* 0x000000283414723c */ /* 0x082ff00000001814 */
[C---:B------:R-:W-:Y:S08]  /*3790*/  HMMA.16816.F32 R24, R164.reuse, R40, R24 ;  /* 0x00000028a418723c */ /* 0x040ff00000001818 */
[-C--:B------:R-:W-:Y:S08]  /*37a0*/  HMMA.16816.F32 R28, R164, R42.reuse, R28 ;  /* 0x0000002aa41c723c */ /* 0x080ff0000000181c */
        /* <DEDUP_REMOVED lines=10> */
[----:B------:R-:W-:Y:S11]  /*3850*/  @!P0 BRA `(.L_x_1272) ;  /* 0x0000000000208947 */ /* 0x000ff60003800000 */
[----:B------:R-:W-:Y:S01]  /*3860*/  VIADD R39, R221, 0x80 ;  /* 0x00000080dd277836 */ /* 0x000fe20000000000 */
[----:B------:R-:W-:Y:S01]  /*3870*/  IADD3 R36, PT, PT, R220, UR13, -R236 ;  /* 0x0000000ddc247c10 */ /* 0x000fe2000fffe8ec */
[----:B------:R-:W-:Y:S03]  /*3880*/  VIADD R37, R172, 0x40 ;  /* 0x00000040ac257836 */ /* 0x000fe60000000000 */
[----:B------:R-:W-:Y:S01]  /*3890*/  ISETP.LT.AND P0, PT, R39, R236, PT ;  /* 0x000000ec2700720c */ /* 0x000fe20003f01270 */
[----:B------:R-:W-:Y:S05]  /*38a0*/  VIADD R36, R36, 0xffffff80 ;  /* 0xffffff8024247836 */ /* 0x000fea0000000000 */
[----:B------:R-:W-:Y:S11]  /*38b0*/  ISETP.GE.AND P1, PT, R37, R36, PT ;  /* 0x000000242500720c */ /* 0x000ff60003f26270 */
[----:B------:R-:W-:Y:S02]  /*38c0*/  @!UPT UIADD3 URZ, UPT, UPT, URZ, URZ, URZ ;  /* 0x000000fffffff290 */ /* 0x000fe4000fffe0ff */
[----:B------:R-:W-:Y:S05]  /*38d0*/  @!P1 BRA P0, `(.L_x_1273) ;  /* 0x0000000800689947 */ /* 0x000fea0000000000 */
.L_x_1272:
[C-C-:B------:R-:W-:Y:S01]  /*38e0*/  IADD3 R39, PT, PT, R236.reuse, -UR13, -R235.reuse ;  /* 0x8000000dec277c10 */ /* 0x140fe2000fffe8eb */
[----:B------:R-:W1:Y:S01]  /*38f0*/  S2R R37, SR_TID.X ;  /* 0x0000000000257919 */ /* 0x000e620000002100 */
[----:B------:R-:W-:Y:S01]  /*3900*/  IADD3 R45, PT, PT, R236, UR12, -R235 ;  /* 0x0000000cec2d7c10 */ /* 0x000fe2000fffe8eb */
[----:B------:R-:W-:Y:S04]  /*3910*/  IMAD.IADD R36, R205, 0x1, R172 ;  /* 0x00000001cd247824 */ /* 0x000fe800078e02ac */
[C---:B------:R-:W-:Y:S02]  /*3920*/  IMAD.IADD R44, R36.reuse, 0x1, R39 ;  /* 0x00000001242c7824 */ /* 0x040fe400078e0227 */
[----:B------:R-:W-:Y:S03]  /*3930*/  IMAD.IADD R45, R36, 0x1, R45 ;  /* 0x00000001242d7824 */ /* 0x000fe600078e022d */
[----:B------:R-:W-:Y:S02]  /*3940*/  VIMNMX R47, PT, PT, RZ, R44, !PT ;  /* 0x0000002cff2f7248 */ /* 0x000fe40007fe0100 */
[----:B------:R-:W-:Y:S02]  /*3950*/  VIADDMNMX R46, R44, 0x8, RZ, !PT ;  /* 0x000000082c2e7846 */ /* 0x000fe400078001ff */
[C-C-:B------:R-:W-:Y:S02]  /*3960*/  VIADDMNMX R174, R45.reuse, 0x1, R236.reuse, PT ;  /* 0x000000012dae7846 */ /* 0x140fe400038001ec */
[C-C-:B------:R-:W-:Y:S02]  /*3970*/  VIADDMNMX R173, R45.reuse, 0x9, R236.reuse, PT ;  /* 0x000000092dad7846 */ /* 0x140fe400038001ec */
[C-C-:B------:R-:W-:Y:S02]  /*3980*/  VIADDMNMX R170, R45.reuse, 0x21, R236.reuse, PT ;  /* 0x000000212daa7846 */ /* 0x140fe400038001ec */
[----:B------:R-:W-:Y:S01]  /*3990*/  VIADDMNMX R165, R45, 0x29, R236, PT ;  /* 0x000000292da57846 */ /* 0x000fe200038001ec */
[----:B-1----:R-:W-:Y:S01]  /*39a0*/  IMAD.SHL.U32 R38, R37, 0x2, RZ ;  /* 0x0000000225267824 */ /* 0x002fe200078e00ff */
[----:B------:R-:W-:Y:S04]  /*39b0*/  SHF.R.U32.HI R37, RZ, 0x1, R37 ;  /* 0x00000001ff257819 */ /* 0x000fe80000011625 */
[----:B------:R-:W-:Y:S04]  /*39c0*/  LOP3.LUT R38, R38, 0x6, RZ, 0xc0, !PT ;  /* 0x0000000626267812 */ /* 0x000fe800078ec0ff */
[----:B------:R-:W-:Y:S05]  /*39d0*/  LOP3.LUT R38, R38, 0x1e0, R37, 0xf8, !PT ;  /* 0x000001e026267812 */ /* 0x000fea00078ef825 */
[----:B------:R-:W-:Y:S04]  /*39e0*/  IMAD R43, R213, 0x80, R38 ;  /* 0x00000080d52b7824 */ /* 0x000fe800078e0226 */
[C---:B------:R-:W-:Y:S01]  /*39f0*/  VIADD R42, R43.reuse, 0x1 ;  /* 0x000000012b2a7836 */ /* 0x040fe20000000000 */
[CC--:B------:R-:W-:Y:S01]  /*3a00*/  ISETP.GE.AND P3, PT, R43.reuse, R47.reuse, PT ;  /* 0x0000002f2b00720c */ /* 0x0c0fe20003f66270 */
[C---:B------:R-:W-:Y:S01]  /*3a10*/  VIADD R41, R43.reuse, 0x8 ;  /* 0x000000082b297836 */ /* 0x040fe20000000000 */
[CC--:B------:R-:W-:Y:S01]  /*3a20*/  ISETP.GE.AND P1, PT, R43.reuse, R46.reuse, PT ;  /* 0x0000002e2b00720c */ /* 0x0c0fe20003f26270 */
[C---:B------:R-:W-:Y:S01]  /*3a30*/  VIADD R40, R43.reuse, 0x9 ;  /* 0x000000092b287836 */ /* 0x040fe20000000000 */
[CC--:B------:R-:W-:Y:S01]  /*3a40*/  ISETP.GE.AND P2, PT, R42.reuse, R47.reuse, PT ;  /* 0x0000002f2a00720c */ /* 0x0c0fe20003f46270 */
[C---:B------:R-:W-:Y:S01]  /*3a50*/  VIADD R39, R43.reuse, 0x10 ;  /* 0x000000102b277836 */ /* 0x040fe20000000000 */
[-C--:B------:R-:W-:Y:S01]  /*3a60*/  ISETP.GE.AND P0, PT, R42, R46.reuse, PT ;  /* 0x0000002e2a00720c */ /* 0x080fe20003f06270 */
[C---:B------:R-:W-:Y:S01]  /*3a70*/  VIADD R38, R43.reuse, 0x11 ;  /* 0x000000112b267836 */ /* 0x040fe20000000000 */
[----:B------:R-:W-:Y:S01]  /*3a80*/  FSEL R60, R4, -INF , P3 ;  /* 0xff800000043c7808 */ /* 0x000fe20001800000 */
[C---:B------:R-:W-:Y:S01]  /*3a90*/  VIADD R37, R43.reuse, 0x18 ;  /* 0x000000182b257836 */ /* 0x040fe20000000000 */
[----:B------:R-:W-:Y:S01]  /*3aa0*/  FSEL R58, R6, -INF , P1 ;  /* 0xff800000063a7808 */ /* 0x000fe20000800000 */
[----:B------:R-:W-:Y:S01]  /*3ab0*/  VIADD R36, R43, 0x19 ;  /* 0x000000192b247836 */ /* 0x000fe20000000000 */
        /* <DEDUP_REMOVED lines=15> */
[-C--:B------:R-:W-:Y:S02]  /*3bb0*/  ISETP.GE.AND P4, PT, R41, R47.reuse, PT ;  /* 0x0000002f2900720c */ /* 0x080fe40003f86270 */
[----:B------:R-:W-:Y:S02]  /*3bc0*/  FSEL R54, R22, -INF , P3 ;  /* 0xff80000016367808 */ /* 0x000fe40001800000 */
[----:B------:R-:W-:Y:S02]  /*3bd0*/  FSEL R53, R23, -INF , P2 ;  /* 0xff80000017357808 */ /* 0x000fe40001000000 */
[----:B------:R-:W-:Y:S02]  /*3be0*/  VIADDMNMX R44, R44, 0x28, RZ, !PT ;  /* 0x000000282c2c7846 */ /* 0x000fe400078001ff */
[-C--:B------:R-:W-:Y:S02]  /*3bf0*/  ISETP.GE.AND P3, PT, R43, R46.reuse, PT ;  /* 0x0000002e2b00720c */ /* 0x080fe40003f66270 */
[----:B------:R-:W-:Y:S02]  /*3c00*/  ISETP.GE.AND P2, PT, R42, R46, PT ;  /* 0x0000002e2a00720c */ /* 0x000fe40003f46270 */
        /* <DEDUP_REMOVED lines=8> */
[-C--:B------:R-:W-:Y:S02]  /*3c90*/  ISETP.GE.AND P6, PT, R38, R47.reuse, PT ;  /* 0x0000002f2600720c */ /* 0x080fe40003fc6270 */
[----:B------:R-:W-:Y:S02]  /*3ca0*/  ISETP.GE.AND P5, PT, R37, R47, PT ;  /* 0x0000002f2500720c */ /* 0x000fe40003fa6270 */
[----:B------:R-:W-:Y:S02]  /*3cb0*/  ISETP.GE.AND P3, PT, R40, R46, PT ;  /* 0x0000002e2800720c */ /* 0x000fe40003f66270 */
[----:B------:R-:W-:Y:S02]  /*3cc0*/  ISETP.GE.AND P2, PT, R41, R44, PT ;  /* 0x0000002c2900720c */ /* 0x000fe40003f46270 */
[----:B------:R-:W-:Y:S02]  /*3cd0*/  FSEL R166, R33, -INF , P4 ;  /* 0xff80000021a67808 */ /* 0x000fe40002000000 */
[----:B------:R-:W-:Y:S02]  /*3ce0*/  FSEL R171, R10, -INF , P1 ;  /* 0xff8000000aab7808 */ /* 0x000fe40000800000 */
[----:B------:R-:W-:Y:S02]  /*3cf0*/  FSEL R49, R11, -INF , P0 ;  /* 0xff8000000b317808 */ /* 0x000fe40000000000 */
[----:B------:R-:W-:Y:S02]  /*3d00*/  ISETP.GE.AND P4, PT, R41, R46, PT ;  /* 0x0000002e2900720c */ /* 0x000fe40003f86270 */
[----:B------:R-:W-:Y:S02]  /*3d10*/  ISETP.GE.AND P1, PT, R40, R44, PT ;  /* 0x0000002c2800720c */ /* 0x000fe40003f26270 */
[-C--:B------:R-:W-:Y:S02]  /*3d20*/  ISETP.GE.AND P0, PT, R39, R46.reuse, PT ;  /* 0x0000002e2700720c */ /* 0x080fe40003f06270 */
[----:B------:R-:W-:Y:S02]  /*3d30*/  FSEL R67, R21, -INF , P6 ;  /* 0xff80000015437808 */ /* 0x000fe40003000000 */
[----:B------:R-:W-:Y:S02]  /*3d40*/  FSEL R167, R32, -INF , P5 ;  /* 0xff80000020a77808 */ /* 0x000fe40002800000 */
[----:B------:R-:W-:Y:S02]  /*3d50*/  FSEL R61, R13, -INF , P3 ;  /* 0xff8000000d3d7808 */ /* 0x000fe40001800000 */
[----:B------:R-:W-:Y:S02]  /*3d60*/  FSEL R48, R14, -INF , P2 ;  /* 0xff8000000e307808 */ /* 0x000fe40001000000 */
[CC--:B------:R-:W-:Y:S02]  /*3d70*/  ISETP.GE.AND P6, PT, R38.reuse, R46.reuse, PT ;  /* 0x0000002e2600720c */ /* 0x0c0fe40003fc6270 */
[----:B------:R-:W-:Y:S02]  /*3d80*/  ISETP.GE.AND P5, PT, R37, R46, PT ;  /* 0x0000002e2500720c */ /* 0x000fe40003fa6270 */
[-C--:B------:R-:W-:Y:S02]  /*3d90*/  ISETP.GE.AND P3, PT, R39, R44.reuse, PT ;  /* 0x0000002c2700720c */ /* 0x080fe40003f66270 */
[----:B------:R-:W-:Y:S02]  /*3da0*/  ISETP.GE.AND P2, PT, R38, R44, PT ;  /* 0x0000002c2600720c */ /* 0x000fe40003f46270 */
[----:B------:R-:W-:Y:S02]  /*3db0*/  FSEL R62, R12, -INF , P4 ;  /* 0xff8000000c3e7808 */ /* 0x000fe40002000000 */
[----:B------:R-:W-:Y:S02]  /*3dc0*/  FSEL R47, R15, -INF , P1 ;  /* 0xff8000000f2f7808 */ /* 0x000fe40000800000 */
[----:B------:R-:W-:Y:S02]  /*3dd0*/  FSEL R66, R24, -INF , P0 ;  /* 0xff80000018427808 */ /* 0x000fe40000000000 */
[C---:B------:R-:W-:Y:S02]  /*3de0*/  ISETP.GE.AND P4, PT, R36.reuse, R46, PT ;  /* 0x0000002e2400720c */ /* 0x040fe40003f86270 */
[-C--:B------:R-:W-:Y:S02]  /*3df0*/  ISETP.GE.AND P1, PT, R37, R44.reuse, PT ;  /* 0x0000002c2500720c */ /* 0x080fe40003f26270 */
[----:B------:R-:W-:Y:S02]  /*3e00*/  ISETP.GE.AND P0, PT, R36, R44, PT ;  /* 0x0000002c2400720c */ /* 0x000fe40003f06270 */
[----:B------:R-:W-:Y:S02]  /*3e10*/  FSEL R65, R25, -INF , P6 ;  /* 0xff80000019417808 */ /* 0x000fe40003000000 */
[----:B------:R-:W-:Y:S02]  /*3e20*/  FSEL R46, R26, -INF , P3 ;  /* 0xff8000001a2e7808 */ /* 0x000fe40001800000 */
[----:B------:R-:W-:Y:S02]  /*3e30*/  FSEL R44, R27, -INF , P2 ;  /* 0xff8000001b2c7808 */ /* 0x000fe40001000000 */
[----:B------:R-:W-:Y:S02]  /*3e40*/  FSEL R168, R28, -INF , P5 ;  /* 0xff8000001ca87808 */ /* 0x000fe40002800000 */
[C---:B------:R-:W-:Y:S02]  /*3e50*/  ISETP.GE.AND P6, PT, R43.reuse, R174, PT ;  /* 0x000000ae2b00720c */ /* 0x040fe40003fc6270 */
[C---:B------:R-:W-:Y:S02]  /*3e60*/  ISETP.GE.AND P3, PT, R43.reuse, R173, PT ;  /* 0x000000ad2b00720c */ /* 0x040fe40003f66270 */
[C---:B------:R-:W-:Y:S02]  /*3e70*/  ISETP.GE.AND P2, PT, R43.reuse, R170, PT ;  /* 0x000000aa2b00720c */ /* 0x040fe40003f46270 */
        /* <DEDUP_REMOVED lines=64> */
.L_x_1273:
[----:B------:R-:W-:Y:S01]  /*4280*/  FSETP.NEU.FTZ.AND P0, PT, R230, -INF , PT ;  /* 0xff800000e600780b */ /* 0x000fe20003f1d000 */
[----:B------:R-:W1:Y:S01]  /*4290*/  S2R R201, SR_TID.X ;  /* 0x0000000000c97919 */ /* 0x000e620000002100 */
[----:B------:R-:W-:Y:S01]  /*42a0*/  FSETP.NEU.FTZ.AND P1, PT, R231, -INF , PT ;  /* 0xff800000e700780b */ /* 0x000fe20003f3d000 */
[----:B------:R-:W-:Y:S02]  /*42b0*/  VIADD R67, R206, 0x1715609d ;  /* 0x1715609dce437836 */ /* 0x000fe40000000000 */
[----:B------:R-:W-:Y:S01]  /*42c0*/  FMUL.FTZ R43, R229, 1.4426950216293334961 ;  /* 0x3fb8aa3be52b7820 */ /* 0x000fe20000410000 */
[----:B------:R-:W-:Y:S04]  /*42d0*/  IMAD.WIDE.U32 R180, R224, -0x2daee0ad, RZ ;  /* 0xd2511f53e0b47825 */ /* 0x000fe800078e00ff */
[----:B------:R-:W-:Y:S01]  /*42e0*/  FMUL.FTZ R252, R228, 1.4426950216293334961 ;  /* 0x3fb8aa3be4fc7820 */ /* 0x000fe20000410000 */
[----:B------:R-:W-:Y:S01]  /*42f0*/  FMUL.FTZ R36, R230, 1.4426950216293334961 ;  /* 0x3fb8aa3be6247820 */ /* 0x000fe20000410000 */
[----:B------:R-:W-:Y:S02]  /*4300*/  VIADD R184, R206, 0x3c6ef372 ;  /* 0x3c6ef372ceb87836 */ /* 0x000fe40000000000 */
[----:B------:R-:W-:Y:S01]  /*4310*/  FMUL.FTZ R37, R231, 1.4426950216293334961 ;  /* 0x3fb8aa3be7257820 */ /* 0x000fe20000410000 */
[----:B------:R-:W-:Y:S01]  /*4320*/  VIADD R178, R207, 0x32370b8f ;  /* 0x32370b8fcfb27836 */ /* 0x000fe20000000000 */
[----:B------:R-:W-:Y:S01]  /*4330*/  FSEL R36, R36, RZ, P0 ;  /* 0x000000ff24247208 */ /* 0x000fe20000000000 */
[----:B------:R-:W-:Y:S01]  /*4340*/  IMAD.MOV.U32 R202, RZ, RZ, 0x20 ;  /* 0x00000020ffca7424 */ /* 0x000fe200078e00ff */
[----:B------:R-:W-:Y:S01]  /*4350*/  FSETP.NEU.FTZ.AND P0, PT, R229, -INF , PT ;  /* 0xff800000e500780b */ /* 0x000fe20003f1d000 */
[----:B------:R-:W-:Y:S01]  /*4360*/  IMAD.MOV.U32 R250, RZ, RZ, 0x10 ;  /* 0x00000010fffa7424 */ /* 0x000fe200078e00ff */
[----:B------:R-:W-:Y:S01]  /*4370*/  FSEL R37, R37, RZ, P1 ;  /* 0x000000ff25257208 */ /* 0x000fe20000800000 */
[--C-:B------:R-:W-:Y:S01]  /*4380*/  FFMA.FTZ R47, R35, UR15, -R36.reuse ;  /* 0x0000000f232f7c23 */ /* 0x100fe20008010824 */
[----:B------:R-:W-:Y:S01]  /*4390*/  FSEL R43, R43, RZ, P0 ;  /* 0x000000ff2b2b7208 */ /* 0x000fe20000000000 */
[----:B------:R-:W-:Y:S01]  /*43a0*/  FFMA.FTZ R46, R23, UR15, -R36 ;  /* 0x0000000f172e7c23 */ /* 0x000fe20008010824 */
[----:B------:R-:W-:Y:S01]  /*43b0*/  FSETP.NEU.FTZ.AND P0, PT, R228, -INF , PT ;  /* 0xff800000e400780b */ /* 0x000fe20003f1d000 */
[--C-:B------:R-:W-:Y:S01]  /*43c0*/  FFMA.FTZ R60, R32, UR15, -R37.reuse ;  /* 0x0000000f203c7c23 */ /* 0x100fe20008010825 */
[----:B------:R-:W-:Y:S01]  /*43d0*/  FFMA.FTZ R63, R20, UR15, -R37 ;  /* 0x0000000f143f7c23 */ /* 0x000fe20008010825 */
[--C-:B------:R-:W-:Y:S01]  /*43e0*/  FFMA.FTZ R66, R28, UR15, -R43.reuse ;  /* 0x0000000f1c427c23 */ /* 0x100fe2000801082b */
[----:B------:R-:W-:Y:S01]  /*43f0*/  FSEL R252, R252, RZ, P0 ;  /* 0x000000fffcfc7208 */ /* 0x000fe20000000000 */
[--C-:B------:R-:W-:Y:S01]  /*4400*/  FFMA.FTZ R65, R29, UR15, -R43.reuse ;  /* 0x0000000f1d417c23 */ /* 0x100fe2000801082b */
[--C-:B------:R-:W-:Y:S01]  /*4410*/  FFMA.FTZ R51, R8, UR15, -R43.reuse ;  /* 0x0000000f08337c23 */ /* 0x100fe2000801082b */
[--C-:B------:R-:W-:Y:S01]  /*4420*/  FFMA.FTZ R45, R9, UR15, -R43.reuse ;  /* 0x0000000f092d7c23 */ /* 0x100fe2000801082b */
[----:B------:R-:W-:Y:S01]  /*4430*/  FFMA.FTZ R58, R12, UR15, -R43 ;  /* 0x0000000f0c3a7c23 */ /* 0x000fe2000801082b */
[----:B------:R-:W-:Y:S01]  /*4440*/  MUFU.EX2 R9, R66 ;  /* 0x0000004200097308 */ /* 0x000fe20000000800 */
[--C-:B------:R-:W-:Y:S01]  /*4450*/  FFMA.FTZ R61, R15, UR15, -R252.reuse ;  /* 0x0000000f0f3d7c23 */ /* 0x100fe200080108fc */
[--C-:B------:R-:W-:Y:S01]  /*4460*/  FFMA.FTZ R62, R14, UR15, -R252.reuse ;  /* 0x0000000f0e3e7c23 */ /* 0x100fe200080108fc */
[--C-:B-1----:R-:W-:Y:S07]  /*4470*/  SHF.R.U32.HI R44, RZ, 0x6, R201.reuse ;  /* 0x00000006ff2c7819 */ /* 0x102fee00000116c9 */
[----:B------:R-:W-:Y:S01]  /*4480*/  MUFU.EX2 R12, R51 ;  /* 0x00000033000c7308 */ /* 0x000fe20000000800 */
[----:B------:R-:W-:Y:S01]  /*4490*/  SHF.R.U32.HI R53, RZ, 0x5, R201 ;  /* 0x00000005ff357819 */ /* 0x000fe200000116c9 */
[----:B------:R-:W-:Y:S01]  /*44a0*/  FFMA.FTZ R56, R10, UR15, -R252 ;  /* 0x0000000f0a387c23 */ /* 0x000fe200080108fc */
[----:B------:R-:W-:Y:S07]  /*44b0*/  FFMA.FTZ R42, R21, UR15, -R37 ;  /* 0x0000000f152a7c23 */ /* 0x000fee0008010825 */
[----:B------:R-:W-:Y:S01]  /*44c0*/  MUFU.EX2 R10, R65 ;  /* 0x00000041000a7308 */ /* 0x000fe20000000800 */
[----:B------:R-:W-:Y:S01]  /*44d0*/  LOP3.LUT R53, R53, 0x1, RZ, 0xc0, !PT ;  /* 0x0000000135357812 */ /* 0x000fe200078ec0ff */
[----:B------:R-:W-:Y:S02]  /*44e0*/  IMAD R49, R213, 0x4, R44 ;  /* 0x00000004d5317824 */ /* 0x000fe400078e022c */
[----:B------:R-:W-:Y:S06]  /*44f0*/  FFMA.FTZ R44, R24, UR15, -R43 ;  /* 0x0000000f182c7c23 */ /* 0x000fec000801082b */
[----:B------:R-:W-:Y:S01]  /*4500*/  MUFU.EX2 R29, R62 ;  /* 0x0000003e001d7308 */ /* 0x000fe20000000800 */
[--C-:B------:R-:W-:Y:S01]  /*4510*/  FFMA.FTZ R41, R7, UR15, -R36.reuse ;  /* 0x0000000f07297c23 */ /* 0x100fe20008010824 */
[----:B------:R-:W-:Y:S01]  /*4520*/  FFMA.FTZ R52, R4, UR15, -R37 ;  /* 0x0000000f04347c23 */ /* 0x000fe20008010825 */
[----:B------:R-:W-:Y:S01]  /*4530*/  LOP3.LUT R49, R207, R49, R181, 0x96, !PT ;  /* 0x00000031cf317212 */ /* 0x000fe200078e96b5 */
[----:B------:R-:W-:Y:S02]  /*4540*/  IMAD R53, R234, 0x4, R53 ;  /* 0x00000004ea357824 */ /* 0x000fe400078e0235 */
[--C-:B------:R-:W-:Y:S01]  /*4550*/  FFMA.FTZ R48, R34, UR15, -R36.reuse ;  /* 0x0000000f22307c23 */ /* 0x100fe20008010824 */
[----:B------:R-:W-:Y:S02]  /*4560*/  VIADD R59, R206, 0x9e3779b9 ;  /* 0x9e3779b9ce3b7836 */ /* 0x000fe40000000000 */
[--C-:B------:R-:W-:Y:S01]  /*4570*/  FFMA.FTZ R40, R18, UR15, -R36.reuse ;  /* 0x0000000f12287c23 */ /* 0x100fe20008010824 */
[----:B------:R-:W-:Y:S01]  /*4580*/  IMAD.WIDE.U32 R170, R53, -0x326172a9, RZ ;  /* 0xcd9e8d5735aa7825 */ /* 0x000fe200078e00ff */
[----:B------:R-:W-:Y:S03]  /*4590*/  MUFU.EX2 R15, R46 ;  /* 0x0000002e000f7308 */ /* 0x000fe60000000800 */
[----:B------:R-:W-:Y:S01]  /*45a0*/  FFMA.FTZ R64, R33, UR15, -R37 ;  /* 0x0000000f21407c23 */ /* 0x000fe20008010825 */
[----:B------:R-:W-:Y:S01]  /*45b0*/  VIADD R168, R53, 0x2 ;  /* 0x0000000235a87836 */ /* 0x000fe20000000000 */
[----:B------:R-:W-:Y:S01]  /*45c0*/  LOP3.LUT R50, R225, R206, R171, 0x96, !PT ;  /* 0x000000cee1327212 */ /* 0x000fe200078e96ab */
[----:B------:R-:W-:Y:S04]  /*45d0*/  IMAD.WIDE.U32 R176, R49, -0x326172a9, RZ ;  /* 0xcd9e8d5731b07825 */ /* 0x000fe800078e00ff */
[----:B------:R-:W-:Y:S01]  /*45e0*/  MUFU.EX2 R28, R52 ;  /* 0x00000034001c7308 */ /* 0x000fe20000000800 */
[----:B------:R-:W-:Y:S01]  /*45f0*/  FFMA.FTZ R54, R17, UR15, -R37 ;  /* 0x0000000f11367c23 */ /* 0x000fe20008010825 */
[----:B------:R-:W-:Y:S01]  /*4600*/  IMAD.WIDE.U32 R168, R168, -0x326172a9, RZ ;  /* 0xcd9e8d57a8a87825 */ /* 0x000fe200078e00ff */
[----:B------:R-:W-:Y:S07]  /*4610*/  LOP3.LUT R170, R59, R170, R177, 0x96, !PT ;  /* 0x000000aa3baa7212 */ /* 0x000fee00078e96b1 */
[----:B------:R-:W1:Y:S01]  /*4620*/  MUFU.EX2 R17, R60 ;  /* 0x0000003c00117308 */ /* 0x000e620000000800 */
[--C-:B------:R-:W-:Y:S01]  /*4630*/  FFMA.FTZ R57, R13, UR15, -R43.reuse ;  /* 0x0000000f0d397c23 */ /* 0x100fe2000801082b */
[----:B------:R-:W-:Y:S01]  /*4640*/  FFMA.FTZ R43, R25, UR15, -R43 ;  /* 0x0000000f192b7c23 */ /* 0x000fe2000801082b */
[----:B------:R-:W-:Y:S01]  /*4650*/  LOP3.LUT R182, R225, R206, R169, 0x96, !PT ;  /* 0x000000cee1b67212 */ /* 0x000fe200078e96a9 */
[----:B------:R-:W-:Y:S01]  /*4660*/  VIADD R49, R207, 0xbb67ae85 ;  /* 0xbb67ae85cf317836 */ /* 0x000fe20000000000 */
[----:B------:R-:W-:Y:S01]  /*4670*/  LOP3.LUT R168, R59, R168, R177, 0x96, !PT ;  /* 0x000000a83ba87212 */ /* 0x000fe200078e96b1 */
[----:B------:R-:W-:Y:S04]  /*4680*/  IMAD.WIDE.U32 R172, R50, -0x2daee0ad, RZ ;  /* 0xd2511f5332ac7825 */ /* 0x000fe800078e00ff */
[----:B------:R2:W-:Y:S01]  /*4690*/  MUFU.EX2 R18, R48 ;  /* 0x0000003000127308 */ /* 0x0005e20000000800 */
[----:B------:R-:W-:Y:S01]  /*46a0*/  FFMA.FTZ R55, R16, UR15, -R37 ;  /* 0x0000000f10377c23 */ /* 0x000fe20008010825 */
[----:B------:R-:W-:Y:S01]  /*46b0*/  IMAD.WIDE.U32 R170, R170, -0x2daee0ad, RZ ;  /* 0xd2511f53aaaa7825 */ /* 0x000fe200078e00ff */
[----:B------:R-:W-:Y:S07]  /*46c0*/  LOP3.LUT R50, R49, R180, R173, 0x96, !PT ;  /* 0x000000b431327212 */ /* 0x000fee00078e96ad */
[----:B------:R-:W-:Y:S01]  /*46d0*/  MUFU.EX2 R13, R47 ;  /* 0x0000002f000d7308 */ /* 0x000fe20000000800 */
[--C-:B------:R-:W-:Y:S01]  /*46e0*/  FFMA.FTZ R39, R19, UR15, -R36.reuse ;  /* 0x0000000f13277c23 */ /* 0x100fe20008010824 */
[----:B------:R-:W-:Y:S02]  /*46f0*/  VIADD R53, R207, 0x76cf5d0a ;  /* 0x76cf5d0acf357836 */ /* 0x000fe40000000000 */
[----:B------:R-:W-:Y:S01]  /*4700*/  FFMA.FTZ R38, R22, UR15, -R36 ;  /* 0x0000000f16267c23 */ /* 0x000fe20008010824 */
[----:B------:R-:W-:Y:S05]  /*4710*/  IMAD.WIDE.U32 R182, R182, -0x2daee0ad, RZ ;  /* 0xd2511f53b6b67825 */ /* 0x000fea00078e00ff */
[----:B------:R-:W-:Y:S01]  /*4720*/  MUFU.EX2 R25, R55 ;  /* 0x0000003700197308 */ /* 0x000fe20000000800 */
[----:B------:R-:W-:Y:S01]  /*4730*/  LOP3.LUT R172, R53, R172, R171, 0x96, !PT ;  /* 0x000000ac35ac7212 */ /* 0x000fe200078e96ab */
[----:B------:R-:W-:Y:S01]  /*4740*/  IMAD.WIDE.U32 R168, R168, -0x2daee0ad, RZ ;  /* 0xd2511f53a8a87825 */ /* 0x000fe200078e00ff */
[----:B------:R-:W-:Y:S07]  /*4750*/  LOP3.LUT R180, R49, R180, R183, 0x96, !PT ;  /* 0x000000b431b47212 */ /* 0x000fee00078e96b7 */
[----:B------:R-:W-:Y:S01]  /*4760*/  MUFU.EX2 R23, R54 ;  /* 0x0000003600177308 */ /* 0x000fe20000000800 */
[--C-:B------:R-:W-:Y:S01]  /*4770*/  FFMA.FTZ R59, R11, UR15, -R252.reuse ;  /* 0x0000000f0b3b7c23 */ /* 0x100fe200080108fc */
[----:B------:R-:W-:Y:S01]  /*4780*/  IMAD.WIDE.U32 R174, R50, -0x326172a9, RZ ;  /* 0xcd9e8d5732ae7825 */ /* 0x000fe200078e00ff */
[----:B------:R-:W-:Y:S07]  /*4790*/  LOP3.LUT R182, R53, R182, R169, 0x96, !PT ;  /* 0x000000b635b67212 */ /* 0x000fee00078e96a9 */
[----:B------:R-:W-:Y:S01]  /*47a0*/  MUFU.EX2 R21, R39 ;  /* 0x0000002700157308 */ /* 0x000fe20000000800 */
[----:B------:R-:W-:Y:S01]  /*47b0*/  FFMA.FTZ R53, R27, UR15, -R252 ;  /* 0x0000000f1b357c23 */ /* 0x000fe200080108fc */
[----:B------:R-:W-:Y:S01]  /*47c0*/  VIADD R49, R206, 0xdaa66d2b ;  /* 0xdaa66d2bce317836 */ /* 0x000fe20000000000 */
[----:B------:R-:W-:Y:S01]  /*47d0*/  LOP3.LUT R50, R184, R176, R175, 0x96, !PT ;  /* 0x000000b0b8327212 */ /* 0x000fe200078e96af */
[----:B------:R-:W-:Y:S06]  /*47e0*/  IMAD.WIDE.U32 R172, R172, -0x326172a9, RZ ;  /* 0xcd9e8d57acac7825 */ /* 0x000fec00078e00ff */
[----:B------:R-:W-:Y:S01]  /*47f0*/  MUFU.EX2 R22, R38 ;  /* 0x0000002600167308 */ /* 0x000fe20000000800 */
[----:B------:R-:W-:Y:S01]  /*4800*/  FFMA.FTZ R36, R6, UR15, -R36 ;  /* 0x0000000f06247c23 */ /* 0x000fe20008010824 */
[----:B------:R-:W-:Y:S01]  /*4810*/  IMAD.WIDE.U32 R180, R180, -0x326172a9, RZ ;  /* 0xcd9e8d57b4b47825 */ /* 0x000fe200078e00ff */
[----:B------:R-:W-:Y:S07]  /*4820*/  LOP3.LUT R174, R49, R174, R173, 0x96, !PT ;  /* 0x000000ae31ae7212 */ /* 0x000fee00078e96ad */
[----:B------:R-:W-:Y:S01]  /*4830*/  MUFU.EX2 R34, R40 ;  /* 0x0000002800227308 */ /* 0x000fe20000000800 */
[----:B------:R-:W-:Y:S01]  /*4840*/  FFMA.FTZ R37, R5, UR15, -R37 ;  /* 0x0000000f05257c23 */ /* 0x000fe20008010825 */
[----:B------:R-:W-:Y:S01]  /*4850*/  IMAD.WIDE.U32 R182, R182, -0x326172a9, RZ ;  /* 0xcd9e8d57b6b67825 */ /* 0x000fe200078e00ff */
[----:B------:R-:W-:Y:S07]  /*4860*/  LOP3.LUT R184, R184, R176, R181, 0x96, !PT ;  /* 0x000000b0b8b87212 */ /* 0x000fee00078e96b5 */
[----:B------:R-:W-:Y:S01]  /*4870*/  MUFU.EX2 R16, R41 ;  /* 0x0000002900107308 */ /* 0x000fe20000000800 */
[----:B------:R-:W-:Y:S01]  /*4880*/  IMAD.WIDE.U32 R176, R50, -0x2daee0ad, RZ ;  /* 0xd2511f5332b07825 */ /* 0x000fe200078e00ff */
[----:B------:R-:W-:Y:S08]  /*4890*/  LOP3.LUT R180, R49, R180, R183, 0x96, !PT ;  /* 0x000000b431b47212 */ /* 0x000ff000078e96b7 */
[----:B------:R-:W-:Y:S01]  /*48a0*/  MUFU.EX2 R33, R58 ;  /* 0x0000003a00217308 */ /* 0x000fe20000000800 */
[--C-:B------:R-:W-:Y:S01]  /*48b0*/  FFMA.FTZ R50, R26, UR15, -R252.reuse ;  /* 0x0000000f1a327c23 */ /* 0x100fe200080108fc */
[----:B------:R-:W-:Y:S01]  /*48c0*/  VIADD R169, R207, 0xed9eba14 ;  /* 0xed9eba14cfa97836 */ /* 0x000fe20000000000 */
[----:B------:R-:W-:Y:S01]  /*48d0*/  LOP3.LUT R170, R178, R170, R177, 0x96, !PT ;  /* 0x000000aab2aa7212 */ /* 0x000fe200078e96b1 */
[----:B------:R-:W-:Y:S06]  /*48e0*/  IMAD.WIDE.U32 R174, R174, -0x2daee0ad, RZ ;  /* 0xd2511f53aeae7825 */ /* 0x000fec00078e00ff */
[----:B------:R-:W3:Y:S01]  /*48f0*/  MUFU.EX2 R26, R64 ;  /* 0x00000040001a7308 */ /* 0x000ee20000000800 */
[--C-:B------:R-:W-:Y:S01]  /*4900*/  FFMA.FTZ R49, R30, UR15, -R252.reuse ;  /* 0x0000000f1e317c23 */ /* 0x100fe200080108fc */
[----:B------:R-:W-:Y:S01]  /*4910*/  IMAD.WIDE.U32 R184, R184, -0x2daee0ad, RZ ;  /* 0xd2511f53b8b87825 */ /* 0x000fe200078e00ff */
[----:B------:R-:W-:Y:S07]  /*4920*/  LOP3.LUT R176, R169, R176, R175, 0x96, !PT ;  /* 0x000000b0a9b07212 */ /* 0x000fee00078e96af */
[----:B------:R4:W4:Y:S01]  /*4930*/  MUFU.EX2 R30, R63 ;  /* 0x0000003f001e7308 */ /* 0x0009220000000800 */
[----:B------:R-:W-:Y:S01]  /*4940*/  FFMA.FTZ R252, R31, UR15, -R252 ;  /* 0x0000000f1ffc7c23 */ /* 0x000fe200080108fc */
[----:B------:R-:W-:Y:S01]  /*4950*/  IMAD.WIDE.U32 R180, R180, -0x2daee0ad, RZ ;  /* 0xd2511f53b4b47825 */ /* 0x000fe200078e00ff */
[----:B------:R-:W-:Y:S07]  /*4960*/  LOP3.LUT R178, R178, R168, R185, 0x96, !PT ;  /* 0x000000a8b2b27212 */ /* 0x000fee00078e96b9 */
[----:B------:R-:W-:Y:S01]  /*4970*/  MUFU.EX2 R31, R57 ;  /* 0x00000039001f7308 */ /* 0x000fe20000000800 */
[----:B------:R-:W-:Y:S01]  /*4980*/  IMAD.WIDE.U32 R186, R170, -0x326172a9, RZ ;  /* 0xcd9e8d57aaba7825 */ /* 0x000fe200078e00ff */
[----:B------:R-:W-:Y:S08]  /*4990*/  LOP3.LUT R170, R169, R184, R181, 0x96, !PT ;  /* 0x000000b8a9aa7212 */ /* 0x000ff000078e96b5 */
[----:B------:R-:W-:Y:S01]  /*49a0*/  MUFU.EX2 R19, R42 ;  /* 0x0000002a00137308 */ /* 0x000fe20000000800 */
[----:B------:R-:W-:Y:S02]  /*49b0*/  VIADD R168, R206, 0x78dde6e4 ;  /* 0x78dde6e4cea87836 */ /* 0x000fe40000000000 */
[----:B------:R-:W-:Y:S07]  /*49c0*/  IMAD.WIDE.U32 R176, R176, -0x326172a9, RZ ;  /* 0xcd9e8d57b0b07825 */ /* 0x000fee00078e00ff */
[----:B------:R-:W-:Y:S01]  /*49d0*/  MUFU.EX2 R20, R36 ;  /* 0x0000002400147308 */ /* 0x000fe20000000800 */
[----:B------:R-:W-:Y:S01]  /*49e0*/  LOP3.LUT R173, R168, R172, R187, 0x96, !PT ;  /* 0x000000aca8ad7212 */ /* 0x000fe200078e96bb */
[----:B------:R-:W-:Y:S01]  /*49f0*/  IMAD.WIDE.U32 R178, R178, -0x326172a9, RZ ;  /* 0xcd9e8d57b2b27825 */ /* 0x000fe200078e00ff */
[----:B------:R-:W-:Y:S07]  /*4a00*/  LOP3.LUT R172, R67, R186, R177, 0x96, !PT ;  /* 0x000000ba43ac7212 */ /* 0x000fee00078e96b1 */
[----:B------:R-:W-:Y:S01]  /*4a10*/  MUFU.EX2 R27, R61 ;  /* 0x0000003d001b7308 */ /* 0x000fe20000000800 */
[----:B------:R-:W-:Y:S01]  /*4a20*/  IMAD.WIDE.U32 R170, R170, -0x326172a9, RZ ;  /* 0xcd9e8d57aaaa7825 */ /* 0x000fe200078e00ff */
[----:B------:R-:W-:Y:S08]  /*4a30*/  LOP3.LUT R169, R168, R182, R179, 0x96, !PT ;  /* 0x000000b6a8a97212 */ /* 0x000ff000078e96b3 */
[----:B------:R-:W-:Y:S01]  /*4a40*/  MUFU.EX2 R24, R37 ;  /* 0x0000002500187308 */ /* 0x000fe20000000800 */
[----:B------:R-:W-:Y:S01]  /*4a50*/  VIADD R168, R207, 0xa9066899 ;  /* 0xa9066899cfa87836 */ /* 0x000fe20000000000 */
[----:B------:R-:W-:Y:S01]  /*4a60*/  LOP3.LUT R178, R67, R178, R171, 0x96, !PT ;  /* 0x000000b243b27212 */ /* 0x000fe200078e96ab */
[----:B------:R-:W-:Y:S07]  /*4a70*/  IMAD.WIDE.U32 R184, R173, -0x2daee0ad, RZ ;  /* 0xd2511f53adb87825 */ /* 0x000fee00078e00ff */
[----:B------:R-:W-:Y:S01]  /*4a80*/  MUFU.EX2 R35, R59 ;  /* 0x0000003b00237308 */ /* 0x000fe20000000800 */
[----:B------:R-:W-:Y:S01]  /*4a90*/  IMAD.WIDE.U32 R182, R172, -0x2daee0ad, RZ ;  /* 0xd2511f53acb67825 */ /* 0x000fe200078e00ff */
[----:B------:R-:W-:Y:S08]  /*4aa0*/  LOP3.LUT R171, R168, R174, R185, 0x96, !PT ;  /* 0x000000aea8ab7212 */ /* 0x000ff000078e96b9 */
[----:B------:R-:W-:Y:S01]  /*4ab0*/  MUFU.EX2 R4, R56 ;  /* 0x0000003800047308 */ /* 0x000fe20000000800 */
[----:B------:R-:W-:Y:S01]  /*4ac0*/  VIADD R175, R207, 0x646e171e ;  /* 0x646e171ecfaf7836 */ /* 0x000fe20000000000 */
[----:B------:R-:W-:Y:S01]  /*4ad0*/  PRMT R174, R182, 0x7770, RZ ;  /* 0x00007770b6ae7816 */ /* 0x000fe200000000ff */
[----:B------:R-:W-:Y:S01]  /*4ae0*/  IMAD.WIDE.U32 R178, R178, -0x2daee0ad, RZ ;  /* 0xd2511f53b2b27825 */ /* 0x000fe200078e00ff */
[----:B------:R-:W-:Y:S06]  /*4af0*/  PRMT R172, R182, 0x7771, RZ ;  /* 0x00007771b6ac7816 */ /* 0x000fec00000000ff */
[----:B------:R-:W-:Y:S01]  /*4b00*/  MUFU.EX2 R8, R45 ;  /* 0x0000002d00087308 */ /* 0x000fe20000000800 */
[----:B------:R-:W-:Y:S01]  /*4b10*/  LOP3.LUT R67, R175, R184, R183, 0x96, !PT ;  /* 0x000000b8af437212 */ /* 0x000fe200078e96b7 */
[----:B------:R-:W-:Y:S01]  /*4b20*/  IMAD.WIDE.U32 R184, R169, -0x2daee0ad, RZ ;  /* 0xd2511f53a9b87825 */ /* 0x000fe200078e00ff */
[----:B------:R-:W-:Y:S07]  /*4b30*/  ISETP.LE.U32.AND P1, PT, R174, UR14, PT ;  /* 0x0000000eae007c0c */ /* 0x000fee000bf23070 */
[----:B------:R-:W-:Y:S01]  /*4b40*/  MUFU.EX2 R14, R44 ;  /* 0x0000002c000e7308 */ /* 0x000fe20000000800 */
[C---:B------:R-:W-:Y:S02]  /*4b50*/  PRMT R169, R182.reuse, 0x7772, RZ ;  /* 0x00007772b6a97816 */ /* 0x040fe400000000ff */
[----:B------:R-:W-:Y:S07]  /*4b60*/  PRMT R173, R182, 0x7773, RZ ;  /* 0x00007773b6ad7816 */ /* 0x000fee00000000ff */
[----:B------:R-:W-:Y:S01]  /*4b70*/  MUFU.EX2 R11, R43 ;  /* 0x0000002b000b7308 */ /* 0x000fe20000000800 */
[----:B------:R-:W-:Y:S02]  /*4b80*/  ISETP.GT.U32.AND P6, PT, R172, UR14, PT ;  /* 0x0000000eac007c0c */ /* 0x000fe4000bfc4070 */
[----:B------:R-:W-:Y:S07]  /*4b90*/  PRMT R172, R178, 0x7770, RZ ;  /* 0x00007770b2ac7816 */ /* 0x000fee00000000ff */
[----:B------:R-:W-:Y:S01]  /*4ba0*/  MUFU.EX2 R7, R50 ;  /* 0x0000003200077308 */ /* 0x000fe20000000800 */
[----:B------:R-:W-:Y:S02]  /*4bb0*/  ISETP.GT.U32.AND P5, PT, R169, UR14, PT ;  /* 0x0000000ea9007c0c */ /* 0x000fe4000bfa4070 */
[----:B------:R-:W-:Y:S01]  /*4bc0*/  ISETP.GT.U32.AND P4, PT, R173, UR14, PT ;  /* 0x0000000ead007c0c */ /* 0x000fe2000bf84070 */
[----:B-1----:R-:W-:Y:S01]  /*4bd0*/  @!P1 FADD.FTZ R17, -R17, -RZ ;  /* 0x800000ff11119221 */ /* 0x002fe20000010100 */
[----:B--2---:R-:W-:Y:S01]  /*4be0*/  SHF.R.U32.HI R48, RZ, 0x18, R67 ;  /* 0x00000018ff307819 */ /* 0x004fe20000011643 */
[----:B------:R-:W-:Y:S01]  /*4bf0*/  VIADD R173, R206, 0xb54cda56 ;  /* 0xb54cda56cead7836 */ /* 0x000fe20000000000 */
[----:B------:R-:W-:Y:S03]  /*4c00*/  LOP3.LUT R60, R175, R184, R179, 0x96, !PT ;  /* 0x000000b8af3c7212 */ /* 0x000fe600078e96b3 */
[----:B------:R-:W-:Y:S01]  /*4c10*/  MUFU.EX2 R6, R53 ;  /* 0x0000003500067308 */ /* 0x000fe20000000800 */
[----:B------:R-:W-:Y:S01]  /*4c20*/  ISETP.LE.U32.AND P2, PT, R172, UR14, PT ;  /* 0x0000000eac007c0c */ /* 0x000fe2000bf43070 */
[----:B---3--:R-:W-:Y:S01]  /*4c30*/  @P6 FADD.FTZ R26, -R26, -RZ ;  /* 0x800000ff1a1a6221 */ /* 0x008fe20000010100 */
[----:B------:R-:W-:Y:S07]  /*4c40*/  LOP3.LUT R175, R67, 0xff, RZ, 0xc0, !PT ;  /* 0x000000ff43af7812 */ /* 0x000fee00078ec0ff */
[----:B------:R-:W-:Y:S01]  /*4c50*/  MUFU.EX2 R5, R49 ;  /* 0x0000003100057308 */ /* 0x000fe20000000800 */
[----:B------:R-:W-:Y:S01]  /*4c60*/  PRMT R169, R178, 0x7772, RZ ;  /* 0x00007772b2a97816 */ /* 0x000fe200000000ff */
[----:B------:R-:W-:Y:S01]  /*4c70*/  @P5 FADD.FTZ R18, -R18, -RZ ;  /* 0x800000ff12125221 */ /* 0x000fe20000010100 */
[C---:B------:R-:W-:Y:S01]  /*4c80*/  PRMT R174, R178.reuse, 0x7771, RZ ;  /* 0x00007771b2ae7816 */ /* 0x040fe200000000ff */
[----:B------:R-:W-:Y:S01]  /*4c90*/  @P4 FADD.FTZ R13, -R13, -RZ ;  /* 0x800000ff0d0d4221 */ /* 0x000fe20000010100 */
[----:B------:R-:W-:Y:S01]  /*4ca0*/  PRMT R64, R178, 0x7773, RZ ;  /* 0x00007773b2407816 */ /* 0x000fe200000000ff */
[----:B------:R-:W-:Y:S01]  /*4cb0*/  IMAD.WIDE.U32 R178, R171, -0x326172a9, RZ ;  /* 0xcd9e8d57abb27825 */ /* 0x000fe200078e00ff */
[----:B------:R-:W-:Y:S03]  /*4cc0*/  ISETP.LE.U32.AND P0, PT, R48, UR14, PT ;  /* 0x0000000e30007c0c */ /* 0x000fe6000bf03070 */
[----:B------:R-:W1:Y:S01]  /*4cd0*/  MUFU.EX2 R252, R252 ;  /* 0x000000fc00fc7308 */ /* 0x000e620000000800 */
[----:B------:R-:W-:Y:S01]  /*4ce0*/  ISETP.LE.U32.AND P3, PT, R175, UR14, PT ;  /* 0x0000000eaf007c0c */ /* 0x000fe2000bf63070 */
[----:B------:R-:W-:Y:S01]  /*4cf0*/  @!P2 FADD.FTZ R9, -R9, -RZ ;  /* 0x800000ff0909a221 */ /* 0x000fe20000010100 */
[----:B------:R-:W-:Y:S02]  /*4d00*/  ISETP.GT.U32.AND P1, PT, R174, UR14, PT ;  /* 0x0000000eae007c0c */ /* 0x000fe4000bf24070 */
[C---:B------:R-:W-:Y:S02]  /*4d10*/  PRMT R172, R178.reuse, 0x7770, RZ ;  /* 0x00007770b2ac7816 */ /* 0x040fe400000000ff */
[----:B------:R-:W-:Y:S02]  /*4d20*/  PRMT R48, R178, 0x7773, RZ ;  /* 0x00007773b2307816 */ /* 0x000fe400000000ff */
[----:B------:R-:W-:Y:S02]  /*4d30*/  ISETP.LE.U32.AND P4, PT, R172, UR14, PT ;  /* 0x0000000eac007c0c */ /* 0x000fe4000bf83070 */
[----:B------:R-:W-:Y:S01]  /*4d40*/  ISETP.GT.U32.AND P5, PT, R64, UR14, PT ;  /* 0x0000000e40007c0c */ /* 0x000fe2000bfa4070 */
[----:B------:R-:W-:Y:S01]  /*4d50*/  @!P0 FADD.FTZ R15, -R15, -RZ ;  /* 0x800000ff0f0f8221 */ /* 0x000fe20000010100 */
[----:B----4-:R-:W-:Y:S01]  /*4d60*/  PRMT R63, R178, 0x7772, RZ ;  /* 0x00007772b23f7816 */ /* 0x010fe200000000ff */
[----:B------:R-:W-:Y:S01]  /*4d70*/  @!P3 FADD.FTZ R30, -R30, -RZ ;  /* 0x800000ff1e1eb221 */ /* 0x000fe20000010100 */
[----:B------:R-:W-:Y:S01]  /*4d80*/  PRMT R64, R67, 0x7632, R64 ;  /* 0x0000763243407816 */ /* 0x000fe20000000040 */
[----:B------:R-:W-:Y:S01]  /*4d90*/  @P1 FADD.FTZ R10, -R10, -RZ ;  /* 0x800000ff0a0a1221 */ /* 0x000fe20000010100 */
[----:B------:R-:W-:Y:S02]  /*4da0*/  LOP3.LUT R168, R168, R180, R185, 0x96, !PT ;  /* 0x000000b4a8a87212 */ /* 0x000fe400078e96b9 */
[----:B------:R-:W-:Y:S02]  /*4db0*/  ISETP.GT.U32.AND P2, PT, R48, UR14, PT ;  /* 0x0000000e30007c0c */ /* 0x000fe4000bf44070 */
[----:B------:R-:W-:Y:S01]  /*4dc0*/  PRMT R171, R178, 0x7771, RZ ;  /* 0x00007771b2ab7816 */ /* 0x000fe200000000ff */
[----:B------:R-:W-:Y:S01]  /*4dd0*/  IMAD.WIDE.U32 R174, R168, -0x326172a9, RZ ;  /* 0xcd9e8d57a8ae7825 */ /* 0x000fe200078e00ff */
[----:B------:R-:W-:Y:S02]  /*4de0*/  ISETP.GT.U32.AND P0, PT, R63, UR14, PT ;  /* 0x0000000e3f007c0c */ /* 0x000fe4000bf04070 */
[----:B------:R-:W-:Y:S01]  /*4df0*/  LOP3.LUT R64, R64, 0xff, RZ, 0xc0, !PT ;  /* 0x000000ff40407812 */ /* 0x000fe200078ec0ff */
[----:B------:R-:W-:Y:S01]  /*4e00*/  @!P4 FADD.FTZ R25, -R25, -RZ ;  /* 0x800000ff1919c221 */ /* 0x000fe20000010100 */
[----:B------:R-:W-:Y:S01]  /*4e10*/  LOP3.LUT R47, R173, R176, R179, 0x96, !PT ;  /* 0x000000b0ad2f7212 */ /* 0x000fe200078e96b3 */
[----:B-1----:R-:W-:Y:S01]  /*4e20*/  @P5 FADD.FTZ R252, -R252, -RZ ;  /* 0x800000fffcfc5221 */ /* 0x002fe20000010100 */
[----:B------:R-:W-:Y:S02]  /*4e30*/  ISETP.GT.U32.AND P3, PT, R171, UR14, PT ;  /* 0x0000000eab007c0c */ /* 0x000fe4000bf64070 */
[----:B------:R-:W-:Y:S01]  /*4e40*/  ISETP.LE.U32.AND P1, PT, R64, UR14, PT ;  /* 0x0000000e40007c0c */ /* 0x000fe2000bf23070 */
[----:B------:R-:W-:Y:S01]  /*4e50*/  @P2 FADD.FTZ R21, -R21, -RZ ;  /* 0x800000ff15152221 */ /* 0x000fe20000010100 */
[----:B------:R-:W-:Y:S02]  /*4e60*/  SHF.R.U32.HI R55, RZ, 0x18, R47 ;  /* 0x00000018ff377819 */ /* 0x000fe4000001162f */
[----:B------:R-:W-:Y:S01]  /*4e70*/  PRMT R54, R174, 0x7770, RZ ;  /* 0x00007770ae367816 */ /* 0x000fe200000000ff */
[----:B------:R-:W-:Y:S01]  /*4e80*/  @P0 FADD.FTZ R34, -R34, -RZ ;  /* 0x800000ff22220221 */ /* 0x000fe20000010100 */
[----:B------:R-:W-:Y:S02]  /*4e90*/  ISETP.LE.U32.AND P4, PT, R55, UR14, PT ;  /* 0x0000000e37007c0c */ /* 0x000fe4000bf83070 */
[----:B------:R-:W-:Y:S02]  /*4ea0*/  LOP3.LUT R38, R47, 0xff, RZ, 0xc0, !PT ;  /* 0x000000ff2f267812 */ /* 0x000fe400078ec0ff */
[----:B------:R-:W-:Y:S01]  /*4eb0*/  ISETP.LE.U32.AND P2, PT, R54, UR14, PT ;  /* 0x0000000e36007c0c */ /* 0x000fe2000bf43070 */
[----:B------:R-:W-:Y:S01]  /*4ec0*/  @P3 FADD.FTZ R23, -R23, -RZ ;  /* 0x800000ff17173221 */ /* 0x000fe20000010100 */
[----:B------:R-:W-:Y:S01]  /*4ed0*/  LOP3.LUT R39, R60, 0xff, RZ, 0xc0, !PT ;  /* 0x000000ff3c277812 */ /* 0x000fe200078ec0ff */
[----:B------:R-:W-:Y:S01]  /*4ee0*/  @!P1 FADD.FTZ R22, -R22, -RZ ;  /* 0x800000ff16169221 */ /* 0x000fe20000010100 */
[----:B------:R-:W-:Y:S02]  /*4ef0*/  LOP3.LUT R67, R67, 0xffff, RZ, 0xc0, !PT ;  /* 0x0000ffff43437812 */ /* 0x000fe400078ec0ff */
[----:B------:R-:W-:Y:S02]  /*4f00*/  PRMT R48, R174, 0x7771, RZ ;  /* 0x00007771ae307816 */ /* 0x000fe400000000ff */
[----:B------:R-:W-:Y:S01]  /*4f10*/  ISETP.LE.U32.AND P0, PT, R38, UR14, PT ;  /* 0x0000000e26007c0c */ /* 0x000fe2000bf03070 */
[----:B------:R-:W-:Y:S01]  /*4f20*/  @!P4 FADD.FTZ R16, -R16, -RZ ;  /* 0x800000ff1010c221 */ /* 0x000fe20000010100 */
[----:B------:R-:W-:Y:S02]  /*4f30*/  ISETP.LE.U32.AND P3, PT, R39, UR14, PT ;  /* 0x0000000e27007c0c */ /* 0x000fe4000bf63070 */
[----:B------:R-:W-:Y:S01]  /*4f40*/  SHF.R.U32.HI R39, RZ, 0x8, R67 ;  /* 0x00000008ff277819 */ /* 0x000fe20000011643 */
[----:B------:R-:W-:Y:S01]  /*4f50*/  @!P2 FADD.FTZ R33, -R33, -RZ ;  /* 0x800000ff2121a221 */ /* 0x000fe20000010100 */
[----:B------:R-:W-:Y:S02]  /*4f60*/  ISETP.GT.U32.AND P1, PT, R48, UR14, PT ;  /* 0x0000000e30007c0c */ /* 0x000fe4000bf24070 */
[----:B------:R-:W-:Y:S02]  /*4f70*/  PRMT R40, R174, 0x7772, RZ ;  /* 0x00007772ae287816 */ /* 0x000fe400000000ff */
[----:B------:R-:W-:Y:S02]  /*4f80*/  LOP3.LUT R39, R39, 0xffff, RZ, 0xc0, !PT ;  /* 0x0000ffff27277812 */ /* 0x000fe400078ec0ff */
[----:B------:R-:W-:Y:S01]  /*4f90*/  ISETP.GT.U32.AND P4, PT, R40, UR14, PT ;  /* 0x0000000e28007c0c */ /* 0x000fe2000bf84070 */
[----:B------:R-:W-:Y:S01]  /*4fa0*/  @!P0 FADD.FTZ R28, -R28, -RZ ;  /* 0x800000ff1c1c8221 */ /* 0x000fe20000010100 */
[----:B------:R-:W-:Y:S01]  /*4fb0*/  PRMT R174, R174, 0x7773, RZ ;  /* 0x00007773aeae7816 */ /* 0x000fe200000000ff */
[----:B------:R-:W-:Y:S01]  /*4fc0*/  @!P3 FADD.FTZ R14, -R14, -RZ ;  /* 0x800000ff0e0eb221 */ /* 0x000fe20000010100 */
[----:B------:R-:W-:Y:S02]  /*4fd0*/  PRMT R38, R47, 0x7632, R38 ;  /* 0x000076322f267816 */ /* 0x000fe40000000026 */
[----:B------:R-:W-:Y:S01]  /*4fe0*/  ISETP.LE.U32.AND P2, PT, R39, UR14, PT ;  /* 0x0000000e27007c0c */ /* 0x000fe2000bf43070 */
[----:B------:R-:W-:Y:S01]  /*4ff0*/  @P1 FADD.FTZ R31, -R31, -RZ ;  /* 0x800000ff1f1f1221 */ /* 0x000fe20000010100 */
[----:B------:R-:W-:Y:S02]  /*5000*/  LOP3.LUT R47, R47, 0xffff, RZ, 0xc0, !PT ;  /* 0x0000ffff2f2f7812 */ /* 0x000fe400078ec0ff */
[----:B------:R-:W-:Y:S02]  /*5010*/  ISETP.GT.U32.AND P0, PT, R174, UR14, PT ;  /* 0x0000000eae007c0c */ /* 0x000fe4000bf04070 */
[----:B------:R-:W-:Y:S01]  /*5020*/  LOP3.LUT R38, R38, 0xff, RZ, 0xc0, !PT ;  /* 0x000000ff26267812 */ /* 0x000fe200078ec0ff */
[----:B------:R-:W-:Y:S01]  /*5030*/  @P4 FADD.FTZ R29, -R29, -RZ ;  /* 0x800000ff1d1d4221 */ /* 0x000fe20000010100 */
[----:B------:R-:W-:Y:S02]  /*5040*/  LOP3.LUT R46, R173, R170, R175, 0x96, !PT ;  /* 0x000000aaad2e7212 */ /* 0x000fe400078e96af */
[----:B------:R-:W-:Y:S02]  /*5050*/  SHF.R.U32.HI R47, RZ, 0x8, R47 ;  /* 0x00000008ff2f7819 */ /* 0x000fe4000001162f */
[----:B------:R-:W-:Y:S01]  /*5060*/  ISETP.LE.U32.AND P1, PT, R38, UR14, PT ;  /* 0x0000000e26007c0c */ /* 0x000fe2000bf23070 */
[----:B------:R-:W-:Y:S01]  /*5070*/  @!P2 FADD.FTZ R19, -R19, -RZ ;  /* 0x800000ff1313a221 */ /* 0x000fe20000010100 */
[----:B------:R-:W-:Y:S02]  /*5080*/  LOP3.LUT R38, R46, 0xff, RZ, 0xc0, !PT ;  /* 0x000000ff2e267812 */ /* 0x000fe400078ec0ff */
[----:B------:R-:W-:Y:S01]  /*5090*/  LOP3.LUT R47, R47, 0xffff, RZ, 0xc0, !PT ;  /* 0x0000ffff2f2f7812 */ /* 0x000fe200078ec0ff */
[----:B------:R-:W-:Y:S01]  /*50a0*/  @P0 FADD.FTZ R27, -R27, -RZ ;  /* 0x800000ff1b1b0221 */ /* 0x000fe20000010100 */
[----:B------:R-:W-:Y:S02]  /*50b0*/  ISETP.LE.U32.AND P4, PT, R38, UR14, PT ;  /* 0x0000000e26007c0c */ /* 0x000fe4000bf83070 */
[----:B------:R-:W-:Y:S02]  /*50c0*/  SHF.R.U32.HI R38, RZ, 0x18, R46 ;  /* 0x00000018ff267819 */ /* 0x000fe4000001162e */
[C---:B------:R-:W-:Y:S02]  /*50d0*/  PRMT R36, R46.reuse, 0x7632, R36 ;  /* 0x000076322e247816 */ /* 0x040fe40000000024 */
[----:B------:R-:W-:Y:S01]  /*50e0*/  LOP3.LUT R46, R46, 0xffff, RZ, 0xc0, !PT ;  /* 0x0000ffff2e2e7812 */ /* 0x000fe200078ec0ff */
[----:B------:R-:W-:Y:S01]  /*50f0*/  @!P1 FADD.FTZ R20, -R20, -RZ ;  /* 0x800000ff14149221 */ /* 0x000fe20000010100 */
[----:B------:R-:W-:Y:S02]  /*5100*/  ISETP.LE.U32.AND P2, PT, R47, UR14, PT ;  /* 0x0000000e2f007c0c */ /* 0x000fe4000bf43070 */
[----:B------:R-:W-:Y:S02]  /*5110*/  ISETP.LE.U32.AND P0, PT, R38, UR14, PT ;  /* 0x0000000e26007c0c */ /* 0x000fe4000bf03070 */
[----:B------:R-:W-:Y:S01]  /*5120*/  LOP3.LUT R36, R36, 0xff, RZ, 0xc0, !PT ;  /* 0x000000ff24247812 */ /* 0x000fe200078ec0ff */
[----:B------:R-:W-:Y:S01]  /*5130*/  @!P4 FADD.FTZ R12, -R12, -RZ ;  /* 0x800000ff0c0cc221 */ /* 0x000fe20000010100 */
[----:B------:R-:W-:Y:S02]  /*5140*/  SHF.R.U32.HI R46, RZ, 0x8, R46 ;  /* 0x00000008ff2e7819 */ /* 0x000fe4000001162e */
[----:B------:R-:W-:Y:S02]  /*5150*/  ISETP.LE.U32.AND P1, PT, R36, UR14, PT ;  /* 0x0000000e24007c0c */ /* 0x000fe4000bf23070 */
[----:B------:R-:W-:Y:S02]  /*5160*/  LOP3.LUT R36, R46, 0xffff, RZ, 0xc0, !PT ;  /* 0x0000ffff2e247812 */ /* 0x000fe400078ec0ff */
[----:B------:R-:W-:Y:S01]  /*5170*/  PRMT R38, R60, 0x7632, R38 ;  /* 0x000076323c267816 */ /* 0x000fe20000000026 */
[----:B------:R-:W-:Y:S01]  /*5180*/  @!P2 FADD.FTZ R24, -R24, -RZ ;  /* 0x800000ff1818a221 */ /* 0x000fe20000010100 */
[----:B------:R-:W-:Y:S01]  /*5190*/  ISETP.LE.U32.AND P4, PT, R36, UR14, PT ;  /* 0x0000000e24007c0c */ /* 0x000fe2000bf83070 */
[----:B------:R-:W-:Y:S01]  /*51a0*/  @!P0 FADD.FTZ R35, -R35, -RZ ;  /* 0x800000ff23238221 */ /* 0x000fe20000010100 */
[----:B------:R-:W-:Y:S02]  /*51b0*/  SHF.R.U32.HI R36, RZ, 0x18, R60 ;  /* 0x00000018ff247819 */ /* 0x000fe4000001163c */
[----:B------:R-:W-:Y:S02]  /*51c0*/  LOP3.LUT R38, R38, 0xff, RZ, 0xc0, !PT ;  /* 0x000000ff26267812 */ /* 0x000fe400078ec0ff */
[----:B------:R-:W-:Y:S01]  /*51d0*/  ISETP.LE.U32.AND P0, PT, R36, UR14, PT ;  /* 0x0000000e24007c0c */ /* 0x000fe2000bf03070 */
[----:B------:R-:W-:Y:S01]  /*51e0*/  @!P1 FADD.FTZ R4, -R4, -RZ ;  /* 0x800000ff04049221 */ /* 0x000fe20000010100 */
[----:B------:R-:W-:Y:S02]  /*51f0*/  ISETP.LE.U32.AND P2, PT, R38, UR14, PT ;  /* 0x0000000e26007c0c */ /* 0x000fe4000bf43070 */
[----:B------:R-:W-:Y:S02]  /*5200*/  F2FP.RELU.F16.F32.PACK_AB R36, R16, R20 ;  /* 0x000000141024723e */ /* 0x000fe400000008ff */
[----:B------:R-:W-:Y:S01]  /*5210*/  F2FP.RELU.F16.F32.PACK_AB R38, R24, R28 ;  /* 0x0000001c1826723e */ /* 0x000fe200000008ff */
[----:B------:R-:W-:Y:S01]  /*5220*/  @!P4 FADD.FTZ R8, -R8, -RZ ;  /* 0x800000ff0808c221 */ /* 0x000fe20000010100 */
[----:B------:R-:W-:Y:S01]  /*5230*/  LOP3.LUT P1, RZ, R201, 0x4, RZ, 0xc0, !PT ;  /* 0x00000004c9ff7812 */ /* 0x000fe2000782c0ff */
[----:B------:R1:W-:Y:S01]  /*5240*/  STS [R211+0x400], R36 ;  /* 0x00040024d3007388 */ /* 0x0003e20000000800 */
[----:B------:R-:W-:Y:S02]  /*5250*/  F2FP.RELU.F16.F32.PACK_AB R42, R23, R25 ;  /* 0x00000019172a723e */ /* 0x000fe400000008ff */
[----:B------:R-:W-:Y:S01]  /*5260*/  SEL R250, R250, 0xfffffff0, !P1 ;  /* 0xfffffff0fafa7807 */ /* 0x000fe20004800000 */
[----:B------:R2:W-:Y:S01]  /*5270*/  STS [R211], R38 ;  /* 0x00000026d3007388 */ /* 0x0005e20000000800 */
[----:B------:R-:W-:Y:S01]  /*5280*/  F2FP.RELU.F16.F32.PACK_AB R40, R21, R34 ;  /* 0x000000221528723e */ /* 0x000fe200000008ff */
[----:B------:R-:W-:Y:S01]  /*5290*/  @!P0 FADD.FTZ R6, -R6, -RZ ;  /* 0x800000ff06068221 */ /* 0x000fe20000010100 */
[----:B------:R-:W-:Y:S01]  /*52a0*/  LOP3.LUT R60, R60, 0xffff, RZ, 0xc0, !PT ;  /* 0x0000ffff3c3c7812 */ /* 0x000fe200078ec0ff */
[--C-:B------:R-:W-:Y:S01]  /*52b0*/  IMAD.IADD R251, R211, 0x1, R250.reuse ;  /* 0x00000001d3fb7824 */ /* 0x100fe200078e02fa */
[----:B------:R-:W-:Y:S01]  /*52c0*/  F2FP.RELU.F16.F32.PACK_AB R46, R8, R12 ;  /* 0x0000000c082e723e */ /* 0x000fe200000008ff */
[----:B------:R-:W-:Y:S01]  /*52d0*/  IMAD.IADD R250, R214, 0x1, R250 ;  /* 0x00000001d6fa7824 */ /* 0x000fe200078e02fa */
[----:B------:R-:W-:Y:S01]  /*52e0*/  F2FP.RELU.F16.F32.PACK_AB R44, R35, R4 ;  /* 0x00000004232c723e */ /* 0x000fe200000008ff */
[----:B------:R-:W-:Y:S01]  /*52f0*/  @!P2 FADD.FTZ R7, -R7, -RZ ;  /* 0x800000ff0707a221 */ /* 0x000fe20000010100 */
[----:B------:R-:W-:Y:S01]  /*5300*/  STS [R251], R42 ;  /* 0x0000002afb007388 */ /* 0x000fe20000000800 */
[----:B------:R-:W-:Y:S02]  /*5310*/  SHF.R.U32.HI R37, RZ, 0x8, R60 ;  /* 0x00000008ff257819 */ /* 0x000fe4000001163c */
[----:B------:R-:W-:Y:S01]  /*5320*/  F2FP.RELU.F16.F32.PACK_AB R43, R19, R30 ;  /* 0x0000001e132b723e */ /* 0x000fe200000008ff */
[----:B------:R-:W-:Y:S01]  /*5330*/  STS [R251+0x400], R40 ;  /* 0x00040028fb007388 */ /* 0x000fe20000000800 */
[----:B------:R-:W-:Y:S02]  /*5340*/  LOP3.LUT R37, R37, 0xffff, RZ, 0xc0, !PT ;  /* 0x0000ffff25257812 */ /* 0x000fe400078ec0ff */
[----:B------:R-:W-:Y:S01]  /*5350*/  F2FP.RELU.F16.F32.PACK_AB R39, R15, R22 ;  /* 0x000000160f27723e */ /* 0x000fe200000008ff */
[----:B------:R-:W-:Y:S01]  /*5360*/  STS [R211+0x1000], R46 ;  /* 0x0010002ed3007388 */ /* 0x000fe20000000800 */
[----:B------:R-:W-:Y:S02]  /*5370*/  ISETP.LE.U32.AND P4, PT, R37, UR14, PT ;  /* 0x0000000e25007c0c */ /* 0x000fe4000bf83070 */
[----:B------:R-:W-:Y:S01]  /*5380*/  F2FP.RELU.F16.F32.PACK_AB R37, R26, R17 ;  /* 0x000000111a25723e */ /* 0x000fe200000008ff */
[----:B------:R-:W-:Y:S01]  /*5390*/  STS [R211+0x1400], R44 ;  /* 0x0014002cd3007388 */ /* 0x000fe20000000800 */
[----:B-1----:R-:W-:Y:S02]  /*53a0*/  F2FP.RELU.F16.F32.PACK_AB R36, R27, R29 ;  /* 0x0000001d1b24723e */ /* 0x002fe400000008ff */
[----:B------:R-:W-:Y:S02]  /*53b0*/  ISETP.GT.U32.AND P6, PT, R169, UR14, PT ;  /* 0x0000000ea9007c0c */ /* 0x000fe4000bfc4070 */
[----:B--2---:R-:W-:Y:S01]  /*53c0*/  F2FP.RELU.F16.F32.PACK_AB R38, R31, R33 ;  /* 0x000000211f26723e */ /* 0x004fe200000008ff */
[----:B------:R-:W-:Y:S01]  /*53d0*/  STS [R251+0x1400], R36 ;  /* 0x00140024fb007388 */ /* 0x000fe20000000800 */
[----:B------:R-:W-:Y:S02]  /*53e0*/  F2FP.RELU.F16.F32.PACK_AB R41, R13, R18 ;  /* 0x000000120d29723e */ /* 0x000fe400000008ff */
[----:B------:R-:W-:Y:S01]  /*53f0*/  SEL R203, R202, 0xffffffe0, !P1 ;  /* 0xffffffe0cacb7807 */ /* 0x000fe20004800000 */
[----:B------:R-:W-:Y:S01]  /*5400*/  STS [R251+0x1000], R38 ;  /* 0x00100026fb007388 */ /* 0x000fe20000000800 */
[----:B------:R-:W-:Y:S01]  /*5410*/  @!P4 FADD.FTZ R11, -R11, -RZ ;  /* 0x800000ff0b0bc221 */ /* 0x000fe20000010100 */
[----:B------:R-:W-:Y:S02]  /*5420*/  FSETP.GE.FTZ.AND P3, PT, R24, RZ, PT ;  /* 0x000000ff1800720b */ /* 0x000fe40003f76000 */
[----:B------:R1:W-:Y:S01]  /*5430*/  STS [R214], R43 ;  /* 0x0000002bd6007388 */ /* 0x0003e20000000800 */
[--C-:B------:R-:W-:Y:S02]  /*5440*/  IMAD.IADD R204, R199, 0x1, R203.reuse ;  /* 0x00000001c7cc7824 */ /* 0x100fe400078e02cb */
[----:B------:R-:W-:Y:S01]  /*5450*/  @P6 FADD.FTZ R5, -R5, -RZ ;  /* 0x800000ff05056221 */ /* 0x000fe20000010100 */
[----:B------:R-:W-:Y:S01]  /*5460*/  F2FP.RELU.F16.F32.PACK_AB R45, R11, R14 ;  /* 0x0000000e0b2d723e */ /* 0x000fe200000008ff */
[----:B------:R2:W-:Y:S01]  /*5470*/  STS [R214+0x400], R39 ;  /* 0x00040027d6007388 */ /* 0x0005e20000000800 */
[----:B------:R-:W-:Y:S01]  /*5480*/  IMAD.IADD R200, R196, 0x1, R203 ;  /* 0x00000001c4c87824 */ /* 0x000fe200078e02cb */
[----:B------:R-:W-:Y:S02]  /*5490*/  FSETP.GE.FTZ.AND P2, PT, R20, RZ, PT ;  /* 0x000000ff1400720b */ /* 0x000fe40003f56000 */
[----:B------:R3:W-:Y:S01]  /*54a0*/  STS [R250], R37 ;  /* 0x00000025fa007388 */ /* 0x0007e20000000800 */
[----:B------:R-:W-:Y:S02]  /*54b0*/  FSETP.GE.FTZ.AND P0, PT, R16, RZ, PT ;  /* 0x000000ff1000720b */ /* 0x000fe40003f16000 */
[----:B------:R-:W-:Y:S01]  /*54c0*/  FSETP.GE.FTZ.AND P4, PT, R28, RZ, PT ;  /* 0x000000ff1c00720b */ /* 0x000fe20003f96000 */
[----:B------:R-:W-:Y:S01]  /*54d0*/  STS [R250+0x400], R41 ;  /* 0x00040029fa007388 */ /* 0x000fe20000000800 */
[----:B------:R-:W-:Y:S03]  /*54e0*/  FSETP.GE.FTZ.AND P5, PT, R26, RZ, PT ;  /* 0x000000ff1a00720b */ /* 0x000fe60003fb6000 */
[----:B------:R-:W-:Y:S01]  /*54f0*/  STS [R214+0x1000], R45 ;  /* 0x0010002dd6007388 */ /* 0x000fe20000000800 */
[----:B-1----:R-:W-:Y:S02]  /*5500*/  F2FP.RELU.F16.F32.PACK_AB R43, R6, R7 ;  /* 0x00000007062b723e */ /* 0x002fe400000008ff */
[----:B--2---:R-:W-:Y:S03]  /*5510*/  F2FP.RELU.F16.F32.PACK_AB R39, R10, R9 ;  /* 0x000000090a27723e */ /* 0x004fe600000008ff */
[----:B------:R-:W-:Y:S01]  /*5520*/  STS [R214+0x1400], R43 ;  /* 0x0014002bd6007388 */ /* 0x000fe20000000800 */
[----:B---3--:R-:W-:Y:S03]  /*5530*/  F2FP.RELU.F16.F32.PACK_AB R37, R252, R5 ;  /* 0x00000005fc25723e */ /* 0x008fe600000008ff */
        /* <DEDUP_REMOVED lines=19> */
[-C--:B------:R-:W-:Y:S08]  /*5670*/  HMMA.16816.F32 R60, R60, R66.reuse, RZ ;  /* 0x000000423c3c723c */ /* 0x080ff000000018ff */
[----:B------:R-:W-:Y:S01]  /*5680*/  HMMA.16816.F32 R64, R164, R66, RZ ;  /* 0x00000042a440723c */ /* 0x000fe200000018ff */
[----:B------:R-:W3:Y:S07]  /*5690*/  LDSM.16.M88.4 R164, [R196+0x8400] ;  /* 0x00840000c4a4783b */ /* 0x000eee0000000200 */
[-C--:B----4-:R-:W-:Y:S08]  /*56a0*/  HMMA.16816.F32 R36, R168, R172.reuse, R36 ;  /* 0x000000aca824723c */ /* 0x090ff00000001824 */
[C---:B-1----:R-:W-:Y:S08]  /*56b0*/  HMMA.16816.F32 R40, R176.reuse, R172, R40 ;  /* 0x000000acb028723c */ /* 0x042ff00000001828 */
[-C--:B------:R-:W-:Y:S08]  /*56c0*/  HMMA.16816.F32 R44, R176, R174.reuse, R44 ;  /* 0x000000aeb02c723c */ /* 0x080ff0000000182c */
[C---:B------:R-:W-:Y:S01]  /*56d0*/  HMMA.16816.F32 R48, R168.reuse, R174, R48 ;  /* 0x000000aea830723c */ /* 0x040fe20000001830 */
[----:B------:R-:W-:Y:S07]  /*56e0*/  LDSM.16.M88.4 R172, [R204+0x7000] ;  /* 0x00700000ccac783b */ /* 0x000fee0000000200 */
[-C--:B--2---:R-:W-:Y:S08]  /*56f0*/  HMMA.16816.F32 R52, R168, R180.reuse, R52 ;  /* 0x000000b4a834723c */ /* 0x084ff00000001834 */
[C---:B------:R-:W-:Y:S08]  /*5700*/  HMMA.16816.F32 R56, R176.reuse, R180, R56 ;  /* 0x000000b4b038723c */ /* 0x040ff00000001838 */
[-C--:B------:R-:W-:Y:S01]  /*5710*/  HMMA.16816.F32 R60, R176, R182.reuse, R60 ;  /* 0x000000b6b03c723c */ /* 0x080fe2000000183c */
[----:B------:R-:W1:Y:S07]  /*5720*/  LDSM.16.M88.4 R176, [R200+0x8000] ;  /* 0x00800000c8b0783b */ /* 0x000e6e0000000200 */
        /* <DEDUP_REMOVED lines=13> */
[----:B------:R-:W-:Y:S07]  /*5800*/  LDSM.16.M88.4 R164, [R199+0x8000] ;  /* 0x00800000c7a4783b */ /* 0x000fee0000000200 */
[-C--:B-1----:R-:W-:Y:S01]  /*5810*/  HMMA.16816.F32 R36, R172, R176.reuse, R36 ;  /* 0x000000b0ac24723c */ /* 0x082fe20000001824 */
[----:B------:R-:W1:Y:S07]  /*5820*/  LDSM.16.M88.4 R184, [R196+0xa000] ;  /* 0x00a00000c4b8783b */ /* 0x000e6e0000000200 */
[C---:B--2---:R-:W-:Y:S08]  /*5830*/  HMMA.16816.F32 R40, R168.reuse, R176, R40 ;  /* 0x000000b0a828723c */ /* 0x044ff00000001828 */
[-C--:B------:R-:W-:Y:S08]  /*5840*/  HMMA.16816.F32 R44, R168, R178.reuse, R44 ;  /* 0x000000b2a82c723c */ /* 0x080ff0000000182c */
[C---:B------:R-:W-:Y:S01]  /*5850*/  HMMA.16816.F32 R48, R172.reuse, R178, R48 ;  /* 0x000000b2ac30723c */ /* 0x040fe20000001830 */
[----:B------:R-:W-:Y:S07]  /*5860*/  LDSM.16.M88.4 R176, [R204+0x8000] ;  /* 0x00800000ccb0783b */ /* 0x000fee0000000200 */
[-C--:B----4-:R-:W-:Y:S08]  /*5870*/  HMMA.16816.F32 R52, R172, R180.reuse, R52 ;  /* 0x000000b4ac34723c */ /* 0x090ff00000001834 */
[C---:B------:R-:W-:Y:S08]  /*5880*/  HMMA.16816.F32 R56, R168.reuse, R180, R56 ;  /* 0x000000b4a838723c */ /* 0x040ff00000001838 */
[-C--:B------:R-:W-:Y:S01]  /*5890*/  HMMA.16816.F32 R60, R168, R182.reuse, R60 ;  /* 0x000000b6a83c723c */ /* 0x080fe2000000183c */
[----:B------:R-:W2:Y:S07]  /*58a0*/  LDSM.16.M88.4 R168, [R196+0xa400] ;  /* 0x00a40000c4a8783b */ /* 0x000eae0000000200 */
[----:B------:R-:W-:Y:S01]  /*58b0*/  HMMA.16816.F32 R64, R172, R182, R64 ;  /* 0x000000b6ac40723c */ /* 0x000fe20000001840 */
[----:B------:R-:W3:Y:S07]  /*58c0*/  LDSM.16.M88.4 R172, [R204+0x8800] ;  /* 0x00880000ccac783b */ /* 0x000eee0000000200 */
        /* <DEDUP_REMOVED lines=8> */
[----:B------:R-:W1:Y:S07]  /*5950*/  LDSM.16.M88.4 R164, [R200+0xa400] ;  /* 0x00a40000c8a4783b */ /* 0x000e6e0000000200 */
[-C--:B------:R-:W-:Y:S08]  /*5960*/  HMMA.16816.F32 R36, R176, R192.reuse, R36 ;  /* 0x000000c0b024723c */ /* 0x080ff00000001824 */
[C---:B---3--:R-:W-:Y:S08]  /*5970*/  HMMA.16816.F32 R40, R172.reuse, R192, R40 ;  /* 0x000000c0ac28723c */ /* 0x048ff00000001828 */
[-C--:B------:R-:W-:Y:S03]  /*5980*/  HMMA.16816.F32 R44, R172, R194.reuse, R44 ;  /* 0x000000c2ac2c723c */ /* 0x080fe6000000182c */
[C---:B-----5:R-:W-:Y:S01]  /*5990*/  FADD.FTZ R168, -R249.reuse, R37 ;  /* 0x00000025f9a87221 */ /* 0x060fe20000010100 */
[C---:B------:R-:W-:Y:S01]  /*59a0*/  FADD.FTZ R37, -R248.reuse, R38 ;  /* 0x00000026f8257221 */ /* 0x040fe20000010100 */
[----:B------:R-:W-:Y:S01]  /*59b0*/  FADD.FTZ R39, -R248, R39 ;  /* 0x00000027f8277221 */ /* 0x000fe20000010100 */
[----:B------:R-:W-:Y:S02]  /*59c0*/  FADD.FTZ R36, -R249, R36 ;  /* 0x00000024f9247221 */ /* 0x000fe40000010100 */
[C---:B------:R-:W-:Y:S04]  /*59d0*/  HMMA.16816.F32 R48, R176.reuse, R194, R48 ;  /* 0x000000c2b030723c */ /* 0x040fe80000001830 */
[-C--:B------:R-:W-:Y:S01]  /*59e0*/  FSEL R37, R37, R248.reuse, P2 ;  /* 0x000000f825257208 */ /* 0x080fe20001000000 */
[----:B------:R-:W-:Y:S01]  /*59f0*/  FADD.FTZ R170, -R237, R43 ;  /* 0x0000002bedaa7221 */ /* 0x000fe20000010100 */
[-C--:B------:R-:W-:Y:S01]  /*5a00*/  FSEL R43, R168, R249.reuse, P3 ;  /* 0x000000f9a82b7208 */ /* 0x080fe20001800000 */
[----:B------:R-:W-:Y:S01]  /*5a10*/  FADD.FTZ R38, -R239, R41 ;  /* 0x00000029ef267221 */ /* 0x000fe20000010100 */
[----:B------:R-:W-:Y:S01]  /*5a20*/  FSEL R39, R39, R248, P0 ;  /* 0x000000f827277208 */ /* 0x000fe20000000000 */
[-C--:B-1----:R-:W-:Y:S03]  /*5a30*/  HMMA.16816.F32 R52, R176, R164.reuse, R52 ;  /* 0x000000a4b034723c */ /* 0x082fe60000001834 */
[----:B------:R-:W-:Y:S01]  /*5a40*/  FSETP.GE.FTZ.AND P3, PT, R8, RZ, PT ;  /* 0x000000ff0800720b */ /* 0x000fe20003f76000 */
[----:B------:R-:W-:Y:S01]  /*5a50*/  FADD.FTZ R42, -R237, R42 ;  /* 0x0000002aed2a7221 */ /* 0x000fe20000010100 */
[----:B------:R-:W-:Y:S01]  /*5a60*/  FSEL R41, R36, R249, P4 ;  /* 0x000000f924297208 */ /* 0x000fe20002000000 */
[----:B------:R-:W-:Y:S01]  /*5a70*/  FADD.FTZ R40, -R239, R40 ;  /* 0x00000028ef287221 */ /* 0x000fe20000010100 */
[----:B------:R-:W-:Y:S01]  /*5a80*/  FSETP.GE.FTZ.AND P2, PT, R4, RZ, PT ;  /* 0x000000ff0400720b */ /* 0x000fe20003f56000 */
[----:B------:R-:W-:Y:S01]  /*5a90*/  FMUL.FTZ R36, R24, R43 ;  /* 0x0000002b18247220 */ /* 0x000fe20000410000 */
[----:B------:R-:W-:Y:S01]  /*5aa0*/  FSETP.GE.FTZ.AND P0, PT, R35, RZ, PT ;  /* 0x000000ff2300720b */ /* 0x000fe20003f16000 */
[C---:B------:R-:W-:Y:S04]  /*5ab0*/  HMMA.16816.F32 R56, R172.reuse, R164, R56 ;  /* 0x000000a4ac38723c */ /* 0x040fe80000001838 */
[----:B------:R-:W-:Y:S01]  /*5ac0*/  FSETP.GE.FTZ.AND P4, PT, R12, RZ, PT ;  /* 0x000000ff0c00720b */ /* 0x000fe20003f96000 */
[----:B------:R-:W-:Y:S01]  /*5ad0*/  FMUL.FTZ R168, R16, R39 ;  /* 0x0000002710a87220 */ /* 0x000fe20000410000 */
[----:B------:R-:W-:Y:S01]  /*5ae0*/  FSEL R169, R38, R239, P3 ;  /* 0x000000ef26a97208 */ /* 0x000fe20001800000 */
[----:B------:R-:W-:Y:S01]  /*5af0*/  FMUL.FTZ R37, R20, R37 ;  /* 0x0000002514257220 */ /* 0x000fe20000410000 */
[-C--:B------:R-:W-:Y:S01]  /*5b00*/  FSEL R43, R42, R237.reuse, P2 ;  /* 0x000000ed2a2b7208 */ /* 0x080fe20001000000 */
[C---:B------:R-:W-:Y:S01]  /*5b10*/  FADD.FTZ R44, -R239.reuse, R44 ;  /* 0x0000002cef2c7221 */ /* 0x040fe20000010100 */
        /* <DEDUP_REMOVED lines=14> */
[----:B------:R-:W-:Y:S01]  /*5c00*/  FSEL R42, R42, R239, P3 ;  /* 0x000000ef2a2a7208 */ /* 0x000fe20001800000 */
[----:B------:R-:W-:Y:S01]  /*5c10*/  FADD.FTZ R51, -R248, R51 ;  /* 0x00000033f8337221 */ /* 0x000fe20000010100 */
[----:B------:R-:W-:Y:S01]  /*5c20*/  FSETP.GE.FTZ.AND P2, PT, R29, RZ, PT ;  /* 0x000000ff1d00720b */ /* 0x000fe20003f56000 */
[-C--:B------:R-:W-:Y:S03]  /*5c30*/  HMMA.16816.F32 R60, R172, R166.reuse, R60 ;  /* 0x000000a6ac3c723c */ /* 0x080fe6000000183c */
[----:B------:R-:W-:Y:S01]  /*5c40*/  FSEL R170, R170, R237, P0 ;  /* 0x000000edaaaa7208 */ /* 0x000fe20000000000 */
[----:B------:R-:W-:Y:S01]  /*5c50*/  FMUL.FTZ R43, R4, R43 ;  /* 0x0000002b042b7220 */ /* 0x000fe20000410000 */
[----:B------:R-:W-:Y:S01]  /*5c60*/  FSETP.GE.FTZ.AND P4, PT, R25, RZ, PT ;  /* 0x000000ff1900720b */ /* 0x000fe20003f96000 */
[----:B------:R-:W-:Y:S01]  /*5c70*/  FMUL.FTZ R44, R33, R44 ;  /* 0x0000002c212c7220 */ /* 0x000fe20000410000 */
[----:B------:R-:W-:Y:S01]  /*5c80*/  FSETP.GE.FTZ.AND P3, PT, R23, RZ, PT ;  /* 0x000000ff1700720b */ /* 0x000fe20003f76000 */
[----:B------:R-:W-:Y:S01]  /*5c90*/  FADD.FTZ R37, -R248, R50 ;  /* 0x00000032f8257221 */ /* 0x000fe20000010100 */
[----:B------:R-:W-:Y:S01]  /*5ca0*/  FSETP.GE.FTZ.AND P0, PT, R21, RZ, PT ;  /* 0x000000ff1500720b */ /* 0x000fe20003f16000 */
[----:B------:R-:W-:Y:S01]  /*5cb0*/  FADD.FTZ R52, -R249, R52 ;  /* 0x00000034f9347221 */ /* 0x000fe20000010100 */
[----:B------:R-:W-:Y:S01]  /*5cc0*/  F2FP.F16.F32.PACK_AB R36, R36, R41 ;  /* 0x000000292424723e */ /* 0x000fe200000000ff */
[----:B------:R-:W-:Y:S01]  /*5cd0*/  FMUL.FTZ R41, R31, R42 ;  /* 0x0000002a1f297220 */ /* 0x000fe20000410000 */
[----:B------:R-:W-:Y:S01]  /*5ce0*/  FSEL R46, R46, R237, P2 ;  /* 0x000000ed2e2e7208 */ /* 0x000fe20001000000 */
[----:B------:R-:W-:Y:S01]  /*5cf0*/  FMUL.FTZ R39, R12, R39 ;  /* 0x000000270c277220 */ /* 0x000fe20000410000 */
[----:B------:R-:W-:Y:S01]  /*5d00*/  FSEL R48, R48, R249, P4 ;  /* 0x000000f930307208 */ /* 0x000fe20002000000 */
[----:B------:R-:W-:Y:S01]  /*5d10*/  FMUL.FTZ R40, R8, R169 ;  /* 0x000000a908287220 */ /* 0x000fe20000410000 */
[----:B------:R-:W-:Y:S01]  /*5d20*/  FSEL R168, R168, R249, P3 ;  /* 0x000000f9a8a87208 */ /* 0x000fe20001800000 */
[----:B------:R-:W-:Y:S01]  /*5d30*/  FADD.FTZ R55, -R248, R55 ;  /* 0x00000037f8377221 */ /* 0x000fe20000010100 */
[----:B------:R-:W-:Y:S01]  /*5d40*/  FSETP.GE.FTZ.AND P2, PT, R34, RZ, PT ;  /* 0x000000ff2200720b */ /* 0x000fe20003f56000 */
[----:B------:R-:W-:Y:S01]  /*5d50*/  FMUL.FTZ R48, R25, R48 ;  /* 0x0000003019307220 */ /* 0x000fe20000410000 */
[----:B------:R-:W-:Y:S01]  /*5d60*/  FSEL R50, R51, R248, P0 ;  /* 0x000000f833327208 */ /* 0x000fe20000000000 */
[----:B------:R-:W-:Y:S01]  /*5d70*/  FADD.FTZ R56, -R239, R56 ;  /* 0x00000038ef387221 */ /* 0x000fe20000010100 */
[----:B------:R-:W-:Y:S01]  /*5d80*/  FSETP.GE.FTZ.AND P4, PT, R30, RZ, PT ;  /* 0x000000ff1e00720b */ /* 0x000fe20003f96000 */
[----:B------:R-:W-:Y:S04]  /*5d90*/  HMMA.16816.F32 R64, R176, R166, R64 ;  /* 0x000000a6b040723c */ /* 0x000fe80000001840 */
[----:B------:R-:W-:Y:S01]  /*5da0*/  FSETP.GE.FTZ.AND P0, PT, R15, RZ, PT ;  /* 0x000000ff0f00720b */ /* 0x000fe20003f16000 */
[----:B------:R-:W-:Y:S01]  /*5db0*/  FMUL.FTZ R50, R21, R50 ;  /* 0x0000003215327220 */ /* 0x000fe20000410000 */
[----:B------:R-:W-:Y:S01]  /*5dc0*/  F2FP.F16.F32.PACK_AB R180, R180, R43 ;  /* 0x0000002bb4b4723e */ /* 0x000fe200000000ff */
[----:B------:R-:W-:Y:S01]  /*5dd0*/  FMUL.FTZ R43, R23, R168 ;  /* 0x000000a8172b7220 */ /* 0x000fe20000410000 */
[----:B------:R-:W-:Y:S01]  /*5de0*/  F2FP.F16.F32.PACK_AB R44, R41, R44 ;  /* 0x0000002c292c723e */ /* 0x000fe200000000ff */
[----:B------:R-:W-:Y:S01]  /*5df0*/  FADD.FTZ R168, -R237, R59 ;  /* 0x0000003beda87221 */ /* 0x000fe20000010100 */
[-C--:B------:R-:W-:Y:S01]  /*5e00*/  FSEL R37, R37, R248.reuse, P2 ;  /* 0x000000f825257208 */ /* 0x080fe20001000000 */
[C---:B------:R-:W-:Y:S01]  /*5e10*/  FADD.FTZ R58, -R237.reuse, R58 ;  /* 0x0000003aed3a7221 */ /* 0x040fe20000010100 */
[----:B------:R-:W-:Y:S01]  /*5e20*/  FSEL R41, R52, R249, P4 ;  /* 0x000000f934297208 */ /* 0x000fe20002000000 */
[----:B------:R-:W-:Y:S01]  /*5e30*/  FADD.FTZ R62, -R237, R62 ;  /* 0x0000003eed3e7221 */ /* 0x000fe20000010100 */
[----:B------:R-:W-:Y:S01]  /*5e40*/  F2FP.F16.F32.PACK_AB R40, R40, R39 ;  /* 0x000000272828723e */ /* 0x000fe200000000ff */
[----:B------:R-:W-:Y:S01]  /*5e50*/  FADD.FTZ R39, -R248, R54 ;  /* 0x00000036f8277221 */ /* 0x000fe20000010100 */
[----:B------:R-:W-:Y:S01]  /*5e60*/  FSEL R52, R55, R248, P0 ;  /* 0x000000f837347208 */ /* 0x000fe20000000000 */
        /* <DEDUP_REMOVED lines=10> */
[----:B------:R-:W-:Y:S01]  /*5f10*/  FADD.FTZ R60, -R239, R60 ;  /* 0x0000003cef3c7221 */ /* 0x000fe20000010100 */
[----:B------:R-:W-:Y:S01]  /*5f20*/  FSETP.GE.FTZ.AND P0, PT, R6, RZ, PT ;  /* 0x000000ff0600720b */ /* 0x000fe20003f16000 */
[----:B------:R-:W-:Y:S01]  /*5f30*/  FADD.FTZ R64, -R249, R64 ;  /* 0x00000040f9407221 */ /* 0x000fe20000010100 */
[----:B------:R-:W-:Y:S01]  /*5f40*/  FSETP.GE.FTZ.AND P2, PT, R7, RZ, PT ;  /* 0x000000ff0700720b */ /* 0x000fe20003f56000 */
[----:B------:R-:W-:Y:S01]  /*5f50*/  FMUL.FTZ R41, R30, R41 ;  /* 0x000000291e297220 */ /* 0x000fe20000410000 */
[----:B------:R-:W-:Y:S01]  /*5f60*/  F2FP.F16.F32.PACK_AB R50, R50, R37 ;  /* 0x000000253232723e */ /* 0x000fe200000000ff */
[----:B------:R-:W-:Y:S01]  /*5f70*/  FMUL.FTZ R39, R22, R39 ;  /* 0x0000002716277220 */ /* 0x000fe20000410000 */
[-C--:B------:R-:W-:Y:S01]  /*5f80*/  FSEL R37, R168, R237.reuse, P0 ;  /* 0x000000eda8257208 */ /* 0x080fe20000000000 */
[----:B------:R-:W-:Y:S01]  /*5f90*/  FMUL.FTZ R52, R15, R52 ;  /* 0x000000340f347220 */ /* 0x000fe20000410000 */
[----:B------:R-:W-:Y:S01]  /*5fa0*/  FSEL R58, R58, R237, P2 ;  /* 0x000000ed3a3a7208 */ /* 0x000fe20001000000 */
[----:B------:R-:W-:Y:S01]  /*5fb0*/  FMUL.FTZ R43, R14, R43 ;  /* 0x0000002b0e2b7220 */ /* 0x000fe20000410000 */
[----:B------:R-:W-:Y:S01]  /*5fc0*/  FSETP.GE.FTZ.AND P0, PT, R252, RZ, PT ;  /* 0x000000fffc00720b */ /* 0x000fe20003f16000 */
[----:B------:R-:W-:Y:S01]  /*5fd0*/  FMUL.FTZ R37, R6, R37 ;  /* 0x0000002506257220 */ /* 0x000fe20000410000 */
[----:B------:R-:W-:Y:S01]  /*5fe0*/  FSETP.GE.FTZ.AND P2, PT, R5, RZ, PT ;  /* 0x000000ff0500720b */ /* 0x000fe20003f56000 */
[----:B------:R-:W-:Y:S01]  /*5ff0*/  FMUL.FTZ R58, R7, R58 ;  /* 0x0000003a073a7220 */ /* 0x000fe20000410000 */
[----:B------:R-:W-:Y:S02]  /*6000*/  FSETP.GE.FTZ.AND P3, PT, R19, RZ, PT ;  /* 0x000000ff1300720b */ /* 0x000fe40003f76000 */
[----:B------:R-:W-:Y:S02]  /*6010*/  FSEL R62, R62, R237, P2 ;  /* 0x000000ed3e3e7208 */ /* 0x000fe40001000000 */
[----:B------:R-:W-:Y:S02]  /*6020*/  FSEL R42, R42, R249, P3 ;  /* 0x000000f92a2a7208 */ /* 0x000fe40001800000 */
[----:B------:R-:W-:Y:S01]  /*6030*/  FSETP.GE.FTZ.AND P2, PT, R13, RZ, PT ;  /* 0x000000ff0d00720b */ /* 0x000fe20003f56000 */
[----:B------:R-:W-:Y:S01]  /*6040*/  FMUL.FTZ R62, R5, R62 ;  /* 0x0000003e053e7220 */ /* 0x000fe20000410000 */
[----:B------:R-:W-:Y:S01]  /*6050*/  FSETP.GE.FTZ.AND P3, PT, R11, RZ, PT ;  /* 0x000000ff0b00720b */ /* 0x000fe20003f76000 */
[----:B------:R-:W-:Y:S01]  /*6060*/  @P0 FADD.FTZ R237, -R237, R63 ;  /* 0x0000003feded0221 */ /* 0x000fe20000010100 */
[----:B------:R-:W-:Y:S01]  /*6070*/  F2FP.F16.F32.PACK_AB R46, R45, R46 ;  /* 0x0000002e2d2e723e */ /* 0x000fe200000000ff */
[----:B------:R-:W-:Y:S01]  /*6080*/  FADD.FTZ R45, -R248, R66 ;  /* 0x00000042f82d7221 */ /* 0x000fe20000010100 */
[----:B------:R-:W-:Y:S01]  /*6090*/  FSEL R54, R54, R239, P3 ;  /* 0x000000ef36367208 */ /* 0x000fe20001800000 */
[----:B------:R-:W-:Y:S01]  /*60a0*/  FMUL.FTZ R42, R19, R42 ;  /* 0x0000002a132a7220 */ /* 0x000fe20000410000 */
[----:B------:R-:W-:Y:S01]  /*60b0*/  FSETP.GE.FTZ.AND P3, PT, R10, RZ, PT ;  /* 0x000000ff0a00720b */ /* 0x000fe20003f76000 */
[----:B------:R-:W-:Y:S01]  /*60c0*/  FMUL.FTZ R237, R252, R237 ;  /* 0x000000edfced7220 */ /* 0x000fe20000410000 */
[----:B------:R-:W-:Y:S01]  /*60d0*/  FSETP.GE.FTZ.AND P0, PT, R18, RZ, PT ;  /* 0x000000ff1200720b */ /* 0x000fe20003f16000 */
[----:B------:R-:W-:Y:S01]  /*60e0*/  FMUL.FTZ R54, R11, R54 ;  /* 0x000000360b367220 */ /* 0x000fe20000410000 */
[----:B------:R-:W-:Y:S02]  /*60f0*/  FSETP.GE.FTZ.AND P4, PT, R9, RZ, PT ;  /* 0x000000ff0900720b */ /* 0x000fe40003f96000 */
[----:B------:R-:W-:Y:S01]  /*6100*/  FSEL R45, R45, R248, P0 ;  /* 0x000000f82d2d7208 */ /* 0x000fe20000000000 */
[----:B------:R-:W-:Y:S01]  /*6110*/  @P2 FADD.FTZ R248, -R248, R67 ;  /* 0x00000043f8f82221 */ /* 0x000fe20000010100 */
[----:B------:R-:W-:Y:S02]  /*6120*/  ISETP.GT.AND P2, PT, R234, R219, PT ;  /* 0x000000dbea00720c */ /* 0x000fe40003f44270 */
[----:B------:R-:W-:Y:S01]  /*6130*/  FSEL R60, R60, R239, P4 ;  /* 0x000000ef3c3c7208 */ /* 0x000fe20002000000 */
[----:B------:R-:W-:Y:S01]  /*6140*/  FMUL.FTZ R45, R18, R45 ;  /* 0x0000002d122d7220 */ /* 0x000fe20000410000 */
[----:B------:R-:W-:Y:S01]  /*6150*/  F2FP.F16.F32.PACK_AB R41, R42, R41 ;  /* 0x000000292a29723e */ /* 0x000fe200000000ff */
[----:B------:R-:W-:Y:S01]  /*6160*/  @P3 FADD.FTZ R239, -R239, R61 ;  /* 0x0000003defef3221 */ /* 0x000fe20000010100 */
[----:B------:R-:W-:Y:S01]  /*6170*/  FSETP.GE.FTZ.AND P3, PT, R17, RZ, PT ;  /* 0x000000ff1100720b */ /* 0x000fe20003f76000 */
[----:B------:R-:W-:Y:S01]  /*6180*/  FMUL.FTZ R60, R9, R60 ;  /* 0x0000003c093c7220 */ /* 0x000fe20000410000 */
[----:B------:R-:W-:Y:S01]  /*6190*/  F2FP.F16.F32.PACK_AB R39, R52, R39 ;  /* 0x000000273427723e */ /* 0x000fe200000000ff */
[----:B------:R-:W-:Y:S01]  /*61a0*/  FMUL.FTZ R239, R10, R239 ;  /* 0x000000ef0aef7220 */ /* 0x000fe20000410000 */
[----:B------:R-:W-:Y:S01]  /*61b0*/  FSEL R64, R64, R249, P3 ;  /* 0x000000f940407208 */ /* 0x000fe20001800000 */
        /* <DEDUP_REMOVED lines=8> */
[----:B------:R-:W-:Y:S06]  /*6240*/  @!P2 BRA `(.L_x_1274) ;  /* 0x000000000088a947 */ /* 0x000fec0003800000 */
[----:B------:R-:W-:Y:S02]  /*6250*/  IADD3 R4, P0, PT, RZ, -UR4, RZ ;  /* 0x80000004ff047c10 */ /* 0x000fe4000ff1e0ff */
[----:B------:R-:W-:Y:S02]  /*6260*/  LOP3.LUT R6, R234, 0x1, RZ, 0xc0, !PT ;  /* 0x00000001ea067812 */ /* 0x000fe400078ec0ff */
[----:B------:R-:W-:Y:S01]  /*6270*/  ISETP.GE.AND P4, PT, R212, UR10, PT ;  /* 0x0000000ad4007c0c */ /* 0x000fe2000bf86270 */
[----:B------:R-:W-:Y:S01]  /*6280*/  IMAD.X R5, RZ, RZ, ~UR9, P0 ;  /* 0x80000009ff057e24 */ /* 0x000fe200080e06ff */
[----:B------:R-:W-:Y:S02]  /*6290*/  ISETP.NE.U32.AND P0, PT, R6, 0x1, PT ;  /* 0x000000010600780c */ /* 0x000fe40003f05070 */
[----:B------:R-:W-:Y:S02]  /*62a0*/  ISETP.GE.AND P3, PT, R210, UR10, PT ;  /* 0x0000000ad2007c0c */ /* 0x000fe4000bf66270 */
[----:B------:R-:W-:Y:S01]  /*62b0*/  SHF.R.S64 R7, R4, 0x1f, R5 ;  /* 0x0000001f04077819 */ /* 0x000fe20000001005 */
[----:B------:R-:W-:Y:S03]  /*62c0*/  IMAD.MOV.U32 R4, RZ, RZ, -0x3000 ;  /* 0xffffd000ff047424 */ /* 0x000fe600078e00ff */
[----:B------:R-:W-:Y:S02]  /*62d0*/  IADD3 R244, P5, PT, R244, R7, RZ ;  /* 0x00000007f4f47210 */ /* 0x000fe40007fbe0ff */
[----:B------:R-:W-:Y:S02]  /*62e0*/  SEL R7, R4, 0x3000, !P0 ;  /* 0x0000300004077807 */ /* 0x000fe40004000000 */
[----:B------:R-:W-:Y:S02]  /*62f0*/  LEA.HI.X.SX32 R245, R5, R245, 0x1, P5 ;  /* 0x000000f505f57211 */ /* 0x000fe400028f0eff */
[----:B------:R-:W-:Y:S01]  /*6300*/  ISETP.GE.AND P0, PT, R209, UR10, PT ;  /* 0x0000000ad1007c0c */ /* 0x000fe2000bf06270 */
[--C-:B------:R-:W-:Y:S02]  /*6310*/  IMAD.IADD R227, R227, 0x1, R7.reuse ;  /* 0x00000001e3e37824 */ /* 0x100fe400078e0207 */
[--C-:B------:R-:W-:Y:S02]  /*6320*/  IMAD.IADD R232, R232, 0x1, R7.reuse ;  /* 0x00000001e8e87824 */ /* 0x100fe400078e0207 */
[----:B------:R-:W-:Y:S01]  /*6330*/  IMAD.IADD R2, R2, 0x1, R7 ;  /* 0x0000000102027824 */ /* 0x000fe200078e0207 */
        /* <DEDUP_REMOVED lines=19> */
.L_x_1274:
[----:B------:R-:W-:Y:S01]  /*6470*/  STS [R211+-0x4000], R36 ;  /* 0xffc00024d3007388 */ /* 0x000fe20000000800 */
[----:B------:R-:W-:Y:S01]  /*6480*/  F2FP.F16.F32.PACK_AB R45, R248, R45 ;  /* 0x0000002df82d723e */ /* 0x000fe200000000ff */
[----:B------:R-:W2:Y:S01]  /*6490*/  LDC R168, c[0x0][0x44c] ;  /* 0x00011300ffa87b82 */ /* 0x000ea20000000800 */
[----:B------:R-:W-:Y:S01]  /*64a0*/  F2FP.F16.F32.PACK_AB R249, R249, R64 ;  /* 0x00000040f9f9723e */ /* 0x000fe200000000ff */
[----:B------:R-:W-:Y:S04]  /*64b0*/  STS [R211+-0x3c00], R38 ;  /* 0xffc40026d3007388 */ /* 0x000fe80000000800 */
[----:B------:R-:W-:Y:S04]  /*64c0*/  STS [R251+-0x4000], R48 ;  /* 0xffc00030fb007388 */ /* 0x000fe80000000800 */
[----:B------:R-:W-:Y:S04]  /*64d0*/  STS [R251+-0x3c00], R50 ;  /* 0xffc40032fb007388 */ /* 0x000fe80000000800 */
[----:B------:R-:W-:Y:S04]  /*64e0*/  STS [R211+-0x3000], R40 ;  /* 0xffd00028d3007388 */ /* 0x000fe80000000800 */
[----:B------:R-:W-:Y:S04]  /*64f0*/  STS [R211+-0x2c00], R180 ;  /* 0xffd400b4d3007388 */ /* 0x000fe80000000800 */
[----:B------:R-:W-:Y:S01]  /*6500*/  STS [R251+-0x3000], R44 ;  /* 0xffd0002cfb007388 */ /* 0x000fe20000000800 */
[----:B--2---:R-:W-:Y:S03]  /*6510*/  IMAD R168, R168, UR11, RZ ;  /* 0x0000000ba8a87c24 */ /* 0x004fe6000f8e02ff */
[----:B------:R-:W-:Y:S04]  /*6520*/  STS [R251+-0x2c00], R46 ;  /* 0xffd4002efb007388 */ /* 0x000fe80000000800 */
[----:B------:R-:W-:Y:S04]  /*6530*/  STS [R214+-0x4000], R41 ;  /* 0xffc00029d6007388 */ /* 0x000fe80000000800 */
        /* <DEDUP_REMOVED lines=17> */
[----:B------:R-:W1:Y:S04]  /*6650*/  LDSM.16.MT88.4 R40, [R198+0x8400] ;  /* 0x00840000c628783b */ /* 0x000e680000004200 */
[----:B------:R-:W-:Y:S01]  /*6660*/  LDSM.16.MT88.4 R44, [R3+UR5+0x1c800] ;  /* 0x01c80005032c783b */ /* 0x000fe20008004200 */
[-C--:B--2---:R-:W-:Y:S03]  /*6670*/  HMMA.16816.F32 R68, R4, R8.reuse, R68 ;  /* 0x000000080444723c */ /* 0x084fe60000001844 */
[----:B------:R-:W-:Y:S05]  /*6680*/  LDSM.16.MT88.4 R48, [R198+0x7c00] ;  /* 0x007c0000c630783b */ /* 0x000fea0000004200 */
[C---:B---3--:R-:W-:Y:S08]  /*6690*/  HMMA.16816.F32 R72, R12.reuse, R8, R72 ;  /* 0x000000080c48723c */ /* 0x048ff00000001848 */
[-C--:B------:R-:W-:Y:S08]  /*66a0*/  HMMA.16816.F32 R76, R12, R10.reuse, R76 ;  /* 0x0000000a0c4c723c */ /* 0x080ff0000000184c */
[C---:B------:R-:W-:Y:S01]  /*66b0*/  HMMA.16816.F32 R80, R4.reuse, R10, R80 ;  /* 0x0000000a0450723c */ /* 0x040fe20000001850 */
[----:B------:R-:W-:Y:S07]  /*66c0*/  LDSM.16.MT88.4 R8, [R198+0x6800] ;  /* 0x00680000c608783b */ /* 0x000fee0000004200 */
[-C--:B----4-:R-:W-:Y:S08]  /*66d0*/  HMMA.16816.F32 R84, R4, R16.reuse, R84 ;  /* 0x000000100454723c */ /* 0x090ff00000001854 */
[C---:B------:R-:W-:Y:S08]  /*66e0*/  HMMA.16816.F32 R88, R12.reuse, R16, R88 ;  /* 0x000000100c58723c */ /* 0x040ff00000001858 */
[-C--:B------:R-:W-:Y:S08]  /*66f0*/  HMMA.16816.F32 R92, R12, R18.reuse, R92 ;  /* 0x000000120c5c723c */ /* 0x080ff0000000185c */
[C---:B------:R-:W-:Y:S01]  /*6700*/  HMMA.16816.F32 R96, R4.reuse, R18, R96 ;  /* 0x000000120460723c */ /* 0x040fe20000001860 */
[----:B------:R-:W-:Y:S07]  /*6710*/  LDSM.16.MT88.4 R16, [R198+0x7800] ;  /* 0x00780000c610783b */ /* 0x000fee0000004200 */
[-C--:B-----5:R-:W-:Y:S08]  /*6720*/  HMMA.16816.F32 R100, R4, R20.reuse, R100 ;  /* 0x000000140464723c */ /* 0x0a0ff00000001864 */
[C---:B------:R-:W-:Y:S08]  /*6730*/  HMMA.16816.F32 R104, R12.reuse, R20, R104 ;  /* 0x000000140c68723c */ /* 0x040ff00000001868 */
[-C--:B------:R-:W-:Y:S01]  /*6740*/  HMMA.16816.F32 R108, R12, R22.reuse, R108 ;  /* 0x000000160c6c723c */ /* 0x080fe2000000186c */
[----:B------:R-:W-:Y:S07]  /*6750*/  LDSM.16.MT88.4 R12, [R3+UR5+0x1c000] ;  /* 0x01c00005030c783b */ /* 0x000fee0008004200 */
[----:B------:R-:W-:Y:S01]  /*6760*/  HMMA.16816.F32 R112, R4, R22, R112 ;  /* 0x000000160470723c */ /* 0x000fe20000001870 */
[----:B------:R-:W2:Y:S04]  /*6770*/  LDSM.16.MT88.4 R4, [R3+UR5+0x1a000] ;  /* 0x01a000050304783b */ /* 0x000ea80008004200 */
[----:B------:R-:W3:Y:S03]  /*6780*/  LDSM.16.MT88.4 R20, [R198+0x8800] ;  /* 0x00880000c614783b */ /* 0x000ee60000004200 */
[-C--:B-1----:R-:W-:Y:S08]  /*6790*/  HMMA.16816.F32 R68, R24, R28.reuse, R68 ;  /* 0x0000001c1844723c */ /* 0x082ff00000001844 */
[C---:B------:R-:W-:Y:S08]  /*67a0*/  HMMA.16816.F32 R72, R32.reuse, R28, R72 ;  /* 0x0000001c2048723c */ /* 0x040ff00000001848 */
[-C--:B------:R-:W-:Y:S08]  /*67b0*/  HMMA.16816.F32 R76, R32, R30.reuse, R76 ;  /* 0x0000001e204c723c */ /* 0x080ff0000000184c */
[C---:B------:R-:W-:Y:S01]  /*67c0*/  HMMA.16816.F32 R80, R24.reuse, R30, R80 ;  /* 0x0000001e1850723c */ /* 0x040fe20000001850 */
[----:B------:R-:W-:Y:S07]  /*67d0*/  LDSM.16.MT88.4 R28, [R3+UR5+0x1a800] ;  /* 0x01a80005031c783b */ /* 0x000fee0008004200 */
[-C--:B------:R-:W-:Y:S08]  /*67e0*/  HMMA.16816.F32 R84, R24, R36.reuse, R84 ;  /* 0x000000241854723c */ /* 0x080ff00000001854 */
[C---:B------:R-:W-:Y:S08]  /*67f0*/  HMMA.16816.F32 R88, R32.reuse, R36, R88 ;  /* 0x000000242058723c */ /* 0x040ff00000001858 */
[-C--:B------:R-:W-:Y:S08]  /*6800*/  HMMA.16816.F32 R92, R32, R38.reuse, R92 ;  /* 0x00000026205c723c */ /* 0x080ff0000000185c */
[C---:B------:R-:W-:Y:S01]  /*6810*/  HMMA.16816.F32 R96, R24.reuse, R38, R96 ;  /* 0x000000261860723c */ /* 0x040fe20000001860 */
[----:B------:R-:W1:Y:S07]  /*6820*/  LDSM.16.MT88.4 R36, [R198+0x6c00] ;  /* 0x006c0000c624783b */ /* 0x000e6e0000004200 */
[-C--:B------:R-:W-:Y:S08]  /*6830*/  HMMA.16816.F32 R100, R24, R40.reuse, R100 ;  /* 0x000000281864723c */ /* 0x080ff00000001864 */
[C---:B------:R-:W-:Y:S08]  /*6840*/  HMMA.16816.F32 R104, R32.reuse, R40, R104 ;  /* 0x000000282068723c */ /* 0x040ff00000001868 */
[-C--:B------:R-:W-:Y:S01]  /*6850*/  HMMA.16816.F32 R108, R32, R42.reuse, R108 ;  /* 0x0000002a206c723c */ /* 0x080fe2000000186c */
[----:B------:R-:W4:Y:S01]  /*6860*/  LDSM.16.MT88.4 R32, [R198+0x8c00] ;  /* 0x008c0000c620783b */ /* 0x000f220000004200 */
[----:B------:R-:W-:Y:S06]  /*6870*/  BAR.SYNC.DEFER_BLOCKING 0x0 ;  /* 0x0000000000007b1d */ /* 0x000fec0000010000 */
[----:B------:R-:W-:Y:S08]  /*6880*/  HMMA.16816.F32 R112, R24, R42, R112 ;  /* 0x0000002a1870723c */ /* 0x000ff00000001870 */
[-C--:B--2---:R-:W-:Y:S08]  /*6890*/  HMMA.16816.F32 R68, R4, R8.reuse, R68 ;  /* 0x000000080444723c */ /* 0x084ff00000001844 */
[C---:B------:R-:W-:Y:S08]  /*68a0*/  HMMA.16816.F32 R72, R12.reuse, R8, R72 ;  /* 0x000000080c48723c */ /* 0x040ff00000001848 */
[-C--:B------:R-:W-:Y:S08]  /*68b0*/  HMMA.16816.F32 R76, R12, R10.reuse, R76 ;  /* 0x0000000a0c4c723c */ /* 0x080ff0000000184c */
[C---:B------:R-:W-:Y:S08]  /*68c0*/  HMMA.16816.F32 R80, R4.reuse, R10, R80 ;  /* 0x0000000a0450723c */ /* 0x040ff00000001850 */
[-C--:B------:R-:W-:Y:S08]  /*68d0*/  HMMA.16816.F32 R84, R4, R16.reuse, R84 ;  /* 0x000000100454723c */ /* 0x080ff00000001854 */
[C---:B------:R-:W-:Y:S08]  /*68e0*/  HMMA.16816.F32 R88, R12.reuse, R16, R88 ;  /* 0x000000100c58723c */ /* 0x040ff00000001858 */
[-C--:B------:R-:W-:Y:S08]  /*68f0*/  HMMA.16816.F32 R92, R12, R18.reuse, R92 ;  /* 0x000000120c5c723c */ /* 0x080ff0000000185c */
[C---:B------:R-:W-:Y:S08]  /*6900*/  HMMA.16816.F32 R96, R4.reuse, R18, R96 ;  /* 0x000000120460723c */ /* 0x040ff00000001860 */
[-C--:B---3--:R-:W-:Y:S08]  /*6910*/  HMMA.16816.F32 R100, R4, R20.reuse, R100 ;  /* 0x000000140464723c */ /* 0x088ff00000001864 */
[C---:B------:R-:W-:Y:S08]  /*6920*/  HMMA.16816.F32 R104, R12.reuse, R20, R104 ;  /* 0x000000140c68723c */ /* 0x040ff00000001868 */
[-C--:B------:R-:W-:Y:S08]  /*6930*/  HMMA.16816.F32 R108, R12, R22.reuse, R108 ;  /* 0x000000160c6c723c */ /* 0x080ff0000000186c */
[----:B------:R-:W-:Y:S04]  /*6940*/  HMMA.16816.F32 R112, R4, R22, R112 ;  /* 0x000000160470723c */ /* 0x000fe80000001870 */
[----:B------:R-:W-:Y:S02]  /*6950*/  IMAD.SHL.U32 R4, R201, 0x8, RZ ;  /* 0x00000008c9047824 */ /* 0x000fe400078e00ff */
[----:B------:R-:W-:Y:S02]  /*6960*/  IMAD.U32 R7, R168, -0x40, RZ ;  /* 0xffffffc0a8077824 */ /* 0x000fe400078e00ff */
[-C--:B-1----:R-:W-:Y:S05]  /*6970*/  HMMA.16816.F32 R68, R28, R36.reuse, R68 ;  /* 0x000000241c44723c */ /* 0x082fea0000001844 */
[----:B------:R-:W-:Y:S02]  /*6980*/  LOP3.LUT R6, R4, 0xd8, RZ, 0xc0, !PT ;  /* 0x000000d804067812 */ /* 0x000fe400078ec0ff */
[C---:B------:R-:W-:Y:S01]  /*6990*/  LEA R240, P0, R7.reuse, R240, 0x2 ;  /* 0x000000f007f07211 */ /* 0x040fe200078010ff */
        /* <DEDUP_REMOVED lines=16> */
[----:B------:R-:W-:Y:S11]  /*6aa0*/  @!P2 BRA `(.L_x_1275) ;  /* 0x000000000060a947 */ /* 0x000ff60003800000 */
        /* <DEDUP_REMOVED lines=24> */
.L_x_1275:
[----:B------:R-:W-:Y:S01]  /*6c30*/  LDSM.16.M88.4 R28, [R197+0x15000] ;  /* 0x01500000c51c783b */ /* 0x000fe20000000200 */
[----:B------:R-:W-:Y:S01]  /*6c40*/  LOP3.LUT P0, RZ, R201, 0x2, RZ, 0xc0, !PT ;  /* 0x00000002c9ff7812 */ /* 0x000fe2000780c0ff */
[----:B------:R-:W-:Y:S01]  /*6c50*/  IMAD.MOV.U32 R165, RZ, RZ, R217 ;  /* 0x000000ffffa57224 */ /* 0x000fe200078e00d9 */
[----:B------:R-:W-:Y:S01]  /*6c60*/  ISETP.GT.AND P4, PT, R234, R219, PT ;  /* 0x000000dbea00720c */ /* 0x000fe20003f84270 */
[----:B------:R-:W2:Y:S01]  /*6c70*/  LDSM.16.MT88.4 R8, [R198+0x9000] ;  /* 0x00900000c608783b */ /* 0x000ea20000004200 */
[----:B------:R-:W-:Y:S01]  /*6c80*/  SEL R164, R202, 0xffffffe0, !P0 ;  /* 0xffffffe0caa47807 */ /* 0x000fe20004000000 */
[----:B------:R-:W-:Y:S01]  /*6c90*/  @P1 VIADD R165, R216, 0xffffffc0 ;  /* 0xffffffc0d8a51836 */ /* 0x000fe20000000000 */
[----:B------:R-:W-:Y:S01]  /*6ca0*/  @P2 IADD3 R222, P1, PT, R222, -0x100, RZ ;  /* 0xffffff00dede2810 */ /* 0x000fe20007f3e0ff */
[----:B------:R-:W3:Y:S01]  /*6cb0*/  LDSM.16.MT88.4 R16, [R198+0xb000] ;  /* 0x00b00000c610783b */ /* 0x000ee20000004200 */
[----:B------:R-:W-:Y:S03]  /*6cc0*/  @P2 IMAD.WIDE.U32 R178, R205, 0x4, R246 ;  /* 0x00000004cdb22825 */ /* 0x000fe600078e00f6 */
[----:B------:R-:W4:Y:S01]  /*6cd0*/  LDSM.16.MT88.4 R24, [R198+0xd000] ;  /* 0x00d00000c618783b */ /* 0x000f220000004200 */
[----:B------:R-:W-:Y:S01]  /*6ce0*/  IMAD.IADD R166, R197, 0x1, R164 ;  /* 0x00000001c5a67824 */ /* 0x000fe200078e02a4 */
[----:B------:R-:W-:Y:S01]  /*6cf0*/  @P2 IADD3.X R223, PT, PT, R223, -0x1, RZ, P1, !PT ;  /* 0xffffffffdfdf2810 */ /* 0x000fe20000ffe4ff */
[----:B------:R-:W-:Y:S01]  /*6d00*/  IMAD.IADD R164, R164, 0x1, R165 ;  /* 0x00000001a4a47824 */ /* 0x000fe200078e02a5 */
[----:B------:R-:W-:Y:S04]  /*6d10*/  LDSM.16.MT88.4 R36, [R198+0x9400] ;  /* 0x00940000c624783b */ /* 0x000fe80000004200 */
[----:B------:R-:W1:Y:S04]  /*6d20*/  LDSM.16.M88.4 R32, [R166+0x15000] ;  /* 0x01500000a620783b */ /* 0x000e680000000200 */
[----:B------:R-:W1:Y:S04]  /*6d30*/  LDSM.16.MT88.4 R40, [R198+0xb400] ;  /* 0x00b40000c628783b */ /* 0x000e680000004200 */
[----:B------:R-:W1:Y:S04]  /*6d40*/  LDSM.16.MT88.4 R44, [R198+0xd400] ;  /* 0x00d40000c62c783b */ /* 0x000e680000004200 */
[----:B------:R-:W-:Y:S04]  /*6d50*/  LDSM.16.MT88.4 R52, [R198+0x9800] ;  /* 0x00980000c634783b */ /* 0x000fe80000004200 */
[----:B------:R-:W1:Y:S04]  /*6d60*/  LDSM.16.M88.4 R48, [R165] ;  /* 0x00000000a530783b */ /* 0x000e680000000200 */
[----:B------:R-:W-:Y:S01]  /*6d70*/  LDSM.16.MT88.4 R56, [R198+0xdc00] ;  /* 0x00dc0000c638783b */ /* 0x000fe20000004200 */
[C---:B--2---:R-:W-:Y:S03]  /*6d80*/  HMMA.16816.F32 R4, R28.reuse, R8, RZ ;  /* 0x000000081c04723c */ /* 0x044fe600000018ff */
[----:B------:R-:W-:Y:S04]  /*6d90*/  LDSM.16.MT88.4 R60, [R198+0xa000] ;  /* 0x00a00000c63c783b */ /* 0x000fe80000004200 */
[----:B------:R-:W-:Y:S01]  /*6da0*/  LDSM.16.MT88.4 R64, [R198+0xe000] ;  /* 0x00e00000c640783b */ /* 0x000fe20000004200 */
[C---:B------:R-:W-:Y:S03]  /*6db0*/  HMMA.16816.F32 R8, R28.reuse, R10, RZ ;  /* 0x0000000a1c08723c */ /* 0x040fe600000018ff */
[----:B------:R-:W5:Y:S04]  /*6dc0*/  @P2 LDG.E R231, desc[UR24][R178.64+-0x100] ;  /* 0xffff0018b2e72981 */ /* 0x000f68000c1e1900 */
[----:B------:R-:W5:Y:S01]  /*6dd0*/  @P2 LDG.E R230, desc[UR24][R178.64+-0xe0] ;  /* 0xffff2018b2e62981 */ /* 0x000f62000c1e1900 */
[C---:B---3--:R-:W-:Y:S03]  /*6de0*/  HMMA.16816.F32 R12, R28.reuse, R16, RZ ;  /* 0x000000101c0c723c */ /* 0x048fe600000018ff */
[----:B------:R-:W5:Y:S04]  /*6df0*/  @P2 LDG.E R229, desc[UR24][R178.64+-0x80] ;  /* 0xffff8018b2e52981 */ /* 0x000f68000c1e1900 */
[----:B------:R2:W5:Y:S01]  /*6e00*/  @P2 LDG.E R228, desc[UR24][R178.64+-0x60] ;  /* 0xffffa018b2e42981 */ /* 0x000562000c1e1900 */
        /* <DEDUP_REMOVED lines=9> */
[----:B------:R-:W-:Y:S07]  /*6ea0*/  LDSM.16.MT88.4 R40, [R198+0x9c00] ;  /* 0x009c0000c628783b */ /* 0x000fee0000004200 */
[C---:B------:R-:W-:Y:S08]  /*6eb0*/  HMMA.16816.F32 R20, R32.reuse, R44, R20 ;  /* 0x0000002c2014723c */ /* 0x040ff00000001814 */
[----:B------:R-:W-:Y:S01]  /*6ec0*/  HMMA.16816.F32 R24, R32, R46, R24 ;  /* 0x0000002e2018723c */ /* 0x000fe20000001818 */
[----:B------:R-:W4:Y:S04]  /*6ed0*/  LDSM.16.M88.4 R32, [R164] ;  /* 0x00000000a420783b */ /* 0x000f280000000200 */
        /* <DEDUP_REMOVED lines=9> */
[----:B------:R-:W-:Y:S02]  /*6f70*/  LDSM.16.M88.4 R36, [R166+0x17000] ;  /* 0x01700000a624783b */ /* 0x000fe40000000200 */
[C---:B------:R-:W-:Y:S04]  /*6f80*/  LEA R48, P0, R226.reuse, R240, 0x2 ;  /* 0x000000f0e2307211 */ /* 0x040fe800078010ff */
[----:B------:R-:W-:Y:S01]  /*6f90*/  LEA.HI.X.SX32 R49, R226, R241, 0x2, P0 ;  /* 0x000000f1e2317211 */ /* 0x000fe200000f16ff */
[C---:B----4-:R-:W-:Y:S05]  /*6fa0*/  HMMA.16816.F32 R4, R32.reuse, R40, R4 ;  /* 0x000000282004723c */ /* 0x050fea0000001804 */
[C---:B------:R-:W-:Y:S03]  /*6fb0*/  LEA R50, P0, R168.reuse, R48, 0x5 ;  /* 0x00000030a8327211 */ /* 0x040fe600078028ff */
[C---:B------:R-:W-:Y:S01]  /*6fc0*/  HMMA.16816.F32 R8, R32.reuse, R42, R8 ;  /* 0x0000002a2008723c */ /* 0x040fe20000001808 */
[----:B------:R-:W1:Y:S02]  /*6fd0*/  LDSM.16.MT88.4 R40, [R198+0xa400] ;  /* 0x00a40000c628783b */ /* 0x000e640000004200 */
[C---:B------:R-:W-:Y:S05]  /*6fe0*/  LEA.HI.X.SX32 R51, R168.reuse, R49, 0x5, P0 ;  /* 0x00000031a8337211 */ /* 0x040fea00000f2eff */
[C---:B--2---:R-:W-:Y:S08]  /*6ff0*/  HMMA.16816.F32 R12, R32.reuse, R44, R12 ;  /* 0x0000002c200c723c */ /* 0x044ff0000000180c */
[C---:B------:R-:W-:Y:S01]  /*7000*/  HMMA.16816.F32 R16, R32.reuse, R46, R16 ;  /* 0x0000002e2010723c */ /* 0x040fe20000001810 */
[----:B------:R-:W-:Y:S07]  /*7010*/  LDSM.16.MT88.4 R44, [R198+0xa800] ;  /* 0x00a80000c62c783b */ /* 0x000fee0000004200 */
[C---:B------:R-:W-:Y:S08]  /*7020*/  HMMA.16816.F32 R20, R32.reuse, R56, R20 ;  /* 0x000000382014723c */ /* 0x040ff00000001814 */
[----:B------:R-:W-:Y:S01]  /*7030*/  HMMA.16816.F32 R24, R32, R58, R24 ;  /* 0x0000003a2018723c */ /* 0x000fe20000001818 */
[----:B------:R-:W-:Y:S07]  /*7040*/  LDSM.16.MT88.4 R32, [R198+0xe400] ;  /* 0x00e40000c620783b */ /* 0x000fee0000004200 */
[C---:B------:R-:W-:Y:S08]  /*7050*/  HMMA.16816.F32 R4, R52.reuse, R60, R4 ;  /* 0x0000003c3404723c */ /* 0x040ff00000001804 */
[C---:B------:R-:W-:Y:S08]  /*7060*/  HMMA.16816.F32 R8, R52.reuse, R62, R8 ;  /* 0x0000003e3408723c */ /* 0x040ff00000001808 */
[C---:B---3--:R-:W-:Y:S08]  /*7070*/  HMMA.16816.F32 R12, R52.reuse, R28, R12 ;  /* 0x0000001c340c723c */ /* 0x048ff0000000180c */
[C---:B------:R-:W-:Y:S01]  /*7080*/  HMMA.16816.F32 R16, R52.reuse, R30, R16 ;  /* 0x0000001e3410723c */ /* 0x040fe20000001810 */
[----:B------:R-:W2:Y:S07]  /*7090*/  LDSM.16.MT88.4 R28, [R198+0xc400] ;  /* 0x00c40000c61c783b */ /* 0x000eae0000004200 */
[C---:B------:R-:W-:Y:S08]  /*70a0*/  HMMA.16816.F32 R20, R52.reuse, R64, R20 ;  /* 0x000000403414723c */ /* 0x040ff00000001814 */
[----:B------:R-:W-:Y:S03]  /*70b0*/  HMMA.16816.F32 R24, R52, R66, R24 ;  /* 0x000000423418723c */ /* 0x000fe60000001818 */
[C---:B------:R-:W-:Y:S04]  /*70c0*/  LEA R52, P0, R168.reuse, R50, 0x5 ;  /* 0x00000032a8347211 */ /* 0x040fe800078028ff */
[C---:B------:R-:W-:Y:S01]  /*70d0*/  LEA.HI.X.SX32 R53, R168.reuse, R51, 0x5, P0 ;  /* 0x00000033a8357211 */ /* 0x040fe200000f2eff */
[C---:B-1----:R-:W-:Y:S05]  /*70e0*/  HMMA.16816.F32 R4, R36.reuse, R40, R4 ;  /* 0x000000282404723c */ /* 0x042fea0000001804 */
[C---:B------:R-:W-:Y:S03]  /*70f0*/  LEA R54, P0, R168.reuse, R52, 0x5 ;  /* 0x00000034a8367211 */ /* 0x040fe600078028ff */
[C---:B------:R-:W-:Y:S01]  /*7100*/  HMMA.16816.F32 R8, R36.reuse, R42, R8 ;  /* 0x0000002a2408723c */ /* 0x040fe20000001808 */
[----:B------:R-:W1:Y:S02]  /*7110*/  LDSM.16.M88.4 R40, [R165+0x2000] ;  /* 0x00200000a528783b */ /* 0x000e640000000200 */
[C---:B------:R-:W-:Y:S02]  /*7120*/  LEA.HI.X.SX32 R55, R168.reuse, R53, 0x5, P0 ;  /* 0x00000035a8377211 */ /* 0x040fe400000f2eff */
[C---:B------:R-:W-:Y:S03]  /*7130*/  LEA R56, P0, R168.reuse, R54, 0x5 ;  /* 0x00000036a8387211 */ /* 0x040fe600078028ff */
[C---:B--2---:R-:W-:Y:S03]  /*7140*/  HMMA.16816.F32 R12, R36.reuse, R28, R12 ;  /* 0x0000001c240c723c */ /* 0x044fe6000000180c */
[C---:B------:R-:W-:Y:S02]  /*7150*/  LEA.HI.X.SX32 R57, R168.reuse, R55, 0x5, P0 ;  /* 0x00000037a8397211 */ /* 0x040fe400000f2eff */
[C---:B------:R-:W-:Y:S03]  /*7160*/  LEA R58, P0, R168.reuse, R56, 0x5 ;  /* 0x00000038a83a7211 */ /* 0x040fe600078028ff */
[C---:B------:R-:W-:Y:S01]  /*7170*/  HMMA.16816.F32 R16, R36.reuse, R30, R16 ;  /* 0x0000001e2410723c */ /* 0x040fe20000001810 */
[----:B------:R-:W2:Y:S02]  /*7180*/  LDSM.16.MT88.4 R28, [R198+0xc800] ;  /* 0x00c80000c61c783b */ /* 0x000ea40000004200 */
[C---:B------:R-:W-:Y:S02]  /*7190*/  LEA.HI.X.SX32 R59, R168.reuse, R57, 0x5, P0 ;  /* 0x00000039a83b7211 */ /* 0x040fe400000f2eff */
[C---:B------:R-:W-:Y:S03]  /*71a0*/  LEA R60, P0, R168.reuse, R58, 0x5 ;  /* 0x0000003aa83c7211 */ /* 0x040fe600078028ff */
[C---:B------:R-:W-:Y:S03]  /*71b0*/  HMMA.16816.F32 R20, R36.reuse, R32, R20 ;  /* 0x000000202414723c */ /* 0x040fe60000001814 */
[C---:B------:R-:W-:Y:S05]  /*71c0*/  LEA.HI.X.SX32 R61, R168.reuse, R59, 0x5, P0 ;  /* 0x0000003ba83d7211 */ /* 0x040fea00000f2eff */
[----:B------:R-:W-:Y:S01]  /*71d0*/  HMMA.16816.F32 R24, R36, R34, R24 ;  /* 0x000000222418723c */ /* 0x000fe20000001818 */
[----:B------:R-:W3:Y:S02]  /*71e0*/  LDSM.16.MT88.4 R32, [R198+0xe800] ;  /* 0x00e80000c620783b */ /* 0x000ee40000004200 */
[C---:B------:R-:W-:Y:S02]  /*71f0*/  IMAD.WIDE R62, R168.reuse, -0xc0, R60 ;  /* 0xffffff40a83e7825 */ /* 0x040fe400078e023c */
[----:B------:R-:W-:Y:S03]  /*7200*/  LDSM.16.M88.4 R36, [R164+0x2000] ;  /* 0x00200000a424783b */ /* 0x000fe60000000200 */
[C---:B-1----:R-:W-:Y:S05]  /*7210*/  HMMA.16816.F32 R4, R40.reuse, R44, R4 ;  /* 0x0000002c2804723c */ /* 0x042fea0000001804 */
[C---:B------:R-:W-:Y:S03]  /*7220*/  LEA R64, P0, R168.reuse, R62, 0x5 ;  /* 0x0000003ea8407211 */ /* 0x040fe600078028ff */
[C---:B------:R-:W-:Y:S01]  /*7230*/  HMMA.16816.F32 R8, R40.reuse, R46, R8 ;  /* 0x0000002e2808723c */ /* 0x040fe20000001808 */
[----:B------:R-:W1:Y:S02]  /*7240*/  LDSM.16.MT88.4 R44, [R198+0xac00] ;  /* 0x00ac0000c62c783b */ /* 0x000e640000004200 */
        /* <DEDUP_REMOVED lines=12> */
[----:B------:R-:W-:Y:S01]  /*7310*/  HMMA.16816.F32 R24, R40, R34, R24 ;  /* 0x000000222818723c */ /* 0x000fe20000001818 */
[----:B------:R-:W3:Y:S02]  /*7320*/  LDSM.16.MT88.4 R32, [R198+0xec00] ;  /* 0x00ec0000c620783b */ /* 0x000ee40000004200 */
[C---:B------:R-:W-:Y:S02]  /*7330*/  LEA.HI.X.SX32 R175, R168.reuse, R173, 0x5, P0 ;  /* 0x000000ada8af7211 */ /* 0x040fe400000f2eff */
[C---:B------:R-:W-:Y:S03]  /*7340*/  LEA R176, P0, R168.reuse, R174, 0x5 ;  /* 0x000000aea8b07211 */ /* 0x040fe600078028ff */
[C---:B-1----:R-:W-:Y:S05]  /*7350*/  HMMA.16816.F32 R4, R36.reuse, R44, R4 ;  /* 0x0000002c2404723c */ /* 0x042fea0000001804 */
[C---:B------:R-:W-:Y:S03]  /*7360*/  LEA.HI.X.SX32 R177, R168.reuse, R175, 0x5, P0 ;  /* 0x000000afa8b17211 */ /* 0x040fe600000f2eff */
[C---:B------:R-:W-:Y:S03]  /*7370*/  HMMA.16816.F32 R8, R36.reuse, R46, R8 ;  /* 0x0000002e2408723c */ /* 0x040fe60000001808 */
[C---:B------:R-:W-:Y:S03]  /*7380*/  IMAD.WIDE R40, R168.reuse, -0xc0, R176 ;  /* 0xffffff40a8287825 */ /* 0x040fe600078e02b0 */
[C---:B------:R-:W-:Y:S02]  /*7390*/  LEA R42, P0, R168.reuse, R40, 0x5 ;  /* 0x00000028a82a7211 */ /* 0x040fe400078028ff */
        /* <DEDUP_REMOVED lines=9> */
[----:B------:R-:W-:Y:S01]  /*7430*/  REDG.E.ADD.F32.FTZ.RN.STRONG.GPU desc[UR24][R52.64], R7 ;  /* 0x00000007340079a6 */ /* 0x000fe2000c12f318 */
[C---:B---3--:R-:W-:Y:S03]  /*7440*/  HMMA.16816.F32 R20, R36.reuse, R32, R20 ;  /* 0x000000202414723c */ /* 0x048fe60000001814 */
        /* <DEDUP_REMOVED lines=13> */
[----:B------:R-:W-:Y:S03]  /*7520*/  LEA.HI.X.SX32 R179, R168, R181, 0x5, P0 ;  /* 0x000000b5a8b37211 */ /* 0x000fe600000f2eff */
        /* <DEDUP_REMOVED lines=16> */
[----:B------:R-:W-:Y:S04]  /*7630*/  LDSM.16.MT88.4 R52, [R0+0x2c00] ;  /* 0x002c00000034783b */ /* 0x000fe80000004200 */
[----:B------:R-:W-:Y:S01]  /*7640*/  REDG.E.ADD.F32.FTZ.RN.STRONG.GPU desc[UR24][R240.64+0x100], R20 ;  /* 0x00010014f00079a6 */ /* 0x000fe2000c12f318 */
[-C--:B------:R-:W-:Y:S03]  /*7650*/  HMMA.16816.F32 R124, R12, R10.reuse, R124 ;  /* 0x0000000a0c7c723c */ /* 0x080fe6000000187c */
[----:B------:R-:W-:Y:S04]  /*7660*/  REDG.E.ADD.F32.FTZ.RN.STRONG.GPU desc[UR24][R40.64+0x100], R21 ;  /* 0x00010015280079a6 */ /* 0x000fe8000c12f318 */
[----:B------:R-:W-:Y:S01]  /*7670*/  REDG.E.ADD.F32.FTZ.RN.STRONG.GPU desc[UR24][R42.64+0x100], R22 ;  /* 0x000100162a0079a6 */ /* 0x000fe2000c12f318 */
[C---:B------:R-:W-:Y:S03]  /*7680*/  HMMA.16816.F32 R128, R4.reuse, R10, R128 ;  /* 0x0000000a0480723c */ /* 0x040fe60000001880 */
[----:B------:R-:W-:Y:S04]  /*7690*/  LDSM.16.MT88.4 R40, [R0+0x1400] ;  /* 0x001400000028783b */ /* 0x000fe80000004200 */
[----:B------:R-:W-:Y:S01]  /*76a0*/  LDSM.16.MT88.4 R8, [R0+0x2400] ;  /* 0x002400000008783b */ /* 0x000fe20000004200 */
[-C--:B---3--:R-:W-:Y:S03]  /*76b0*/  HMMA.16816.F32 R132, R4, R16.reuse, R132 ;  /* 0x000000100484723c */ /* 0x088fe60000001884 */
[----:B------:R-:W-:Y:S04]  /*76c0*/  REDG.E.ADD.F32.FTZ.RN.STRONG.GPU desc[UR24][R44.64+0x100], R23 ;  /* 0x000100172c0079a6 */ /* 0x000fe8000c12f318 */
[----:B------:R-:W1:Y:S01]  /*76d0*/  LDSM.16.MT88.4 R20, [R0+0x400] ;  /* 0x000400000014783b */ /* 0x000e620000004200 */
[C---:B------:R-:W-:Y:S03]  /*76e0*/  HMMA.16816.F32 R136, R12.reuse, R16, R136 ;  /* 0x000000100c88723c */ /* 0x040fe60000001888 */
[----:B------:R-:W-:Y:S04]  /*76f0*/  REDG.E.ADD.F32.FTZ.RN.STRONG.GPU desc[UR24][R46.64+0x100], R24 ;  /* 0x000100182e0079a6 */ /* 0x000fe8000c12f318 */
[----:B------:R-:W-:Y:S01]  /*7700*/  LDSM.16.MT88.4 R44, [R3+UR5+0x18800] ;  /* 0x01880005032c783b */ /* 0x000fe20008004200 */
[-C--:B------:R-:W-:Y:S03]  /*7710*/  HMMA.16816.F32 R140, R12, R18.reuse, R140 ;  /* 0x000000120c8c723c */ /* 0x080fe6000000188c */
[----:B------:R-:W-:Y:S04]  /*7720*/  REDG.E.ADD.F32.FTZ.RN.STRONG.GPU desc[UR24][R164.64+0x100], R25 ;  /* 0x00010019a40079a6 */ /* 0x000fe8000c12f318 */
[----:B------:R-:W-:Y:S01]  /*7730*/  REDG.E.ADD.F32.FTZ.RN.STRONG.GPU desc[UR24][R180.64+0x100], R26 ;  /* 0x0001001ab40079a6 */ /* 0x000fe2000c12f318 */
[C---:B------:R-:W-:Y:S03]  /*7740*/  HMMA.16816.F32 R144, R4.reuse, R18, R144 ;  /* 0x000000120490723c */ /* 0x040fe60000001890 */
[----:B------:R-:W-:Y:S04]  /*7750*/  LDSM.16.MT88.4 R16, [R3+UR5+0x18000] ;  /* 0x018000050310783b */ /* 0x000fe80008004200 */
[----:B------:R-:W-:Y:S01]  /*7760*/  REDG.E.ADD.F32.FTZ.RN.STRONG.GPU desc[UR24][R178.64+0x100], R27 ;  /* 0x0001001bb20079a6 */ /* 0x000fe2000c12f318 */
[-C--:B----4-:R-:W-:Y:S03]  /*7770*/  HMMA.16816.F32 R148, R4, R28.reuse, R148 ;  /* 0x0000001c0494723c */ /* 0x090fe60000001894 */
[----:B------:R-:W-:Y:S05]  /*7780*/  LDSM.16.MT88.4 R24, [R0+0x2800] ;  /* 0x002800000018783b */ /* 0x000fea0000004200 */
[C---:B------:R-:W-:Y:S08]  /*7790*/  HMMA.16816.F32 R152, R12.reuse, R28, R152 ;  /* 0x0000001c0c98723c */ /* 0x040ff00000001898 */
[-C--:B------:R-:W-:Y:S01]  /*77a0*/  HMMA.16816.F32 R156, R12, R30.reuse, R156 ;  /* 0x0000001e0c9c723c */ /* 0x080fe2000000189c */
[----:B------:R-:W-:Y:S07]  /*77b0*/  LDSM.16.MT88.4 R12, [R0+0x800] ;  /* 0x00080000000c783b */ /* 0x000fee0000004200 */
[----:B------:R-:W-:Y:S01]  /*77c0*/  HMMA.16816.F32 R160, R4, R30, R160 ;  /* 0x0000001e04a0723c */ /* 0x000fe200000018a0 */
[----:B------:R-:W2:Y:S04]  /*77d0*/  LDSM.16.MT88.4 R4, [R3+UR5+0x16000] ;  /* 0x016000050304783b */ /* 0x000ea80008004200 */
[----:B------:R-:W-:Y:S03]  /*77e0*/  LDSM.16.MT88.4 R28, [R3+UR5+0x16800] ;  /* 0x01680005031c783b */ /* 0x000fe60008004200 */
        /* <DEDUP_REMOVED lines=26> */
[----:B------:R-:W-:Y:S01]  /*7990*/  LOP3.LUT R4, R234, 0x1, RZ, 0xc0, !PT ;  /* 0x00000001ea047812 */ /* 0x000fe200078ec0ff */
[----:B------:R-:W-:Y:S01]  /*79a0*/  VIADD R6, R0, 0xffffd000 ;  /* 0xffffd00000067836 */ /* 0x000fe20000000000 */
[----:B------:R-:W-:Y:S01]  /*79b0*/  @P2 IADD3 R5, P3, PT, R246, -0x100, RZ ;  /* 0xffffff00f6052810 */ /* 0x000fe20007f7e0ff */
[----:B------:R-:W-:Y:S01]  /*79c0*/  VIADD R234, R234, 0xffffffff ;  /* 0xffffffffeaea7836 */ /* 0x000fe20000000000 */
[-C--:B---3--:R-:W-:Y:S05]  /*79d0*/  HMMA.16816.F32 R116, R28, R40.reuse, R116 ;  /* 0x000000281c74723c */ /* 0x088fea0000001874 */
[----:B------:R-:W-:Y:S01]  /*79e0*/  ISETP.NE.U32.AND P0, PT, R4, 0x1, PT ;  /* 0x000000010400780c */ /* 0x000fe20003f05070 */
[----:B------:R-:W-:Y:S01]  /*79f0*/  @P2 IMAD.MOV.U32 R246, RZ, RZ, R5 ;  /* 0x000000fffff62224 */ /* 0x000fe200078e0005 */
[----:B------:R-:W-:Y:S01]  /*7a00*/  @P2 IADD3.X R4, PT, PT, R247, -0x1, RZ, P3, !PT ;  /* 0xfffffffff7042810 */ /* 0x000fe20001ffe4ff */
[C---:B------:R-:W-:Y:S04]  /*7a10*/  HMMA.16816.F32 R120, R44.reuse, R40, R120 ;  /* 0x000000282c78723c */ /* 0x040fe80000001878 */
[----:B------:R-:W-:Y:S04]  /*7a20*/  @P2 IMAD.MOV.U32 R247, RZ, RZ, R4 ;  /* 0x000000fffff72224 */ /* 0x000fe800078e0004 */
[-C--:B------:R-:W-:Y:S03]  /*7a30*/  HMMA.16816.F32 R124, R44, R42.reuse, R124 ;  /* 0x0000002a2c7c723c */ /* 0x080fe6000000187c */
[----:B------:R-:W-:Y:S04]  /*7a40*/  @P0 VIADD R6, R0, 0x3000 ;  /* 0x0000300000060836 */ /* 0x000fe80000000000 */
[----:B------:R-:W-:Y:S01]  /*7a50*/  IMAD.MOV.U32 R0, RZ, RZ, R6 ;  /* 0x000000ffff007224 */ /* 0x000fe200078e0006 */
        /* <DEDUP_REMOVED lines=10> */
[----:B------:R-:W-:Y:S11]  /*7b00*/  @P4 BRA `(.L_x_1276) ;  /* 0xffffffb400fc4947 */ /* 0x000ff6000383ffff */
[----:B------:R-:W1:Y:S01]  /*7b10*/  LDCU UR8, c[0x0][0x500] ;  /* 0x0000a000ff0877ac */ /* 0x000e620008000800 */
[----:B------:R-:W-:Y:S01]  /*7b20*/  SHF.L.U32 R0, R201, 0x2, RZ ;  /* 0x00000002c9007819 */ /* 0x000fe200000006ff */
[----:B------:R-:W2:Y:S01]  /*7b30*/  S2R R10, SR_CTAID.Y ;  /* 0x00000000000a7919 */ /* 0x000ea20000002600 */
[----:B------:R-:W-:Y:S01]  /*7b40*/  ISETP.NE.AND P1, PT, R238, -0x1, PT ;  /* 0xffffffffee00780c */ /* 0x000fe20003f25270 */
[----:B------:R-:W3:Y:S01]  /*7b50*/  LDCU UR9, c[0x0][0x4fc] ;  /* 0x00009f80ff0977ac */ /* 0x000ee20008000800 */
[----:B------:R-:W-:Y:S02]  /*7b60*/  LOP3.LUT R0, R0, 0x40, RZ, 0xc0, !PT ;  /* 0x0000004000007812 */ /* 0x000fe400078ec0ff */
[----:B------:R-:W-:Y:S02]  /*7b70*/  ISETP.NE.AND P0, PT, R238, -0x1, PT ;  /* 0xffffffffee00780c */ /* 0x000fe40003f05270 */
[----:B------:R-:W-:-:S07]  /*7b80*/  IADD3 R7, PT, PT, R215, -R0, RZ ;  /* 0x80000000d7077210 */ /* 0x000fce0007ffe0ff */
[----:B------:R-:W4:Y:S01]  /*7b90*/  @P1 LDC.64 R4, c[0x0][0x5c0] ;  /* 0x00017000ff041b82 */ /* 0x000f220000000a00 */
[----:B------:R-:W-:Y:S01]  /*7ba0*/  @P1 IADD3 R8, PT, PT, R233, R238, RZ ;  /* 0x000000eee9081210 */ /* 0x000fe20007ffe0ff */
        /* <DEDUP_REMOVED lines=66> */
[----:B---3--:R-:W-:Y:S01]  /*7fd0*/  FMUL.FTZ R68, R68, UR9 ;  /* 0x0000000944447c20 */ /* 0x008fe20008410000 */
        /* <DEDUP_REMOVED lines=95> */
[C---:B----4-:R-:W-:Y:S01]  /*85d0*/  @P1 IMAD R2, R8.reuse, R5, RZ ;  /* 0x0000000508021224 */ /* 0x050fe200078e02ff */
[----:B------:R-:W-:Y:S01]  /*85e0*/  F2FP.F16.F32.PACK_AB R92, R93, R92 ;  /* 0x0000005c5d5c723e */ /* 0x000fe200000000ff */
[----:B------:R1:W-:Y:S01]  /*85f0*/  STS [R7+0x6220], R82 ;  /* 0x0062205207007388 */ /* 0x0003e20000000800 */
[----:B------:R-:W-:Y:S01]  /*8600*/  F2FP.F16.F32.PACK_AB R94, R95, R94 ;  /* 0x0000005e5f5e723e */ /* 0x000fe200000000ff */
[----:B------:R-:W-:Y:S01]  /*8610*/  @P1 IMAD.WIDE.U32 R8, R8, R4, RZ ;  /* 0x0000000408081225 */ /* 0x000fe200078e00ff */
        /* <DEDUP_REMOVED lines=12> */
[----:B------:R-:W-:Y:S01]  /*86e0*/  @P1 IADD3 R2, PT, PT, R9, R2, RZ ;  /* 0x0000000209021210 */ /* 0x000fe20007ffe0ff */
[----:B------:R1:W-:Y:S01]  /*86f0*/  STS [R215+0x8000], R84 ;  /* 0x00800054d7007388 */ /* 0x0003e20000000800 */
[----:B------:R-:W-:-:S03]  /*8700*/  @P1 MOV R0, R8 ;  /* 0x0000000800001202 */ /* 0x000fc60000000f00 */
        /* <DEDUP_REMOVED lines=15> */
[----:B--2---:R-:W-:Y:S05]  /*8800*/  @P1 BRA `(.L_x_1277) ;  /* 0x0000000000281947 */ /* 0x004fea0003800000 */
[----:B------:R-:W2:Y:S01]  /*8810*/  LDC.64 R4, c[0x0][0x5c0] ;  /* 0x00017000ff047b82 */ /* 0x000ea20000000a00 */
[----:B------:R-:W-:-:S07]  /*8820*/  SHF.R.S32.HI R9, RZ, 0x1f, R233 ;  /* 0x0000001fff097819 */ /* 0x000fce00000114e9 */
[----:B-1----:R-:W1:Y:S01]  /*8830*/  LDC.64 R6, c[0x0][0x5a8] ;  /* 0x00016a00ff067b82 */ /* 0x002e620000000a00 */
[-C--:B--2---:R-:W-:Y:S02]  /*8840*/  IMAD R0, R9, R4.reuse, RZ ;  /* 0x0000000409007224 */ /* 0x084fe400078e02ff */
[----:B------:R-:W-:-:S04]  /*8850*/  IMAD.WIDE.U32 R8, R233, R4, RZ ;  /* 0x00000004e9087225 */ /* 0x000fc800078e00ff */
[----:B------:R-:W-:-:S05]  /*8860*/  IMAD R0, R233, R5, R0 ;  /* 0x00000005e9007224 */ /* 0x000fca00078e0200 */
[----:B------:R-:W-:-:S03]  /*8870*/  IADD3 R9, PT, PT, R9, R0, RZ ;  /* 0x0000000009097210 */ /* 0x000fc60007ffe0ff */
[----:B-1----:R-:W-:-:S04]  /*8880*/  IMAD.WIDE.U32 R8, R10, R6, R8 ;  /* 0x000000060a087225 */ /* 0x002fc800078e0008 */
[----:B------:R-:W-:Y:S01]  /*8890*/  IMAD R2, R10, R7, R9 ;  /* 0x000000070a027224 */ /* 0x000fe200078e0209 */
[----:B------:R-:W-:Y:S02]  /*88a0*/  MOV R0, R8 ;  /* 0x0000000800007202 */ /* 0x000fe40000000f00 */
.L_x_1277:
[----:B------:R-:W-:Y:S05]  /*88b0*/  @P0 BRA `(.L_x_1278) ;  /* 0x0000000000280947 */ /* 0x000fea0003800000 */
        /* <DEDUP_REMOVED lines=9> */
[----:B------:R-:W-:Y:S06]  /*8950*/  BRA `(.L_x_1279) ;  /* 0x0000000000147947 */ /* 0x000fec0003800000 */
.L_x_1278:
[----:B------:R-:W2:Y:S01]  /*8960*/  LDCU.64 UR10, c[0x0][0x5c8] ;  /* 0x0000b900ff0a77ac */ /* 0x000ea20008000a00 */
[----:B------:R-:W-:-:S05]  /*8970*/  IADD3 R48, PT, PT, R233, R238, RZ ;  /* 0x000000eee9307210 */ /* 0x000fca0007ffe0ff */
[C---:B--2---:R-:W-:Y:S02]  /*8980*/  IMAD R10, R48.reuse, UR11, RZ ;  /* 0x0000000b300a7c24 */ /* 0x044fe4000f8e02ff */
[----:B------:R-:W-:-:S05]  /*8990*/  IMAD.WIDE.U32 R48, R48, UR10, RZ ;  /* 0x0000000a30307c25 */ /* 0x000fca000f8e00ff */
[----:B------:R-:W-:-:S07]  /*89a0*/  IADD3 R10, PT, PT, R49, R10, RZ ;  /* 0x0000000a310a7210 */ /* 0x000fce0007ffe0ff */
.L_x_1279:
[----:B------:R-:W-:Y:S01]  /*89b0*/  BAR.SYNC.DEFER_BLOCKING 0x0 ;  /* 0x0000000000007b1d */ /* 0x000fe20000010000 */
[C---:B------:R-:W-:Y:S01]  /*89c0*/  IMAD.SHL.U32 R11, R213.reuse, 0x80, RZ ;  /* 0x00000080d50b7824 */ /* 0x040fe200078e00ff */
[----:B------:R-:W-:Y:S01]  /*89d0*/  MOV R57, RZ ;  /* 0x000000ff00397202 */ /* 0x000fe20000000f00 */
[----:B------:R-:W-:Y:S01]  /*89e0*/  IMAD.SHL.U32 R51, R213, 0x80, RZ ;  /* 0x00000080d5337824 */ /* 0x000fe200078e00ff */
[----:B------:R-:W-:Y:S01]  /*89f0*/  LEA.HI R52, R201, 0x40, RZ, 0x1e ;  /* 0x00000040c9347811 */ /* 0x000fe200078ff0ff */
[----:B------:R-:W-:-:S03]  /*8a00*/  IMAD.WIDE.U32 R54, R11, R4, RZ ;  /* 0x000000040b367225 */ /* 0x000fc600078e00ff */
[----:B-1----:R-:W1:Y:S01]  /*8a10*/  LDC.64 R6, c[0x0][0x5d8] ;  /* 0x00017600ff067b82 */ /* 0x002e620000000a00 */
[----:B------:R-:W-:Y:S01]  /*8a20*/  SHF.R.S32.HI R49, RZ, 0x1f, R11 ;  /* 0x0000001fff317819 */ /* 0x000fe2000001140b */
[----:B------:R-:W2:Y:S01]  /*8a30*/  S2R R50, SR_TID.X ;  /* 0x0000000000327919 */ /* 0x000ea20000002100 */
[----:B------:R-:W-:Y:S01]  /*8a40*/  IADD3 R51, PT, PT, -R51, R236, RZ ;  /* 0x000000ec33337210 */ /* 0x000fe20007ffe1ff */
[----:B------:R-:W-:Y:S01]  /*8a50*/  IMAD.MOV.U32 R56, RZ, RZ, R212 ;  /* 0x000000ffff387224 */ /* 0x000fe200078e00d4 */
[----:B------:R-:W-:Y:S01]  /*8a60*/  LOP3.LUT R53, R54, 0x18, R208, 0xf8, !PT ;  /* 0x0000001836357812 */ /* 0x000fe200078ef8d0 */
[----:B------:R-:W-:Y:S01]  /*8a70*/  IMAD R54, R49, R4, RZ ;  /* 0x0000000431367224 */ /* 0x000fe200078e02ff */
[----:B------:R-:W-:Y:S01]  /*8a80*/  BSSY.RECONVERGENT B0, `(.L_x_1280) ;  /* 0x000002a000007945 */ /* 0x000fe20003800200 */
[----:B------:R-:W3:Y:S01]  /*8a90*/  LDC.64 R8, c[0x0][0x5e0] ;  /* 0x00017800ff087b82 */ /* 0x000ee20000000a00 */
[----:B------:R-:W-:Y:S01]  /*8aa0*/  IADD3 R60, P0, PT, R0, R53, RZ ;  /* 0x00000035003c7210 */ /* 0x000fe20007f1e0ff */
[C---:B------:R-:W-:Y:S01]  /*8ab0*/  IMAD R53, R11.reuse, R5, R54 ;  /* 0x000000050b357224 */ /* 0x040fe200078e0236 */
[----:B------:R-:W-:Y:S01]  /*8ac0*/  ISETP.GE.AND P6, PT, R52, R51, PT ;  /* 0x000000333400720c */ /* 0x000fe20003fc6270 */
[----:B------:R-:W-:-:S03]  /*8ad0*/  IMAD.WIDE.U32 R56, R11, UR10, R56 ;  /* 0x0000000a0b387c25 */ /* 0x000fc6000f8e0038 */
[----:B------:R-:W-:Y:S02]  /*8ae0*/  IADD3.X R61, PT, PT, R2, R55, R53, P0, !PT ;  /* 0x00000037023d7210 */ /* 0x000fe400007fe435 */
[----:B------:R-:W-:Y:S01]  /*8af0*/  IADD3 R62, P1, PT, R48, R56, RZ ;  /* 0x00000038303e7210 */ /* 0x000fe20007f3e0ff */
[----:B------:R4:W2:Y:S04]  /*8b00*/  LDS.128 R44, [R167+0xa000] ;  /* 0x00a00000a72c7984 */ /* 0x0008a80000000c00 */
[----:B------:R4:W3:Y:S01]  /*8b10*/  LDS.128 R40, [R167+0xc000] ;  /* 0x00c00000a7287984 */ /* 0x0008e20000000c00 */
[----:B-1----:R-:W-:-:S03]  /*8b20*/  IMAD.WIDE.U32 R60, R6, UR23, R60 ;  /* 0x00000017063c7c25 */ /* 0x002fc6000f8e003c */
[----:B------:R4:W1:Y:S01]  /*8b30*/  LDS.128 R36, [R167+0xe000] ;  /* 0x00e00000a7247984 */ /* 0x0008620000000c00 */
[----:B------:R-:W-:-:S03]  /*8b40*/  IMAD R7, R7, UR23, R61 ;  /* 0x0000001707077c24 */ /* 0x000fc6000f8e023d */
[----:B------:R4:W1:Y:S04]  /*8b50*/  LDS.128 R32, [R167+0xf000] ;  /* 0x00f00000a7207984 */ /* 0x0008680000000c00 */
[----:B------:R4:W1:Y:S01]  /*8b60*/  LDS.128 R28, [R167+0x10000] ;  /* 0x01000000a71c7984 */ /* 0x0008620000000c00 */
[----:B--2---:R-:W-:Y:S01]  /*8b70*/  SHF.R.U32.HI R0, RZ, 0x2, R50 ;  /* 0x00000002ff007819 */ /* 0x004fe20000011632 */
[----:B------:R-:W-:Y:S02]  /*8b80*/  IMAD R50, R49, UR10, RZ ;  /* 0x0000000a31327c24 */ /* 0x000fe4000f8e02ff */
[----:B------:R4:W2:Y:S01]  /*8b90*/  LDS.128 R24, [R167+0x11000] ;  /* 0x01100000a7187984 */ /* 0x0008a20000000c00 */
[C---:B------:R-:W-:Y:S01]  /*8ba0*/  ISETP.GE.AND P4, PT, R0.reuse, R51, PT ;  /* 0x000000330000720c */ /* 0x040fe20003f86270 */
[----:B------:R-:W-:Y:S01]  /*8bb0*/  IMAD R11, R11, UR11, R50 ;  /* 0x0000000b0b0b7c24 */ /* 0x000fe2000f8e0232 */
[----:B------:R-:W-:Y:S01]  /*8bc0*/  IADD3 R2, P0, PT, R0, 0x40, RZ ;  /* 0x0000004000027810 */ /* 0x000fe20007f1e0ff */
[----:B------:R4:W1:Y:S03]  /*8bd0*/  LDS.128 R20, [R167+0x12000] ;  /* 0x01200000a7147984 */ /* 0x0008660000000c00 */
[----:B------:R-:W-:Y:S01]  /*8be0*/  IADD3.X R63, PT, PT, R10, R57, R11, P1, !PT ;  /* 0x000000390a3f7210 */ /* 0x000fe20000ffe40b */
[----:B------:R4:W1:Y:S04]  /*8bf0*/  LDS.128 R16, [R167+0x13000] ;  /* 0x01300000a7107984 */ /* 0x0008680000000c00 */
[----:B------:R4:W1:Y:S02]  /*8c00*/  LDS.128 R12, [R167+0x14000] ;  /* 0x01400000a70c7984 */ /* 0x0008640000000c00 */
[----:B---3--:R-:W-:Y:S05]  /*8c10*/  @P4 BRA `(.L_x_1281) ;  /* 0x0000000000404947 */ /* 0x008fea0003800000 */
[----:B------:R-:W3:Y:S01]  /*8c20*/  LDCU UR12, c[0x0][0x440] ;  /* 0x00008800ff0c77ac */ /* 0x000ee20008000800 */
[----:B------:R-:W4:Y:S01]  /*8c30*/  LDS.128 R52, [R167+0xb000] ;  /* 0x00b00000a7347984 */ /* 0x000f220000000c00 */
[----:B------:R-:W-:Y:S01]  /*8c40*/  IMAD.MOV.U32 R6, RZ, RZ, R60 ;  /* 0x000000ffff067224 */ /* 0x000fe200078e003c */
[----:B------:R-:W2:Y:S02]  /*8c50*/  LDCU.64 UR8, c[0x0][0x560] ;  /* 0x0000ac00ff0877ac */ /* 0x000ea40008000a00 */
[----:B------:R-:W1:Y:S01]  /*8c60*/  LDS.128 R56, [R167+0xd000] ;  /* 0x00d00000a7387984 */ /* 0x000e620000000c00 */
[----:B------:R-:W-:-:S04]  /*8c70*/  IMAD.WIDE.U32 R64, R0, R4, R6 ;  /* 0x0000000400407225 */ /* 0x000fc800078e0006 */
[----:B------:R-:W-:Y:S01]  /*8c80*/  IMAD R6, R0, R5, R65 ;  /* 0x0000000500067224 */ /* 0x000fe200078e0241 */
        /* <DEDUP_REMOVED lines=9> */
.L_x_1281:
[----:B------:R-:W-:Y:S05]  /*8d20*/  BSYNC.RECONVERGENT B0 ;  /* 0x0000000000007941 */ /* 0x000fea0003800200 */
.L_x_1280:
[----:B------:R-:W-:Y:S01]  /*8d30*/  BSSY.RECONVERGENT B0, `(.L_x_1282) ;  /* 0x0000014000007945 */ /* 0x000fe20003800200 */
[----:B------:R-:W-:Y:S01]  /*8d40*/  IMAD.WIDE.U32 R62, R8, UR23, R62 ;  /* 0x00000017083e7c25 */ /* 0x000fe2000f8e003e */
[----:B---3--:R-:W-:Y:S02]  /*8d50*/  IADD3.X R11, PT, PT, RZ, RZ, RZ, P0, !PT ;  /* 0x000000ffff0b7210 */ /* 0x008fe400007fe4ff */
[----:B------:R-:W-:Y:S05]  /*8d60*/  @P6 BRA `(.L_x_1283) ;  /* 0x0000000000406947 */ /* 0x000fea0003800000 */
[----:B------:R-:W3:Y:S01]  /*8d70*/  LDCU UR12, c[0x0][0x440] ;  /* 0x00008800ff0c77ac */ /* 0x000ee20008000800 */
[----:B------:R-:W-:Y:S01]  /*8d80*/  MOV R49, R7 ;  /* 0x0000000700317202 */ /* 0x000fe20000000f00 */
[-C--:B------:R-:W-:Y:S01]  /*8d90*/  IMAD R6, R11, R4.reuse, RZ ;  /* 0x000000040b067224 */ /* 0x080fe200078e02ff */
[----:B------:R-:W4:Y:S01]  /*8da0*/  LDCU.64 UR8, c[0x0][0x560] ;  /* 0x0000ac00ff0877ac */ /* 0x000f220008000a00 */
[----:B------:R-:W-:Y:S02]  /*8db0*/  IMAD.MOV.U32 R48, RZ, RZ, R60 ;  /* 0x000000ffff307224 */ /* 0x000fe400078e003c */
[C---:B------:R-:W-:Y:S02]  /*8dc0*/  IMAD R6, R2.reuse, R5, R6 ;  /* 0x0000000502067224 */ /* 0x040fe400078e0206 */
[----:B------:R-:W-:-:S04]  /*8dd0*/  IMAD.WIDE.U32 R48, R2, R4, R48 ;  /* 0x0000000402307225 */ /* 0x000fc800078e0030 */
[----:B------:R-:W-:Y:S01]  /*8de0*/  IMAD.IADD R6, R6, 0x1, R49 ;  /* 0x0000000106067824 */ /* 0x000fe200078e0231 */
[----:B---3--:R-:W-:Y:S02]  /*8df0*/  ISETP.GE.AND P2, PT, R212, UR12, PT ;  /* 0x0000000cd4007c0c */ /* 0x008fe4000bf46270 */
[----:B------:R-:W-:Y:S02]  /*8e00*/  ISETP.GE.AND P1, PT, R210, UR12, PT ;  /* 0x0000000cd2007c0c */ /* 0x000fe4000bf26270 */
[----:B------:R-:W-:Y:S02]  /*8e10*/  ISETP.GE.AND P0, PT, R209, UR12, PT ;  /* 0x0000000cd1007c0c */ /* 0x000fe4000bf06270 */
[----:B----4-:R-:W-:-:S04]  /*8e20*/  LEA R4, P3, R48, UR8, 0x1 ;  /* 0x0000000830047c11 */ /* 0x010fc8000f8608ff */
[----:B------:R-:W-:-:S05]  /*8e30*/  LEA.HI.X R5, R48, UR9, R6, 0x1, P3 ;  /* 0x0000000930057c11 */ /* 0x000fca00098f0c06 */
[----:B------:R3:W-:Y:S04]  /*8e40*/  @!P2 STG.E.128 desc[UR24][R4.64], R44 ;  /* 0x0000002c0400a986 */ /* 0x0007e8000c101d18 */
[----:B------:R3:W-:Y:S04]  /*8e50*/  @!P1 STG.E.128 desc[UR24][R4.64+0x40], R40 ;  /* 0x0000402804009986 */ /* 0x0007e8000c101d18 */
[----:B-1----:R3:W-:Y:S02]  /*8e60*/  @!P0 STG.E.128 desc[UR24][R4.64+0x80], R36 ;  /* 0x0000802404008986 */ /* 0x0027e4000c101d18 */
.L_x_1283:
[----:B------:R-:W-:Y:S05]  /*8e70*/  BSYNC.RECONVERGENT B0 ;  /* 0x0000000000007941 */ /* 0x000fea0003800200 */
.L_x_1282:
[----:B------:R-:W-:Y:S01]  /*8e80*/  BSSY.RECONVERGENT B0, `(.L_x_1284) ;  /* 0x0000010000007945 */ /* 0x000fe20003800200 */
[----:B------:R-:W-:-:S03]  /*8e90*/  IMAD R9, R9, UR23, R63 ;  /* 0x0000001709097c24 */ /* 0x000fc6000f8e023f */
[----:B------:R-:W-:Y:S05]  /*8ea0*/  @P4 BRA `(.L_x_1285) ;  /* 0x0000000000344947 */ /* 0x000fea0003800000 */
[----:B------:R-:W2:Y:S01]  /*8eb0*/  LDCU UR12, c[0x0][0x440] ;  /* 0x00008800ff0c77ac */ /* 0x000ea20008000800 */
[----:B------:R-:W-:Y:S01]  /*8ec0*/  IMAD.MOV.U32 R8, RZ, RZ, R62 ;  /* 0x000000ffff087224 */ /* 0x000fe200078e003e */
[----:B------:R-:W4:Y:S03]  /*8ed0*/  LDCU.64 UR8, c[0x0][0x568] ;  /* 0x0000ad00ff0877ac */ /* 0x000f260008000a00 */
[----:B---3--:R-:W-:-:S04]  /*8ee0*/  IMAD.WIDE.U32 R4, R0, UR10, R8 ;  /* 0x0000000a00047c25 */ /* 0x008fc8000f8e0008 */
[----:B------:R-:W-:Y:S01]  /*8ef0*/  IMAD R0, R0, UR11, R5 ;  /* 0x0000000b00007c24 */ /* 0x000fe2000f8e0205 */
[----:B--2---:R-:W-:Y:S02]  /*8f00*/  ISETP.GE.AND P2, PT, R212, UR12, PT ;  /* 0x0000000cd4007c0c */ /* 0x004fe4000bf46270 */
[----:B------:R-:W-:Y:S02]  /*8f10*/  ISETP.GE.AND P1, PT, R210, UR12, PT ;  /* 0x0000000cd2007c0c */ /* 0x000fe4000bf26270 */
[----:B------:R-:W-:Y:S02]  /*8f20*/  ISETP.GE.AND P0, PT, R209, UR12, PT ;  /* 0x0000000cd1007c0c */ /* 0x000fe4000bf06270 */
[----:B----4-:R-:W-:-:S04]  /*8f30*/  LEA R6, P3, R4, UR8, 0x1 ;  /* 0x0000000804067c11 */ /* 0x010fc8000f8608ff */
[----:B------:R-:W-:-:S05]  /*8f40*/  LEA.HI.X R7, R4, UR9, R0, 0x1, P3 ;  /* 0x0000000904077c11 */ /* 0x000fca00098f0c00 */
[----:B-1----:R1:W-:Y:S04]  /*8f50*/  @!P2 STG.E.128 desc[UR24][R6.64], R32 ;  /* 0x000000200600a986 */ /* 0x0023e8000c101d18 */
[----:B------:R1:W-:Y:S04]  /*8f60*/  @!P1 STG.E.128 desc[UR24][R6.64+0x40], R24 ;  /* 0x0000401806009986 */ /* 0x0003e8000c101d18 */
[----:B------:R1:W-:Y:S02]  /*8f70*/  @!P0 STG.E.128 desc[UR24][R6.64+0x80], R16 ;  /* 0x0000801006008986 */ /* 0x0003e4000c101d18 */
.L_x_1285:
[----:B------:R-:W-:Y:S05]  /*8f80*/  BSYNC.RECONVERGENT B0 ;  /* 0x0000000000007941 */ /* 0x000fea0003800200 */
.L_x_1284:
[----:B------:R-:W-:Y:S05]  /*8f90*/  @P6 BRA `(.L_x_1250) ;  /* 0x00000000003c6947 */ /* 0x000fea0003800000 */
[----:B------:R-:W2:Y:S01]  /*8fa0*/  LDCU UR12, c[0x0][0x440] ;  /* 0x00008800ff0c77ac */ /* 0x000ea20008000800 */
[----:B------:R-:W-:Y:S02]  /*8fb0*/  IMAD R11, R11, UR10, RZ ;  /* 0x0000000a0b0b7c24 */ /* 0x000fe4000f8e02ff */
[----:B------:R-:W-:Y:S01]  /*8fc0*/  IMAD.MOV.U32 R8, RZ, RZ, R62 ;  /* 0x000000ffff087224 */ /* 0x000fe200078e003e */
[----:B------:R-:W1:Y:S01]  /*8fd0*/  LDCU.64 UR8, c[0x0][0x568] ;  /* 0x0000ad00ff0877ac */ /* 0x000e620008000a00 */
[C---:B------:R-:W-:Y:S02]  /*8fe0*/  IMAD R11, R2.reuse, UR11, R11 ;  /* 0x0000000b020b7c24 */ /* 0x040fe4000f8e020b */
[----:B---3--:R-:W-:-:S04]  /*8ff0*/  IMAD.WIDE.U32 R4, R2, UR10, R8 ;  /* 0x0000000a02047c25 */ /* 0x008fc8000f8e0008 */
        /* <DEDUP_REMOVED lines=9> */
.L_x_1250:
[----:B------:R-:W-:Y:S05]  /*9090*/  BSYNC.RECONVERGENT B1 ;  /* 0x0000000000017941 */ /* 0x000fea0003800200 */
.L_x_1228:
[----:B------:R-:W2:Y:S01]  /*90a0*/  LDCU UR9, c[0x0][0x438] ;  /* 0x00008700ff0977ac */ /* 0x000ea20008000800 */
[----:B------:R-:W4:Y:S08]  /*90b0*/  LDC R2, c[0x0][0x370] ;  /* 0x0000dc00ff027b82 */ /* 0x000f300000000800 */
[----:B------:R-:W1:Y:S01]  /*90c0*/  LDC R0, c[0x0][0x438] ;  /* 0x00010e00ff007b82 */ /* 0x000e620000000800 */
[----:B--2---:R-:W-:-:S04]  /*90d0*/  UIADD3 UR9, UPT, UPT, UR9, 0x7f, URZ ;  /* 0x0000007f09097890 */ /* 0x004fc8000fffe0ff */
[----:B------:R-:W-:Y:S01]  /*90e0*/  USHF.R.S32.HI UR8, URZ, 0x1f, UR9 ;  /* 0x0000001fff087899 */ /* 0x000fe20008011409 */
[----:B----4-:R-:W-:-:S03]  /*90f0*/  IADD3 R213, PT, PT, R2, R213, RZ ;  /* 0x000000d502d57210 */ /* 0x010fc60007ffe0ff */
[----:B------:R-:W-:-:S04]  /*9100*/  ULEA.HI UR8, UR8, UR9, URZ, 0x7 ;  /* 0x0000000908087291 */ /* 0x000fc8000f8f38ff */
[----:B------:R-:W-:-:S06]  /*9110*/  USHF.R.S32.HI UR8, URZ, 0x7, UR8 ;  /* 0x00000007ff087899 */ /* 0x000fcc0008011408 */
[----:B------:R-:W-:-:S13]  /*9120*/  ISETP.GE.AND P0, PT, R213, UR8, PT ;  /* 0x00000008d5007c0c */ /* 0x000fda000bf06270 */
[----:B-1----:R-:W-:Y:S05]  /*9130*/  @!P0 BRA `(.L_x_1286) ;  /* 0xffffff7400248947 */ /* 0x002fea000383ffff */
[----:B------:R-:W-:Y:S05]  /*9140*/  EXIT ;  /* 0x000000000000794d */ /* 0x000fea0003800000 */
.L_x_1287:
        /* <DEDUP_REMOVED lines=11> */
.L_x_1737:


//--------------------- .text._ZN5flash44flash_bwd_dq_dk_dv_loop_seqk_parallel_kernelI23Flash_bwd_kernel_traitsILi96ELi64ELi128ELi8ELi2ELi4ELi4ELb0ELb0EN7cutlass6half_tE19Flash_kernel_traitsILi96ELi64ELi128ELi8ES3_EELb0ELb0ELb1ELb0ELb0ELb0ELb1EEEvNS_16Flash_bwd_paramsE --------------------------
	.section	.text._ZN5flash44flash_bwd_dq_dk_dv_loop_seqk_parallel_kernelI23Flash_bwd_kernel_traitsILi96ELi64ELi128ELi8ELi2ELi4ELi4ELb0ELb0EN7cutlass6half_tE19Flash_kernel_traitsILi96ELi64ELi128ELi8ES3_EELb0ELb0ELb1ELb0ELb0ELb0ELb1EEEvNS_16Flash_bwd_paramsE,"ax",@progbits
	.align	128
        .global         _ZN5flash44flash_bwd_dq_dk_dv_loop_seqk_parallel_kernelI23Flash_bwd_kernel_traitsILi96ELi64ELi128ELi8ELi2ELi4ELi4ELb0ELb0EN7cutlass6half_tE19Flash_kernel_traitsILi96ELi64ELi128ELi8ES3_EELb0ELb0ELb1ELb0ELb0ELb0ELb1EEEvNS_16Flash_bwd_paramsE
        .type           _ZN5flash44flash_bwd_dq_dk_dv_loop_seqk_parallel_kernelI23Flash_bwd_kernel_traitsILi96ELi64ELi128ELi8ELi2ELi4ELi4ELb0ELb0EN7cutlass6half_tE19Flash_kernel_traitsILi96ELi64ELi128ELi8ES3_EELb0ELb0ELb1ELb0ELb0ELb0ELb1EEEvNS_16Flash_bwd_paramsE,@function
        .size           _ZN5flash44flash_bwd_dq_dk_dv_loop_seqk_parallel_kernelI23Flash_bwd_kernel_traitsILi96ELi64ELi128ELi8ELi2ELi4ELi4ELb0ELb0EN7cutlass6half_tE19Flash_kernel_traitsILi96ELi64ELi128ELi8ES3_EELb0ELb0ELb1ELb0ELb0ELb0ELb1EEEvNS_16Flash_bwd_paramsE,(.L_x_1738 - _ZN5flash44flash_bwd_dq_dk_dv_loop_seqk_parallel_kernelI23Flash_bwd_kernel_traitsILi96ELi64ELi128ELi8ELi2ELi4ELi4ELb0ELb0EN7cutlass6half_tE19Flash_kernel_traitsILi96ELi64ELi128ELi8ES3_EELb0ELb0ELb1ELb0ELb0ELb0ELb1EEEvNS_16Flash_bwd_paramsE)
        .other          _ZN5flash44flash_bwd_dq_dk_dv_loop_seqk_parallel_kernelI23Flash_bwd_kernel_traitsILi96ELi64ELi128ELi8ELi2ELi4ELi4ELb0ELb0EN7cutlass6half_tE19Flash_kernel_traitsILi96ELi64ELi128ELi8ES3_EELb0ELb0ELb1ELb0ELb0ELb0ELb1EEEvNS_16Flash_bwd_paramsE,@"STO_CUDA_ENTRY STV_DEFAULT"
_ZN5flash44flash_bwd_dq_dk_dv_loop_seqk_parallel_kernelI23Flash_bwd_kernel_traitsILi96ELi64ELi128ELi8ELi2ELi4ELi4ELb0ELb0EN7cutlass6half_tE19Flash_kernel_traitsILi96ELi64ELi128ELi8ES3_EELb0ELb0ELb1ELb0ELb0ELb0ELb1EEEvNS_16Flash_bwd_paramsE:
.text._ZN5flash44flash_bwd_dq_dk_dv_loop_seqk_parallel_kernelI23Flash_bwd_kernel_traitsILi96ELi64ELi128ELi8ELi2ELi4ELi4ELb0ELb0EN7cutlass6half_tE19Flash_kernel_traitsILi96ELi64ELi128ELi8ES3_EELb0ELb0ELb1ELb0ELb0ELb0ELb1EEEvNS_16Flash_bwd_paramsE:
        /* <DEDUP_REMOVED lines=48> */
.L_x_1348:
[----:B------:R-:W1:Y:S01]  /*0300*/  LDCU.64 UR8, c[0x0][0x478] ;  /* 0x00008f00ff0877ac */ /* 0x000e620008000a00 */
        /* <DEDUP_REMOVED lines=9> */
[----:B----4-:R-:W-:Y:S02]  /*03a0*/  UIMAD.WIDE.U32 UR12, UR47, 0x4, UR32 ;  /* 0x000000042f0c78a5 */ /* 0x010fe4000f8e0020 */
[----:B-1----:R-:W-:Y:S01]  /*03b0*/  UISETP.NE.U32.AND UP0, UPT, UR8, URZ, UPT ;  /* 0x000000ff0800728c */ /* 0x002fe2000bf05070 */
[----:B------:R-:W-:Y:S01]  /*03c0*/  IMAD.U32 R6, RZ, RZ, UR44 ;  /* 0x0000002cff067e24 */ /* 0x000fe2000f8e00ff */
[----:B---3--:R-:W3:Y:S02]  /*03d0*/  @P1 LDG.E R3, desc[UR38][R12.64] ;  /* 0x000000260c031981 */ /* 0x008ee4000c1e1900 */
[----:B------:R-:W-:-:S06]  /*03e0*/  UISETP.NE.AND.EX UP0, UPT, UR9, URZ, UPT, UP0 ;  /* 0x000000ff0900728c */ /* 0x000fcc000bf05300 */
[----:B------:R-:W-:-:S05]  /*03f0*/  PLOP3.LUT P0, PT, PT, PT, UP0, 0x80, 0x8 ;  /* 0x000000000008781c */ /* 0x000fca0003f0f008 */
[----:B------:R-:W-:Y:S01]  /*0400*/  @UP0 ULEA UR14, UP1, UR47, UR8, 0x2 ;  /* 0x000000082f0e0291 */ /* 0x000fe2000f8210ff */
[----:B------:R-:W-:Y:S01]  /*0410*/  IMAD.U32 R8, RZ, RZ, UR12 ;  /* 0x0000000cff087e24 */ /* 0x000fe2000f8e00ff */
[----:B------:R-:W1:Y:S02]  /*0420*/  @!UP0 LDCU UR5, c[0x0][0x43c] ;  /* 0x00008780ff0587ac */ /* 0x000e640008000800 */
[----:B------:R-:W-:Y:S02]  /*0430*/  @UP0 ULEA.HI.X UR15, UR47, UR9, URZ, 0x2, UP1 ;  /* 0x000000092f0f0291 */ /* 0x000fe400088f14ff */
[----:B------:R-:W-:Y:S01]  /*0440*/  IMAD.U32 R10, RZ, RZ, UR14 ;  /* 0x0000000eff0a7e24 */ /* 0x000fe2000f8e00ff */
[----:B------:R-:W4:Y:S01]  /*0450*/  @!UP0 LDCU.64 UR8, c[0x0][0x488] ;  /* 0x00009100ff0887ac */ /* 0x000f220008000a00 */
[----:B------:R-:W-:Y:S02]  /*0460*/  IMAD.U32 R9, RZ, RZ, UR13 ;  /* 0x0000000dff097e24 */ /* 0x000fe4000f8e00ff */
[----:B------:R-:W-:-:S02]  /*0470*/  IMAD.U32 R7, RZ, RZ, UR45 ;  /* 0x0000002dff077e24 */ /* 0x000fc4000f8e00ff */
[----:B------:R-:W-:Y:S01]  /*0480*/  IMAD.U32 R11, RZ, RZ, UR15 ;  /* 0x0000000fff0b7e24 */ /* 0x000fe2000f8e00ff */
[----:B-----5:R-:W5:Y:S04]  /*0490*/  @P4 LDG.E R4, desc[UR38][R8.64] ;  /* 0x0000002608044981 */ /* 0x020f68000c1e1900 */
[----:B------:R-:W2:Y:S04]  /*04a0*/  @P0 LDG.E R0, desc[UR38][R10.64] ;  /* 0x000000260a000981 */ /* 0x000ea8000c1e1900 */
[----:B------:R-:W2:Y:S04]  /*04b0*/  @P2 LDG.E R2, desc[UR38][R8.64+0x4] ;  /* 0x0000042608022981 */ /* 0x000ea8000c1e1900 */
[----:B------:R-:W2:Y:S01]  /*04c0*/  @!P3 LDG.E R6, desc[UR38][R6.64] ;  /* 0x000000260606b981 */ /* 0x000ea2000c1e1900 */
[----:B----4-:R-:W-:-:S04]  /*04d0*/  @!UP0 UISETP.NE.U32.AND UP1, UPT, UR8, URZ, UPT ;  /* 0x000000ff0800828c */ /* 0x010fc8000bf25070 */
[----:B------:R-:W-:Y:S01]  /*04e0*/  @!UP0 UISETP.NE.AND.EX UP1, UPT, UR9, URZ, UPT, UP1 ;  /* 0x000000ff0900828c */ /* 0x000fe2000bf25310 */
[----:B------:R-:W-:Y:S01]  /*04f0*/  UMOV UR40, URZ ;  /* 0x000000ff00287c82 */ /* 0x000fe20008000000 */
[----:B------:R-:W-:Y:S02]  /*0500*/  UMOV UR12, 0xffffffff ;  /* 0xffffffff000c7882 */ /* 0x000fe40000000000 */
[----:B-1----:R-:W-:Y:S01]  /*0510*/  @!UP0 USEL UR8, UR5, URZ, UP1 ;  /* 0x000000ff05088287 */ /* 0x002fe20008800000 */
[----:B------:R-:W-:Y:S01]  /*0520*/  UMOV UR42, 0xffffffff ;  /* 0xffffffff002a7882 */ /* 0x000fe20000000000 */
[----:B------:R-:W-:Y:S01]  /*0530*/  USHF.L.U32 UR31, UR43, 0x7, URZ ;  /* 0x000000072b1f7899 */ /* 0x000fe200080006ff */
[----:B---3--:R-:W-:Y:S02]  /*0540*/  @P1 R2UR UR40, R3 ;  /* 0x00000000032812ca */ /* 0x008fe400000e0000 */
[----:B-----5:R-:W-:Y:S02]  /*0550*/  @P4 R2UR UR12, R4 ;  /* 0x00000000040c42ca */ /* 0x020fe400000e0000 */
[----:B--2---:R-:W-:-:S02]  /*0560*/  @P0 R2UR UR37, R0 ;  /* 0x00000000002502ca */ /* 0x004fc400000e0000 */
[----:B------:R-:W-:Y:S02]  /*0570*/  @P2 R2UR UR5, R2 ;  /* 0x00000000020522ca */ /* 0x000fe400000e0000 */
[----:B------:R-:W-:-:S09]  /*0580*/  @!P3 R2UR UR42, R6 ;  /* 0x00000000062ab2ca */ /* 0x000fd200000e0000 */
[----:B------:R-:W-:Y:S01]  /*0590*/  @UP0 UIADD3 UR37, UPT, UPT, UR37, -UR40, URZ ;  /* 0x8000002825250290 */ /* 0x000fe2000fffe0ff */
[----:B------:R-:W-:Y:S11]  /*05a0*/  BRA.U !UP6, `(.L_x_1288) ;  /* 0x000000010e2c7547 */ /* 0x000ff6000b800000 */
[----:B------:R-:W-:Y:S01]  /*05b0*/  UISETP.NE.AND UP1, UPT, UR29, URZ, UPT ;  /* 0x000000ff1d00728c */ /* 0x000fe2000bf25270 */
[----:B------:R-:W-:Y:S02]  /*05c0*/  IMAD.U32 R4, RZ, RZ, UR44 ;  /* 0x0000002cff047e24 */ /* 0x000fe4000f8e00ff */
[----:B------:R-:W-:-:S03]  /*05d0*/  IMAD.U32 R5, RZ, RZ, UR45 ;  /* 0x0000002dff057e24 */ /* 0x000fc6000f8e00ff */
[----:B------:R-:W-:-:S13]  /*05e0*/  PLOP3.LUT P0, PT, PT, PT, UP1, 0x80, 0x8 ;  /* 0x000000000008781c */ /* 0x000fda0003f0f018 */
[----:B------:R-:W2:Y:S01]  /*05f0*/  @P0 LDG.E R0, desc[UR38][R4.64+0x4] ;  /* 0x0000042604000981 */ /* 0x000ea2000c1e1900 */
[----:B------:R-:W-:Y:S01]  /*0600*/  MOV R2, UR44 ;  /* 0x0000002c00027c02 */ /* 0x000fe20008000f00 */
[----:B------:R-:W-:-:S05]  /*0610*/  IMAD.U32 R3, RZ, RZ, UR45 ;  /* 0x0000002dff037e24 */ /* 0x000fca000f8e00ff */
[----:B------:R-:W3:Y:S01]  /*0620*/  @!P0 LDG.E R2, desc[UR38][R2.64] ;  /* 0x0000002602028981 */ /* 0x000ee2000c1e1900 */
[----:B--2---:R-:W-:-:S13]  /*0630*/  @P0 R2UR UR10, R0 ;  /* 0x00000000000a02ca */ /* 0x004fda00000e0000 */
[----:B------:R-:W-:-:S07]  /*0640*/  @UP1 UIADD3 UR10, UPT, UPT, UR10, -UR42, URZ ;  /* 0x8000002a0a0a1290 */ /* 0x000fce000fffe0ff */
[----:B---3--:R-:W-:-:S15]  /*0650*/  @!P0 R2UR UR10, R2 ;  /* 0x00000000020a82ca */ /* 0x008fde00000e0000 */
.L_x_1288:
        /* <DEDUP_REMOVED lines=44> */
.L_x_1290:
[----:B------:R-:W1:Y:S01]  /*0920*/  LDCU.64 UR16, c[0x0][0x3b8] ;  /* 0x00007700ff1077ac */ /* 0x000e620008000a00 */
[----:B------:R-:W-:-:S04]  /*0930*/  UIADD3 UR8, UPT, UPT, UR40, UR42, URZ ;  /* 0x0000002a28087290 */ /* 0x000fc8000fffe0ff */
[----:B-1----:R-:W-:Y:S02]  /*0940*/  UIMAD.WIDE.U32 UR10, UR8, UR16, URZ ;  /* 0x00000010080a72a5 */ /* 0x002fe4000f8e00ff */
[----:B------:R-:W-:-:S04]  /*0950*/  UIMAD UR8, UR8, UR17, URZ ;  /* 0x00000011080872a4 */ /* 0x000fc8000f8e02ff */
[----:B------:R-:W-:Y:S01]  /*0960*/  UIADD3 UR8, UPT, UPT, UR11, UR8, URZ ;  /* 0x000000080b087290 */ /* 0x000fe2000fffe0ff */
[----:B------:R-:W-:-:S05]  /*0970*/  UMOV UR54, UR10 ;  /* 0x0000000a00367c82 */ /* 0x000fca0008000000 */
[----:B------:R-:W-:Y:S02]  /*0980*/  MOV R4, UR8 ;  /* 0x0000000800047c02 */ /* 0x000fe40008000f00 */
.L_x_1291:
        /* <DEDUP_REMOVED lines=42> */
.L_x_1292:
[----:B------:R-:W1:Y:S01]  /*0c30*/  LDCU.64 UR14, c[0x0][0x3c0] ;  /* 0x00007800ff0e77ac */ /* 0x000e620008000a00 */
[----:B------:R-:W-:-:S04]  /*0c40*/  UIADD3 UR8, UPT, UPT, UR40, UR42, URZ ;  /* 0x0000002a28087290 */ /* 0x000fc8000fffe0ff */
[----:B-1----:R-:W-:Y:S02]  /*0c50*/  UIMAD.WIDE.U32 UR50, UR8, UR14, URZ ;  /* 0x0000000e083272a5 */ /* 0x002fe4000f8e00ff */
[----:B------:R-:W-:-:S04]  /*0c60*/  UIMAD UR8, UR8, UR15, URZ ;  /* 0x0000000f080872a4 */ /* 0x000fc8000f8e02ff */
[----:B------:R-:W-:-:S06]  /*0c70*/  UIADD3 UR8, UPT, UPT, UR51, UR8, URZ ;  /* 0x0000000833087290 */ /* 0x000fcc000fffe0ff */
[----:B------:R-:W-:-:S07]  /*0c80*/  MOV R5, UR8 ;  /* 0x0000000800057c02 */ /* 0x000fce0008000f00 */
.L_x_1293:
        /* <DEDUP_REMOVED lines=28> */
.L_x_1294:
[----:B------:R-:W-:Y:S02]  /*0e50*/  UIMAD.WIDE.U32 UR10, UR58, UR12, URZ ;  /* 0x0000000c3a0a72a5 */ /* 0x000fe4000f8e00ff */
[----:B------:R-:W-:-:S04]  /*0e60*/  UIMAD UR8, UR59, UR12, URZ ;  /* 0x0000000c3b0872a4 */ /* 0x000fc8000f8e02ff */
[----:B------:R-:W-:-:S12]  /*0e70*/  UIADD3 UR8, UPT, UPT, UR11, UR8, URZ ;  /* 0x000000080b087290 */ /* 0x000fd8000fffe0ff */
.L_x_1295:
        /* <DEDUP_REMOVED lines=20> */
.L_x_1296:
[----:B------:R-:W1:Y:S01]  /*0fc0*/  LDCU UR59, c[0x0][0x434] ;  /* 0x00008680ff3b77ac */ /* 0x000e620008000800 */
[----:B------:R-:W-:-:S04]  /*0fd0*/  UIMAD UR9, UR47, UR62, UR27 ;  /* 0x0000003e2f0972a4 */ /* 0x000fc8000f8e021b */
[----:B-1----:R-:W-:Y:S02]  /*0fe0*/  UIMAD UR59, UR9, UR59, URZ ;  /* 0x0000003b093b72a4 */ /* 0x002fe4000f8e02ff */
.L_x_1297:
        /* <DEDUP_REMOVED lines=11> */
.L_x_1298:
[----:B------:R-:W1:Y:S01]  /*10a0*/  LDCU UR58, c[0x0][0x444] ;  /* 0x00008880ff3a77ac */ /* 0x000e620008000800 */
[----:B------:R-:W-:-:S04]  /*10b0*/  UIMAD UR9, UR47, UR62, UR27 ;  /* 0x0000003e2f0972a4 */ /* 0x000fc8000f8e021b */
[----:B-1----:R-:W-:-:S12]  /*10c0*/  UIMAD UR58, UR9, UR58, URZ ;  /* 0x0000003a093a72a4 */ /* 0x002fd8000f8e02ff */
.L_x_1299:
[----:B------:R-:W1:Y:S01]  /*10d0*/  LDCU UR51, c[0x0][0x508] ;  /* 0x0000a100ff3377ac */ /* 0x000e620008000800 */
[----:B------:R-:W2:Y:S01]  /*10e0*/  S2R R8, SR_TID.X ;  /* 0x0000000000087919 */ /* 0x000ea20000002100 */
[----:B------:R-:W3:Y:S01]  /*10f0*/  LDC.64 R6, c[0x0][0x5f8] ;  /* 0x00017e00ff067b82 */ /* 0x000ee20000000a00 */
[----:B------:R-:W-:Y:S01]  /*1100*/  IMAD.MOV.U32 R17, RZ, RZ, RZ ;  /* 0x000000ffff117224 */ /* 0x000fe200078e00ff */
        /* <DEDUP_REMOVED lines=13> */
[----:B------:R-:W-:Y:S01]  /*11e0*/  UIMAD UR64, UR55, UR12, URZ ;  /* 0x0000000c374072a4 */ /* 0x000fe2000f8e02ff */
[----:B---3--:R-:W-:Y:S01]  /*11f0*/  IMAD.WIDE.U32 R22, R6, UR25, RZ ;  /* 0x0000001906167c25 */ /* 0x008fe2000f8e00ff */
[----:B------:R-:W-:-:S02]  /*1200*/  ULEA.HI UR8, UR8, UR9, URZ, 0x6 ;  /* 0x0000000908087291 */ /* 0x000fc4000f8f30ff */
[----:B------:R-:W-:Y:S01]  /*1210*/  UIMAD UR64, UR20, UR13, UR64 ;  /* 0x0000000d144072a4 */ /* 0x000fe2000f8e0240 */
[----:B--2---:R-:W-:Y:S01]  /*1220*/  IMAD.SHL.U32 R9, R8, 0x8, RZ ;  /* 0x0000000808097824 */ /* 0x004fe200078e00ff */
[----:B------:R-:W-:Y:S01]  /*1230*/  USHF.R.S32.HI UR48, URZ, 0x6, UR8 ;  /* 0x00000006ff307899 */ /* 0x000fe20008011408 */
[----:B-----5:R-:W-:Y:S02]  /*1240*/  IMAD.U32 R20, RZ, RZ, UR18 ;  /* 0x00000012ff147e24 */ /* 0x020fe4000f8e00ff */
[----:B------:R-:W-:Y:S01]  /*1250*/  IMAD R7, R7, UR25, R23 ;  /* 0x0000001907077c24 */ /* 0x000fe2000f8e0217 */
[----:B------:R-:W-:Y:S01]  /*1260*/  LOP3.LUT R16, R9, 0x18, RZ, 0xc0, !PT ;  /* 0x0000001809107812 */ /* 0x000fe200078ec0ff */
[----:B------:R-:W-:Y:S01]  /*1270*/  IMAD.U32 R0, RZ, RZ, UR64 ;  /* 0x00000040ff007e24 */ /* 0x000fe2000f8e00ff */
[----:B------:R-:W-:Y:S01]  /*1280*/  UISETP.LT.AND UP0, UPT, URZ, UR48, UPT ;  /* 0x00000030ff00728c */ /* 0x000fe2000bf01270 */
[----:B------:R-:W-:Y:S01]  /*1290*/  IMAD.U32 R18, RZ, RZ, UR19 ;  /* 0x00000013ff127e24 */ /* 0x000fe2000f8e00ff */
[----:B------:R-:W1:Y:S01]  /*12a0*/  LDCU.128 UR8, c[0x0][0x590] ;  /* 0x0000b200ff0877ac */ /* 0x000e620008000c00 */
[----:B------:R-:W-:Y:S01]  /*12b0*/  IMAD.WIDE.U32 R10, R11, UR20, R16 ;  /* 0x000000140b0a7c25 */ /* 0x000fe2000f8e0010 */
[----:B------:R-:W-:Y:S01]  /*12c0*/  IADD3 R14, P0, PT, R16, UR66, RZ ;  /* 0x00000042100e7c10 */ /* 0x000fe2000ff1e0ff */
[----:B------:R-:W2:Y:S01]  /*12d0*/  LDCU.64 UR18, c[0x0][0x550] ;  /* 0x0000aa00ff1277ac */ /* 0x000ea20008000a00 */
[----:B------:R-:W-:-:S02]  /*12e0*/  SEL R7, R7, RZ, P3 ;  /* 0x000000ff07077207 */ /* 0x000fc40001800000 */
[----:B------:R-:W-:Y:S01]  /*12f0*/  IADD3 R12, P1, PT, R10, UR52, RZ ;  /* 0x000000340a0c7c10 */ /* 0x000fe2000ff3e0ff */
[----:B------:R-:W-:Y:S01]  /*1300*/  IMAD.X R15, RZ, RZ, UR63, P0 ;  /* 0x0000003fff0f7e24 */ /* 0x000fe200080e06ff */
[----:B------:R-:W-:Y:S02]  /*1310*/  UIMAD UR52, UR62, UR61, URZ ;  /* 0x0000003d3e3472a4 */ /* 0x000fe4000f8e02ff */
[----:B------:R-:W-:Y:S01]  /*1320*/  IADD3.X R13, PT, PT, R11, UR21, R0, P1, !PT ;  /* 0x000000150b0d7c10 */ /* 0x000fe20008ffe400 */
[----:B------:R-:W3:Y:S01]  /*1330*/  LDCU.64 UR62, c[0x0][0x5e8] ;  /* 0x0000bd00ff3e77ac */ /* 0x000ee20008000a00 */
[----:B------:R-:W-:Y:S01]  /*1340*/  LOP3.LUT R0, R8, 0x1f, RZ, 0xc0, !PT ;  /* 0x0000001f08007812 */ /* 0x000fe200078ec0ff */
[----:B------:R-:W-:Y:S01]  /*1350*/  IMAD.WIDE.U32 R20, R20, UR27, R12 ;  /* 0x0000001b14147c25 */ /* 0x000fe2000f8e000c */
[--C-:B------:R-:W-:Y:S01]  /*1360*/  SHF.R.U32.HI R13, RZ, 0x5, R8.reuse ;  /* 0x00000005ff0d7819 */ /* 0x100fe20000011608 */
[----:B-1----:R-:W-:Y:S01]  /*1370*/  UIMAD UR55, UR55, UR8, URZ ;  /* 0x00000008373772a4 */ /* 0x002fe2000f8e02ff */
[----:B------:R-:W-:Y:S01]  /*1380*/  MOV R10, UR8 ;  /* 0x00000008000a7c02 */ /* 0x000fe20008000f00 */
[----:B------:R-:W-:Y:S01]  /*1390*/  USEL UR48, URZ, UR48, !UP0 ;  /* 0x00000030ff307287 */ /* 0x000fe2000c000000 */
[----:B------:R-:W-:Y:S01]  /*13a0*/  SHF.R.U32.HI R12, RZ, 0x2, R8 ;  /* 0x00000002ff0c7819 */ /* 0x000fe20000011608 */
[----:B------:R-:W-:Y:S01]  /*13b0*/  IMAD R0, R13, UR52, R0 ;  /* 0x000000340d007c24 */ /* 0x000fe2000f8e0200 */
[----:B------:R-:W1:Y:S01]  /*13c0*/  LDCU.64 UR60, c[0x0][0x420] ;  /* 0x00008400ff3c77ac */ /* 0x000e620008000a00 */
[----:B------:R-:W-:Y:S01]  /*13d0*/  IMAD.WIDE.U32 R10, R10, UR20, R14 ;  /* 0x000000140a0a7c25 */ /* 0x000fe2000f8e000e */
[----:B------:R-:W-:Y:S01]  /*13e0*/  MOV R14, UR10 ;  /* 0x0000000a000e7c02 */ /* 0x000fe20008000f00 */
[----:B------:R-:W-:-:S02]  /*13f0*/  UIMAD UR20, UR20, UR9, UR55 ;  /* 0x00000009141472a4 */ /* 0x000fc4000f8e0237 */
[----:B------:R-:W-:Y:S01]  /*1400*/  IMAD.U32 R13, RZ, RZ, UR11 ;  /* 0x0000000bff0d7e24 */ /* 0x000fe2000f8e00ff */
[----:B------:R-:W4:Y:S01]  /*1410*/  LDCU.64 UR10, c[0x0][0x570] ;  /* 0x0000ae00ff0a77ac */ /* 0x000f220008000a00 */
[----:B------:R-:W-:Y:S02]  /*1420*/  IMAD R19, R18, UR27, R21 ;  /* 0x0000001b12137c24 */ /* 0x000fe4000f8e0215 */
[----:B------:R-:W-:Y:S01]  /*1430*/  IMAD.MOV.U32 R18, RZ, RZ, R20 ;  /* 0x000000ffff127224 */ /* 0x000fe200078e0014 */
[----:B------:R-:W-:Y:S01]  /*1440*/  USHF.L.U32 UR55, UR52, 0x6, URZ ;  /* 0x0000000634377899 */ /* 0x000fe200080006ff */
[----:B------:R-:W-:Y:S01]  /*1450*/  VIADD R11, R11, UR20 ;  /* 0x000000140b0b7c36 */ /* 0x000fe20008000000 */
[----:B------:R-:W-:Y:S01]  /*1460*/  UISETP.GT.AND UP0, UPT, UR49, UR48, UPT ;  /* 0x000000303100728c */ /* 0x000fe2000bf04270 */
[----:B------:R-:W-:Y:S01]  /*1470*/  IMAD.WIDE.U32 R18, R12, UR12, R18 ;  /* 0x0000000c0c127c25 */ /* 0x000fe2000f8e0012 */
[----:B---3--:R-:W-:Y:S01]  /*1480*/  UIMAD.WIDE UR62, UR58, 0x4, UR62 ;  /* 0x000000043a3e78a5 */ /* 0x008fe2000f8e023e */
[----:B------:R-:W3:Y:S02]  /*1490*/  LDCU.64 UR20, c[0x0][0x380] ;  /* 0x00007000ff1477ac */ /* 0x000ee40008000a00 */
[----:B------:R-:W-:Y:S01]  /*14a0*/  IMAD.WIDE.U32 R14, R14, UR27, R10 ;  /* 0x0000001b0e0e7c25 */ /* 0x000fe2000f8e000a */
[----:B------:R-:W-:Y:S01]  /*14b0*/  SEL R11, R22, RZ, P3 ;  /* 0x000000ff160b7207 */ /* 0x000fe20001800000 */
[----:B-1----:R-:W-:-:S02]  /*14c0*/  UIMAD.WIDE UR60, UR59, 0x4, UR60 ;  /* 0x000000043b3c78a5 */ /* 0x002fc4000f8e023c */
[----:B------:R-:W-:Y:S01]  /*14d0*/  IMAD R15, R13, UR27, R15 ;  /* 0x0000001b0d0f7c24 */ /* 0x000fe2000f8e020f */
[----:B------:R-:W-:Y:S02]  /*14e0*/  IADD3 R10, P1, P0, R0, UR57, R11 ;  /* 0x00000039000a7c10 */ /* 0x000fe4000f83e00b */
[----:B------:R-:W-:Y:S01]  /*14f0*/  SHF.R.S32.HI R0, RZ, 0x1f, R0 ;  /* 0x0000001fff007819 */ /* 0x000fe20000011400 */
[----:B------:R-:W-:Y:S01]  /*1500*/  IMAD.WIDE.U32 R14, R12, UR8, R14 ;  /* 0x000000080c0e7c25 */ /* 0x000fe2000f8e000e */
[----:B------:R-:W-:Y:S02]  /*1510*/  LOP3.LUT R13, R16, 0x20, RZ, 0xfc, !PT ;  /* 0x00000020100d7812 */ /* 0x000fe400078efcff */
[----:B------:R-:W-:Y:S01]  /*1520*/  IADD3.X R0, PT, PT, R0, UR56, R7, P1, P0 ;  /* 0x0000003800007c10 */ /* 0x000fe20008fe0407 */
[----:B------:R-:W-:Y:S01]  /*1530*/  IMAD.U32 R7, RZ, RZ, UR55 ;  /* 0x00000037ff077e24 */ /* 0x000fe2000f8e00ff */
[----:B------:R-:W-:Y:S01]  /*1540*/  IADD3 R10, P0, PT, R10, UR55, RZ ;  /* 0x000000370a0a7c10 */ /* 0x000fe2000ff1e0ff */
[----:B------:R-:W-:Y:S01]  /*1550*/  IMAD R6, R12, UR9, R15 ;  /* 0x000000090c067c24 */ /* 0x000fe2000f8e020f */
[----:B--2---:R-:W-:-:S02]  /*1560*/  LEA R186, P1, R14, UR18, 0x1 ;  /* 0x000000120eba7c11 */ /* 0x004fc4000f8208ff */
[----:B------:R-:W-:Y:S01]  /*1570*/  LEA.HI.X.SX32 R7, R7, R0, 0x1, P0 ;  /* 0x0000000007077211 */ /* 0x000fe200000f0eff */
[----:B------:R-:W-:Y:S01]  /*1580*/  IMAD R0, R12, UR13, R19 ;  /* 0x0000000d0c007c24 */ /* 0x000fe2000f8e0213 */
[----:B----4-:R-:W-:Y:S01]  /*1590*/  LEA R184, P0, R10, UR10, 0x2 ;  /* 0x0000000a0ab87c11 */ /* 0x010fe2000f8010ff */
[----:B------:R-:W-:Y:S01]  /*15a0*/  UMOV UR10, UR62 ;  /* 0x0000003e000a7c82 */ /* 0x000fe20008000000 */
[----:B---3--:R-:W-:Y:S02]  /*15b0*/  LEA R188, P2, R18, UR20, 0x1 ;  /* 0x0000001412bc7c11 */ /* 0x008fe4000f8408ff */
[----:B------:R-:W-:Y:S01]  /*15c0*/  LEA.HI.X R185, R10, UR11, R7, 0x2, P0 ;  /* 0x0000000b0ab97c11 */ /* 0x000fe200080f1407 */
[----:B------:R-:W-:Y:S01]  /*15d0*/  UMOV UR11, UR63 ;  /* 0x0000003f000b7c82 */ /* 0x000fe20008000000 */
[----:B------:R-:W-:Y:S02]  /*15e0*/  IADD3 R7, P0, PT, R12, 0x40, RZ ;  /* 0x000000400c077810 */ /* 0x000fe40007f1e0ff */
[----:B------:R-:W-:-:S02]  /*15f0*/  LEA.HI.X R187, R14, UR19, R6, 0x1, P1 ;  /* 0x000000130ebb7c11 */ /* 0x000fc400088f0c06 */
[----:B------:R-:W-:Y:S01]  /*1600*/  LEA.HI.X R189, R18, UR21, R0, 0x1, P2 ;  /* 0x0000001512bd7c11 */ /* 0x000fe200090f0c00 */
[----:B------:R-:W-:Y:S01]  /*1610*/  IMAD.X R6, RZ, RZ, RZ, P0 ;  /* 0x000000ffff067224 */ /* 0x000fe200000e06ff */
[----:B------:R-:W-:Y:S02]  /*1620*/  IADD3 R10, PT, PT, R12, 0x40, RZ ;  /* 0x000000400c0a7810 */ /* 0x000fe40007ffe0ff */
        /* <DEDUP_REMOVED lines=14> */
.L_x_1301:
[----:B------:R-:W1:Y:S01]  /*1710*/  LDCU.64 UR10, c[0x0][0x5c0] ;  /* 0x0000b800ff0a77ac */ /* 0x000e620008000a00 */
[----:B------:R-:W-:-:S04]  /*1720*/  UIADD3 UR5, UPT, UPT, UR40, UR42, URZ ;  /* 0x0000002a28057290 */ /* 0x000fc8000fffe0ff */
[----:B-1----:R-:W-:Y:S02]  /*1730*/  UIMAD.WIDE.U32 UR16, UR5, UR10, URZ ;  /* 0x0000000a051072a5 */ /* 0x002fe4000f8e00ff */
[----:B------:R-:W-:-:S04]  /*1740*/  UIMAD UR5, UR5, UR11, URZ ;  /* 0x0000000b050572a4 */ /* 0x000fc8000f8e02ff */
[----:B------:R-:W-:-:S06]  /*1750*/  UIADD3 UR5, UPT, UPT, UR17, UR5, URZ ;  /* 0x0000000511057290 */ /* 0x000fcc000fffe0ff */
[----:B------:R-:W-:Y:S02]  /*1760*/  MOV R2, UR5 ;  /* 0x0000000500027c02 */ /* 0x000fe40008000f00 */
.L_x_1302:
        /* <DEDUP_REMOVED lines=12> */
.L_x_1303:
[----:B------:R-:W1:Y:S01]  /*1830*/  LDCU.64 UR8, c[0x0][0x5c8] ;  /* 0x0000b900ff0877ac */ /* 0x000e620008000a00 */
[----:B------:R-:W-:-:S04]  /*1840*/  UIADD3 UR40, UPT, UPT, UR40, UR42, URZ ;  /* 0x0000002a28287290 */ /* 0x000fc8000fffe0ff */
[----:B-1----:R-:W-:Y:S02]  /*1850*/  UIMAD.WIDE.U32 UR14, UR40, UR8, URZ ;  /* 0x00000008280e72a5 */ /* 0x002fe4000f8e00ff */
[----:B------:R-:W-:-:S04]  /*1860*/  UIMAD UR40, UR40, UR9, URZ ;  /* 0x00000009282872a4 */ /* 0x000fc8000f8e02ff */
[----:B------:R-:W-:-:S06]  /*1870*/  UIADD3 UR40, UPT, UPT, UR15, UR40, URZ ;  /* 0x000000280f287290 */ /* 0x000fcc000fffe0ff */
[----:B------:R-:W-:Y:S02]  /*1880*/  MOV R0, UR40 ;  /* 0x0000002800007c02 */ /* 0x000fe40008000f00 */
.L_x_1304:
        /* <DEDUP_REMOVED lines=29> */
.L_x_1306:
[----:B------:R-:W-:Y:S05]  /*1a60*/  BSYNC.RECONVERGENT B0 ;  /* 0x0000000000007941 */ /* 0x000fea0003800200 */
.L_x_1305:
        /* <DEDUP_REMOVED lines=17> */
.L_x_1308:
[----:B------:R-:W-:Y:S05]  /*1b80*/  BSYNC.RECONVERGENT B0 ;  /* 0x0000000000007941 */ /* 0x000fea0003800200 */
.L_x_1307:
[----:B------:R-:W3:Y:S01]  /*1b90*/  LDCU.64 UR10, c[0x0][0x5e0] ;  /* 0x0000bc00ff0a77ac */ /* 0x000ee20008000a00 */
[----:B--2---:R-:W-:Y:S01]  /*1ba0*/  MOV R3, UR8 ;  /* 0x0000000800037c02 */ /* 0x004fe20008000f00 */
        /* <DEDUP_REMOVED lines=14> */
[----:B-1----:R-:W-:-:S04]  /*1c90*/  IMAD.WIDE.U32 R8, R12, UR8, R2 ;  /* 0x000000080c087c25 */ /* 0x002fc8000f8e0002 */
        /* <DEDUP_REMOVED lines=9> */
.L_x_1310:
[----:B------:R-:W-:Y:S05]  /*1d30*/  BSYNC.RECONVERGENT B0 ;  /* 0x0000000000007941 */ /* 0x000fea0003800200 */
.L_x_1309:
        /* <DEDUP_REMOVED lines=12> */
[----:B------:R3:W-:Y:S04]  /*1e00*/  @!P1 STG.E.128 desc[UR38][R4.64], RZ ;  /* 0x000000ff04009986 */ /* 0x0007e8000c101d26 */
[----:B------:R3:W-:Y:S01]  /*1e10*/  @!P0 STG.E.128 desc[UR38][R4.64+0x40], RZ ;  /* 0x000040ff04008986 */ /* 0x0007e2000c101d26 */
[----:B------:R-:W-:-:S13]  /*1e20*/  ISETP.GE.AND P0, PT, R14, UR5, PT ;  /* 0x000000050e007c0c */ /* 0x000fda000bf06270 */
[----:B------:R-:W-:Y:S05]  /*1e30*/  @P0 BRA `(.L_x_1311) ;  /* 0x0000007000a80947 */ /* 0x000fea0003800000 */
[----:B------:R4:W-:Y:S01]  /*1e40*/  STG.E.128 desc[UR38][R4.64+0x80], RZ ;  /* 0x000080ff04007986 */ /* 0x0009e2000c101d26 */
[----:B------:R-:W-:Y:S05]  /*1e50*/  BRA `(.L_x_1311) ;  /* 0x0000007000a07947 */ /* 0x000fea0003800000 */
.L_x_1300:
        /* <DEDUP_REMOVED lines=32> */
.L_x_1314:
[----:B------:R2:W-:Y:S01]  /*2060*/  STS.128 [R11+0x8000], RZ ;  /* 0x008000ff0b007388 */ /* 0x0005e20000000c00 */
[----:B------:R-:W-:Y:S05]  /*2070*/  BRA `(.L_x_1315) ;  /* 0x00000000000c7947 */ /* 0x000fea0003800000 */
.L_x_1313:
[----:B------:R1:W-:Y:S04]  /*2080*/  STS.128 [R11+0x6000], RZ ;  /* 0x006000ff0b007388 */ /* 0x0003e80000000c00 */
[----:B------:R1:W-:Y:S04]  /*2090*/  STS.128 [R11+0x7000], RZ ;  /* 0x007000ff0b007388 */ /* 0x0003e80000000c00 */
[----:B------:R1:W-:Y:S02]  /*20a0*/  STS.128 [R11+0x8000], RZ ;  /* 0x008000ff0b007388 */ /* 0x0003e40000000c00 */
.L_x_1315:
[----:B------:R-:W-:Y:S05]  /*20b0*/  BSYNC.RECONVERGENT B0 ;  /* 0x0000000000007941 */ /* 0x000fea0003800200 */
.L_x_1312:
        /* <DEDUP_REMOVED lines=23> */
.L_x_1318:
[----:B------:R1:W-:Y:S01]  /*2230*/  STS.128 [R181+0x2000], RZ ;  /* 0x002000ffb5007388 */ /* 0x0003e20000000c00 */
[----:B------:R-:W-:Y:S05]  /*2240*/  BRA `(.L_x_1319) ;  /* 0x00000000000c7947 */ /* 0x000fea0003800000 */
.L_x_1317:
[----:B------:R4:W-:Y:S04]  /*2250*/  STS.128 [R181], RZ ;  /* 0x000000ffb5007388 */ /* 0x0009e80000000c00 */
[----:B------:R4:W-:Y:S04]  /*2260*/  STS.128 [R181+0x1000], RZ ;  /* 0x001000ffb5007388 */ /* 0x0009e80000000c00 */
[----:B------:R4:W-:Y:S02]  /*2270*/  STS.128 [R181+0x2000], RZ ;  /* 0x002000ffb5007388 */ /* 0x0009e40000000c00 */
.L_x_1319:
[----:B------:R-:W-:Y:S05]  /*2280*/  BSYNC.RECONVERGENT B0 ;  /* 0x0000000000007941 */ /* 0x000fea0003800200 */
.L_x_1316:
        /* <DEDUP_REMOVED lines=11> */
[----:B------:R-:W-:Y:S01]  /*2340*/  ISETP.GE.AND P1, PT, R15, UR9, PT ;  /* 0x000000090f007c0c */ /* 0x000fe2000bf26270 */
[----:B------:R-:W-:Y:S01]  /*2350*/  IMAD.MOV.U32 R15, RZ, RZ, 0x4 ;  /* 0x00000004ff0f7424 */ /* 0x000fe200078e00ff */
[----:B------:R-:W-:Y:S02]  /*2360*/  ISETP.GE.AND P2, PT, R18, UR9, PT ;  /* 0x0000000912007c0c */ /* 0x000fe4000bf46270 */
[----:B------:R-:W-:Y:S01]  /*2370*/  ISETP.GE.AND P0, PT, R0, UR9, PT ;  /* 0x0000000900007c0c */ /* 0x000fe2000bf06270 */
[----:B------:R-:W-:Y:S01]  /*2380*/  IMAD.WIDE.U32 R20, R182, R15, UR60 ;  /* 0x0000003cb6147e25 */ /* 0x000fe2000f8e000f */
[----:B------:R-:W2:Y:S05]  /*2390*/  LDCU.64 UR8, c[0x0][0x3d0] ;  /* 0x00007a00ff0877ac */ /* 0x000eaa0008000a00 */
[----:B------:R1:W5:Y:S04]  /*23a0*/  @!P3 LDG.E R180, desc[UR38][R20.64] ;  /* 0x0000002614b4b981 */ /* 0x000368000c1e1900 */
[----:B------:R1:W5:Y:S04]  /*23b0*/  @!P2 LDG.E R179, desc[UR38][R20.64+0x20] ;  /* 0x0000202614b3a981 */ /* 0x000368000c1e1900 */
[----:B------:R1:W5:Y:S01]  /*23c0*/  @!P1 LDG.E R178, desc[UR38][R20.64+0x80] ;  /* 0x0000802614b29981 */ /* 0x000362000c1e1900 */
[----:B------:R-:W-:Y:S01]  /*23d0*/  IMAD.U32 R0, RZ, RZ, UR16 ;  /* 0x00000010ff007e24 */ /* 0x000fe2000f8e00ff */
[----:B------:R-:W-:-:S02]  /*23e0*/  UIADD3 UR13, UPT, UPT, -UR31, UR37, URZ ;  /* 0x000000251f0d7290 */ /* 0x000fc4000fffe1ff */
[----:B------:R-:W-:Y:S01]  /*23f0*/  UIMAD UR18, UR46, UR16, URZ ;  /* 0x000000102e1272a4 */ /* 0x000fe2000f8e02ff */
[----:B------:R-:W-:Y:S01]  /*2400*/  IMAD.WIDE.U32 R18, R0, UR31, R16 ;  /* 0x0000001f00127c25 */ /* 0x000fe2000f8e0010 */
[----:B------:R1:W5:Y:S01]  /*2410*/  @!P0 LDG.E R177, desc[UR38][R20.64+0xa0] ;  /* 0x0000a02614b18981 */ /* 0x000362000c1e1900 */
[----:B------:R-:W-:Y:S01]  /*2420*/  BSSY.RECONVERGENT B0, `(.L_x_1320) ;  /* 0x000002a000007945 */ /* 0x000fe20003800200 */
[----:B------:R-:W-:Y:S01]  /*2430*/  UIMAD UR18, UR31, UR17, UR18 ;  /* 0x000000111f1272a4 */ /* 0x000fe2000f8e0212 */
[----:B------:R-:W-:Y:S01]  /*2440*/  ISETP.GE.AND P4, PT, R12, UR13, PT ;  /* 0x0000000d0c007c0c */ /* 0x000fe2000bf86270 */
        /* <DEDUP_REMOVED lines=8> */
[----:B-1----:R-:W-:Y:S02]  /*24d0*/  IMAD.MOV.U32 R20, RZ, RZ, R18 ;  /* 0x000000ffff147224 */ /* 0x002fe400078e0012 */
        /* <DEDUP_REMOVED lines=25> */
.L_x_1322:
[----:B------:R2:W-:Y:S01]  /*2670*/  STS.128 [R11+0xd000], RZ ;  /* 0x00d000ff0b007388 */ /* 0x0005e20000000c00 */
[----:B------:R-:W-:Y:S05]  /*2680*/  BRA `(.L_x_1323) ;  /* 0x00000000000c7947 */ /* 0x000fea0003800000 */
.L_x_1321:
[----:B------:R2:W-:Y:S04]  /*2690*/  STS.128 [R11+0x9000], RZ ;  /* 0x009000ff0b007388 */ /* 0x0005e80000000c00 */
[----:B------:R2:W-:Y:S04]  /*26a0*/  STS.128 [R11+0xb000], RZ ;  /* 0x00b000ff0b007388 */ /* 0x0005e80000000c00 */
[----:B------:R2:W-:Y:S02]  /*26b0*/  STS.128 [R11+0xd000], RZ ;  /* 0x00d000ff0b007388 */ /* 0x0005e40000000c00 */
.L_x_1323:
[----:B------:R-:W-:Y:S05]  /*26c0*/  BSYNC.RECONVERGENT B0 ;  /* 0x0000000000007941 */ /* 0x000fea0003800200 */
.L_x_1320:
        /* <DEDUP_REMOVED lines=34> */
.L_x_1326:
[----:B------:R2:W-:Y:S02]  /*28f0*/  STS.128 [R11+0xe000], RZ ;  /* 0x00e000ff0b007388 */ /* 0x0005e40000000c00 */
.L_x_1325:
[----:B------:R-:W-:Y:S05]  /*2900*/  BSYNC.RECONVERGENT B0 ;  /* 0x0000000000007941 */ /* 0x000fea0003800200 */
.L_x_1324:
[----:B------:R-:W3:Y:S01]  /*2910*/  LDCU.64 UR8, c[0x0][0x3d8] ;  /* 0x00007b00ff0877ac */ /* 0x000ee20008000a00 */
[----:B------:R-:W-:Y:S01]  /*2920*/  MOV R15, UR14 ;  /* 0x0000000e000f7c02 */ /* 0x000fe20008000f00 */
[----:B------:R-:W-:Y:S01]  /*2930*/  BSSY.RECONVERGENT B0, `(.L_x_1327) ;  /* 0x000002a000007945 */ /* 0x000fe20003800200 */
[----:B------:R-:W-:-:S03]  /*2940*/  UIMAD UR46, UR46, UR14, URZ ;  /* 0x0000000e2e2e72a4 */ /* 0x000fc6000f8e02ff */
[----:B------:R-:W-:Y:S01]  /*2950*/  IMAD.WIDE.U32 R18, R15, UR31, R16 ;  /* 0x0000001f0f127c25 */ /* 0x000fe2000f8e0010 */
[----:B------:R-:W-:Y:S02]  /*2960*/  UIMAD UR46, UR31, UR15, UR46 ;  /* 0x0000000f1f2e72a4 */ /* 0x000fe4000f8e022e */
[----:B------:R-:W-:-:S04]  /*2970*/  IADD3 R4, P0, PT, R18, UR50, RZ ;  /* 0x0000003212047c10 */ /* 0x000fc8000ff1e0ff */
[----:B------:R-:W-:Y:S01]  /*2980*/  IADD3.X R5, PT, PT, R5, UR46, R19, P0, !PT ;  /* 0x0000002e05057c10 */ /* 0x000fe200087fe413 */
[----:B---3--:R-:W-:Y:S02]  /*2990*/  IMAD R2, R2, UR8, RZ ;  /* 0x0000000802027c24 */ /* 0x008fe4000f8e02ff */
[----:B------:R-:W-:-:S04]  /*29a0*/  IMAD.WIDE.U32 R4, R3, UR8, R4 ;  /* 0x0000000803047c25 */ /* 0x000fc8000f8e0004 */
[----:B------:R-:W-:-:S05]  /*29b0*/  IMAD R2, R3, UR9, R2 ;  /* 0x0000000903027c24 */ /* 0x000fca000f8e0202 */
[----:B------:R-:W-:Y:S01]  /*29c0*/  IADD3 R3, PT, PT, R5, R2, RZ ;  /* 0x0000000205037210 */ /* 0x000fe20007ffe0ff */
[----:B------:R-:W-:Y:S06]  /*29d0*/  @P4 BRA `(.L_x_1328) ;  /* 0x0000000000704947 */ /* 0x000fec0003800000 */
[----:B------:R-:W3:Y:S01]  /*29e0*/  LDCU UR13, c[0x0][0x440] ;  /* 0x00008800ff0d77ac */ /* 0x000ee20008000800 */
[----:B------:R-:W-:Y:S01]  /*29f0*/  IMAD.MOV.U32 R2, RZ, RZ, R4 ;  /* 0x000000ffff027224 */ /* 0x000fe200078e0004 */
[----:B------:R-:W1:Y:S03]  /*2a00*/  LDCU.64 UR8, c[0x0][0x390] ;  /* 0x00007200ff0877ac */ /* 0x000e660008000a00 */
[----:B------:R-:W-:-:S04]  /*2a10*/  IMAD.WIDE.U32 R18, R12, UR14, R2 ;  /* 0x0000000e0c127c25 */ /* 0x000fc8000f8e0002 */
[----:B------:R-:W-:Y:S01]  /*2a20*/  IMAD R12, R12, UR15, R19 ;  /* 0x0000000f0c0c7c24 */ /* 0x000fe2000f8e0213 */
[----:B---3--:R-:W-:Y:S02]  /*2a30*/  ISETP.GE.AND P1, PT, R16, UR13, PT ;  /* 0x0000000d10007c0c */ /* 0x008fe4000bf26270 */
[----:B------:R-:W-:Y:S02]  /*2a40*/  ISETP.GE.AND P0, PT, R13, UR13, PT ;  /* 0x0000000d0d007c0c */ /* 0x000fe4000bf06270 */
[----:B-12---:R-:W-:-:S04]  /*2a50*/  LEA R20, P2, R18, UR8, 0x1 ;  /* 0x0000000812147c11 */ /* 0x006fc8000f8408ff */
        /* <DEDUP_REMOVED lines=18> */
.L_x_1329:
[----:B------:R2:W-:Y:S01]  /*2b80*/  STS.128 [R11+0x13000], RZ ;  /* 0x013000ff0b007388 */ /* 0x0005e20000000c00 */
[----:B------:R-:W-:Y:S05]  /*2b90*/  BRA `(.L_x_1330) ;  /* 0x00000000000c7947 */ /* 0x000fea0003800000 */
.L_x_1328:
[----:B------:R3:W-:Y:S04]  /*2ba0*/  STS.128 [R11+0xf000], RZ ;  /* 0x00f000ff0b007388 */ /* 0x0007e80000000c00 */
[----:B------:R3:W-:Y:S04]  /*2bb0*/  STS.128 [R11+0x11000], RZ ;  /* 0x011000ff0b007388 */ /* 0x0007e80000000c00 */
[----:B------:R3:W-:Y:S02]  /*2bc0*/  STS.128 [R11+0x13000], RZ ;  /* 0x013000ff0b007388 */ /* 0x0007e40000000c00 */
.L_x_1330:
[----:B------:R-:W-:Y:S05]  /*2bd0*/  BSYNC.RECONVERGENT B0 ;  /* 0x0000000000007941 */ /* 0x000fea0003800200 */
.L_x_1327:
[----:B------:R1:W-:Y:S01]  /*2be0*/  @P3 STS.128 [R11+0x10000], RZ ;  /* 0x010000ff0b003388 */ /* 0x0003e20000000c00 */
[----:B------:R-:W-:Y:S03]  /*2bf0*/  BSSY.RECONVERGENT B0, `(.L_x_1331) ;  /* 0x0000021000007945 */ /* 0x000fe60003800200 */
[----:B------:R1:W-:Y:S04]  /*2c00*/  @P3 STS.128 [R11+0x12000], RZ ;  /* 0x012000ff0b003388 */ /* 0x0003e80000000c00 */
[----:B------:R1:W-:Y:S01]  /*2c10*/  @P3 STS.128 [R11+0x14000], RZ ;  /* 0x014000ff0b003388 */ /* 0x0003e20000000c00 */
[----:B------:R-:W-:Y:S05]  /*2c20*/  @P3 BRA `(.L_x_1332) ;  /* 0x0000000000743947 */ /* 0x000fea0003800000 */
[----:B------:R-:W4:Y:S01]  /*2c30*/  LDCU UR13, c[0x0][0x440] ;  /* 0x00008800ff0d77ac */ /* 0x000f220008000800 */
[----:B------:R-:W-:Y:S02]  /*2c40*/  IMAD R6, R6, UR14, RZ ;  /* 0x0000000e06067c24 */ /* 0x000fe4000f8e02ff */
        /* <DEDUP_REMOVED lines=26> */
.L_x_1333:
[----:B------:R4:W-:Y:S02]  /*2df0*/  STS.128 [R11+0x14000], RZ ;  /* 0x014000ff0b007388 */ /* 0x0009e40000000c00 */
.L_x_1332:
[----:B------:R-:W-:Y:S05]  /*2e00*/  BSYNC.RECONVERGENT B0 ;  /* 0x0000000000007941 */ /* 0x000fea0003800200 */
.L_x_1331:
[C---:B------:R-:W-:Y:S01]  /*2e10*/  IMAD.SHL.U32 R2, R8.reuse, 0x20, RZ ;  /* 0x0000002008027824 */ /* 0x040fe200078e00ff */
[----:B------:R-:W-:Y:S01]  /*2e20*/  SHF.R.U32.HI R3, RZ, 0x4, R8 ;  /* 0x00000004ff037819 */ /* 0x000fe20000011608 */
[C---:B------:R-:W-:Y:S01]  /*2e30*/  IMAD.SHL.U32 R0, R8.reuse, 0x10, RZ ;  /* 0x0000001008007824 */ /* 0x040fe200078e00ff */
[----:B------:R-:W0:Y:S01]  /*2e40*/  LDGDEPBAR ;  /* 0x00000000000079af */ /* 0x000e220000000000 */
[----:B--2-4-:R-:W-:Y:S01]  /*2e50*/  IMAD.SHL.U32 R5, R8, 0x4, RZ ;  /* 0x0000000408057824 */ /* 0x014fe200078e00ff */
[C---:B------:R-:W-:Y:S01]  /*2e60*/  LOP3.LUT R173, R2.reuse, 0x20, RZ, 0xc0, !PT ;  /* 0x0000002002ad7812 */ /* 0x040fe200078ec0ff */
[----:B------:R-:W2:Y:S01]  /*2e70*/  LDCU UR17, c[0x0][0x3b0] ;  /* 0x00007600ff1177ac */ /* 0x000ea20008000800 */
[----:B------:R-:W-:Y:S01]  /*2e80*/  LOP3.LUT R7, R2, 0x120, RZ, 0xc0, !PT ;  /* 0x0000012002077812 */ /* 0x000fe200078ec0ff */
[----:B------:R-:W-:Y:S01]  /*2e90*/  IMAD.MOV.U32 R160, RZ, RZ, 0x20 ;  /* 0x00000020ffa07424 */ /* 0x000fe200078e00ff */
[----:B------:R-:W-:Y:S01]  /*2ea0*/  LOP3.LUT R3, R3, 0x8, RZ, 0xc0, !PT ;  /* 0x0000000803037812 */ /* 0x000fe200078ec0ff */
[----:B------:R-:W4:Y:S01]  /*2eb0*/  LDCU UR18, c[0x0][0x590] ;  /* 0x0000b200ff1277ac */ /* 0x000f220008000800 */
[--C-:B------:R-:W-:Y:S01]  /*2ec0*/  LOP3.LUT R173, R173, 0x3c00, R0.reuse, 0xf8, !PT ;  /* 0x00003c00adad7812 */ /* 0x100fe200078ef800 */
[----:B------:R-:W-:Y:S01]  /*2ed0*/  IMAD.MOV.U32 R176, RZ, RZ, R181 ;  /* 0x000000ffffb07224 */ /* 0x000fe200078e00b5 */
[----:B------:R-:W-:Y:S01]  /*2ee0*/  LOP3.LUT R4, R7, 0x200, R0, 0xf8, !PT ;  /* 0x0000020007047812 */ /* 0x000fe200078ef800 */
[----:B------:R-:W-:Y:S01]  /*2ef0*/  IMAD.MOV.U32 R175, RZ, RZ, 0x4 ;  /* 0x00000004ffaf7424 */ /* 0x000fe200078e00ff */
[----:B------:R-:W-:-:S02]  /*2f00*/  LOP3.LUT R5, R5, 0x18, RZ, 0xc0, !PT ;  /* 0x0000001805057812 */ /* 0x000fc400078ec0ff */
[----:B------:R-:W-:Y:S02]  /*2f10*/  CS2R R126, SRZ ;  /* 0x00000000007e7805 */ /* 0x000fe4000001ff00 */
[----:B------:R-:W-:Y:S02]  /*2f20*/  LOP3.LUT R7, R3, 0x10, R8, 0xf8, !PT ;  /* 0x0000001003077812 */ /* 0x000fe400078ef808 */
[----:B------:R-:W-:Y:S02]  /*2f30*/  CS2R R124, SRZ ;  /* 0x00000000007c7805 */ /* 0x000fe4000001ff00 */
[----:B------:R-:W-:Y:S02]  /*2f40*/  LOP3.LUT R173, R173, 0x100, R0, 0xf8, !PT ;  /* 0x00000100adad7812 */ /* 0x000fe400078ef800 */
[----:B------:R-:W-:Y:S02]  /*2f50*/  CS2R R130, SRZ ;  /* 0x0000000000827805 */ /* 0x000fe4000001ff00 */
[----:B------:R-:W-:-:S02]  /*2f60*/  LOP3.LUT R3, R5, 0xc0, R2, 0xf8, !PT ;  /* 0x000000c005037812 */ /* 0x000fc400078ef802 */
[----:B------:R-:W-:Y:S02]  /*2f70*/  CS2R R128, SRZ ;  /* 0x0000000000807805 */ /* 0x000fe4000001ff00 */
[----:B------:R-:W-:Y:S02]  /*2f80*/  LOP3.LUT R0, R7, 0xc0, R2, 0xf8, !PT ;  /* 0x000000c007007812 */ /* 0x000fe400078ef802 */
[----:B------:R-:W-:Y:S02]  /*2f90*/  CS2R R122, SRZ ;  /* 0x00000000007a7805 */ /* 0x000fe4000001ff00 */
[----:B------:R-:W-:Y:S02]  /*2fa0*/  LOP3.LUT P0, RZ, R8, 0x4, RZ, 0xc0, !PT ;  /* 0x0000000408ff7812 */ /* 0x000fe4000780c0ff */
[----:B------:R-:W-:Y:S02]  /*2fb0*/  CS2R R120, SRZ ;  /* 0x0000000000787805 */ /* 0x000fe4000001ff00 */
[----:B------:R-:W-:-:S02]  /*2fc0*/  LOP3.LUT R9, R3, 0x8, R9, 0x78, !PT ;  /* 0x0000000803097812 */ /* 0x000fc400078e7809 */
[----:B------:R-:W-:Y:S02]  /*2fd0*/  CS2R R118, SRZ ;  /* 0x0000000000767805 */ /* 0x000fe4000001ff00 */
[----:B------:R-:W-:Y:S02]  /*2fe0*/  LOP3.LUT R8, R3, 0x8, R8, 0x78, !PT ;  /* 0x0000000803087812 */ /* 0x000fe400078e7808 */
[----:B------:R-:W-:Y:S02]  /*2ff0*/  CS2R R116, SRZ ;  /* 0x0000000000747805 */ /* 0x000fe4000001ff00 */
[----:B------:R-:W-:Y:S01]  /*3000*/  LOP3.LUT R5, R0, R5, RZ, 0x3c, !PT ;  /* 0x0000000500057212 */ /* 0x000fe200078e3cff */
[----:B------:R-:W-:Y:S01]  /*3010*/  IMAD.MOV.U32 R0, RZ, RZ, 0x20 ;  /* 0x00000020ff007424 */ /* 0x000fe200078e00ff */
[----:B------:R-:W-:Y:S02]  /*3020*/  LOP3.LUT R3, R4, R9, RZ, 0xfc, !PT ;  /* 0x0000000904037212 */ /* 0x000fe400078efcff */
[----:B------:R-:W-:-:S02]  /*3030*/  CS2R R110, SRZ ;  /* 0x00000000006e7805 */ /* 0x000fc4000001ff00 */
[----:B------:R-:W-:Y:S02]  /*3040*/  LOP3.LUT R173, R173, R8, RZ, 0xfc, !PT ;  /* 0x00000008adad7212 */ /* 0x000fe400078efcff */
[----:B------:R-:W-:Y:S02]  /*3050*/  CS2R R108, SRZ ;  /* 0x00000000006c7805 */ /* 0x000fe4000001ff00 */
[----:B------:R-:W-:Y:S02]  /*3060*/  LOP3.LUT R2, R5, 0x120, R2, 0xf8, !PT ;  /* 0x0000012005027812 */ /* 0x000fe400078ef802 */
[----:B------:R-:W-:Y:S02]  /*3070*/  CS2R R114, SRZ ;  /* 0x0000000000727805 */ /* 0x000fe4000001ff00 */
[----:B------:R-:W-:Y:S02]  /*3080*/  LEA R3, R3, UR28, 0x1 ;  /* 0x0000001c03037c11 */ /* 0x000fe4000f8e08ff */
[----:B------:R-:W-:-:S02]  /*3090*/  CS2R R112, SRZ ;  /* 0x0000000000707805 */ /* 0x000fc4000001ff00 */
[----:B------:R-:W-:Y:S02]  /*30a0*/  LEA R2, R2, UR28, 0x1 ;  /* 0x0000001c02027c11 */ /* 0x000fe4000f8e08ff */
[----:B------:R-:W-:Y:S02]  /*30b0*/  CS2R R106, SRZ ;  /* 0x00000000006a7805 */ /* 0x000fe4000001ff00 */
[----:B------:R-:W-:Y:S02]  /*30c0*/  SEL R160, R160, 0xffffffe0, !P0 ;  /* 0xffffffe0a0a07807 */ /* 0x000fe40004000000 */
[----:B------:R-:W-:Y:S02]  /*30d0*/  CS2R R104, SRZ ;  /* 0x0000000000687805 */ /* 0x000fe4000001ff00 */
[----:B------:R-:W-:Y:S02]  /*30e0*/  LEA R173, R173, UR28, 0x1 ;  /* 0x0000001cadad7c11 */ /* 0x000fe4000f8e08ff */
        /* <DEDUP_REMOVED lines=34> */
[----:B------:R-:W-:Y:S01]  /*3310*/  VIADD R3, R3, UR12 ;  /* 0x0000000c03037c36 */ /* 0x000fe20008000000 */
[----:B------:R-:W-:Y:S01]  /*3320*/  UIADD3 UR5, UPT, UPT, -UR51, UR5, URZ ;  /* 0x0000000533057290 */ /* 0x000fe2000fffe1ff */
[----:B------:R-:W-:Y:S01]  /*3330*/  VIADD R2, R2, UR12 ;  /* 0x0000000c02027c36 */ /* 0x000fe20008000000 */
[----:B------:R-:W-:Y:S01]  /*3340*/  USHF.L.U32 UR52, UR52, 0x3, URZ ;  /* 0x0000000334347899 */ /* 0x000fe200080006ff */
[----:B------:R-:W-:Y:S01]  /*3350*/  IMAD.IADD R172, R160, 0x1, R173 ;  /* 0x00000001a0ac7824 */ /* 0x000fe200078e02ad */
[----:B------:R-:W1:Y:S01]  /*3360*/  LDCU UR8, c[0x0][0x440] ;  /* 0x00008800ff0877ac */ /* 0x000e620008000800 */
[----:B------:R-:W1:Y:S01]  /*3370*/  LDCU UR14, c[0x0][0x504] ;  /* 0x0000a080ff0e77ac */ /* 0x000e620008000800 */
[----:B------:R-:W1:Y:S01]  /*3380*/  LDCU UR13, c[0x0][0x508] ;  /* 0x0000a100ff0d77ac */ /* 0x000e620008000800 */
[----:B------:R-:W1:Y:S01]  /*3390*/  LDCU UR9, c[0x0][0x3e0] ;  /* 0x00007c00ff0977ac */ /* 0x000e620008000800 */
[----:B------:R-:W1:Y:S01]  /*33a0*/  LDCU UR16, c[0x0][0x50c] ;  /* 0x0000a180ff1077ac */ /* 0x000e620008000800 */
[----:B------:R-:W1:Y:S01]  /*33b0*/  LDCU UR15, c[0x0][0x45c] ;  /* 0x00008b80ff0f77ac */ /* 0x000e620008000800 */
[----:B--2---:R-:W-:-:S02]  /*33c0*/  USHF.L.U32 UR17, UR17, 0x6, URZ ;  /* 0x0000000611117899 */ /* 0x004fc400080006ff */
[----:B----4-:R-:W-:-:S12]  /*33d0*/  USHF.L.U32 UR18, UR18, 0x6, URZ ;  /* 0x0000000612127899 */ /* 0x010fd800080006ff */
.L_x_1338:
        /* <DEDUP_REMOVED lines=11> */
[----:B------:R-:W2:Y:S08]  /*3490*/  LDSM.16.M88.4 R136, [R173+0x9000] ;  /* 0x00900000ad88783b */ /* 0x000eb00000000200 */
[----:B------:R-:W1:Y:S08]  /*34a0*/  LDSM.16.M88.4 R140, [R3+0x800] ;  /* 0x00080000038c783b */ /* 0x000e700000000200 */
[----:B------:R-:W4:Y:S08]  /*34b0*/  LDSM.16.M88.4 R144, [R173+0x9400] ;  /* 0x00940000ad90783b */ /* 0x000f300000000200 */
[----:B------:R-:W-:Y:S08]  /*34c0*/  LDSM.16.M88.4 R148, [R174] ;  /* 0x00000000ae94783b */ /* 0x000ff00000000200 */
[----:B------:R-:W4:Y:S01]  /*34d0*/  LDSM.16.M88.4 R152, [R172+0x9000] ;  /* 0x00900000ac98783b */ /* 0x000f220000000200 */
[-C--:B--2---:R-:W-:Y:S07]  /*34e0*/  HMMA.16816.F32 R4, R132, R136.reuse, RZ ;  /* 0x000000888404723c */ /* 0x084fee00000018ff */
[----:B------:R-:W2:Y:S01]  /*34f0*/  LDSM.16.M88.4 R156, [R174+0x800] ;  /* 0x00080000ae9c783b */ /* 0x000ea20000000200 */
[C---:B-1-3--:R-:W-:Y:S07]  /*3500*/  HMMA.16816.F32 R8, R140.reuse, R136, RZ ;  /* 0x000000888c08723c */ /* 0x04afee00000018ff */
[----:B------:R-:W-:Y:S01]  /*3510*/  LDSM.16.M88.4 R160, [R173+0xb000] ;  /* 0x00b00000ada0783b */ /* 0x000fe20000000200 */
[-C--:B------:R-:W-:Y:S07]  /*3520*/  HMMA.16816.F32 R12, R140, R138.reuse, RZ ;  /* 0x0000008a8c0c723c */ /* 0x080fee00000018ff */
[----:B------:R-:W-:Y:S01]  /*3530*/  LDSM.16.M88.4 R164, [R172+0xb000] ;  /* 0x00b00000aca4783b */ /* 0x000fe20000000200 */
[C---:B------:R-:W-:Y:S07]  /*3540*/  HMMA.16816.F32 R16, R132.reuse, R138, RZ ;  /* 0x0000008a8410723c */ /* 0x040fee00000018ff */
[----:B------:R-:W1:Y:S01]  /*3550*/  LDSM.16.M88.4 R136, [R172+0x9400] ;  /* 0x00940000ac88783b */ /* 0x000e620000000200 */
[-C--:B----4-:R-:W-:Y:S07]  /*3560*/  HMMA.16816.F32 R20, R132, R144.reuse, RZ ;  /* 0x000000908414723c */ /* 0x090fee00000018ff */
[----:B------:R-:W-:Y:S01]  /*3570*/  LDSM.16.M88.4 R168, [R173+0xd000] ;  /* 0x00d00000ada8783b */ /* 0x000fe20000000200 */
[C---:B------:R-:W-:Y:S07]  /*3580*/  HMMA.16816.F32 R24, R140.reuse, R144, RZ ;  /* 0x000000908c18723c */ /* 0x040fee00000018ff */
[----:B-----5:R-:W5:Y:S04]  /*3590*/  LDG.E R192, desc[UR38][R194.64] ;  /* 0x00000026c2c07981 */ /* 0x020f68000c1e1900 */
[----:B------:R-:W5:Y:S01]  /*35a0*/  LDG.E R191, desc[UR38][R194.64+0x20] ;  /* 0x00002026c2bf7981 */ /* 0x000f62000c1e1900 */
[-C--:B------:R-:W-:Y:S03]  /*35b0*/  HMMA.16816.F32 R28, R140, R146.reuse, RZ ;  /* 0x000000928c1c723c */ /* 0x080fe600000018ff */
[----:B------:R-:W3:Y:S05]  /*35c0*/  LDSM.16.M88.4 R140, [R3+0x1000] ;  /* 0x00100000038c783b */ /* 0x000eea0000000200 */
[----:B------:R-:W-:Y:S03]  /*35d0*/  HMMA.16816.F32 R32, R132, R146, RZ ;  /* 0x000000928420723c */ /* 0x000fe600000018ff */
[----:B------:R-:W4:Y:S05]  /*35e0*/  LDSM.16.M88.4 R132, [R3+0x1800] ;  /* 0x001800000384783b */ /* 0x000f2a0000000200 */
[-C--:B------:R-:W-:Y:S03]  /*35f0*/  HMMA.16816.F32 R4, R148, R152.reuse, R4 ;  /* 0x000000989404723c */ /* 0x080fe60000001804 */
[----:B------:R-:W4:Y:S05]  /*3600*/  LDSM.16.M88.4 R144, [R173+0xb400] ;  /* 0x00b40000ad90783b */ /* 0x000f2a0000000200 */
[C---:B--2---:R-:W-:Y:S03]  /*3610*/  HMMA.16816.F32 R8, R156.reuse, R152, R8 ;  /* 0x000000989c08723c */ /* 0x044fe60000001808 */
[----:B------:R-:W5:Y:S04]  /*3620*/  LDG.E R190, desc[UR38][R194.64+0x80] ;  /* 0x00008026c2be7981 */ /* 0x000f68000c1e1900 */
[----:B------:R2:W5:Y:S01]  /*3630*/  LDG.E R183, desc[UR38][R194.64+0xa0] ;  /* 0x0000a026c2b77981 */ /* 0x000562000c1e1900 */
        /* <DEDUP_REMOVED lines=8> */
[----:B------:R-:W1:Y:S07]  /*36c0*/  LDSM.16.M88.4 R136, [R174+0x1800] ;  /* 0x00180000ae88783b */ /* 0x000e6e0000000200 */
[-C--:B---3--:R-:W-:Y:S01]  /*36d0*/  HMMA.16816.F32 R4, R140, R160.reuse, R4 ;  /* 0x000000a08c04723c */ /* 0x088fe20000001804 */
        /* <DEDUP_REMOVED lines=11> */
[-C--:B--2---:R-:W-:Y:S01]  /*3790*/  HMMA.16816.F32 R4, R152, R164.reuse, R4 ;  /* 0x000000a49804723c */ /* 0x084fe20000001804 */
[----:B------:R-:W2:Y:S07]  /*37a0*/  LDSM.16.M88.4 R144, [R174+0x2000] ;  /* 0x00200000ae90783b */ /* 0x000eae0000000200 */
[C---:B-1----:R-:W-:Y:S08]  /*37b0*/  HMMA.16816.F32 R8, R136.reuse, R164, R8 ;  /* 0x000000a48808723c */ /* 0x042ff00000001808 */
[-C--:B------:R-:W-:Y:S08]  /*37c0*/  HMMA.16816.F32 R12, R136, R166.reuse, R12 ;  /* 0x000000a6880c723c */ /* 0x080ff0000000180c */
[C---:B------:R-:W-:Y:S08]  /*37d0*/  HMMA.16816.F32 R16, R152.reuse, R166, R16 ;  /* 0x000000a69810723c */ /* 0x040ff00000001810 */
[-C--:B---3--:R-:W-:Y:S08]  /*37e0*/  HMMA.16816.F32 R20, R152, R148.reuse, R20 ;  /* 0x000000949814723c */ /* 0x088ff00000001814 */
[C---:B------:R-:W-:Y:S08]  /*37f0*/  HMMA.16816.F32 R24, R136.reuse, R148, R24 ;  /* 0x000000948818723c */ /* 0x040ff00000001818 */
[-C--:B------:R-:W-:Y:S01]  /*3800*/  HMMA.16816.F32 R28, R136, R150.reuse, R28 ;  /* 0x00000096881c723c */ /* 0x080fe2000000181c */
[----:B------:R-:W1:Y:S07]  /*3810*/  LDSM.16.M88.4 R136, [R174+0x2800] ;  /* 0x00280000ae88783b */ /* 0x000e6e0000000200 */
[----:B------:R-:W-:Y:S08]  /*3820*/  HMMA.16816.F32 R32, R152, R150, R32 ;  /* 0x000000969820723c */ /* 0x000ff00000001820 */
[-C--:B------:R-:W-:Y:S08]  /*3830*/  HMMA.16816.F32 R4, R156, R168.reuse, R4 ;  /* 0x000000a89c04723c */ /* 0x080ff00000001804 */
[C---:B----4-:R-:W-:Y:S08]  /*3840*/  HMMA.16816.F32 R8, R132.reuse, R168, R8 ;  /* 0x000000a88408723c */ /* 0x050ff00000001808 */
[-C--:B------:R-:W-:Y:S08]  /*3850*/  HMMA.16816.F32 R12, R132, R170.reuse, R12 ;  /* 0x000000aa840c723c */ /* 0x080ff0000000180c */
[C---:B------:R-:W-:Y:S08]  /*3860*/  HMMA.16816.F32 R16, R156.reuse, R170, R16 ;  /* 0x000000aa9c10723c */ /* 0x040ff00000001810 */
[-C--:B------:R-:W-:Y:S08]  /*3870*/  HMMA.16816.F32 R20, R156, R140.reuse, R20 ;  /* 0x0000008c9c14723c */ /* 0x080ff00000001814 */
[C---:B------:R-:W-:Y:S08]  /*3880*/  HMMA.16816.F32 R24, R132.reuse, R140, R24 ;  /* 0x0000008c8418723c */ /* 0x040ff00000001818 */
[-C--:B------:R-:W-:Y:S01]  /*3890*/  HMMA.16816.F32 R28, R132, R142.reuse, R28 ;  /* 0x0000008e841c723c */ /* 0x080fe2000000181c */
[----:B------:R-:W3:Y:S07]  /*38a0*/  LDSM.16.M88.4 R132, [R172+0xd400] ;  /* 0x00d40000ac84783b */ /* 0x000eee0000000200 */
[----:B------:R-:W-:Y:S08]  /*38b0*/  HMMA.16816.F32 R32, R156, R142, R32 ;  /* 0x0000008e9c20723c */ /* 0x000ff00000001820 */
[-C--:B--2---:R-:W-:Y:S08]  /*38c0*/  HMMA.16816.F32 R4, R144, R160.reuse, R4 ;  /* 0x000000a09004723c */ /* 0x084ff00000001804 */
[C---:B-1----:R-:W-:Y:S08]  /*38d0*/  HMMA.16816.F32 R8, R136.reuse, R160, R8 ;  /* 0x000000a08808723c */ /* 0x042ff00000001808 */
[-C--:B------:R-:W-:Y:S03]  /*38e0*/  HMMA.16816.F32 R12, R136, R162.reuse, R12 ;  /* 0x000000a2880c723c */ /* 0x080fe6000000180c */
[----:B------:R-:W-:Y:S01]  /*38f0*/  FMUL.FTZ R193, R4, UR16 ;  /* 0x0000001004c17c20 */ /* 0x000fe20008410000 */
[----:B------:R-:W-:Y:S01]  /*3900*/  FMUL.FTZ R194, R5, UR16 ;  /* 0x0000001005c27c20 */ /* 0x000fe20008410000 */
[----:B------:R-:W-:Y:S01]  /*3910*/  FMUL.FTZ R195, R6, UR16 ;  /* 0x0000001006c37c20 */ /* 0x000fe20008410000 */
[----:B------:R-:W-:Y:S02]  /*3920*/  FMUL.FTZ R196, R7, UR16 ;  /* 0x0000001007c47c20 */ /* 0x000fe40008410000 */
[C---:B------:R-:W-:Y:S01]  /*3930*/  HMMA.16816.F32 R16, R144.reuse, R162, R16 ;  /* 0x000000a29010723c */ /* 0x040fe20000001810 */
[----:B------:R-:W1:Y:S03]  /*3940*/  MUFU.TANH R193, R193 ;  /* 0x000000c100c17308 */ /* 0x000e660000002400 */
[----:B------:R-:W-:Y:S01]  /*3950*/  FMUL.FTZ R197, R8, UR16 ;  /* 0x0000001008c57c20 */ /* 0x000fe20008410000 */
[----:B------:R-:W-:Y:S01]  /*3960*/  FMUL.FTZ R198, R9, UR16 ;  /* 0x0000001009c67c20 */ /* 0x000fe20008410000 */
[----:B------:R-:W-:Y:S01]  /*3970*/  FMUL.FTZ R200, R10, UR16 ;  /* 0x000000100ac87c20 */ /* 0x000fe20008410000 */
[----:B------:R-:W-:Y:S01]  /*3980*/  FMUL.FTZ R202, R11, UR16 ;  /* 0x000000100bca7c20 */ /* 0x000fe20008410000 */
[-C--:B---3--:R-:W-:Y:S03]  /*3990*/  HMMA.16816.F32 R20, R144, R132.reuse, R20 ;  /* 0x000000849014723c */ /* 0x088fe60000001814 */
[----:B------:R-:W2:Y:S01]  /*39a0*/  MUFU.TANH R194, R194 ;  /* 0x000000c200c27308 */ /* 0x000ea20000002400 */
[----:B------:R-:W-:Y:S01]  /*39b0*/  FMUL.FTZ R199, R12, UR16 ;  /* 0x000000100cc77c20 */ /* 0x000fe20008410000 */
[----:B------:R-:W-:Y:S01]  /*39c0*/  FMUL.FTZ R201, R13, UR16 ;  /* 0x000000100dc97c20 */ /* 0x000fe20008410000 */
[----:B------:R-:W-:Y:S01]  /*39d0*/  FMUL.FTZ R203, R14, UR16 ;  /* 0x000000100ecb7c20 */ /* 0x000fe20008410000 */
[----:B------:R-:W-:Y:S01]  /*39e0*/  FMUL.FTZ R204, R15, UR16 ;  /* 0x000000100fcc7c20 */ /* 0x000fe20008410000 */
[C---:B------:R-:W-:Y:S05]  /*39f0*/  HMMA.16816.F32 R24, R136.reuse, R132, R24 ;  /* 0x000000848818723c */ /* 0x040fea0000001818 */
[----:B------:R-:W3:Y:S01]  /*3a00*/  MUFU.TANH R195, R195 ;  /* 0x000000c300c37308 */ /* 0x000ee20000002400 */
[----:B------:R-:W-:Y:S01]  /*3a10*/  FMUL.FTZ R205, R16, UR16 ;  /* 0x0000001010cd7c20 */ /* 0x000fe20008410000 */
[----:B------:R-:W-:Y:S01]  /*3a20*/  FMUL.FTZ R206, R17, UR16 ;  /* 0x0000001011ce7c20 */ /* 0x000fe20008410000 */
[----:B------:R-:W-:Y:S01]  /*3a30*/  FMUL.FTZ R207, R18, UR16 ;  /* 0x0000001012cf7c20 */ /* 0x000fe20008410000 */
[----:B------:R-:W-:Y:S01]  /*3a40*/  FMUL.FTZ R208, R19, UR16 ;  /* 0x0000001013d07c20 */ /* 0x000fe20008410000 */
[-C--:B------:R-:W-:Y:S05]  /*3a50*/  HMMA.16816.F32 R28, R136, R134.reuse, R28 ;  /* 0x00000086881c723c */ /* 0x080fea000000181c */
[----:B------:R-:W4:Y:S01]  /*3a60*/  MUFU.TANH R196, R196 ;  /* 0x000000c400c47308 */ /* 0x000f220000002400 */
[----:B------:R-:W-:Y:S01]  /*3a70*/  FMUL.FTZ R209, R20, UR16 ;  /* 0x0000001014d17c20 */ /* 0x000fe20008410000 */
[----:B------:R-:W-:Y:S01]  /*3a80*/  FMUL.FTZ R210, R21, UR16 ;  /* 0x0000001015d27c20 */ /* 0x000fe20008410000 */
[----:B------:R-:W-:Y:S01]  /*3a90*/  FMUL.FTZ R211, R22, UR16 ;  /* 0x0000001016d37c20 */ /* 0x000fe20008410000 */
[----:B------:R-:W-:Y:S01]  /*3aa0*/  FMUL.FTZ R212, R23, UR16 ;  /* 0x0000001017d47c20 */ /* 0x000fe20008410000 */
[----:B------:R-:W-:Y:S05]  /*3ab0*/  HMMA.16816.F32 R32, R144, R134, R32 ;  /* 0x000000869020723c */ /* 0x000fea0000001820 */
[----:B------:R-:W1:Y:S01]  /*3ac0*/  MUFU.TANH R197, R197 ;  /* 0x000000c500c57308 */ /* 0x000e620000002400 */
[----:B------:R-:W-:Y:S01]  /*3ad0*/  FMUL.FTZ R213, R24, UR16 ;  /* 0x0000001018d57c20 */ /* 0x000fe20008410000 */
[----:B------:R-:W-:Y:S01]  /*3ae0*/  FMUL.FTZ R214, R25, UR16 ;  /* 0x0000001019d67c20 */ /* 0x000fe20008410000 */
[----:B------:R-:W-:Y:S01]  /*3af0*/  FMUL.FTZ R215, R26, UR16 ;  /* 0x000000101ad77c20 */ /* 0x000fe20008410000 */
[----:B------:R-:W-:Y:S06]  /*3b00*/  FMUL.FTZ R216, R27, UR16 ;  /* 0x000000101bd87c20 */ /* 0x000fec0008410000 */
        /* <DEDUP_REMOVED lines=10> */
[----:B------:R-:W1:Y:S10]  /*3bb0*/  MUFU.TANH R202, R202 ;  /* 0x000000ca00ca7308 */ /* 0x000e740000002400 */
        /* <DEDUP_REMOVED lines=23> */
[----:B------:R-:W1:Y:S01]  /*3d30*/  MUFU.TANH R224, R224 ;  /* 0x000000e000e07308 */ /* 0x000e620000002400 */
[----:B--234-:R-:W-:Y:S05]  /*3d40*/  BRA.U !UP0, `(.L_x_1334) ;  /* 0x0000000108b47547 */ /* 0x01cfea000b800000 */
[----:B-1----:R-:W-:Y:S01]  /*3d50*/  MOV R5, R220 ;  /* 0x000000dc00057202 */ /* 0x002fe20000000f00 */
[----:B------:R-:W-:Y:S01]  /*3d60*/  USHF.L.U32 UR12, UR43, 0x7, URZ ;  /* 0x000000072b0c7899 */ /* 0x000fe200080006ff */
        /* <DEDUP_REMOVED lines=43> */
.L_x_1334:
[----:B------:R-:W2:Y:S01]  /*4020*/  S2R R4, SR_TID.X ;  /* 0x0000000000047919 */ /* 0x000ea20000002100 */
[----:B------:R-:W-:Y:S01]  /*4030*/  UIADD3 UR12, UPT, UPT, UR37, UR13, -UR41 ;  /* 0x0000000d250c7290 */ /* 0x000fe2000fffe829 */
[----:B------:R-:W-:Y:S01]  /*4040*/  VIADD R140, R182, UR19 ;  /* 0x00000013b68c7c36 */ /* 0x000fe20008000000 */
[----:B------:R-:W-:Y:S01]  /*4050*/  UIADD3 UR20, UPT, UPT, UR37, -UR14, -UR41 ;  /* 0x8000000e25147290 */ /* 0x000fe2000fffe829 */
[----:B------:R-:W-:Y:S02]  /*4060*/  IMAD.U32 R133, RZ, RZ, UR43 ;  /* 0x0000002bff857e24 */ /* 0x000fe4000f8e00ff */
[----:B------:R-:W-:Y:S02]  /*4070*/  IMAD.MOV.U32 R138, RZ, RZ, 0x1 ;  /* 0x00000001ff8a7424 */ /* 0x000fe400078e00ff */
[----:B------:R-:W-:Y:S02]  /*4080*/  IMAD.MOV.U32 R136, RZ, RZ, 0x9 ;  /* 0x00000009ff887424 */ /* 0x000fe400078e00ff */
[----:B------:R-:W-:Y:S02]  /*4090*/  IMAD.MOV.U32 R134, RZ, RZ, 0x21 ;  /* 0x00000021ff867424 */ /* 0x000fe400078e00ff */
[----:B------:R-:W-:Y:S02]  /*40a0*/  IMAD.MOV.U32 R132, RZ, RZ, 0x29 ;  /* 0x00000029ff847424 */ /* 0x000fe400078e00ff */
[----:B--2---:R-:W-:Y:S01]  /*40b0*/  IMAD.SHL.U32 R5, R4, 0x2, RZ ;  /* 0x0000000204057824 */ /* 0x004fe200078e00ff */
[----:B------:R-:W-:Y:S04]  /*40c0*/  SHF.R.U32.HI R4, RZ, 0x1, R4 ;  /* 0x00000001ff047819 */ /* 0x000fe80000011604 */
[----:B------:R-:W-:Y:S04]  /*40d0*/  LOP3.LUT R5, R5, 0x6, RZ, 0xc0, !PT ;  /* 0x0000000605057812 */ /* 0x000fe800078ec0ff */
[----:B------:R-:W-:Y:S01]  /*40e0*/  LOP3.LUT R4, R5, 0x1e0, R4, 0xf8, !PT ;  /* 0x000001e005047812 */ /* 0x000fe200078ef804 */
[C---:B------:R-:W-:Y:S02]  /*40f0*/  VIADD R5, R140.reuse, UR12 ;  /* 0x0000000c8c057c36 */ /* 0x040fe40008000000 */
[----:B------:R-:W-:Y:S02]  /*4100*/  VIADD R140, R140, UR20 ;  /* 0x000000148c8c7c36 */ /* 0x000fe40008000000 */
[----:B------:R-:W-:Y:S01]  /*4110*/  IMAD R133, R133, 0x80, R4 ;  /* 0x0000008085857824 */ /* 0x000fe200078e0204 */
[----:B------:R-:W-:Y:S02]  /*4120*/  VIADDMNMX R138, R5, R138, UR37, PT ;  /* 0x00000025058a7e46 */ /* 0x000fe4000b80018a */
[----:B------:R-:W-:Y:S01]  /*4130*/  VIMNMX R6, PT, PT, RZ, R140, !PT ;  /* 0x0000008cff067248 */ /* 0x000fe20007fe0100 */
        /* <DEDUP_REMOVED lines=8> */
[----:B------:R-:W-:Y:S01]  /*41c0*/  VIADD R137, R133, 0x11 ;  /* 0x0000001185897836 */ /* 0x000fe20000000000 */
[----:B------:R-:W-:Y:S01]  /*41d0*/  VIADDMNMX R136, R5, R136, UR37, PT ;  /* 0x0000002505887e46 */ /* 0x000fe2000b800188 */
[----:B------:R-:W-:Y:S01]  /*41e0*/  VIADD R135, R133, 0x18 ;  /* 0x0000001885877836 */ /* 0x000fe20000000000 */
[C---:B------:R-:W-:Y:S02]  /*41f0*/  VIADDMNMX R134, R5.reuse, R134, UR37, PT ;  /* 0x0000002505867e46 */ /* 0x040fe4000b800186 */
[----:B------:R-:W-:Y:S02]  /*4200*/  VIADDMNMX R132, R5, R132, UR37, PT ;  /* 0x0000002505847e46 */ /* 0x000fe4000b800184 */
[C---:B------:R-:W-:Y:S02]  /*4210*/  ISETP.GE.AND P6, PT, R133.reuse, R4, PT ;  /* 0x000000048500720c */ /* 0x040fe40003fc6270 */
[C---:B------:R-:W-:Y:S02]  /*4220*/  ISETP.GE.AND P5, PT, R133.reuse, R142, PT ;  /* 0x0000008e8500720c */ /* 0x040fe40003fa6270 */
[----:B------:R-:W-:Y:S02]  /*4230*/  ISETP.GE.AND P4, PT, R133, R140, PT ;  /* 0x0000008c8500720c */ /* 0x000fe40003f86270 */
[----:B-1----:R-:W-:Y:S02]  /*4240*/  FSEL R32, R193, -INF , P0 ;  /* 0xff800000c1207808 */ /* 0x002fe40000000000 */
        /* <DEDUP_REMOVED lines=124> */
.L_x_1335:
        /* <DEDUP_REMOVED lines=8> */
[----:B------:R-:W-:Y:S01]  /*4a90*/  FSETP.NEU.FTZ.AND P0, PT, R177, -INF , PT ;  /* 0xff800000b100780b */ /* 0x000fe20003f1d000 */
[----:B------:R-:W-:Y:S01]  /*4aa0*/  FFMA.FTZ R197, -R197, R197, 1 ;  /* 0x3f800000c5c57423 */ /* 0x000fe200000101c5 */
[----:B------:R-:W-:Y:S01]  /*4ab0*/  FSEL R171, R171, RZ, P1 ;  /* 0x000000ffabab7208 */ /* 0x000fe20000800000 */
[--C-:B------:R-:W-:Y:S01]  /*4ac0*/  FFMA.FTZ R166, R6, UR15, -R225.reuse ;  /* 0x0000000f06a67c23 */ /* 0x100fe200080108e1 */
[----:B------:R-:W-:Y:S01]  /*4ad0*/  FSEL R234, R234, RZ, P0 ;  /* 0x000000ffeaea7208 */ /* 0x000fe20000000000 */
[--C-:B------:R-:W-:Y:S01]  /*4ae0*/  FFMA.FTZ R251, R30, UR15, -R225.reuse ;  /* 0x0000000f1efb7c23 */ /* 0x100fe200080108e1 */
[----:B------:R-:W-:Y:S01]  /*4af0*/  FFMA.FTZ R248, R28, UR15, -R225 ;  /* 0x0000000f1cf87c23 */ /* 0x000fe200080108e1 */
        /* <DEDUP_REMOVED lines=10> */
[----:B------:R-:W-:Y:S01]  /*4ba0*/  MUFU.EX2 R252, R252 ;  /* 0x000000fc00fc7308 */ /* 0x000fe20000000800 */
[--C-:B------:R-:W-:Y:S01]  /*4bb0*/  FFMA.FTZ R233, R22, UR15, -R225.reuse ;  /* 0x0000000f16e97c23 */ /* 0x100fe200080108e1 */
[--C-:B------:R-:W-:Y:S01]  /*4bc0*/  FFMA.FTZ R230, R20, UR15, -R225.reuse ;  /* 0x0000000f14e67c23 */ /* 0x100fe200080108e1 */
[--C-:B------:R-:W-:Y:S07]  /*4bd0*/  FFMA.FTZ R227, R10, UR15, -R225.reuse ;  /* 0x0000000f0ae37c23 */ /* 0x100fee00080108e1 */
[----:B------:R-:W2:Y:S01]  /*4be0*/  MUFU.EX2 R250, R250 ;  /* 0x000000fa00fa7308 */ /* 0x000ea20000000800 */
[--C-:B------:R-:W-:Y:S01]  /*4bf0*/  FFMA.FTZ R174, R8, UR15, -R225.reuse ;  /* 0x0000000f08ae7c23 */ /* 0x100fe200080108e1 */
[----:B------:R-:W-:Y:S01]  /*4c00*/  FFMA.FTZ R225, R4, UR15, -R225 ;  /* 0x0000000f04e17c23 */ /* 0x000fe200080108e1 */
[----:B------:R-:W-:Y:S01]  /*4c10*/  FSETP.NEU.FTZ.AND P1, PT, R178, -INF , PT ;  /* 0xff800000b200780b */ /* 0x000fe20003f3d000 */
[--C-:B------:R-:W-:Y:S01]  /*4c20*/  FFMA.FTZ R235, R26, UR15, -R171.reuse ;  /* 0x0000000f1aeb7c23 */ /* 0x100fe200080108ab */
[--C-:B------:R-:W-:Y:S05]  /*4c30*/  FFMA.FTZ R232, R24, UR15, -R171.reuse ;  /* 0x0000000f18e87c23 */ /* 0x100fea00080108ab */
[----:B------:R-:W-:Y:S01]  /*4c40*/  MUFU.EX2 R251, R251 ;  /* 0x000000fb00fb7308 */ /* 0x000fe20000000800 */
[----:B------:R-:W-:Y:S01]  /*4c50*/  FSEL R238, R238, RZ, P1 ;  /* 0x000000ffeeee7208 */ /* 0x000fe20000800000 */
[--C-:B------:R-:W-:Y:S01]  /*4c60*/  FFMA.FTZ R229, R18, UR15, -R171.reuse ;  /* 0x0000000f12e57c23 */ /* 0x100fe200080108ab */
[----:B------:R-:W-:Y:S07]  /*4c70*/  MOV R168, 0x10 ;  /* 0x0000001000a87802 */ /* 0x000fee0000000f00 */
[----:B------:R-:W3:Y:S01]  /*4c80*/  MUFU.EX2 R248, R248 ;  /* 0x000000f800f87308 */ /* 0x000ee20000000800 */
[--C-:B------:R-:W-:Y:S01]  /*4c90*/  FFMA.FTZ R226, R16, UR15, -R171.reuse ;  /* 0x0000000f10e27c23 */ /* 0x100fe200080108ab */
[--C-:B------:R-:W-:Y:S01]  /*4ca0*/  FFMA.FTZ R249, R35, UR15, -R238.reuse ;  /* 0x0000000f23f97c23 */ /* 0x100fe200080108ee */
[--C-:B------:R-:W-:Y:S07]  /*4cb0*/  FFMA.FTZ R246, R33, UR15, -R238.reuse ;  /* 0x0000000f21f67c23 */ /* 0x100fee00080108ee */
[----:B------:R-:W-:Y:S01]  /*4cc0*/  MUFU.EX2 R235, R235 ;  /* 0x000000eb00eb7308 */ /* 0x000fe20000000800 */
[--C-:B------:R-:W-:Y:S01]  /*4cd0*/  FFMA.FTZ R247, R27, UR15, -R238.reuse ;  /* 0x0000000f1bf77c23 */ /* 0x100fe200080108ee */
[--C-:B------:R-:W-:Y:S01]  /*4ce0*/  FFMA.FTZ R244, R25, UR15, -R238.reuse ;  /* 0x0000000f19f47c23 */ /* 0x100fe200080108ee */
[--C-:B------:R-:W-:Y:S07]  /*4cf0*/  FFMA.FTZ R164, R14, UR15, -R171.reuse ;  /* 0x0000000f0ea47c23 */ /* 0x100fee00080108ab */
[----:B------:R-:W4:Y:S01]  /*4d00*/  MUFU.EX2 R232, R232 ;  /* 0x000000e800e87308 */ /* 0x000f220000000800 */
[----:B------:R-:W-:Y:S01]  /*4d10*/  FFMA.FTZ R171, R12, UR15, -R171 ;  /* 0x0000000f0cab7c23 */ /* 0x000fe200080108ab */
[--C-:B------:R-:W-:Y:S01]  /*4d20*/  FFMA.FTZ R228, R19, UR15, -R238.reuse ;  /* 0x0000000f13e47c23 */ /* 0x100fe200080108ee */
[--C-:B------:R-:W-:Y:S07]  /*4d30*/  FFMA.FTZ R231, R17, UR15, -R238.reuse ;  /* 0x0000000f11e77c23 */ /* 0x100fee00080108ee */
[----:B------:R-:W-:Y:S01]  /*4d40*/  MUFU.EX2 R233, R233 ;  /* 0x000000e900e97308 */ /* 0x000fe20000000800 */
[--C-:B------:R-:W-:Y:S01]  /*4d50*/  FFMA.FTZ R241, R15, UR15, -R238.reuse ;  /* 0x0000000f0ff17c23 */ /* 0x100fe200080108ee */
[----:B------:R-:W-:Y:S01]  /*4d60*/  FFMA.FTZ R238, R13, UR15, -R238 ;  /* 0x0000000f0dee7c23 */ /* 0x000fe200080108ee */
[----:B------:R-:W-:Y:S07]  /*4d70*/  MOV R160, 0x20 ;  /* 0x0000002000a07802 */ /* 0x000fee0000000f00 */
[----:B------:R-:W4:Y:S01]  /*4d80*/  MUFU.EX2 R230, R230 ;  /* 0x000000e600e67308 */ /* 0x000f220000000800 */
[----:B------:R-:W-:Y:S01]  /*4d90*/  FMUL.FTZ R197, R197, UR16 ;  /* 0x00000010c5c57c20 */ /* 0x000fe20008410000 */
[----:B------:R-:W-:Y:S01]  /*4da0*/  FFMA.FTZ R213, -R213, R213, 1 ;  /* 0x3f800000d5d57423 */ /* 0x000fe200000101d5 */
[----:B------:R-:W-:Y:S07]  /*4db0*/  FFMA.FTZ R214, -R214, R214, 1 ;  /* 0x3f800000d6d67423 */ /* 0x000fee00000101d6 */
[----:B------:R-:W-:Y:S01]  /*4dc0*/  MUFU.EX2 R249, R249 ;  /* 0x000000f900f97308 */ /* 0x000fe20000000800 */
[----:B------:R-:W-:Y:S01]  /*4dd0*/  FFMA.FTZ R193, -R193, R193, 1 ;  /* 0x3f800000c1c17423 */ /* 0x000fe200000101c1 */
[----:B------:R-:W-:Y:S01]  /*4de0*/  FFMA.FTZ R194, -R194, R194, 1 ;  /* 0x3f800000c2c27423 */ /* 0x000fe200000101c2 */
[----:B------:R-:W-:Y:S07]  /*4df0*/  FFMA.FTZ R195, -R195, R195, 1 ;  /* 0x3f800000c3c37423 */ /* 0x000fee00000101c3 */
[----:B------:R-:W4:Y:S01]  /*4e00*/  MUFU.EX2 R246, R246 ;  /* 0x000000f600f67308 */ /* 0x000f220000000800 */
[----:B------:R-:W-:Y:S01]  /*4e10*/  FFMA.FTZ R196, -R196, R196, 1 ;  /* 0x3f800000c4c47423 */ /* 0x000fe200000101c4 */
        /* <DEDUP_REMOVED lines=13> */
[----:B------:R-:W-:Y:S07]  /*4ef0*/  UISETP.GT.AND UP0, UPT, UR53, UR48, UPT ;  /* 0x000000303500728c */ /* 0x000fee000bf04270 */
[----:B------:R-:W4:Y:S01]  /*4f00*/  MUFU.EX2 R244, R244 ;  /* 0x000000f400f47308 */ /* 0x000f220000000800 */
[----:B------:R-:W-:Y:S01]  /*4f10*/  FMUL.FTZ R193, R193, UR16 ;  /* 0x00000010c1c17c20 */ /* 0x000fe20008410000 */
[----:B------:R-:W-:Y:S01]  /*4f20*/  FMUL.FTZ R209, R209, UR16 ;  /* 0x00000010d1d17c20 */ /* 0x000fe20008410000 */
[----:B------:R-:W-:Y:S07]  /*4f30*/  FMUL.FTZ R210, R210, UR16 ;  /* 0x00000010d2d27c20 */ /* 0x000fee0008410000 */
[----:B------:R-:W-:Y:S01]  /*4f40*/  MUFU.EX2 R243, R243 ;  /* 0x000000f300f37308 */ /* 0x000fe20000000800 */
[----:B------:R-:W-:Y:S01]  /*4f50*/  FMUL.FTZ R211, R211, UR16 ;  /* 0x00000010d3d37c20 */ /* 0x000fe20008410000 */
[----:B------:R-:W-:Y:S01]  /*4f60*/  FMUL.FTZ R212, R212, UR16 ;  /* 0x00000010d4d47c20 */ /* 0x000fe20008410000 */
[----:B------:R-:W-:Y:S07]  /*4f70*/  FMUL.FTZ R215, R215, UR16 ;  /* 0x00000010d7d77c20 */ /* 0x000fee0008410000 */
[----:B------:R-:W4:Y:S01]  /*4f80*/  MUFU.EX2 R240, R240 ;  /* 0x000000f000f07308 */ /* 0x000f220000000800 */
[----:B------:R-:W-:Y:S01]  /*4f90*/  FMUL.FTZ R216, R216, UR16 ;  /* 0x00000010d8d87c20 */ /* 0x000fe20008410000 */
[----:B------:R-:W-:Y:S01]  /*4fa0*/  FMUL.FTZ R217, R217, UR16 ;  /* 0x00000010d9d97c20 */ /* 0x000fe20008410000 */
[----:B------:R-:W-:Y:S07]  /*4fb0*/  FMUL.FTZ R218, R218, UR16 ;  /* 0x00000010dada7c20 */ /* 0x000fee0008410000 */
[----:B------:R-:W-:Y:S01]  /*4fc0*/  MUFU.EX2 R229, R229 ;  /* 0x000000e500e57308 */ /* 0x000fe20000000800 */
[----:B------:R-:W-:Y:S01]  /*4fd0*/  FMUL.FTZ R219, R219, UR16 ;  /* 0x00000010dbdb7c20 */ /* 0x000fe20008410000 */
[----:B------:R-:W-:Y:S08]  /*4fe0*/  FMUL.FTZ R220, R220, UR16 ;  /* 0x00000010dcdc7c20 */ /* 0x000ff00008410000 */
[----:B------:R-:W4:Y:S10]  /*4ff0*/  MUFU.EX2 R226, R226 ;  /* 0x000000e200e27308 */ /* 0x000f340000000800 */
[----:B------:R-:W-:Y:S10]  /*5000*/  MUFU.EX2 R227, R227 ;  /* 0x000000e300e37308 */ /* 0x000ff40000000800 */
[----:B------:R-:W4:Y:S10]  /*5010*/  MUFU.EX2 R174, R174 ;  /* 0x000000ae00ae7308 */ /* 0x000f340000000800 */
        /* <DEDUP_REMOVED lines=19> */
[----:B------:R-:W-:Y:S02]  /*5150*/  SHF.R.U32.HI R135, RZ, 0x1, R161 ;  /* 0x00000001ff877819 */ /* 0x000fe400000116a1 */
[C---:B------:R-:W-:Y:S02]  /*5160*/  LOP3.LUT R4, R133.reuse, 0x7400, RZ, 0xc0, !PT ;  /* 0x0000740085047812 */ /* 0x040fe400078ec0ff */
[--C-:B------:R-:W-:Y:S02]  /*5170*/  LOP3.LUT R6, R6, 0x38, R5.reuse, 0xf8, !PT ;  /* 0x0000003806067812 */ /* 0x100fe400078ef805 */
[----:B------:R-:W-:Y:S02]  /*5180*/  LOP3.LUT R5, R4, 0x6, R5, 0xf8, !PT ;  /* 0x0000000604057812 */ /* 0x000fe400078ef805 */
[----:B------:R-:W-:Y:S02]  /*5190*/  LOP3.LUT R6, R6, 0x20, R135, 0x78, !PT ;  /* 0x0000002006067812 */ /* 0x000fe400078e7887 */
[----:B------:R-:W-:Y:S02]  /*51a0*/  LOP3.LUT R173, R133, 0x20, RZ, 0xc0, !PT ;  /* 0x0000002085ad7812 */ /* 0x000fe400078ec0ff */
[----:B------:R-:W-:Y:S02]  /*51b0*/  LOP3.LUT R5, R5, R6, RZ, 0xfc, !PT ;  /* 0x0000000605057212 */ /* 0x000fe400078efcff */
[----:B--2---:R-:W-:Y:S02]  /*51c0*/  F2FP.F16.F32.PACK_AB R6, R250, R252 ;  /* 0x000000fcfa06723e */ /* 0x004fe400000000ff */
[----:B------:R-:W-:Y:S02]  /*51d0*/  LEA R167, R5, UR4, 0x1 ;  /* 0x0000000405a77c11 */ /* 0x000fe4000f8e08ff */
[--C-:B------:R-:W-:Y:S02]  /*51e0*/  LOP3.LUT R173, R173, 0x3c00, R134.reuse, 0xf8, !PT ;  /* 0x00003c00adad7812 */ /* 0x100fe400078ef886 */
[----:B------:R-:W-:Y:S01]  /*51f0*/  LOP3.LUT R8, R132, 0x8, R161, 0x78, !PT ;  /* 0x0000000884087812 */ /* 0x000fe200078e78a1 */
[----:B------:R1:W-:Y:S01]  /*5200*/  STS [R167+0x19000], R6 ;  /* 0x01900006a7007388 */ /* 0x0003e20000000800 */
[--C-:B------:R-:W-:Y:S02]  /*5210*/  LOP3.LUT R173, R173, 0x100, R134.reuse, 0xf8, !PT ;  /* 0x00000100adad7812 */ /* 0x100fe400078ef886 */
[C---:B------:R-:W-:Y:S02]  /*5220*/  LOP3.LUT P1, RZ, R161.reuse, 0x4, RZ, 0xc0, !PT ;  /* 0x00000004a1ff7812 */ /* 0x040fe4000782c0ff */
[----:B------:R-:W-:Y:S02]  /*5230*/  LOP3.LUT P0, RZ, R161, 0x8, RZ, 0xc0, !PT ;  /* 0x00000008a1ff7812 */ /* 0x000fe4000780c0ff */
[----:B------:R-:W-:Y:S02]  /*5240*/  LOP3.LUT R173, R173, R8, RZ, 0xfc, !PT ;  /* 0x00000008adad7212 */ /* 0x000fe400078efcff */
[----:B---3--:R-:W-:Y:S02]  /*5250*/  F2FP.F16.F32.PACK_AB R8, R248, R251 ;  /* 0x000000fbf808723e */ /* 0x008fe400000000ff */
[----:B------:R-:W-:Y:S02]  /*5260*/  SEL R168, R168, 0xfffffff0, !P1 ;  /* 0xfffffff0a8a87807 */ /* 0x000fe40004800000 */
[----:B----4-:R-:W-:Y:S01]  /*5270*/  F2FP.F16.F32.PACK_AB R11, R232, R235 ;  /* 0x000000ebe80b723e */ /* 0x010fe200000000ff */
[----:B------:R2:W-:Y:S01]  /*5280*/  STS [R167+0x19400], R8 ;  /* 0x01940008a7007388 */ /* 0x0005e20000000800 */
[----:B------:R-:W-:Y:S02]  /*5290*/  F2FP.F16.F32.PACK_AB R9, R230, R233 ;  /* 0x000000e9e609723e */ /* 0x000fe400000000ff */
[----:B------:R-:W-:Y:S02]  /*52a0*/  IADD3 R170, PT, PT, R168, R167, RZ ;  /* 0x000000a7a8aa7210 */ /* 0x000fe40007ffe0ff */
[C---:B------:R-:W-:Y:S02]  /*52b0*/  IADD3 R5, PT, PT, R167.reuse, 0x19000, RZ ;  /* 0x00019000a7057810 */ /* 0x040fe40007ffe0ff */
[----:B------:R-:W-:Y:S01]  /*52c0*/  F2FP.F16.F32.PACK_AB R12, R246, R249 ;  /* 0x000000f9f60c723e */ /* 0x000fe200000000ff */
[----:B------:R3:W-:Y:S01]  /*52d0*/  STS [R170+0x19000], R11 ;  /* 0x0190000baa007388 */ /* 0x0007e20000000800 */
[----:B------:R-:W-:Y:S02]  /*52e0*/  IADD3 R169, PT, PT, R167, 0x19020, RZ ;  /* 0x00019020a7a97810 */ /* 0x000fe40007ffe0ff */
[----:B-1----:R-:W-:Y:S01]  /*52f0*/  F2FP.F16.F32.PACK_AB R6, R242, R245 ;  /* 0x000000f5f206723e */ /* 0x002fe200000000ff */
[----:B------:R1:W-:Y:S01]  /*5300*/  STS [R170+0x19400], R9 ;  /* 0x01940009aa007388 */ /* 0x0003e20000000800 */
[----:B------:R-:W-:Y:S02]  /*5310*/  @P0 IADD3 R169, PT, PT, R5, -0x20, RZ ;  /* 0xffffffe005a90810 */ /* 0x000fe40007ffe0ff */
[----:B------:R-:W-:Y:S01]  /*5320*/  F2FP.F16.F32.PACK_AB R7, R244, R247 ;  /* 0x000000f7f407723e */ /* 0x000fe200000000ff */
[----:B------:R4:W-:Y:S01]  /*5330*/  STS [R167+0x1a000], R12 ;  /* 0x01a0000ca7007388 */ /* 0x0009e20000000800 */
[----:B------:R-:W-:Y:S02]  /*5340*/  F2FP.F16.F32.PACK_AB R5, R240, R243 ;  /* 0x000000f3f005723e */ /* 0x000fe400000000ff */
[----:B------:R-:W-:Y:S01]  /*5350*/  F2FP.F16.F32.PACK_AB R10, R226, R229 ;  /* 0x000000e5e20a723e */ /* 0x000fe200000000ff */
[----:B------:R4:W-:Y:S01]  /*5360*/  STS [R167+0x1a400], R6 ;  /* 0x01a40006a7007388 */ /* 0x0009e20000000800 */
[----:B------:R-:W-:Y:S02]  /*5370*/  IADD3 R168, PT, PT, R168, R169, RZ ;  /* 0x000000a9a8a87210 */ /* 0x000fe40007ffe0ff */
[----:B------:R-:W-:Y:S01]  /*5380*/  LOP3.LUT R133, R133, 0x120, RZ, 0xc0, !PT ;  /* 0x0000012085857812 */ /* 0x000fe200078ec0ff */
[----:B------:R4:W-:Y:S01]  /*5390*/  STS [R170+0x1a000], R7 ;  /* 0x01a00007aa007388 */ /* 0x0009e20000000800 */
[----:B--2---:R-:W-:Y:S02]  /*53a0*/  F2FP.F16.F32.PACK_AB R8, R174, R227 ;  /* 0x000000e3ae08723e */ /* 0x004fe400000000ff */
[----:B------:R-:W-:Y:S01]  /*53b0*/  LOP3.LUT R133, R133, 0x200, R134, 0xf8, !PT ;  /* 0x0000020085857812 */ /* 0x000fe200078ef886 */
[----:B------:R2:W-:Y:S01]  /*53c0*/  STS [R170+0x1a400], R5 ;  /* 0x01a40005aa007388 */ /* 0x0005e20000000800 */
[----:B------:R-:W-:Y:S02]  /*53d0*/  LOP3.LUT R4, R132, 0x8, R135, 0x78, !PT ;  /* 0x0000000884047812 */ /* 0x000fe400078e7887 */
[----:B------:R-:W-:Y:S01]  /*53e0*/  LEA R173, R173, UR4, 0x1 ;  /* 0x00000004adad7c11 */ /* 0x000fe2000f8e08ff */
[----:B------:R-:W-:Y:S01]  /*53f0*/  STS [R169], R10 ;  /* 0x0000000aa9007388 */ /* 0x000fe20000000800 */
[----:B---3--:R-:W-:Y:S02]  /*5400*/  F2FP.F16.F32.PACK_AB R11, R225, R166 ;  /* 0x000000a6e10b723e */ /* 0x008fe400000000ff */
[----:B------:R-:W-:Y:S01]  /*5410*/  LOP3.LUT R4, R133, R4, RZ, 0xfc, !PT ;  /* 0x0000000485047212 */ /* 0x000fe200078efcff */
[----:B------:R-:W-:Y:S01]  /*5420*/  STS [R169+0x400], R8 ;  /* 0x00040008a9007388 */ /* 0x000fe20000000800 */
[----:B-1----:R-:W-:Y:S02]  /*5430*/  F2FP.F16.F32.PACK_AB R9, R171, R164 ;  /* 0x000000a4ab09723e */ /* 0x002fe400000000ff */
[----:B------:R-:W-:Y:S01]  /*5440*/  LEA R163, R4, UR4, 0x1 ;  /* 0x0000000404a37c11 */ /* 0x000fe2000f8e08ff */
[----:B------:R-:W-:Y:S01]  /*5450*/  STS [R168+0x400], R11 ;  /* 0x0004000ba8007388 */ /* 0x000fe20000000800 */
[----:B----4-:R-:W-:Y:S02]  /*5460*/  F2FP.F16.F32.PACK_AB R12, R231, R228 ;  /* 0x000000e4e70c723e */ /* 0x010fe400000000ff */
[----:B------:R-:W-:Y:S01]  /*5470*/  SEL R160, R160, 0xffffffe0, !P1 ;  /* 0xffffffe0a0a07807 */ /* 0x000fe20004800000 */
[----:B------:R-:W-:Y:S01]  /*5480*/  STS [R168], R9 ;  /* 0x00000009a8007388 */ /* 0x000fe20000000800 */
[----:B------:R-:W-:Y:S02]  /*5490*/  F2FP.F16.F32.PACK_AB R6, R236, R239 ;  /* 0x000000efec06723e */ /* 0x000fe400000000ff */
[----:B------:R-:W-:Y:S01]  /*54a0*/  IADD3 R162, PT, PT, R163, R160, RZ ;  /* 0x000000a0a3a27210 */ /* 0x000fe20007ffe0ff */
[----:B------:R-:W-:Y:S01]  /*54b0*/  STS [R169+0x1000], R12 ;  /* 0x0010000ca9007388 */ /* 0x000fe20000000800 */
[----:B------:R-:W-:Y:S02]  /*54c0*/  F2FP.F16.F32.PACK_AB R7, R238, R241 ;  /* 0x000000f1ee07723e */ /* 0x000fe400000000ff */
[----:B------:R-:W-:Y:S01]  /*54d0*/  IADD3 R172, PT, PT, R160, R173, RZ ;  /* 0x000000ada0ac7210 */ /* 0x000fe20007ffe0ff */
[----:B------:R-:W-:Y:S01]  /*54e0*/  STS [R169+0x1400], R6 ;  /* 0x00140006a9007388 */ /* 0x000fe20000000800 */
[----:B--2---:R-:W-:Y:S02]  /*54f0*/  F2FP.F16.F32.PACK_AB R5, R234, R237 ;  /* 0x000000edea05723e */ /* 0x004fe400000000ff */
[--C-:B------:R-:W-:Y:S01]  /*5500*/  SHF.R.U32.HI R165, RZ, 0x1, R161.reuse ;  /* 0x00000001ffa57819 */ /* 0x100fe200000116a1 */
        /* <DEDUP_REMOVED lines=15> */
[----:B------:R-:W-:Y:S01]  /*5600*/  LDSM.16.M88.4 R156, [R163+0x7800] ;  /* 0x00780000a39c783b */ /* 0x000fe20000000200 */
[-C--:B---3--:R-:W-:Y:S08]  /*5610*/  HMMA.16816.F32 R20, R32, R132.reuse, RZ ;  /* 0x000000842014723c */ /* 0x088ff000000018ff */
        /* <DEDUP_REMOVED lines=20> */
[----:B------:R-:W4:Y:S07]  /*5760*/  LDSM.16.M88.4 R152, [R172+0x11400] ;  /* 0x01140000ac98783b */ /* 0x000f2e0000000200 */
[-C--:B-1----:R-:W-:Y:S08]  /*5770*/  HMMA.16816.F32 R20, R132, R140.reuse, R20 ;  /* 0x0000008c8414723c */ /* 0x082ff00000001814 */
[C---:B------:R-:W-:Y:S08]  /*5780*/  HMMA.16816.F32 R24, R156.reuse, R140, R24 ;  /* 0x0000008c9c18723c */ /* 0x040ff00000001818 */
[-C--:B------:R-:W-:Y:S01]  /*5790*/  HMMA.16816.F32 R28, R156, R142.reuse, R28 ;  /* 0x0000008e9c1c723c */ /* 0x080fe2000000181c */
[----:B------:R-:W-:Y:S07]  /*57a0*/  LDSM.16.M88.4 R156, [R162+0x8800] ;  /* 0x00880000a29c783b */ /* 0x000fee0000000200 */
[----:B------:R-:W-:Y:S01]  /*57b0*/  HMMA.16816.F32 R32, R132, R142, R32 ;  /* 0x0000008e8420723c */ /* 0x000fe20000001820 */
[----:B------:R-:W-:Y:S07]  /*57c0*/  LDSM.16.M88.4 R132, [R163+0x8000] ;  /* 0x00800000a384783b */ /* 0x000fee0000000200 */
[-C--:B--2---:R-:W-:Y:S01]  /*57d0*/  HMMA.16816.F32 R4, R136, R144.reuse, R4 ;  /* 0x000000908804723c */ /* 0x084fe20000001804 */
[----:B------:R-:W1:Y:S07]  /*57e0*/  LDSM.16.M88.4 R140, [R173+0x13000] ;  /* 0x01300000ad8c783b */ /* 0x000e6e0000000200 */
[C---:B---3--:R-:W-:Y:S08]  /*57f0*/  HMMA.16816.F32 R8, R148.reuse, R144, R8 ;  /* 0x000000909408723c */ /* 0x048ff00000001808 */
[-C--:B------:R-:W-:Y:S08]  /*5800*/  HMMA.16816.F32 R12, R148, R146.reuse, R12 ;  /* 0x00000092940c723c */ /* 0x080ff0000000180c */
[C---:B------:R-:W-:Y:S01]  /*5810*/  HMMA.16816.F32 R16, R136.reuse, R146, R16 ;  /* 0x000000928810723c */ /* 0x040fe20000001810 */
[----:B------:R-:W2:Y:S07]  /*5820*/  LDSM.16.M88.4 R144, [R163+0x8800] ;  /* 0x00880000a390783b */ /* 0x000eae0000000200 */
[-C--:B----4-:R-:W-:Y:S08]  /*5830*/  HMMA.16816.F32 R20, R136, R152.reuse, R20 ;  /* 0x000000988814723c */ /* 0x090ff00000001814 */
[C---:B------:R-:W-:Y:S08]  /*5840*/  HMMA.16816.F32 R24, R148.reuse, R152, R24 ;  /* 0x000000989418723c */ /* 0x040ff00000001818 */
[-C--:B------:R-:W-:Y:S01]  /*5850*/  HMMA.16816.F32 R28, R148, R154.reuse, R28 ;  /* 0x0000009a941c723c */ /* 0x080fe2000000181c */
[----:B------:R-:W3:Y:S07]  /*5860*/  LDSM.16.M88.4 R148, [R173+0x13400] ;  /* 0x01340000ad94783b */ /* 0x000eee0000000200 */
[----:B------:R-:W-:Y:S01]  /*5870*/  HMMA.16816.F32 R32, R136, R154, R32 ;  /* 0x0000009a8820723c */ /* 0x000fe20000001820 */
[----:B------:R4:W-:Y:S07]  /*5880*/  LDSM.16.M88.4 R136, [R162+0x8000] ;  /* 0x00800000a288783b */ /* 0x0009ee0000000200 */
[-C--:B-1----:R-:W-:Y:S01]  /*5890*/  HMMA.16816.F32 R4, R132, R140.reuse, R4 ;  /* 0x0000008c8404723c */ /* 0x082fe20000001804 */
[----:B------:R-:W1:Y:S07]  /*58a0*/  LDSM.16.M88.4 R152, [R172+0x13000] ;  /* 0x01300000ac98783b */ /* 0x000e6e0000000200 */
[C---:B--2---:R-:W-:Y:S04]  /*58b0*/  HMMA.16816.F32 R8, R144.reuse, R140, R8 ;  /* 0x0000008c9008723c */ /* 0x044fe80000001808 */
[----:B------:R-:W-:Y:S04]  /*58c0*/  FMUL.FTZ R140, R195, UR16 ;  /* 0x00000010c38c7c20 */ /* 0x000fe80008410000 */
[-C--:B------:R-:W-:Y:S03]  /*58d0*/  HMMA.16816.F32 R12, R144, R142.reuse, R12 ;  /* 0x0000008e900c723c */ /* 0x080fe6000000180c */
[C---:B----4-:R-:W-:Y:S05]  /*58e0*/  SHF.L.U32 R162, R161.reuse, 0x3, RZ ;  /* 0x00000003a1a27819 */ /* 0x050fea00000006ff */
[C---:B------:R-:W-:Y:S04]  /*58f0*/  HMMA.16816.F32 R16, R132.reuse, R142, R16 ;  /* 0x0000008e8410723c */ /* 0x040fe80000001810 */
[----:B------:R-:W-:Y:S04]  /*5900*/  FMUL.FTZ R143, R196, UR16 ;  /* 0x00000010c48f7c20 */ /* 0x000fe80008410000 */
[-C--:B---3--:R-:W-:Y:S08]  /*5910*/  HMMA.16816.F32 R20, R132, R148.reuse, R20 ;  /* 0x000000948414723c */ /* 0x088ff00000001814 */
[C---:B------:R-:W-:Y:S04]  /*5920*/  HMMA.16816.F32 R24, R144.reuse, R148, R24 ;  /* 0x000000949018723c */ /* 0x040fe80000001818 */
[----:B------:R-:W-:Y:S04]  /*5930*/  SHF.L.U32 R148, R161, 0x6, RZ ;  /* 0x00000006a1947819 */ /* 0x000fe800000006ff */
[-C--:B------:R-:W-:Y:S03]  /*5940*/  HMMA.16816.F32 R28, R144, R150.reuse, R28 ;  /* 0x00000096901c723c */ /* 0x080fe6000000181c */
[----:B------:R-:W-:Y:S05]  /*5950*/  LOP3.LUT R163, R148, 0x400, RZ, 0xc0, !PT ;  /* 0x0000040094a37812 */ /* 0x000fea00078ec0ff */
[----:B------:R-:W-:Y:S04]  /*5960*/  HMMA.16816.F32 R32, R132, R150, R32 ;  /* 0x000000968420723c */ /* 0x000fe80000001820 */
[----:B------:R-:W-:Y:S04]  /*5970*/  LOP3.LUT R132, R165, 0x30, RZ, 0xc0, !PT ;  /* 0x00000030a5847812 */ /* 0x000fe800078ec0ff */
[-C--:B-1----:R-:W-:Y:S05]  /*5980*/  HMMA.16816.F32 R4, R136, R152.reuse, R4 ;  /* 0x000000988804723c */ /* 0x082fea0000001804 */
[----:B------:R-:W-:Y:S03]  /*5990*/  LOP3.LUT R133, R132, 0x8, R161, 0xf8, !PT ;  /* 0x0000000884857812 */ /* 0x000fe600078ef8a1 */
[C---:B------:R-:W-:Y:S04]  /*59a0*/  HMMA.16816.F32 R8, R156.reuse, R152, R8 ;  /* 0x000000989c08723c */ /* 0x040fe80000001808 */
[----:B------:R-:W-:Y:S04]  /*59b0*/  LOP3.LUT R133, R133, 0x1c0, R148, 0xf8, !PT ;  /* 0x000001c085857812 */ /* 0x000fe800078ef894 */
[-C--:B------:R-:W-:Y:S03]  /*59c0*/  HMMA.16816.F32 R12, R156, R154.reuse, R12 ;  /* 0x0000009a9c0c723c */ /* 0x080fe6000000180c */
[C---:B-----5:R-:W-:Y:S01]  /*59d0*/  FADD.FTZ R5, -R192.reuse, R5 ;  /* 0x00000005c0057221 */ /* 0x060fe20000010100 */
[C---:B------:R-:W-:Y:S01]  /*59e0*/  FADD.FTZ R6, -R191.reuse, R6 ;  /* 0x00000006bf067221 */ /* 0x040fe20000010100 */
[----:B------:R-:W-:Y:S01]  /*59f0*/  FADD.FTZ R7, -R191, R7 ;  /* 0x00000007bf077221 */ /* 0x000fe20000010100 */
[----:B------:R-:W-:Y:S01]  /*5a00*/  FADD.FTZ R141, -R192, R4 ;  /* 0x00000004c08d7221 */ /* 0x000fe20000010100 */
[----:B------:R-:W-:Y:S01]  /*5a10*/  FMUL.FTZ R250, R250, R5 ;  /* 0x00000005fafa7220 */ /* 0x000fe20000410000 */
[----:B------:R-:W-:Y:S01]  /*5a20*/  FMUL.FTZ R251, R251, R6 ;  /* 0x00000006fbfb7220 */ /* 0x000fe20000410000 */
[----:B------:R-:W-:Y:S01]  /*5a30*/  FMUL.FTZ R248, R248, R7 ;  /* 0x00000007f8f87220 */ /* 0x000fe20000410000 */
[----:B------:R-:W-:Y:S01]  /*5a40*/  FMUL.FTZ R252, R252, R141 ;  /* 0x0000008dfcfc7220 */ /* 0x000fe20000410000 */
[----:B------:R-:W1:Y:S01]  /*5a50*/  LDSM.16.M88.4 R4, [R172+0x13400] ;  /* 0x01340000ac04783b */ /* 0x000e620000000200 */
[C---:B------:R-:W-:Y:S04]  /*5a60*/  HMMA.16816.F32 R16, R136.reuse, R154, R16 ;  /* 0x0000009a8810723c */ /* 0x040fe80000001810 */
[C---:B------:R-:W-:Y:S01]  /*5a70*/  FADD.FTZ R11, -R183.reuse, R11 ;  /* 0x0000000bb70b7221 */ /* 0x040fe20000010100 */
[C---:B------:R-:W-:Y:S01]  /*5a80*/  FADD.FTZ R10, -R183.reuse, R10 ;  /* 0x0000000ab70a7221 */ /* 0x040fe20000010100 */
[C---:B------:R-:W-:Y:S01]  /*5a90*/  FADD.FTZ R8, -R190.reuse, R8 ;  /* 0x00000008be087221 */ /* 0x040fe20000010100 */
[----:B------:R-:W-:Y:S01]  /*5aa0*/  FADD.FTZ R12, -R190, R12 ;  /* 0x0000000cbe0c7221 */ /* 0x000fe20000010100 */
[----:B------:R-:W-:Y:S01]  /*5ab0*/  FMUL.FTZ R11, R242, R11 ;  /* 0x0000000bf20b7220 */ /* 0x000fe20000410000 */
[C---:B------:R-:W-:Y:S01]  /*5ac0*/  FADD.FTZ R14, -R183.reuse, R14 ;  /* 0x0000000eb70e7221 */ /* 0x040fe20000010100 */
        /* <DEDUP_REMOVED lines=8> */
[----:B------:R-:W-:Y:S01]  /*5b50*/  FFMA.FTZ R13, -R200, R200, 1 ;  /* 0x3f800000c80d7423 */ /* 0x000fe200000101c8 */
[----:B------:R-:W-:Y:S01]  /*5b60*/  FADD.FTZ R9, -R190, R9 ;  /* 0x00000009be097221 */ /* 0x000fe20000010100 */
[----:B------:R-:W-:Y:S01]  /*5b70*/  FMUL.FTZ R11, R11, R12 ;  /* 0x0000000c0b0b7220 */ /* 0x000fe20000410000 */
[----:B------:R-:W-:Y:S01]  /*5b80*/  FFMA.FTZ R12, -R199, R199, 1 ;  /* 0x3f800000c70c7423 */ /* 0x000fe200000101c7 */
[----:B------:R-:W-:Y:S01]  /*5b90*/  FFMA.FTZ R14, -R198, R198, 1 ;  /* 0x3f800000c60e7423 */ /* 0x000fe200000101c6 */
[C---:B------:R-:W-:Y:S01]  /*5ba0*/  FADD.FTZ R18, -R191.reuse, R18 ;  /* 0x00000012bf127221 */ /* 0x040fe20000010100 */
[----:B------:R-:W-:Y:S01]  /*5bb0*/  FADD.FTZ R19, -R191, R19 ;  /* 0x00000013bf137221 */ /* 0x000fe20000010100 */
[----:B------:R-:W-:Y:S01]  /*5bc0*/  FMUL.FTZ R12, R12, UR16 ;  /* 0x000000100c0c7c20 */ /* 0x000fe20008410000 */
[----:B------:R-:W-:Y:S01]  /*5bd0*/  FMUL.FTZ R10, R245, R10 ;  /* 0x0000000af50a7220 */ /* 0x000fe20000410000 */
[----:B------:R-:W-:Y:S01]  /*5be0*/  FMUL.FTZ R13, R13, UR16 ;  /* 0x000000100d0d7c20 */ /* 0x000fe20008410000 */
[----:B------:R-:W-:Y:S01]  /*5bf0*/  FMUL.FTZ R8, R249, R8 ;  /* 0x00000008f9087220 */ /* 0x000fe20000410000 */
[----:B------:R-:W-:Y:S01]  /*5c00*/  FMUL.FTZ R247, R247, R12 ;  /* 0x0000000cf7f77220 */ /* 0x000fe20000410000 */
[----:B------:R-:W-:Y:S01]  /*5c10*/  FMUL.FTZ R9, R246, R9 ;  /* 0x00000009f6097220 */ /* 0x000fe20000410000 */
[----:B------:R-:W-:Y:S01]  /*5c20*/  FMUL.FTZ R14, R14, UR16 ;  /* 0x000000100e0e7c20 */ /* 0x000fe20008410000 */
[----:B------:R-:W-:Y:S01]  /*5c30*/  FADD.FTZ R17, -R192, R17 ;  /* 0x00000011c0117221 */ /* 0x000fe20000010100 */
[----:B------:R-:W-:Y:S01]  /*5c40*/  FMUL.FTZ R18, R233, R18 ;  /* 0x00000012e9127220 */ /* 0x000fe20000410000 */
[----:B------:R-:W-:Y:S01]  /*5c50*/  FMUL.FTZ R19, R230, R19 ;  /* 0x00000013e6137220 */ /* 0x000fe20000410000 */
[----:B------:R-:W-:Y:S01]  /*5c60*/  FFMA.FTZ R12, -R206, R206, 1 ;  /* 0x3f800000ce0c7423 */ /* 0x000fe200000101ce */
[----:B------:R-:W-:Y:S01]  /*5c70*/  FMUL.FTZ R10, R10, R13 ;  /* 0x0000000d0a0a7220 */ /* 0x000fe20000410000 */
[----:B------:R-:W-:Y:S01]  /*5c80*/  FMUL.FTZ R8, R8, R197 ;  /* 0x000000c508087220 */ /* 0x000fe20000410000 */
[----:B------:R-:W-:Y:S01]  /*5c90*/  FMUL.FTZ R9, R9, R14 ;  /* 0x0000000e09097220 */ /* 0x000fe20000410000 */
[-C--:B-1----:R-:W-:Y:S03]  /*5ca0*/  HMMA.16816.F32 R20, R136, R4.reuse, R20 ;  /* 0x000000048814723c */ /* 0x082fe60000001814 */
[----:B------:R-:W-:Y:S01]  /*5cb0*/  FMUL.FTZ R17, R232, R17 ;  /* 0x00000011e8117220 */ /* 0x000fe20000410000 */
[----:B------:R-:W-:Y:S01]  /*5cc0*/  FMUL.FTZ R12, R12, UR16 ;  /* 0x000000100c0c7c20 */ /* 0x000fe20008410000 */
[----:B------:R-:W-:Y:S01]  /*5cd0*/  F2FP.F16.F32.PACK_AB R10, R11, R10 ;  /* 0x0000000a0b0a723e */ /* 0x000fe200000000ff */
[----:B------:R-:W-:Y:S01]  /*5ce0*/  FMUL.FTZ R11, R214, UR16 ;  /* 0x00000010d60b7c20 */ /* 0x000fe20008410000 */
[----:B------:R-:W-:Y:S01]  /*5cf0*/  F2FP.F16.F32.PACK_AB R8, R9, R8 ;  /* 0x000000080908723e */ /* 0x000fe200000000ff */
[C---:B------:R-:W-:Y:S04]  /*5d00*/  HMMA.16816.F32 R24, R156.reuse, R4, R24 ;  /* 0x000000049c18723c */ /* 0x040fe80000001818 */
[----:B------:R-:W-:Y:S01]  /*5d10*/  FFMA.FTZ R4, -R203, R203, 1 ;  /* 0x3f800000cb047423 */ /* 0x000fe200000101cb */
[----:B------:R-:W-:Y:S01]  /*5d20*/  FFMA.FTZ R5, -R204, R204, 1 ;  /* 0x3f800000cc057423 */ /* 0x000fe200000101cc */
[----:B------:R-:W-:Y:S01]  /*5d30*/  FMUL.FTZ R17, R17, R12 ;  /* 0x0000000c11117220 */ /* 0x000fe20000410000 */
[----:B------:R-:W-:Y:S01]  /*5d40*/  FMUL.FTZ R12, R213, UR16 ;  /* 0x00000010d50c7c20 */ /* 0x000fe20008410000 */
[----:B------:R-:W-:Y:S01]  /*5d50*/  FMUL.FTZ R4, R4, UR16 ;  /* 0x0000001004047c20 */ /* 0x000fe20008410000 */
[----:B------:R-:W-:Y:S01]  /*5d60*/  FMUL.FTZ R5, R5, UR16 ;  /* 0x0000001005057c20 */ /* 0x000fe20008410000 */
[-C--:B------:R-:W-:Y:S03]  /*5d70*/  HMMA.16816.F32 R28, R156, R6.reuse, R28 ;  /* 0x000000069c1c723c */ /* 0x080fe6000000181c */
[----:B------:R-:W-:Y:S01]  /*5d80*/  FMUL.FTZ R243, R243, R4 ;  /* 0x00000004f3f37220 */ /* 0x000fe20000410000 */
[----:B------:R-:W-:Y:S01]  /*5d90*/  FMUL.FTZ R240, R240, R5 ;  /* 0x00000005f0f07220 */ /* 0x000fe20000410000 */
[----:B------:R-:W-:Y:S01]  /*5da0*/  FFMA.FTZ R5, -R207, R207, 1 ;  /* 0x3f800000cf057423 */ /* 0x000fe200000101cf */
[----:B------:R-:W-:Y:S01]  /*5db0*/  FFMA.FTZ R4, -R208, R208, 1 ;  /* 0x3f800000d0047423 */ /* 0x000fe200000101d0 */
[----:B------:R-:W-:Y:S01]  /*5dc0*/  FADD.FTZ R16, -R192, R16 ;  /* 0x00000010c0107221 */ /* 0x000fe20000010100 */
[----:B------:R-:W-:Y:S04]  /*5dd0*/  HMMA.16816.F32 R32, R136, R6, R32 ;  /* 0x000000068820723c */ /* 0x000fe80000001820 */
[----:B------:R-:W-:Y:S01]  /*5de0*/  FMUL.FTZ R5, R5, UR16 ;  /* 0x0000001005057c20 */ /* 0x000fe20008410000 */
[----:B------:R-:W-:Y:S01]  /*5df0*/  FMUL.FTZ R4, R4, UR16 ;  /* 0x0000001004047c20 */ /* 0x000fe20008410000 */
[----:B------:R-:W-:Y:S01]  /*5e00*/  FFMA.FTZ R9, -R205, R205, 1 ;  /* 0x3f800000cd097423 */ /* 0x000fe200000101cd */
[----:B------:R-:W-:Y:S01]  /*5e10*/  FMUL.FTZ R16, R235, R16 ;  /* 0x00000010eb107220 */ /* 0x000fe20000410000 */
[----:B------:R-:W-:Y:S01]  /*5e20*/  FMUL.FTZ R18, R18, R5 ;  /* 0x0000000512127220 */ /* 0x000fe20000410000 */
[----:B------:R-:W-:Y:S01]  /*5e30*/  FMUL.FTZ R19, R19, R4 ;  /* 0x0000000413137220 */ /* 0x000fe20000410000 */
[C---:B------:R-:W-:Y:S01]  /*5e40*/  FADD.FTZ R5, -R190.reuse, R24 ;  /* 0x00000018be057221 */ /* 0x040fe20000010100 */
[----:B------:R-:W-:Y:S01]  /*5e50*/  FADD.FTZ R4, -R190, R25 ;  /* 0x00000019be047221 */ /* 0x000fe20000010100 */
[----:B------:R-:W-:Y:S01]  /*5e60*/  FFMA.FTZ R13, -R201, R201, 1 ;  /* 0x3f800000c90d7423 */ /* 0x000fe200000101c9 */
[----:B------:R-:W-:Y:S01]  /*5e70*/  FADD.FTZ R20, -R192, R20 ;  /* 0x00000014c0147221 */ /* 0x000fe20000010100 */
[----:B------:R-:W-:Y:S01]  /*5e80*/  FMUL.FTZ R5, R228, R5 ;  /* 0x00000005e4057220 */ /* 0x000fe20000410000 */
[----:B------:R-:W-:Y:S01]  /*5e90*/  FMUL.FTZ R4, R231, R4 ;  /* 0x00000004e7047220 */ /* 0x000fe20000410000 */
[----:B------:R-:W-:Y:S01]  /*5ea0*/  FADD.FTZ R21, -R192, R21 ;  /* 0x00000015c0157221 */ /* 0x000fe20000010100 */
[----:B------:R-:W-:Y:S01]  /*5eb0*/  FADD.FTZ R22, -R191, R22 ;  /* 0x00000016bf167221 */ /* 0x000fe20000010100 */
[----:B------:R-:W-:Y:S01]  /*5ec0*/  FMUL.FTZ R5, R5, R12 ;  /* 0x0000000c05057220 */ /* 0x000fe20000410000 */
[----:B------:R-:W-:Y:S01]  /*5ed0*/  FMUL.FTZ R4, R4, R11 ;  /* 0x0000000b04047220 */ /* 0x000fe20000410000 */
[----:B------:R-:W-:Y:S01]  /*5ee0*/  FADD.FTZ R23, -R191, R23 ;  /* 0x00000017bf177221 */ /* 0x000fe20000010100 */
[----:B------:R-:W-:Y:S01]  /*5ef0*/  FMUL.FTZ R9, R9, UR16 ;  /* 0x0000001009097c20 */ /* 0x000fe20008410000 */
[C---:B------:R-:W-:Y:S01]  /*5f00*/  FADD.FTZ R26, -R183.reuse, R26 ;  /* 0x0000001ab71a7221 */ /* 0x040fe20000010100 */
[C---:B------:R-:W-:Y:S01]  /*5f10*/  FADD.FTZ R27, -R183.reuse, R27 ;  /* 0x0000001bb71b7221 */ /* 0x040fe20000010100 */
[C---:B------:R-:W-:Y:S01]  /*5f20*/  FADD.FTZ R28, -R190.reuse, R28 ;  /* 0x0000001cbe1c7221 */ /* 0x040fe20000010100 */
[----:B------:R-:W-:Y:S01]  /*5f30*/  FADD.FTZ R29, -R190, R29 ;  /* 0x0000001dbe1d7221 */ /* 0x000fe20000010100 */
[C---:B------:R-:W-:Y:S01]  /*5f40*/  FADD.FTZ R30, -R183.reuse, R30 ;  /* 0x0000001eb71e7221 */ /* 0x040fe20000010100 */
[----:B------:R-:W-:Y:S01]  /*5f50*/  FADD.FTZ R31, -R183, R31 ;  /* 0x0000001fb71f7221 */ /* 0x000fe20000010100 */
[----:B------:R-:W-:Y:S01]  /*5f60*/  FMUL.FTZ R141, R194, UR16 ;  /* 0x00000010c28d7c20 */ /* 0x000fe20008410000 */
[----:B------:R-:W-:Y:S01]  /*5f70*/  FMUL.FTZ R13, R13, UR16 ;  /* 0x000000100d0d7c20 */ /* 0x000fe20008410000 */
[----:B------:R-:W-:Y:S01]  /*5f80*/  FMUL.FTZ R20, R229, R20 ;  /* 0x00000014e5147220 */ /* 0x000fe20000410000 */
[----:B------:R-:W-:Y:S01]  /*5f90*/  FMUL.FTZ R21, R226, R21 ;  /* 0x00000015e2157220 */ /* 0x000fe20000410000 */
[----:B------:R-:W-:Y:S01]  /*5fa0*/  FMUL.FTZ R22, R227, R22 ;  /* 0x00000016e3167220 */ /* 0x000fe20000410000 */
[----:B------:R-:W-:Y:S01]  /*5fb0*/  FMUL.FTZ R23, R174, R23 ;  /* 0x00000017ae177220 */ /* 0x000fe20000410000 */
[----:B------:R-:W-:Y:S01]  /*5fc0*/  FMUL.FTZ R16, R16, R9 ;  /* 0x0000000910107220 */ /* 0x000fe20000410000 */
[----:B------:R-:W-:Y:S01]  /*5fd0*/  FMUL.FTZ R26, R239, R26 ;  /* 0x0000001aef1a7220 */ /* 0x000fe20000410000 */
[----:B------:R-:W-:Y:S01]  /*5fe0*/  FMUL.FTZ R27, R236, R27 ;  /* 0x0000001bec1b7220 */ /* 0x000fe20000410000 */
[----:B------:R-:W-:Y:S01]  /*5ff0*/  FADD.FTZ R7, -R192, R32 ;  /* 0x00000020c0077221 */ /* 0x000fe20000010100 */
[----:B------:R-:W-:Y:S01]  /*6000*/  FMUL.FTZ R28, R241, R28 ;  /* 0x0000001cf11c7220 */ /* 0x000fe20000410000 */
[----:B------:R-:W-:Y:S01]  /*6010*/  FMUL.FTZ R29, R238, R29 ;  /* 0x0000001dee1d7220 */ /* 0x000fe20000410000 */
[----:B------:R-:W-:Y:S01]  /*6020*/  FMUL.FTZ R30, R237, R30 ;  /* 0x0000001eed1e7220 */ /* 0x000fe20000410000 */
[----:B------:R-:W-:Y:S01]  /*6030*/  F2FP.F16.F32.PACK_AB R24, R4, R5 ;  /* 0x000000050418723e */ /* 0x000fe200000000ff */
[----:B------:R-:W-:Y:S01]  /*6040*/  FMUL.FTZ R31, R234, R31 ;  /* 0x0000001fea1f7220 */ /* 0x000fe20000410000 */
[----:B------:R-:W-:Y:S01]  /*6050*/  FADD.FTZ R192, -R192, R33 ;  /* 0x00000021c0c07221 */ /* 0x000fe20000010100 */
[----:B------:R-:W-:Y:S01]  /*6060*/  LOP3.LUT R132, R133, 0x38, R162, 0x78, !PT ;  /* 0x0000003885847812 */ /* 0x000fe200078e78a2 */
[C---:B------:R-:W-:Y:S01]  /*6070*/  FADD.FTZ R9, -R191.reuse, R34 ;  /* 0x00000022bf097221 */ /* 0x040fe20000010100 */
[----:B------:R-:W-:Y:S01]  /*6080*/  FADD.FTZ R6, -R191, R35 ;  /* 0x00000023bf067221 */ /* 0x000fe20000010100 */
[----:B------:R-:W-:Y:S01]  /*6090*/  LOP3.LUT R190, R162, 0x18, RZ, 0xc0, !PT ;  /* 0x00000018a2be7812 */ /* 0x000fe200078ec0ff */
[----:B------:R-:W-:Y:S01]  /*60a0*/  FFMA.FTZ R12, -R221, R221, 1 ;  /* 0x3f800000dd0c7423 */ /* 0x000fe200000101dd */
[----:B------:R-:W-:Y:S01]  /*60b0*/  FFMA.FTZ R11, -R222, R222, 1 ;  /* 0x3f800000de0b7423 */ /* 0x000fe200000101de */
[----:B------:R-:W-:Y:S01]  /*60c0*/  LEA R163, R132, R163, 0x1 ;  /* 0x000000a384a37211 */ /* 0x000fe200078e08ff */
[----:B------:R-:W-:Y:S01]  /*60d0*/  FFMA.FTZ R4, -R223, R223, 1 ;  /* 0x3f800000df047423 */ /* 0x000fe200000101df */
[----:B------:R-:W-:Y:S01]  /*60e0*/  FFMA.FTZ R5, -R224, R224, 1 ;  /* 0x3f800000e0057423 */ /* 0x000fe200000101e0 */
        /* <DEDUP_REMOVED lines=29> */
[----:B------:R-:W-:Y:S01]  /*62c0*/  FMUL.FTZ R12, R12, UR16 ;  /* 0x000000100c0c7c20 */ /* 0x000fe20008410000 */
[----:B------:R-:W-:Y:S01]  /*62d0*/  F2FP.F16.F32.PACK_AB R137, R31, R30 ;  /* 0x0000001e1f89723e */ /* 0x000fe200000000ff */
[----:B------:R-:W-:Y:S01]  /*62e0*/  FMUL.FTZ R11, R11, UR16 ;  /* 0x000000100b0b7c20 */ /* 0x000fe20008410000 */
[----:B------:R-:W-:Y:S01]  /*62f0*/  FMUL.FTZ R4, R4, UR16 ;  /* 0x0000001004047c20 */ /* 0x000fe20008410000 */
[----:B------:R-:W-:Y:S01]  /*6300*/  SHF.R.U32.HI R166, RZ, 0x4, R161 ;  /* 0x00000004ffa67819 */ /* 0x000fe200000116a1 */
[----:B------:R-:W-:Y:S01]  /*6310*/  FMUL.FTZ R5, R5, UR16 ;  /* 0x0000001005057c20 */ /* 0x000fe20008410000 */
[----:B------:R-:W-:Y:S01]  /*6320*/  FMUL.FTZ R7, R7, R12 ;  /* 0x0000000c07077220 */ /* 0x000fe20000410000 */
[----:B------:R-:W-:Y:S01]  /*6330*/  LOP3.LUT R183, R190, 0x40, RZ, 0xfc, !PT ;  /* 0x00000040beb77812 */ /* 0x000fe200078efcff */
[----:B------:R-:W-:Y:S01]  /*6340*/  FMUL.FTZ R192, R192, R11 ;  /* 0x0000000bc0c07220 */ /* 0x000fe20000410000 */
[----:B------:R-:W-:Y:S01]  /*6350*/  FMUL.FTZ R9, R9, R4 ;  /* 0x0000000409097220 */ /* 0x000fe20000410000 */
[----:B------:R-:W-:Y:S01]  /*6360*/  LOP3.LUT R174, R190, 0x20, RZ, 0xfc, !PT ;  /* 0x00000020beae7812 */ /* 0x000fe200078efcff */
        /* <DEDUP_REMOVED lines=35> */
.L_x_1336:
[----:B------:R-:W-:Y:S01]  /*65a0*/  STS [R167+0x15000], R252 ;  /* 0x015000fca7007388 */ /* 0x000fe20000000800 */
[----:B------:R-:W-:Y:S01]  /*65b0*/  F2FP.F16.F32.PACK_AB R13, R192, R7 ;  /* 0x00000007c00d723e */ /* 0x000fe200000000ff */
[C---:B------:R-:W-:Y:S01]  /*65c0*/  IMAD.SHL.U32 R149, R161.reuse, 0x20, RZ ;  /* 0x00000020a1957824 */ /* 0x040fe200078e00ff */
[----:B------:R-:W-:Y:S02]  /*65d0*/  F2FP.F16.F32.PACK_AB R21, R6, R9 ;  /* 0x000000090615723e */ /* 0x000fe400000000ff */
[----:B------:R-:W-:Y:S01]  /*65e0*/  STS [R167+0x15400], R140 ;  /* 0x0154008ca7007388 */ /* 0x000fe20000000800 */
[----:B------:R-:W-:Y:S01]  /*65f0*/  LOP3.LUT R166, R166, 0x8, RZ, 0xc0, !PT ;  /* 0x00000008a6a67812 */ /* 0x000fe200078ec0ff */
[----:B------:R-:W-:Y:S01]  /*6600*/  IMAD.SHL.U32 R164, R161, 0x4, RZ ;  /* 0x00000004a1a47824 */ /* 0x000fe200078e00ff */
[----:B------:R-:W2:Y:S02]  /*6610*/  LDC R192, c[0x0][0x44c] ;  /* 0x00011300ffc07b82 */ /* 0x000ea40000000800 */
[----:B------:R-:W-:Y:S01]  /*6620*/  STS [R170+0x15000], R17 ;  /* 0x01500011aa007388 */ /* 0x000fe20000000800 */
[----:B------:R-:W-:Y:S04]  /*6630*/  LOP3.LUT R4, R166, 0x10, R161, 0xf8, !PT ;  /* 0x00000010a6047812 */ /* 0x000fe800078ef8a1 */
[----:B------:R-:W-:Y:S01]  /*6640*/  STS [R170+0x15400], R19 ;  /* 0x01540013aa007388 */ /* 0x000fe20000000800 */
[--C-:B------:R-:W-:Y:S04]  /*6650*/  LOP3.LUT R5, R4, 0xc0, R149.reuse, 0xf8, !PT ;  /* 0x000000c004057812 */ /* 0x100fe800078ef895 */
[----:B------:R-:W-:Y:S01]  /*6660*/  STS [R167+0x16000], R8 ;  /* 0x01600008a7007388 */ /* 0x000fe20000000800 */
[----:B------:R-:W-:Y:S04]  /*6670*/  LOP3.LUT R4, R5, 0x18, R164, 0x78, !PT ;  /* 0x0000001805047812 */ /* 0x000fe800078e78a4 */
[----:B------:R3:W-:Y:S01]  /*6680*/  STS [R167+0x16400], R10 ;  /* 0x0164000aa7007388 */ /* 0x0007e20000000800 */
[----:B------:R-:W-:Y:S04]  /*6690*/  LOP3.LUT R4, R4, 0x120, R149, 0xf8, !PT ;  /* 0x0000012004047812 */ /* 0x000fe800078ef895 */
[----:B------:R-:W-:Y:S05]  /*66a0*/  STS [R170+0x16000], R247 ;  /* 0x016000f7aa007388 */ /* 0x000fea0000000800 */
[----:B------:R-:W-:Y:S01]  /*66b0*/  STS [R170+0x16400], R243 ;  /* 0x016400f3aa007388 */ /* 0x000fe20000000800 */
[----:B--2---:R-:W-:Y:S04]  /*66c0*/  IMAD R192, R192, UR9, RZ ;  /* 0x00000009c0c07c24 */ /* 0x004fe8000f8e02ff */
[----:B------:R-:W-:Y:S05]  /*66d0*/  STS [R169+-0x4000], R20 ;  /* 0xffc00014a9007388 */ /* 0x000fea0000000800 */
[----:B------:R-:W-:Y:S05]  /*66e0*/  STS [R169+-0x3c00], R22 ;  /* 0xffc40016a9007388 */ /* 0x000fea0000000800 */
[----:B------:R-:W-:Y:S05]  /*66f0*/  STS [R168+-0x4000], R13 ;  /* 0xffc0000da8007388 */ /* 0x000fea0000000800 */
[----:B------:R-:W-:Y:S01]  /*6700*/  STS [R168+-0x3c00], R21 ;  /* 0xffc40015a8007388 */ /* 0x000fe20000000800 */
[----:B---3--:R-:W-:Y:S04]  /*6710*/  LEA R167, R4, UR4, 0x1 ;  /* 0x0000000404a77c11 */ /* 0x008fe8000f8e08ff */
        /* <DEDUP_REMOVED lines=65> */
[----:B------:R-:W-:Y:S02]  /*6b30*/  LOP3.LUT R191, R4, 0x18, R161, 0x78, !PT ;  /* 0x0000001804bf7812 */ /* 0x000fe400078e78a1 */
[----:B------:R-:W-:Y:S01]  /*6b40*/  LEA R184, P0, R5, R184, 0x2 ;  /* 0x000000b805b87211 */ /* 0x000fe200078010ff */
[C---:B------:R-:W-:Y:S04]  /*6b50*/  HMMA.16816.F32 R40, R140.reuse, R136, R40 ;  /* 0x000000888c28723c */ /* 0x040fe80000001828 */
[----:B------:R-:W-:Y:S02]  /*6b60*/  LOP3.LUT R191, R191, 0x1f20, R162, 0xf8, !PT ;  /* 0x00001f20bfbf7812 */ /* 0x000fe400078ef8a2 */
[----:B------:R-:W-:Y:S02]  /*6b70*/  LEA.HI.X.SX32 R185, R5, R185, 0x2, P0 ;  /* 0x000000b905b97211 */ /* 0x000fe400000f16ff */
[-C--:B------:R-:W-:Y:S03]  /*6b80*/  HMMA.16816.F32 R44, R140, R138.reuse, R44 ;  /* 0x0000008a8c2c723c */ /* 0x080fe6000000182c */
[----:B------:R-:W-:Y:S02]  /*6b90*/  LOP3.LUT R5, R148, 0x1c0, RZ, 0xc0, !PT ;  /* 0x000001c094057812 */ /* 0x000fe400078ec0ff */
[----:B------:R-:W-:Y:S03]  /*6ba0*/  LEA R191, R191, UR4, 0x1 ;  /* 0x00000004bfbf7c11 */ /* 0x000fe6000f8e08ff */
        /* <DEDUP_REMOVED lines=35> */
.L_x_1337:
        /* <DEDUP_REMOVED lines=20> */
[----:B------:R-:W2:Y:S01]  /*6f20*/  LDSM.16.M88.4 R24, [R171+0x15000] ;  /* 0x01500000ab18783b */ /* 0x000ea20000000200 */
[C---:B------:R-:W-:Y:S03]  /*6f30*/  VIADD R169, R171.reuse, 0x15040 ;  /* 0x00015040aba97836 */ /* 0x040fe60000000000 */
[----:B------:R-:W3:Y:S01]  /*6f40*/  LDSM.16.M88.4 R32, [R170+0x15000] ;  /* 0x01500000aa20783b */ /* 0x000ee20000000200 */
[----:B------:R-:W-:Y:S03]  /*6f50*/  PLOP3.LUT P2, PT, PT, PT, UP1, 0x80, 0x8 ;  /* 0x000000000008781c */ /* 0x000fe60003f4f018 */
[----:B------:R-:W4:Y:S04]  /*6f60*/  LDSM.16.MT88.4 R140, [R167+0xd400] ;  /* 0x00d40000a78c783b */ /* 0x000f280000004200 */
[----:B------:R-:W-:Y:S04]  /*6f70*/  LDSM.16.MT88.4 R144, [R167+0x9800] ;  /* 0x00980000a790783b */ /* 0x000fe80000004200 */
[----:B------:R-:W-:Y:S04]  /*6f80*/  LDSM.16.MT88.4 R148, [R167+0xb800] ;  /* 0x00b80000a794783b */ /* 0x000fe80000004200 */
[----:B------:R-:W-:Y:S04]  /*6f90*/  LDSM.16.MT88.4 R152, [R167+0x9c00] ;  /* 0x009c0000a798783b */ /* 0x000fe80000004200 */
[----:B------:R-:W-:Y:S01]  /*6fa0*/  LDSM.16.MT88.4 R156, [R167+0xc000] ;  /* 0x00c00000a79c783b */ /* 0x000fe20000004200 */
[C---:B--2---:R-:W-:Y:S08]  /*6fb0*/  HMMA.16816.F32 R4, R24.reuse, R8, RZ ;  /* 0x000000081804723c */ /* 0x044ff000000018ff */
        /* <DEDUP_REMOVED lines=9> */
[----:B------:R-:W2:Y:S06]  /*7050*/  LDSM.16.M88.4 R28, [R169] ;  /* 0x00000000a91c783b */ /* 0x000eac0000000200 */
[C---:B---3--:R-:W-:Y:S05]  /*7060*/  HMMA.16816.F32 R4, R32.reuse, R132, R4 ;  /* 0x000000842004723c */ /* 0x048fea0000001804 */
[----:B------:R-:W-:Y:S03]  /*7070*/  @P1 LOP3.LUT R165, R165, 0x10, RZ, 0xc0, !PT ;  /* 0x00000010a5a51812 */ /* 0x000fe600078ec0ff */
        /* <DEDUP_REMOVED lines=11> */
[----:B------:R-:W-:Y:S07]  /*7130*/  LDSM.16.M88.4 R144, [R171+0x17000] ;  /* 0x01700000ab90783b */ /* 0x000fee0000000200 */
        /* <DEDUP_REMOVED lines=21> */
[----:B------:R-:W-:Y:S07]  /*7290*/  IMAD.U32 R29, RZ, RZ, UR52 ;  /* 0x00000034ff1d7e24 */ /* 0x000fee000f8e00ff */
[----:B------:R-:W-:Y:S01]  /*72a0*/  HMMA.16816.F32 R24, R144, R30, R24 ;  /* 0x0000001e9018723c */ /* 0x000fe20000001818 */
[----:B------:R-:W-:Y:S02]  /*72b0*/  IMAD.U32 R31, RZ, RZ, UR52 ;  /* 0x00000034ff1f7e24 */ /* 0x000fe4000f8e00ff */
        /* <DEDUP_REMOVED lines=180> */
[----:B------:R-:W-:Y:S01]  /*7e00*/  LOP3.LUT R0, R162, 0xc0, RZ, 0xc0, !PT ;  /* 0x000000c0a2007812 */ /* 0x000fe200078ec0ff */
[----:B------:R-:W-:Y:S01]  /*7e10*/  UMOV UR47, UR22 ;  /* 0x00000016002f7c82 */ /* 0x000fe20008000000 */
[----:B------:R-:W-:Y:S01]  /*7e20*/  LOP3.LUT R3, R3, 0x6, R2, 0xf8, !PT ;  /* 0x0000000603037812 */ /* 0x000fe200078ef802 */
[----:B------:R-:W-:Y:S01]  /*7e30*/  UISETP.NE.AND UP1, UPT, UR42, -0x1, UPT ;  /* 0xffffffff2a00788c */ /* 0x000fe2000bf25270 */
[----:B------:R-:W-:-:S02]  /*7e40*/  LOP3.LUT R5, R0, 0x18, R161, 0xf8, !PT ;  /* 0x0000001800057812 */ /* 0x000fc400078ef8a1 */
        /* <DEDUP_REMOVED lines=164> */
.L_x_1339:
        /* <DEDUP_REMOVED lines=12> */
.L_x_1340:
[----:B------:R-:W2:Y:S01]  /*8950*/  LDCU.64 UR8, c[0x0][0x5c8] ;  /* 0x0000b900ff0877ac */ /* 0x000ea20008000a00 */
[----:B------:R-:W-:-:S04]  /*8960*/  UIADD3 UR5, UPT, UPT, UR40, UR42, URZ ;  /* 0x0000002a28057290 */ /* 0x000fc8000fffe0ff */
[----:B--2---:R-:W-:Y:S02]  /*8970*/  UIMAD.WIDE.U32 UR18, UR5, UR8, URZ ;  /* 0x00000008051272a5 */ /* 0x004fe4000f8e00ff */
[----:B------:R-:W-:-:S04]  /*8980*/  UIMAD UR5, UR5, UR9, URZ ;  /* 0x00000009050572a4 */ /* 0x000fc8000f8e02ff */
[----:B------:R-:W-:-:S06]  /*8990*/  UIADD3 UR5, UPT, UPT, UR19, UR5, URZ ;  /* 0x0000000513057290 */ /* 0x000fcc000fffe0ff */
[----:B------:R-:W-:-:S07]  /*89a0*/  MOV R0, UR5 ;  /* 0x0000000500007c02 */ /* 0x000fce0008000f00 */
.L_x_1341:
[----:B------:R-:W-:Y:S01]  /*89b0*/  BAR.SYNC.DEFER_BLOCKING 0x0 ;  /* 0x0000000000007b1d */ /* 0x000fe20000010000 */
[----:B------:R-:W-:Y:S01]  /*89c0*/  USHF.L.U32 UR5, UR43, 0x7, URZ ;  /* 0x000000072b057899 */ /* 0x000fe200080006ff */
[----:B------:R-:W-:Y:S01]  /*89d0*/  SHF.R.U32.HI R7, RZ, 0x2, R161 ;  /* 0x00000002ff077819 */ /* 0x000fe200000116a1 */
[----:B------:R-:W-:Y:S02]  /*89e0*/  USHF.L.U32 UR13, UR43, 0x7, URZ ;  /* 0x000000072b0d7899 */ /* 0x000fe400080006ff */
[----:B------:R-:W-:-:S03]  /*89f0*/  UIMAD.WIDE.U32 UR20, UR5, UR10, URZ ;  /* 0x0000000a051472a5 */ /* 0x000fc6000f8e00ff */
[----:B-1----:R-:W1:Y:S01]  /*8a00*/  LDC.64 R2, c[0x0][0x5d8] ;  /* 0x00017600ff027b82 */ /* 0x002e620000000a00 */
[----:B------:R-:W-:Y:S01]  /*8a10*/  USHF.R.S32.HI UR14, URZ, 0x1f, UR5 ;  /* 0x0000001fff0e7899 */ /* 0x000fe20008011405 */
[----:B------:R-:W-:Y:S01]  /*8a20*/  BSSY.RECONVERGENT B0, `(.L_x_1342) ;  /* 0x000002e000007945 */ /* 0x000fe20003800200 */
[----:B------:R-:W-:Y:S01]  /*8a30*/  UIADD3 UR37, UPT, UPT, -UR13, UR37, URZ ;  /* 0x000000250d257290 */ /* 0x000fe2000fffe1ff */
[----:B------:R-:W-:Y:S01]  /*8a40*/  IMAD.U32 R4, RZ, RZ, UR20 ;  /* 0x00000014ff047e24 */ /* 0x000fe2000f8e00ff */
[----:B------:R-:W-:Y:S01]  /*8a50*/  UIMAD UR12, UR14, UR10, URZ ;  /* 0x0000000a0e0c72a4 */ /* 0x000fe2000f8e02ff */
[----:B------:R-:W-:Y:S01]  /*8a60*/  IMAD.U32 R5, RZ, RZ, UR21 ;  /* 0x00000015ff057e24 */ /* 0x000fe2000f8e00ff */
[----:B------:R-:W-:Y:S01]  /*8a70*/  MOV R41, UR21 ;  /* 0x0000001500297c02 */ /* 0x000fe20008000f00 */
[----:B------:R-:W-:Y:S01]  /*8a80*/  IMAD.U32 R40, RZ, RZ, UR20 ;  /* 0x00000014ff287e24 */ /* 0x000fe2000f8e00ff */
[----:B------:R-:W-:Y:S01]  /*8a90*/  LOP3.LUT R162, R4, 0x18, R162, 0xf8, !PT ;  /* 0x0000001804a27812 */ /* 0x000fe200078ef8a2 */
[----:B------:R-:W-:Y:S01]  /*8aa0*/  UIMAD UR12, UR5, UR11, UR12 ;  /* 0x0000000b050c72a4 */ /* 0x000fe2000f8e020c */
[C---:B------:R-:W-:Y:S01]  /*8ab0*/  ISETP.GE.AND P4, PT, R7.reuse, UR37, PT ;  /* 0x0000002507007c0c */ /* 0x040fe2000bf86270 */
[----:B------:R-:W2:Y:S01]  /*8ac0*/  LDC.64 R4, c[0x0][0x5e0] ;  /* 0x00017800ff047b82 */ /* 0x000ea20000000a00 */
[----:B------:R-:W-:Y:S01]  /*8ad0*/  IADD3 R54, P0, PT, R162, UR16, RZ ;  /* 0x00000010a2367c10 */ /* 0x000fe2000ff1e0ff */
[----:B------:R-:W-:-:S02]  /*8ae0*/  VIADD R40, R7, 0x40 ;  /* 0x0000004007287836 */ /* 0x000fc40000000000 */
[----:B------:R-:W-:Y:S01]  /*8af0*/  IMAD.U32 R6, RZ, RZ, UR12 ;  /* 0x0000000cff067e24 */ /* 0x000fe2000f8e00ff */
[----:B------:R3:W4:Y:S02]  /*8b00*/  LDS.128 R36, [R191+0xa000] ;  /* 0x00a00000bf247984 */ /* 0x0007240000000c00 */
[----:B------:R-:W-:Y:S02]  /*8b10*/  ISETP.GE.AND P6, PT, R40, UR37, PT ;  /* 0x0000002528007c0c */ /* 0x000fe4000bfc6270 */
[----:B------:R3:W2:Y:S01]  /*8b20*/  LDS.128 R32, [R191+0xc000] ;  /* 0x00c00000bf207984 */ /* 0x0006a20000000c00 */
[----:B------:R-:W-:Y:S02]  /*8b30*/  IADD3.X R55, PT, PT, R41, UR15, R6, P0, !PT ;  /* 0x0000000f29377c10 */ /* 0x000fe400087fe406 */
[----:B------:R-:W-:Y:S01]  /*8b40*/  IADD3 R6, P0, PT, R7, 0x40, RZ ;  /* 0x0000004007067810 */ /* 0x000fe20007f1e0ff */
[----:B------:R3:W2:Y:S01]  /*8b50*/  LDS.128 R28, [R191+0xf000] ;  /* 0x00f00000bf1c7984 */ /* 0x0006a20000000c00 */
[----:B-1----:R-:W-:Y:S01]  /*8b60*/  IMAD.WIDE.U32 R54, R2, UR24, R54 ;  /* 0x0000001802367c25 */ /* 0x002fe2000f8e0036 */
[----:B------:R-:W-:-:S02]  /*8b70*/  MOV R2, UR8 ;  /* 0x0000000800027c02 */ /* 0x000fc40008000f00 */
        /* <DEDUP_REMOVED lines=24> */
.L_x_1343:
[----:B------:R-:W-:Y:S05]  /*8d00*/  BSYNC.RECONVERGENT B0 ;  /* 0x0000000000007941 */ /* 0x000fea0003800200 */
.L_x_1342:
        /* <DEDUP_REMOVED lines=20> */
.L_x_1345:
[----:B------:R-:W-:Y:S05]  /*8e50*/  BSYNC.RECONVERGENT B0 ;  /* 0x0000000000007941 */ /* 0x000fea0003800200 */
.L_x_1344:
[----:B--23--:R-:W-:Y:S01]  /*8e60*/  MOV R191, RZ ;  /* 0x000000ff00bf7202 */ /* 0x00cfe20000000f00 */
        /* <DEDUP_REMOVED lines=22> */
.L_x_1347:
[----:B------:R-:W-:Y:S05]  /*8fd0*/  BSYNC.RECONVERGENT B0 ;  /* 0x0000000000007941 */ /* 0x000fea0003800200 */
.L_x_1346:
[----:B------:R-:W-:Y:S05]  /*8fe0*/  @P6 BRA `(.L_x_1311) ;  /* 0x00000000003c6947 */ /* 0x000fea0003800000 */
[----:B------:R-:W3:Y:S01]  /*8ff0*/  LDCU UR5, c[0x0][0x440] ;  /* 0x00008800ff0577ac */ /* 0x000ee20008000800 */
[----:B------:R-:W-:Y:S02]  /*9000*/  IMAD R3, R44, UR8, RZ ;  /* 0x000000082c037c24 */ /* 0x000fe4000f8e02ff */
[----:B------:R-:W-:Y:S01]  /*9010*/  IMAD.MOV.U32 R4, RZ, RZ, R2 ;  /* 0x000000ffff047224 */ /* 0x000fe200078e0002 */
[----:B------:R-:W1:Y:S01]  /*9020*/  LDCU.64 UR10, c[0x0][0x568] ;  /* 0x0000ad00ff0a77ac */ /* 0x000e620008000a00 */
[C---:B------:R-:W-:Y:S02]  /*9030*/  IMAD R3, R6.reuse, UR9, R3 ;  /* 0x0000000906037c24 */ /* 0x040fe4000f8e0203 */
[----:B------:R-:W-:-:S04]  /*9040*/  IMAD.WIDE.U32 R4, R6, UR8, R4 ;  /* 0x0000000806047c25 */ /* 0x000fc8000f8e0004 */
[----:B------:R-:W-:Y:S01]  /*9050*/  IMAD.IADD R3, R3, 0x1, R5 ;  /* 0x0000000103037824 */ /* 0x000fe200078e0205 */
[----:B---3--:R-:W-:Y:S02]  /*9060*/  ISETP.GE.AND P2, PT, R190, UR5, PT ;  /* 0x00000005be007c0c */ /* 0x008fe4000bf46270 */
[----:B------:R-:W-:Y:S02]  /*9070*/  ISETP.GE.AND P1, PT, R174, UR5, PT ;  /* 0x00000005ae007c0c */ /* 0x000fe4000bf26270 */
[----:B------:R-:W-:Y:S02]  /*9080*/  ISETP.GE.AND P0, PT, R183, UR5, PT ;  /* 0x00000005b7007c0c */ /* 0x000fe4000bf06270 */
[----:B-1----:R-:W-:-:S04]  /*9090*/  LEA R2, P3, R4, UR10, 0x1 ;  /* 0x0000000a04027c11 */ /* 0x002fc8000f8608ff */
[----:B------:R-:W-:-:S05]  /*90a0*/  LEA.HI.X R3, R4, UR11, R3, 0x1, P3 ;  /* 0x0000000b04037c11 */ /* 0x000fca00098f0c03 */
[----:B------:R3:W-:Y:S04]  /*90b0*/  @!P2 STG.E.128 desc[UR38][R2.64], R24 ;  /* 0x000000180200a986 */ /* 0x0007e8000c101d26 */
[----:B------:R3:W-:Y:S04]  /*90c0*/  @!P1 STG.E.128 desc[UR38][R2.64+0x40], R16 ;  /* 0x0000401002009986 */ /* 0x0007e8000c101d26 */
[----:B------:R3:W-:Y:S02]  /*90d0*/  @!P0 STG.E.128 desc[UR38][R2.64+0x80], R8 ;  /* 0x0000800802008986 */ /* 0x0007e4000c101d26 */
.L_x_1311:
[----:B------:R-:W-:Y:S05]  /*90e0*/  BSYNC.RECONVERGENT B1 ;  /* 0x0000000000017941 */ /* 0x000fea0003800200 */
.L_x_1289:
        /* <DEDUP_REMOVED lines=11> */
.L_x_1349:
        /* <DEDUP_REMOVED lines=14> */
.L_x_1738:


//--------------------- .text._ZN5flash44flash_bwd_dq_dk_dv_loop_seqk_parallel_kernelI23Flash_bwd_kernel_traitsILi96ELi64ELi128ELi8ELi2ELi4ELi4ELb0ELb0EN7cutlass6half_tE19Flash_kernel_traitsILi96ELi64ELi128ELi8ES3_EELb1ELb0ELb0ELb0ELb1ELb1ELb0EEEvNS_16Flash_bwd_paramsE --------------------------
	.section	.text._ZN5flash44flash_bwd_dq_dk_dv_loop_seqk_parallel_kernelI23Flash_bwd_kernel_traitsILi96ELi64ELi128ELi8ELi2ELi4ELi4ELb0ELb0EN7cutlass6half_tE19Flash_kernel_traitsILi96ELi64ELi128ELi8ES3_EELb1ELb0ELb0ELb0ELb1ELb1ELb0EEEvNS_16Flash_bwd_paramsE,"ax",@progbits
	.align	128
        .global         _ZN5flash44flash_bwd_dq_dk_dv_loop_seqk_parallel_kernelI23Flash_bwd_kernel_traitsILi96ELi64ELi128ELi8ELi2ELi4ELi4ELb0ELb0EN7cutlass6half_tE19Flash_kernel_traitsILi96ELi64ELi128ELi8ES3_EELb1ELb0ELb0ELb0ELb1ELb1ELb0EEEvNS_16Flash_bwd_paramsE
        .type           _ZN5flash44flash_bwd_dq_dk_dv_loop_seqk_parallel_kernelI23Flash_bwd_kernel_traitsILi96ELi64ELi128ELi8ELi2ELi4ELi4ELb0ELb0EN7cutlass6half_tE19Flash_kernel_traitsILi96ELi64ELi128ELi8ES3_EELb1ELb0ELb0ELb0ELb1ELb1ELb0EEEvNS_16Flash_bwd_paramsE,@function
        .size           _ZN5flash44flash_bwd_dq_dk_dv_loop_seqk_parallel_kernelI23Flash_bwd_kernel_traitsILi96ELi64ELi128ELi8ELi2ELi4ELi4ELb0ELb0EN7cutlass6half_tE19Flash_kernel_traitsILi96ELi64ELi128ELi8ES3_EELb1ELb0ELb0ELb0ELb1ELb1ELb0EEEvNS_16Flash_bwd_paramsE,(.L_x_1739 - _ZN5flash44flash_bwd_dq_dk_dv_loop_seqk_parallel_kernelI23Flash_bwd_kernel_traitsILi96ELi64ELi128ELi8ELi2ELi4ELi4ELb0ELb0EN7cutlass6half_tE19Flash_kernel_traitsILi96ELi64ELi128ELi8ES3_EELb1ELb0ELb0ELb0ELb1ELb1ELb0EEEvNS_16Flash_bwd_paramsE)
        .other          _ZN5flash44flash_bwd_dq_dk_dv_loop_seqk_parallel_kernelI23Flash_bwd_kernel_traitsILi96ELi64ELi128ELi8ELi2ELi4ELi4ELb0ELb0EN7cutlass6half_tE19Flash_kernel_traitsILi96ELi64ELi128ELi8ES3_EELb1ELb0ELb0ELb0ELb1ELb1ELb0EEEvNS_16Flash_bwd_paramsE,@"STO_CUDA_ENTRY STV_DEFAULT"
_ZN5flash44flash_bwd_dq_dk_dv_loop_seqk_parallel_kernelI23Flash_bwd_kernel_traitsILi96ELi64ELi128ELi8ELi2ELi4ELi4ELb0ELb0EN7cutlass6half_tE19Flash_kernel_traitsILi96ELi64ELi128ELi8ES3_EELb1ELb0ELb0ELb0ELb1ELb1ELb0EEEvNS_16Flash_bwd_paramsE:
.text._ZN5flash44flash_bwd_dq_dk_dv_loop_seqk_parallel_kernelI23Flash_bwd_kernel_traitsILi96ELi64ELi128ELi8ELi2ELi4ELi4ELb0ELb0EN7cutlass6half_tE19Flash_kernel_traitsILi96ELi64ELi128ELi8ES3_EELb1ELb0ELb0ELb0ELb1ELb1ELb0EEEvNS_16Flash_bwd_paramsE:
        /* <DEDUP_REMOVED lines=12> */
[----:B------:R-:W-:Y:S01]  /*00c0*/  IMAD.U32 R235, RZ, RZ, UR6 ;  /* 0x00000006ffeb7e24 */ /* 0x000fe2000f8e00ff */
[----:B------:R-:W3:Y:S01]  /*00d0*/  S2R R252, SR_CTAID.Y ;  /* 0x0000000000fc7919 */ /* 0x000ee20000002600 */
[----:B------:R-:W-:Y:S01]  /*00e0*/  IMAD.MOV.U32 R186, RZ, RZ, 0x20 ;  /* 0x00000020ffba7424 */ /* 0x000fe200078e00ff */
[----:B------:R-:W4:Y:S01]  /*00f0*/  LDCU.64 UR28, c[0x0][0x358] ;  /* 0x00006b00ff1c77ac */ /* 0x000f220008000a00 */
[----:B------:R-:W-:Y:S01]  /*0100*/  UMOV UR26, URZ ;  /* 0x000000ff001a7c82 */ /* 0x000fe20008000000 */
[----:B------:R-:W-:Y:S01]  /*0110*/  UMOV UR27, URZ ;  /* 0x000000ff001b7c82 */ /* 0x000fe20008000000 */
[----:B--2---:R-:W-:-:S04]  /*0120*/  ULEA UR5, UR5, UR4, 0x18 ;  /* 0x0000000405057291 */ /* 0x004fc8000f8ec0ff */
[----:B------:R-:W-:Y:S02]  /*0130*/  UIADD3 UR6, UPT, UPT, UR5, 0x19000, URZ ;  /* 0x0001900005067890 */ /* 0x000fe4000fffe0ff */
[----:B------:R-:W-:Y:S01]  /*0140*/  UIADD3 UR4, UPT, UPT, UR5, 0x9000, URZ ;  /* 0x0000900005047890 */ /* 0x000fe2000fffe0ff */
[C---:B-1----:R-:W-:Y:S01]  /*0150*/  IMAD.SHL.U32 R6, R11.reuse, 0x10, RZ ;  /* 0x000000100b067824 */ /* 0x042fe200078e00ff */
[--C-:B------:R-:W-:Y:S01]  /*0160*/  SHF.R.U32.HI R7, RZ, 0x1, R11.reuse ;  /* 0x00000001ff077819 */ /* 0x100fe2000001160b */
[C---:B------:R-:W-:Y:S01]  /*0170*/  IMAD.SHL.U32 R8, R11.reuse, 0x20, RZ ;  /* 0x000000200b087824 */ /* 0x040fe200078e00ff */
[----:B------:R-:W-:Y:S01]  /*0180*/  SHF.R.U32.HI R12, RZ, 0x4, R11 ;  /* 0x00000004ff0c7819 */ /* 0x000fe2000001160b */
[C---:B------:R-:W-:Y:S01]  /*0190*/  IMAD.SHL.U32 R2, R11.reuse, 0x2, RZ ;  /* 0x000000020b027824 */ /* 0x040fe200078e00ff */
[----:B------:R-:W-:Y:S01]  /*01a0*/  LOP3.LUT R0, R6, 0x1c0, RZ, 0xc0, !PT ;  /* 0x000001c006007812 */ /* 0x000fe200078ec0ff */
[C---:B------:R-:W-:Y:S01]  /*01b0*/  IMAD.SHL.U32 R13, R11.reuse, 0x40, RZ ;  /* 0x000000400b0d7824 */ /* 0x040fe200078e00ff */
[----:B------:R-:W-:Y:S01]  /*01c0*/  LOP3.LUT R3, R8, 0x7400, RZ, 0xc0, !PT ;  /* 0x0000740008037812 */ /* 0x000fe200078ec0ff */
[C---:B------:R-:W-:Y:S01]  /*01d0*/  IMAD.SHL.U32 R10, R11.reuse, 0x4, RZ ;  /* 0x000000040b0a7824 */ /* 0x040fe200078e00ff */
[----:B------:R-:W-:Y:S01]  /*01e0*/  LOP3.LUT R0, R0, 0x38, R2, 0xf8, !PT ;  /* 0x0000003800007812 */ /* 0x000fe200078ef802 */
[----:B------:R-:W-:Y:S01]  /*01f0*/  IMAD.SHL.U32 R9, R11, 0x8, RZ ;  /* 0x000000080b097824 */ /* 0x000fe200078e00ff */
[----:B------:R-:W-:-:S02]  /*0200*/  LOP3.LUT R4, R8, 0x20, RZ, 0xc0, !PT ;  /* 0x0000002008047812 */ /* 0x000fc400078ec0ff */
[----:B------:R-:W-:Y:S02]  /*0210*/  LOP3.LUT R3, R3, 0x6, R2, 0xf8, !PT ;  /* 0x0000000603037812 */ /* 0x000fe400078ef802 */
[----:B------:R-:W-:Y:S02]  /*0220*/  LOP3.LUT R0, R0, 0x20, R7, 0x78, !PT ;  /* 0x0000002000007812 */ /* 0x000fe400078e7807 */
[----:B------:R-:W-:Y:S02]  /*0230*/  LOP3.LUT R180, R8, 0x120, RZ, 0xc0, !PT ;  /* 0x0000012008b47812 */ /* 0x000fe400078ec0ff */
[----:B------:R-:W-:Y:S02]  /*0240*/  LOP3.LUT R4, R4, 0x3c00, R6, 0xf8, !PT ;  /* 0x00003c0004047812 */ /* 0x000fe400078ef806 */
[----:B------:R-:W-:Y:S02]  /*0250*/  LOP3.LUT R5, R6, 0x600, RZ, 0xc0, !PT ;  /* 0x0000060006057812 */ /* 0x000fe400078ec0ff */
[----:B------:R-:W-:-:S02]  /*0260*/  LOP3.LUT R208, R3, R0, RZ, 0xfc, !PT ;  /* 0x0000000003d07212 */ /* 0x000fc400078efcff */
[----:B------:R-:W-:Y:S02]  /*0270*/  LOP3.LUT R0, R13, 0x1c0, RZ, 0xc0, !PT ;  /* 0x000001c00d007812 */ /* 0x000fe400078ec0ff */
[--C-:B------:R-:W-:Y:S02]  /*0280*/  LOP3.LUT R180, R180, 0x200, R6.reuse, 0xf8, !PT ;  /* 0x00000200b4b47812 */ /* 0x100fe400078ef806 */
[----:B------:R-:W-:Y:S02]  /*0290*/  LOP3.LUT R6, R4, 0x100, R6, 0xf8, !PT ;  /* 0x0000010004067812 */ /* 0x000fe400078ef806 */
[----:B------:R-:W-:Y:S02]  /*02a0*/  LOP3.LUT R2, R5, 0x6, R2, 0xf8, !PT ;  /* 0x0000000605027812 */ /* 0x000fe400078ef802 */
[----:B------:R-:W-:Y:S02]  /*02b0*/  LOP3.LUT R10, R10, 0x18, RZ, 0xc0, !PT ;  /* 0x000000180a0a7812 */ /* 0x000fe400078ec0ff */
[----:B------:R-:W-:-:S02]  /*02c0*/  LOP3.LUT R4, R9, 0xc0, RZ, 0xc0, !PT ;  /* 0x000000c009047812 */ /* 0x000fc400078ec0ff */
[----:B------:R-:W-:Y:S02]  /*02d0*/  LOP3.LUT R3, R13, 0x200, RZ, 0xc0, !PT ;  /* 0x000002000d037812 */ /* 0x000fe400078ec0ff */
[----:B------:R-:W-:Y:S02]  /*02e0*/  LOP3.LUT R0, R0, 0x38, R9, 0xf8, !PT ;  /* 0x0000003800007812 */ /* 0x000fe400078ef809 */
[----:B------:R-:W-:Y:S02]  /*02f0*/  LOP3.LUT R12, R12, 0x8, RZ, 0xc0, !PT ;  /* 0x000000080c0c7812 */ /* 0x000fe400078ec0ff */
[----:B------:R-:W-:Y:S02]  /*0300*/  LOP3.LUT R177, R10, 0xc0, R8, 0xf8, !PT ;  /* 0x000000c00ab17812 */ /* 0x000fe400078ef808 */
[----:B------:R-:W-:Y:S02]  /*0310*/  LOP3.LUT R4, R4, 0x18, R11, 0xf8, !PT ;  /* 0x0000001804047812 */ /* 0x000fe400078ef80b */
[----:B------:R-:W-:-:S02]  /*0320*/  LOP3.LUT R2, R2, 0x20, R9, 0xf8, !PT ;  /* 0x0000002002027812 */ /* 0x000fc400078ef809 */
[----:B------:R-:W-:Y:S02]  /*0330*/  LOP3.LUT R3, R3, 0xc00, R8, 0xf8, !PT ;  /* 0x00000c0003037812 */ /* 0x000fe400078ef808 */
[--C-:B------:R-:W-:Y:S02]  /*0340*/  LOP3.LUT R0, R0, 0x8, R7.reuse, 0x78, !PT ;  /* 0x0000000800007812 */ /* 0x100fe400078e7807 */
[----:B------:R-:W-:Y:S02]  /*0350*/  LOP3.LUT R5, R177, 0x8, R7, 0x78, !PT ;  /* 0x00000008b1057812 */ /* 0x000fe400078e7807 */
[----:B------:R-:W-:Y:S02]  /*0360*/  LOP3.LUT R234, R2, R4, R12, 0xf6, !PT ;  /* 0x0000000402ea7212 */ /* 0x000fe400078ef60c */
[----:B------:R-:W-:Y:S02]  /*0370*/  LOP3.LUT R7, R7, 0x30, RZ, 0xc0, !PT ;  /* 0x0000003007077812 */ /* 0x000fe400078ec0ff */
[----:B------:R-:W-:-:S02]  /*0380*/  LOP3.LUT R0, R3, R0, RZ, 0xfc, !PT ;  /* 0x0000000003007212 */ /* 0x000fc400078efcff */
[----:B------:R-:W-:Y:S02]  /*0390*/  LOP3.LUT R4, R9, 0xd8, RZ, 0xc0, !PT ;  /* 0x000000d809047812 */ /* 0x000fe400078ec0ff */
[----:B------:R-:W-:Y:S02]  /*03a0*/  R2P PR, R11, 0xe ;  /* 0x0000000e0b007804 */ /* 0x000fe40000000000 */
[--C-:B------:R-:W-:Y:S02]  /*03b0*/  LOP3.LUT R2, R12, 0x10, R11.reuse, 0xf8, !PT ;  /* 0x000000100c027812 */ /* 0x100fe400078ef80b */
[--C-:B------:R-:W-:Y:S02]  /*03c0*/  LOP3.LUT R3, R7, 0x8, R11.reuse, 0xf8, !PT ;  /* 0x0000000807037812 */ /* 0x100fe400078ef80b */
[----:B------:R-:W-:Y:S02]  /*03d0*/  LOP3.LUT R4, R4, 0x18, R11, 0x78, !PT ;  /* 0x0000001804047812 */ /* 0x000fe400078e780b */
[----:B------:R-:W-:-:S02]  /*03e0*/  LEA R182, R0, UR5, 0x1 ;  /* 0x0000000500b67c11 */ /* 0x000fc4000f8e08ff */
[----:B------:R-:W-:Y:S02]  /*03f0*/  LOP3.LUT R177, R177, 0x8, R11, 0x78, !PT ;  /* 0x00000008b1b17812 */ /* 0x000fe400078e780b */
[----:B------:R-:W-:Y:S01]  /*0400*/  LOP3.LUT R2, R2, 0xc0, R8, 0xf8, !PT ;  /* 0x000000c002027812 */ /* 0x000fe200078ef808 */
[----:B------:R-:W-:Y:S01]  /*0410*/  VIADD R183, R182, 0x15040 ;  /* 0x00015040b6b77836 */ /* 0x000fe20000000000 */
[----:B------:R-:W-:Y:S01]  /*0420*/  LOP3.LUT R180, R180, R5, RZ, 0xfc, !PT ;  /* 0x00000005b4b47212 */ /* 0x000fe200078efcff */
[----:B------:R-:W-:Y:S01]  /*0430*/  VIADD R5, R182, 0x15000 ;  /* 0x00015000b6057836 */ /* 0x000fe20000000000 */
[----:B------:R-:W-:Y:S02]  /*0440*/  LOP3.LUT R3, R3, 0x1c0, R13, 0xf8, !PT ;  /* 0x000001c003037812 */ /* 0x000fe400078ef80d */
[----:B------:R-:W-:Y:S01]  /*0450*/  LOP3.LUT R219, R4, 0x1f20, R9, 0xf8, !PT ;  /* 0x00001f2004db7812 */ /* 0x000fe200078ef809 */
[----:B------:R-:W-:Y:S01]  /*0460*/  @P2 VIADD R183, R5, 0xffffffc0 ;  /* 0xffffffc005b72836 */ /* 0x000fe20000000000 */
[----:B------:R-:W-:-:S02]  /*0470*/  LOP3.LUT R177, R6, R177, RZ, 0xfc, !PT ;  /* 0x000000b106b17212 */ /* 0x000fc400078efcff */
[----:B------:R-:W-:Y:S02]  /*0480*/  LOP3.LUT R4, R2, R10, RZ, 0x3c, !PT ;  /* 0x0000000a02047212 */ /* 0x000fe400078e3cff */
[----:B------:R-:W-:Y:S02]  /*0490*/  SEL R184, R186, 0xffffffe0, !P1 ;  /* 0xffffffe0bab87807 */ /* 0x000fe40004800000 */
[----:B------:R-:W-:Y:S02]  /*04a0*/  LEA R208, R208, UR6, 0x1 ;  /* 0x00000006d0d07c11 */ /* 0x000fe4000f8e08ff */
[----:B------:R-:W-:Y:S01]  /*04b0*/  LOP3.LUT R3, R3, 0x38, R9, 0x78, !PT ;  /* 0x0000003803037812 */ /* 0x000fe200078e7809 */
[----:B------:R-:W-:Y:S01]  /*04c0*/  IMAD.IADD R185, R184, 0x1, R182 ;  /* 0x00000001b8b97824 */ /* 0x000fe200078e02b6 */
[----:B------:R-:W-:Y:S01]  /*04d0*/  LOP3.LUT R2, R13, 0x400, RZ, 0xc0, !PT ;  /* 0x000004000d027812 */ /* 0x000fe200078ec0ff */
[----:B------:R-:W-:Y:S01]  /*04e0*/  VIADD R207, R208, 0x20 ;  /* 0x00000020d0cf7836 */ /* 0x000fe20000000000 */
[----:B------:R-:W-:Y:S01]  /*04f0*/  SEL R186, R186, 0xffffffe0, !P2 ;  /* 0xffffffe0baba7807 */ /* 0x000fe20005000000 */
[----:B------:R-:W-:Y:S01]  /*0500*/  @P3 VIADD R207, R208, 0xffffffe0 ;  /* 0xffffffe0d0cf3836 */ /* 0x000fe20000000000 */
[----:B------:R-:W-:Y:S01]  /*0510*/  LEA R180, R180, UR5, 0x1 ;  /* 0x00000005b4b47c11 */ /* 0x000fe2000f8e08ff */
[----:B------:R-:W-:Y:S01]  /*0520*/  IMAD R3, R3, 0x2, R2 ;  /* 0x0000000203037824 */ /* 0x000fe200078e0202 */
[----:B------:R-:W-:Y:S01]  /*0530*/  LEA R177, R177, UR4, 0x1 ;  /* 0x00000004b1b17c11 */ /* 0x000fe2000f8e08ff */
[----:B------:R-:W-:Y:S01]  /*0540*/  IMAD.IADD R184, R184, 0x1, R183 ;  /* 0x00000001b8b87824 */ /* 0x000fe200078e02b7 */
[----:B------:R-:W-:Y:S01]  /*0550*/  LOP3.LUT R0, R4, 0x120, R8, 0xf8, !PT ;  /* 0x0000012004007812 */ /* 0x000fe200078ef808 */
[--C-:B------:R-:W-:Y:S01]  /*0560*/  IMAD.IADD R181, R180, 0x1, R186.reuse ;  /* 0x00000001b4b57824 */ /* 0x100fe200078e02ba */
[----:B------:R-:W-:Y:S01]  /*0570*/  LEA R219, R219, UR5, 0x1 ;  /* 0x00000005dbdb7c11 */ /* 0x000fe2000f8e08ff */
[----:B------:R-:W-:Y:S01]  /*0580*/  IMAD.IADD R178, R177, 0x1, R186 ;  /* 0x00000001b1b27824 */ /* 0x000fe200078e02ba */
[----:B------:R-:W-:-:S02]  /*0590*/  LEA R234, R234, UR4, 0x1 ;  /* 0x00000004eaea7c11 */ /* 0x000fc4000f8e08ff */
[----:B---34-:R-:W-:-:S07]  /*05a0*/  LEA R0, R0, UR5, 0x1 ;  /* 0x0000000500007c11 */ /* 0x018fce000f8e08ff */
.L_x_1357:
[----:B---3--:R-:W1:Y:S08]  /*05b0*/  LDC.64 R4, c[0x0][0x470] ;  /* 0x00011c00ff047b82 */ /* 0x008e700000000a00 */
[----:B------:R-:W2:Y:S01]  /*05c0*/  LDC.64 R6, c[0x0][0x478] ;  /* 0x00011e00ff067b82 */ /* 0x000ea20000000a00 */
[----:B-1----:R-:W-:-:S04]  /*05d0*/  ISETP.NE.U32.AND P3, PT, R4, RZ, PT ;  /* 0x000000ff0400720c */ /* 0x002fc80003f65070 */
[----:B------:R-:W-:Y:S02]  /*05e0*/  ISETP.NE.AND.EX P3, PT, R5, RZ, PT, P3 ;  /* 0x000000ff0500720c */ /* 0x000fe40003f65330 */
[----:B--2---:R-:W-:-:S04]  /*05f0*/  ISETP.NE.U32.AND P2, PT, R6, RZ, PT ;  /* 0x000000ff0600720c */ /* 0x004fc80003f45070 */
[----:B------:R-:W-:-:S07]  /*0600*/  ISETP.NE.AND.EX P2, PT, R7, RZ, PT, P2 ;  /* 0x000000ff0700720c */ /* 0x000fce0003f45320 */
[----:B------:R-:W-:-:S04]  /*0610*/  @P3 LEA R8, P1, R252, R4, 0x2 ;  /* 0x00000004fc083211 */ /* 0x000fc800078210ff */
[C---:B------:R-:W-:Y:S02]  /*0620*/  @P3 LEA.HI.X R9, R252.reuse, R5, RZ, 0x2, P1 ;  /* 0x00000005fc093211 */ /* 0x040fe400008f14ff */
[----:B------:R-:W-:Y:S01]  /*0630*/  @P2 LEA R4, P0, R252, R6, 0x2 ;  /* 0x00000006fc042211 */ /* 0x000fe200078010ff */
[----:B------:R-:W-:-:S03]  /*0640*/  IMAD.MOV.U32 R6, RZ, RZ, RZ ;  /* 0x000000ffff067224 */ /* 0x000fc600078e00ff */
[----:B------:R-:W-:-:S03]  /*0650*/  @P2 LEA.HI.X R5, R252, R7, RZ, 0x2, P0 ;  /* 0x00000007fc052211 */ /* 0x000fc600000f14ff */
[----:B------:R1:W2:Y:S04]  /*0660*/  @P3 LDG.E R6, desc[UR28][R8.64] ;  /* 0x0000001c08063981 */ /* 0x0002a8000c1e1900 */
[----:B------:R-:W2:Y:S01]  /*0670*/  @P2 LDG.E R2, desc[UR28][R4.64] ;  /* 0x0000001c04022981 */ /* 0x000ea2000c1e1900 */
[----:B------:R-:W-:Y:S01]  /*0680*/  IMAD.SHL.U32 R7, R235, 0x80, RZ ;  /* 0x00000080eb077824 */ /* 0x000fe200078e00ff */
[----:B-1----:R-:W1:Y:S08]  /*0690*/  @!P2 LDC.64 R8, c[0x0][0x438] ;  /* 0x00010e00ff08ab82 */ /* 0x002e700000000a00 */
[----:B------:R-:W3:Y:S02]  /*06a0*/  @!P2 LDC.64 R4, c[0x0][0x488] ;  /* 0x00012200ff04ab82 */ /* 0x000ee40000000a00 */
[----:B---3--:R-:W-:-:S04]  /*06b0*/  @!P2 ISETP.NE.U32.AND P0, PT, R4, RZ, PT ;  /* 0x000000ff0400a20c */ /* 0x008fc80003f05070 */
[----:B------:R-:W-:-:S04]  /*06c0*/  @!P2 ISETP.NE.AND.EX P0, PT, R5, RZ, PT, P0 ;  /* 0x000000ff0500a20c */ /* 0x000fc80003f05300 */
[----:B-1----:R-:W-:Y:S01]  /*06d0*/  @!P2 SEL R4, R9, RZ, P0 ;  /* 0x000000ff0904a207 */ /* 0x002fe20000000000 */
[----:B--2---:R-:W-:-:S03]  /*06e0*/  @P2 IMAD.IADD R2, R2, 0x1, -R6 ;  /* 0x0000000102022824 */ /* 0x004fc600078e0a06 */
[----:B------:R-:W-:-:S04]  /*06f0*/  @!P2 IADD3 R2, PT, PT, R4, R8, -R6 ;  /* 0x000000080402a210 */ /* 0x000fc80007ffe806 */
[----:B------:R-:W-:-:S13]  /*0700*/  ISETP.GE.AND P0, PT, R7, R2, PT ;  /* 0x000000020700720c */ /* 0x000fda0003f06270 */
[----:B-----5:R-:W-:Y:S05]  /*0710*/  @P0 BRA `(.L_x_1350) ;  /* 0x0000006000240947 */ /* 0x020fea0003800000 */
[----:B------:R-:W1:Y:S01]  /*0720*/  LDC R10, c[0x0][0x3e8] ;  /* 0x0000fa00ff0a7b82 */ /* 0x000e620000000800 */
[----:B------:R-:W2:Y:S01]  /*0730*/  S2R R34, SR_CTAID.Z ;  /* 0x0000000000227919 */ /* 0x000ea20000002700 */
[----:B------:R-:W3:Y:S01]  /*0740*/  LDCU.U8 UR4, c[0x0][0x548] ;  /* 0x0000a900ff0477ac */ /* 0x000ee20008000000 */
[----:B------:R-:W-:-:S05]  /*0750*/  IMAD.SHL.U32 R31, R252, 0x80, RZ ;  /* 0x00000080fc1f7824 */ /* 0x000fca00078e00ff */
[----:B------:R-:W4:Y:S01]  /*0760*/  LDC R11, c[0x0][0x434] ;  /* 0x00010d00ff0b7b82 */ /* 0x000f220000000800 */
[----:B---3--:R-:W-:Y:S01]  /*0770*/  ISETP.NE.AND P0, PT, RZ, UR4, PT ;  /* 0x00000004ff007c0c */ /* 0x008fe2000bf05270 */
[----:B------:R-:W3:Y:S01]  /*0780*/  LDCU.U8 UR4, c[0x0][0x5f0] ;  /* 0x0000be00ff0477ac */ /* 0x000ee20008000000 */
        /* <DEDUP_REMOVED lines=10> */
[----:B------:R-:W-:Y:S02]  /*0830*/  IMAD.MOV.U32 R5, RZ, RZ, R9 ;  /* 0x000000ffff057224 */ /* 0x000fe400078e0009 */
[----:B------:R-:W1:Y:S02]  /*0840*/  @!P0 LDC R9, c[0x0][0x3e0] ;  /* 0x0000f800ff098b82 */ /* 0x000e640000000800 */
[----:B------:R-:W-:-:S04]  /*0850*/  IMAD.HI.U32 R2, R2, R5, RZ ;  /* 0x0000000502027227 */ /* 0x000fc800078e00ff */
[----:B------:R-:W-:-:S04]  /*0860*/  IMAD.MOV R4, RZ, RZ, -R2 ;  /* 0x000000ffff047224 */ /* 0x000fc800078e0a02 */
[C---:B------:R-:W-:Y:S02]  /*0870*/  IMAD R4, R8.reuse, R4, R5 ;  /* 0x0000000408047224 */ /* 0x040fe400078e0205 */
[----:B------:R-:W2:Y:S03]  /*0880*/  @P0 LDC R5, c[0x0][0x454] ;  /* 0x00011500ff050b82 */ /* 0x000ea60000000800 */
[----:B------:R-:W-:-:S13]  /*0890*/  ISETP.GT.U32.AND P2, PT, R8, R4, PT ;  /* 0x000000040800720c */ /* 0x000fda0003f44070 */
[-C--:B------:R-:W-:Y:S01]  /*08a0*/  @!P2 IADD3 R4, PT, PT, R4, -R8.reuse, RZ ;  /* 0x800000080404a210 */ /* 0x080fe20007ffe0ff */
[----:B------:R-:W-:Y:S01]  /*08b0*/  @!P2 VIADD R2, R2, 0x1 ;  /* 0x000000010202a836 */ /* 0x000fe20000000000 */
[----:B------:R-:W-:Y:S02]  /*08c0*/  ISETP.NE.AND P2, PT, R10, RZ, PT ;  /* 0x000000ff0a00720c */ /* 0x000fe40003f45270 */
[----:B------:R-:W-:Y:S02]  /*08d0*/  ISETP.GE.U32.AND P3, PT, R4, R8, PT ;  /* 0x000000080400720c */ /* 0x000fe40003f66070 */
[C---:B------:R-:W-:Y:S02]  /*08e0*/  LOP3.LUT R4, R34.reuse, R10, RZ, 0x3c, !PT ;  /* 0x0000000a22047212 */ /* 0x040fe400078e3cff */
[----:B----4-:R-:W-:Y:S01]  /*08f0*/  IADD3 R8, PT, PT, R11, 0x3f, RZ ;  /* 0x0000003f0b087810 */ /* 0x010fe20007ffe0ff */
[----:B--2---:R-:W-:Y:S01]  /*0900*/  @P0 IMAD R5, R34, R5, RZ ;  /* 0x0000000522050224 */ /* 0x004fe200078e02ff */
[----:B------:R-:W-:-:S02]  /*0910*/  ISETP.GE.AND P1, PT, R4, RZ, PT ;  /* 0x000000ff0400720c */ /* 0x000fc40003f26270 */
[----:B------:R-:W-:Y:S01]  /*0920*/  SHF.R.S32.HI R4, RZ, 0x1f, R8 ;  /* 0x0000001fff047819 */ /* 0x000fe20000011408 */
[----:B------:R-:W-:-:S03]  /*0930*/  @P0 IMAD R30, R252, R11, R5 ;  /* 0x0000000bfc1e0224 */ /* 0x000fc600078e0205 */
[----:B------:R-:W-:Y:S01]  /*0940*/  LEA.HI R8, R4, R8, RZ, 0x6 ;  /* 0x0000000804087211 */ /* 0x000fe200078f30ff */
[----:B------:R-:W-:Y:S02]  /*0950*/  @P3 VIADD R2, R2, 0x1 ;  /* 0x0000000102023836 */ /* 0x000fe40000000000 */
[----:B-1----:R-:W-:Y:S01]  /*0960*/  @!P0 IMAD R4, R252, R9, R34 ;  /* 0x00000009fc048224 */ /* 0x002fe200078e0222 */
[----:B------:R-:W-:-:S03]  /*0970*/  SHF.R.S32.HI R26, RZ, 0x6, R8 ;  /* 0x00000006ff1a7819 */ /* 0x000fc60000011408 */
[----:B------:R-:W-:Y:S01]  /*0980*/  @!P1 IADD3 R2, PT, PT, -R2, RZ, RZ ;  /* 0x000000ff02029210 */ /* 0x000fe20007ffe1ff */
[----:B------:R-:W-:Y:S01]  /*0990*/  @!P0 IMAD R30, R4, R11, RZ ;  /* 0x0000000b041e8224 */ /* 0x000fe200078e02ff */
[----:B------:R-:W-:Y:S02]  /*09a0*/  @!P2 LOP3.LUT R2, RZ, R10, RZ, 0x33, !PT ;  /* 0x0000000aff02a212 */ /* 0x000fe400078e33ff */
[----:B------:R-:W-:Y:S02]  /*09b0*/  IADD3 R209, PT, PT, R26, -0x1, RZ ;  /* 0xffffffff1ad17810 */ /* 0x000fe40007ffe0ff */
[----:B------:R-:W-:Y:S01]  /*09c0*/  SHF.R.S32.HI R16, RZ, 0x1f, R2 ;  /* 0x0000001fff107819 */ /* 0x000fe20000011402 */
[----:B---3--:R-:W-:Y:S06]  /*09d0*/  @!P0 BRA `(.L_x_1351) ;  /* 0x00000000001c8947 */ /* 0x008fec0003800000 */
[----:B------:R-:W1:Y:S01]  /*09e0*/  LDC R24, c[0x0][0x444] ;  /* 0x00011100ff187b82 */ /* 0x000e620000000800 */
[----:B------:R-:W2:Y:S01]  /*09f0*/  LDCU UR7, c[0x0][0x430] ;  /* 0x00008600ff0777ac */ /* 0x000ea20008000800 */
[----:B------:R-:W2:Y:S02]  /*0a00*/  LDCU UR6, c[0x0][0x454] ;  /* 0x00008a80ff0677ac */ /* 0x000ea40008000800 */
[----:B--2---:R-:W-:Y:S01]  /*0a10*/  ULEA UR6, UR7, UR6, 0x7 ;  /* 0x0000000607067291 */ /* 0x004fe2000f8e38ff */
[----:B-1----:R-:W-:-:S05]  /*0a20*/  IMAD R4, R252, R24, R31 ;  /* 0x00000018fc047224 */ /* 0x002fca00078e021f */
[----:B------:R-:W-:Y:S01]  /*0a30*/  IMAD R29, R34, UR6, R4 ;  /* 0x00000006221d7c24 */ /* 0x000fe2000f8e0204 */
[----:B------:R-:W-:Y:S06]  /*0a40*/  BRA `(.L_x_1352) ;  /* 0x0000000000107947 */ /* 0x000fec0003800000 */
.L_x_1351:
[----:B------:R-:W1:Y:S01]  /*0a50*/  LDC R24, c[0x0][0x444] ;  /* 0x00011100ff187b82 */ /* 0x000e620000000800 */
[----:B------:R-:W2:Y:S02]  /*0a60*/  LDCU UR6, c[0x0][0x3e0] ;  /* 0x00007c00ff0677ac */ /* 0x000ea40008000800 */
[----:B--2---:R-:W-:-:S04]  /*0a70*/  IMAD R4, R252, UR6, R34 ;  /* 0x00000006fc047c24 */ /* 0x004fc8000f8e0222 */
[----:B-1----:R-:W-:-:S07]  /*0a80*/  IMAD R29, R4, R24, RZ ;  /* 0x00000018041d7224 */ /* 0x002fce00078e02ff */
.L_x_1352:
[----:B------:R-:W1:Y:S01]  /*0a90*/  S2R R33, SR_TID.X ;  /* 0x0000000000217919 */ /* 0x000e620000002100 */
[----:B------:R-:W2:Y:S01]  /*0aa0*/  LDCU.64 UR8, c[0x0][0x588] ;  /* 0x0000b100ff0877ac */ /* 0x000ea20008000a00 */
[----:B------:R-:W-:Y:S01]  /*0ab0*/  SHF.R.S32.HI R5, RZ, 0x1f, R6 ;  /* 0x0000001fff057819 */ /* 0x000fe20000011406 */
[----:B------:R-:W3:Y:S01]  /*0ac0*/  LDC.64 R20, c[0x0][0x460] ;  /* 0x00011800ff147b82 */ /* 0x000ee20000000a00 */
[C---:B------:R-:W-:Y:S01]  /*0ad0*/  IADD3 R237, P0, PT, R7.reuse, R6, RZ ;  /* 0x0000000607ed7210 */ /* 0x040fe20007f1e0ff */
[----:B------:R-:W4:Y:S01]  /*0ae0*/  LDCU.64 UR22, c[0x0][0x3b0] ;  /* 0x00007600ff1677ac */ /* 0x000f220008000a00 */
[----:B------:R-:W-:Y:S01]  /*0af0*/  LEA R28, R26, 0xffffffc0, 0x6 ;  /* 0xffffffc01a1c7811 */ /* 0x000fe200078e30ff */
[----:B------:R-:W5:Y:S01]  /*0b00*/  S2R R32, SR_CTAID.X ;  /* 0x0000000000207919 */ /* 0x000f620000002500 */
[----:B------:R-:W-:Y:S01]  /*0b10*/  LEA.HI.X.SX32 R238, R7, R5, 0x1, P0 ;  /* 0x0000000507ee7211 */ /* 0x000fe200000f0eff */
[----:B------:R-:W2:Y:S01]  /*0b20*/  LDCU.64 UR18, c[0x0][0x3b8] ;  /* 0x00007700ff1277ac */ /* 0x000ea20008000a00 */
[----:B------:R-:W-:Y:S01]  /*0b30*/  IMAD.MOV.U32 R5, RZ, RZ, RZ ;  /* 0x000000ffff057224 */ /* 0x000fe200078e00ff */
[----:B------:R-:W-:Y:S01]  /*0b40*/  SHF.R.S32.HI R27, RZ, 0x1f, R28 ;  /* 0x0000001fff1b7819 */ /* 0x000fe2000001141c */
[----:B------:R-:W5:Y:S01]  /*0b50*/  LDC R232, c[0x0][0x44c] ;  /* 0x00011300ffe87b82 */ /* 0x000f620000000800 */
[----:B------:R-:W1:Y:S01]  /*0b60*/  LDCU.64 UR14, c[0x0][0x3c0] ;  /* 0x00007800ff0e77ac */ /* 0x000e620008000a00 */
[----:B------:R-:W-:-:S02]  /*0b70*/  ISETP.GE.AND P3, PT, R11, 0x1, PT ;  /* 0x000000010b00780c */ /* 0x000fc40003f66270 */
[----:B------:R-:W-:Y:S02]  /*0b80*/  CS2R R126, SRZ ;  /* 0x00000000007e7805 */ /* 0x000fe4000001ff00 */
[----:B------:R-:W-:Y:S01]  /*0b90*/  ISETP.NE.AND P5, PT, RZ, UR4, PT ;  /* 0x00000004ff007c0c */ /* 0x000fe2000bfa5270 */
[----:B------:R-:W3:Y:S01]  /*0ba0*/  LDCU.64 UR6, c[0x0][0x398] ;  /* 0x00007300ff0677ac */ /* 0x000ee20008000a00 */
[----:B------:R-:W-:Y:S02]  /*0bb0*/  CS2R R124, SRZ ;  /* 0x00000000007c7805 */ /* 0x000fe4000001ff00 */
[----:B------:R-:W-:Y:S01]  /*0bc0*/  CS2R R130, SRZ ;  /* 0x0000000000827805 */ /* 0x000fe2000001ff00 */
[----:B------:R-:W5:Y:S01]  /*0bd0*/  LDC.64 R216, c[0x0][0x420] ;  /* 0x00010800ffd87b82 */ /* 0x000f620000000a00 */
[----:B------:R-:W3:Y:S01]  /*0be0*/  LDCU.64 UR24, c[0x0][0x3a0] ;  /* 0x00007400ff1877ac */ /* 0x000ee20008000a00 */
[----:B------:R-:W-:Y:S01]  /*0bf0*/  CS2R R128, SRZ ;  /* 0x0000000000807805 */ /* 0x000fe2000001ff00 */
[----:B----4-:R-:W-:Y:S01]  /*0c00*/  IMAD R13, R27, UR22, RZ ;  /* 0x000000161b0d7c24 */ /* 0x010fe2000f8e02ff */
[----:B------:R-:W-:Y:S01]  /*0c10*/  CS2R R122, SRZ ;  /* 0x00000000007a7805 */ /* 0x000fe2000001ff00 */
[----:B------:R-:W-:Y:S01]  /*0c20*/  IMAD.WIDE.U32 R18, R28, UR22, RZ ;  /* 0x000000161c127c25 */ /* 0x000fe2000f8e00ff */
[----:B------:R-:W4:Y:S01]  /*0c30*/  LDCU.64 UR20, c[0x0][0x3c8] ;  /* 0x00007900ff1477ac */ /* 0x000f220008000a00 */
[----:B------:R-:W-:-:S02]  /*0c40*/  CS2R R120, SRZ ;  /* 0x0000000000787805 */ /* 0x000fc4000001ff00 */
[----:B------:R-:W-:Y:S01]  /*0c50*/  CS2R R118, SRZ ;  /* 0x0000000000767805 */ /* 0x000fe2000001ff00 */
[----:B--2---:R-:W-:Y:S01]  /*0c60*/  IMAD R6, R238, UR18, RZ ;  /* 0x00000012ee067c24 */ /* 0x004fe2000f8e02ff */
[----:B------:R-:W2:Y:S01]  /*0c70*/  LDCU.64 UR16, c[0x0][0x3d0] ;  /* 0x00007a00ff1077ac */ /* 0x000ea20008000a00 */
[----:B------:R-:W-:Y:S01]  /*0c80*/  IMAD R13, R28, UR23, R13 ;  /* 0x000000171c0d7c24 */ /* 0x000fe2000f8e020d */
[----:B-1----:R-:W-:Y:S01]  /*0c90*/  SHF.R.U32.HI R227, RZ, 0x2, R33 ;  /* 0x00000002ffe37819 */ /* 0x002fe20000011621 */
[----:B------:R-:W-:Y:S01]  /*0ca0*/  IMAD.SHL.U32 R4, R33, 0x8, RZ ;  /* 0x0000000821047824 */ /* 0x000fe200078e00ff */
[----:B------:R-:W1:Y:S01]  /*0cb0*/  LDCU.64 UR12, c[0x0][0x3a8] ;  /* 0x00007500ff0c77ac */ /* 0x000e620008000a00 */
[----:B------:R-:W-:Y:S01]  /*0cc0*/  IMAD R10, R237, UR19, R6 ;  /* 0x00000013ed0a7c24 */ /* 0x000fe2000f8e0206 */
[----:B------:R-:W-:Y:S01]  /*0cd0*/  LOP3.LUT R228, R33, 0x1f, RZ, 0xc0, !PT ;  /* 0x0000001f21e47812 */ /* 0x000fe200078ec0ff */
[----:B------:R-:W-:Y:S01]  /*0ce0*/  IMAD R11, R238, UR14, RZ ;  /* 0x0000000eee0b7c24 */ /* 0x000fe2000f8e02ff */
[----:B------:R-:W-:Y:S01]  /*0cf0*/  LOP3.LUT R4, R4, 0x18, RZ, 0xc0, !PT ;  /* 0x0000001804047812 */ /* 0x000fe200078ec0ff */
[----:B------:R-:W-:Y:S01]  /*0d00*/  IMAD.IADD R13, R19, 0x1, R13 ;  /* 0x00000001130d7824 */ /* 0x000fe200078e020d */
[----:B------:R-:W-:Y:S01]  /*0d10*/  SHF.R.U32.HI R33, RZ, 0x5, R33 ;  /* 0x00000005ff217819 */ /* 0x000fe20000011621 */
[----:B------:R-:W-:Y:S01]  /*0d20*/  IMAD R14, R237, UR15, R11 ;  /* 0x0000000fed0e7c24 */ /* 0x000fe2000f8e020b */
[----:B------:R-:W-:Y:S01]  /*0d30*/  LOP3.LUT R12, R18, R4, RZ, 0xfc, !PT ;  /* 0x00000004120c7212 */ /* 0x000fe200078efcff */
[----:B------:R-:W-:Y:S01]  /*0d40*/  IMAD.WIDE.U32 R8, R252, UR8, R4 ;  /* 0x00000008fc087c25 */ /* 0x000fe2000f8e0004 */
[----:B------:R-:W-:-:S02]  /*0d50*/  CS2R R116, SRZ ;  /* 0x0000000000747805 */ /* 0x000fc4000001ff00 */
[----:B------:R-:W-:Y:S02]  /*0d60*/  CS2R R110, SRZ ;  /* 0x00000000006e7805 */ /* 0x000fe4000001ff00 */
[----:B------:R-:W-:Y:S01]  /*0d70*/  CS2R R108, SRZ ;  /* 0x00000000006c7805 */ /* 0x000fe2000001ff00 */
[----:B------:R-:W-:Y:S01]  /*0d80*/  IMAD R9, R252, UR9, R9 ;  /* 0x00000009fc097c24 */ /* 0x000fe2000f8e0209 */
[----:B------:R-:W4:Y:S01]  /*0d90*/  LDCU.128 UR8, c[0x0][0x590] ;  /* 0x0000b200ff0877ac */ /* 0x000f220008000c00 */
[----:B------:R-:W-:Y:S01]  /*0da0*/  IMAD.WIDE.U32 R6, R237, UR18, R4 ;  /* 0x00000012ed067c25 */ /* 0x000fe2000f8e0004 */
[----:B------:R-:W-:Y:S02]  /*0db0*/  CS2R R114, SRZ ;  /* 0x0000000000727805 */ /* 0x000fe4000001ff00 */
[----:B------:R-:W-:Y:S02]  /*0dc0*/  CS2R R112, SRZ ;  /* 0x0000000000707805 */ /* 0x000fe4000001ff00 */
[----:B------:R-:W-:Y:S01]  /*0dd0*/  CS2R R106, SRZ ;  /* 0x00000000006a7805 */ /* 0x000fe2000001ff00 */
[----:B------:R-:W-:Y:S01]  /*0de0*/  IMAD.IADD R7, R7, 0x1, R10 ;  /* 0x0000000107077824 */ /* 0x000fe200078e020a */
[----:B------:R-:W-:Y:S01]  /*0df0*/  CS2R R104, SRZ ;  /* 0x0000000000687805 */ /* 0x000fe2000001ff00 */
[----:B------:R-:W-:Y:S01]  /*0e00*/  IMAD.WIDE.U32 R10, R237, UR14, R4 ;  /* 0x0000000eed0a7c25 */ /* 0x000fe2000f8e0004 */
[----:B------:R-:W-:-:S02]  /*0e10*/  CS2R R102, SRZ ;  /* 0x0000000000667805 */ /* 0x000fc4000001ff00 */
[----:B------:R-:W-:Y:S02]  /*0e20*/  CS2R R100, SRZ ;  /* 0x0000000000647805 */ /* 0x000fe4000001ff00 */
[----:B------:R-:W-:Y:S01]  /*0e30*/  CS2R R94, SRZ ;  /* 0x00000000005e7805 */ /* 0x000fe2000001ff00 */
[C---:B---3--:R-:W-:Y:S01]  /*0e40*/  IMAD.WIDE.U32 R12, R252.reuse, UR6, R12 ;  /* 0x00000006fc0c7c25 */ /* 0x048fe2000f8e000c */
[----:B------:R-:W-:Y:S02]  /*0e50*/  CS2R R92, SRZ ;  /* 0x00000000005c7805 */ /* 0x000fe4000001ff00 */
[----:B------:R-:W-:Y:S02]  /*0e60*/  CS2R R98, SRZ ;  /* 0x0000000000627805 */ /* 0x000fe4000001ff00 */
[----:B------:R-:W-:Y:S01]  /*0e70*/  CS2R R96, SRZ ;  /* 0x0000000000607805 */ /* 0x000fe2000001ff00 */
[----:B------:R-:W-:Y:S01]  /*0e80*/  IMAD.IADD R5, R11, 0x1, R14 ;  /* 0x000000010b057824 */ /* 0x000fe200078e020e */
[----:B------:R-:W-:Y:S01]  /*0e90*/  CS2R R90, SRZ ;  /* 0x00000000005a7805 */ /* 0x000fe2000001ff00 */
[----:B------:R-:W-:Y:S01]  /*0ea0*/  IMAD R11, R252, UR7, R13 ;  /* 0x00000007fc0b7c24 */ /* 0x000fe2000f8e020d */
[----:B------:R-:W3:Y:S01]  /*0eb0*/  LDCU.64 UR6, c[0x0][0x3d8] ;  /* 0x00007b00ff0677ac */ /* 0x000ee20008000a00 */
[----:B----4-:R-:W-:Y:S01]  /*0ec0*/  IMAD R14, R27, UR8, RZ ;  /* 0x000000081b0e7c24 */ /* 0x010fe2000f8e02ff */
[----:B------:R-:W-:Y:S01]  /*0ed0*/  LOP3.LUT R13, R209, 0x80000001, RZ, 0xc0, !PT ;  /* 0x80000001d10d7812 */ /* 0x000fe200078ec0ff */
[----:B------:R-:W-:Y:S01]  /*0ee0*/  IMAD.MOV.U32 R4, RZ, RZ, R10 ;  /* 0x000000ffff047224 */ /* 0x000fe200078e000a */
[----:B------:R-:W-:Y:S01]  /*0ef0*/  CS2R R88, SRZ ;  /* 0x0000000000587805 */ /* 0x000fe2000001ff00 */
[C---:B------:R-:W-:Y:S01]  /*0f00*/  IMAD R10, R28.reuse, UR9, R14 ;  /* 0x000000091c0a7c24 */ /* 0x040fe2000f8e020e */
[----:B------:R-:W-:Y:S01]  /*0f10*/  ISETP.NE.AND P4, PT, R13, 0x1, PT ;  /* 0x000000010d00780c */ /* 0x000fe20003f85270 */
[----:B------:R-:W-:Y:S01]  /*0f20*/  IMAD.WIDE.U32 R8, R28, UR8, R8 ;  /* 0x000000081c087c25 */ /* 0x000fe2000f8e0008 */
[----:B------:R-:W-:-:S02]  /*0f30*/  CS2R R86, SRZ ;  /* 0x0000000000567805 */ /* 0x000fc4000001ff00 */
[----:B------:R-:W-:Y:S02]  /*0f40*/  CS2R R84, SRZ ;  /* 0x0000000000547805 */ /* 0x000fe4000001ff00 */
[----:B------:R-:W-:Y:S01]  /*0f50*/  SEL R176, RZ, 0x3000, P4 ;  /* 0x00003000ffb07807 */ /* 0x000fe20002000000 */
[C---:B------:R-:W-:Y:S01]  /*0f60*/  IMAD.WIDE.U32 R6, R252.reuse, UR24, R6 ;  /* 0x00000018fc067c25 */ /* 0x040fe2000f8e0006 */
[----:B------:R-:W4:Y:S01]  /*0f70*/  LDCU UR24, c[0x0][0x3e0] ;  /* 0x00007c00ff1877ac */ /* 0x000f220008000800 */
[----:B------:R-:W-:Y:S02]  /*0f80*/  CS2R R78, SRZ ;  /* 0x00000000004e7805 */ /* 0x000fe4000001ff00 */
[----:B------:R-:W-:Y:S01]  /*0f90*/  CS2R R76, SRZ ;  /* 0x00000000004c7805 */ /* 0x000fe2000001ff00 */
[----:B------:R-:W-:Y:S01]  /*0fa0*/  IMAD.IADD R9, R9, 0x1, R10 ;  /* 0x0000000109097824 */ /* 0x000fe200078e020a */
[----:B------:R-:W-:Y:S01]  /*0fb0*/  CS2R R82, SRZ ;  /* 0x0000000000527805 */ /* 0x000fe2000001ff00 */
[----:B------:R-:W-:Y:S01]  /*0fc0*/  IMAD.MOV.U32 R10, RZ, RZ, R12 ;  /* 0x000000ffff0a7224 */ /* 0x000fe200078e000c */
[----:B------:R-:W-:Y:S01]  /*0fd0*/  CS2R R80, SRZ ;  /* 0x0000000000507805 */ /* 0x000fe2000001ff00 */
[----:B------:R-:W-:Y:S01]  /*0fe0*/  IMAD R7, R252, UR25, R7 ;  /* 0x00000019fc077c24 */ /* 0x000fe2000f8e0207 */
[----:B------:R-:W-:Y:S01]  /*0ff0*/  CS2R R74, SRZ ;  /* 0x00000000004a7805 */ /* 0x000fe2000001ff00 */
[----:B------:R-:W-:Y:S01]  /*1000*/  IMAD.WIDE.U32 R10, R34, UR20, R10 ;  /* 0x00000014220a7c25 */ /* 0x000fe2000f8e000a */
[----:B------:R-:W-:-:S02]  /*1010*/  CS2R R72, SRZ ;  /* 0x0000000000487805 */ /* 0x000fc4000001ff00 */
[----:B------:R-:W-:Y:S02]  /*1020*/  CS2R R70, SRZ ;  /* 0x0000000000467805 */ /* 0x000fe4000001ff00 */
[----:B------:R-:W-:Y:S01]  /*1030*/  CS2R R68, SRZ ;  /* 0x0000000000447805 */ /* 0x000fe2000001ff00 */
[----:B--2---:R-:W-:Y:S01]  /*1040*/  IMAD R12, R16, UR16, RZ ;  /* 0x00000010100c7c24 */ /* 0x004fe2000f8e02ff */
[----:B------:R-:W-:Y:S01]  /*1050*/  CS2R R62, SRZ ;  /* 0x00000000003e7805 */ /* 0x000fe2000001ff00 */
[----:B------:R-:W-:Y:S01]  /*1060*/  IMAD.WIDE.U32 R6, R2, UR16, R6 ;  /* 0x0000001002067c25 */ /* 0x000fe2000f8e0006 */
[----:B------:R-:W-:Y:S01]  /*1070*/  USHF.L.U32 UR16, UR18, 0x6, URZ ;  /* 0x0000000612107899 */ /* 0x000fe200080006ff */
[----:B------:R-:W-:Y:S02]  /*1080*/  CS2R R60, SRZ ;  /* 0x00000000003c7805 */ /* 0x000fe4000001ff00 */
[----:B------:R-:W-:Y:S01]  /*1090*/  CS2R R66, SRZ ;  /* 0x0000000000427805 */ /* 0x000fe2000001ff00 */
[----:B------:R-:W-:Y:S01]  /*10a0*/  IMAD.WIDE.U32 R8, R34, UR10, R8 ;  /* 0x0000000a22087c25 */ /* 0x000fe2000f8e0008 */
[----:B------:R-:W-:Y:S01]  /*10b0*/  USHF.L.U64.HI UR10, UR18, 0x6, UR19 ;  /* 0x00000006120a7899 */ /* 0x000fe20008010213 */
[----:B------:R-:W-:-:S02]  /*10c0*/  CS2R R64, SRZ ;  /* 0x0000000000407805 */ /* 0x000fc4000001ff00 */
[----:B------:R-:W-:Y:S01]  /*10d0*/  CS2R R58, SRZ ;  /* 0x00000000003a7805 */ /* 0x000fe2000001ff00 */
[----:B------:R-:W-:Y:S01]  /*10e0*/  IMAD R15, R34, UR21, R11 ;  /* 0x00000015220f7c24 */ /* 0x000fe2000f8e020b */
[----:B------:R-:W-:Y:S01]  /*10f0*/  CS2R R56, SRZ ;  /* 0x0000000000387805 */ /* 0x000fe2000001ff00 */
[----:B-1----:R-:W-:Y:S01]  /*1100*/  IMAD.WIDE.U32 R4, R252, UR12, R4 ;  /* 0x0000000cfc047c25 */ /* 0x002fe2000f8e0004 */
[----:B------:R-:W-:Y:S02]  /*1110*/  CS2R R54, SRZ ;  /* 0x0000000000367805 */ /* 0x000fe4000001ff00 */
[----:B------:R-:W-:Y:S02]  /*1120*/  CS2R R52, SRZ ;  /* 0x0000000000347805 */ /* 0x000fe4000001ff00 */
[----:B------:R-:W-:Y:S01]  /*1130*/  CS2R R46, SRZ ;  /* 0x00000000002e7805 */ /* 0x000fe2000001ff00 */
[----:B---3--:R-:W-:Y:S01]  /*1140*/  IMAD R11, R16, UR6, RZ ;  /* 0x00000006100b7c24 */ /* 0x008fe2000f8e02ff */
[----:B------:R-:W-:Y:S01]  /*1150*/  CS2R R44, SRZ ;  /* 0x00000000002c7805 */ /* 0x000fe2000001ff00 */
[----:B------:R-:W-:Y:S01]  /*1160*/  IMAD R5, R252, UR13, R5 ;  /* 0x0000000dfc057c24 */ /* 0x000fe2000f8e0205 */
[----:B------:R-:W1:Y:S01]  /*1170*/  LDCU.64 UR12, c[0x0][0x388] ;  /* 0x00007100ff0c77ac */ /* 0x000e620008000a00 */
[C---:B------:R-:W-:Y:S01]  /*1180*/  IMAD R16, R2.reuse, UR7, R11 ;  /* 0x0000000702107c24 */ /* 0x040fe2000f8e020b */
[----:B------:R-:W-:Y:S01]  /*1190*/  CS2R R50, SRZ ;  /* 0x0000000000327805 */ /* 0x000fe2000001ff00 */
[----:B------:R-:W-:Y:S01]  /*11a0*/  IMAD.MOV.U32 R14, RZ, RZ, R10 ;  /* 0x000000ffff0e7224 */ /* 0x000fe200078e000a */
[----:B------:R-:W-:Y:S01]  /*11b0*/  CS2R R48, SRZ ;  /* 0x0000000000307805 */ /* 0x000fe2000001ff00 */
[----:B------:R-:W-:Y:S01]  /*11c0*/  IMAD.U32 R10, RZ, RZ, UR16 ;  /* 0x00000010ff0a7e24 */ /* 0x000fe2000f8e00ff */
[----:B------:R-:W-:Y:S01]  /*11d0*/  CS2R R42, SRZ ;  /* 0x00000000002a7805 */ /* 0x000fe2000001ff00 */
[----:B------:R-:W-:Y:S01]  /*11e0*/  IMAD.U32 R11, RZ, RZ, UR10 ;  /* 0x0000000aff0b7e24 */ /* 0x000fe2000f8e00ff */
[----:B------:R-:W-:Y:S01]  /*11f0*/  CS2R R40, SRZ ;  /* 0x0000000000287805 */ /* 0x000fe2000001ff00 */
[----:B------:R-:W-:Y:S01]  /*1200*/  IMAD R17, R2, UR17, R12 ;  /* 0x0000001102117c24 */ /* 0x000fe2000f8e020c */
[----:B------:R-:W-:Y:S01]  /*1210*/  USHF.L.U64.HI UR17, UR14, 0x6, UR15 ;  /* 0x000000060e117899 */ /* 0x000fe2000801020f */
[----:B------:R-:W-:Y:S01]  /*1220*/  IMAD R13, R34, UR11, R9 ;  /* 0x0000000b220d7c24 */ /* 0x000fe2000f8e0209 */
[----:B------:R-:W-:Y:S01]  /*1230*/  USHF.L.U32 UR11, UR14, 0x6, URZ ;  /* 0x000000060e0b7899 */ /* 0x000fe200080006ff */
[----:B------:R-:W-:Y:S01]  /*1240*/  IMAD.WIDE.U32 R4, R2, UR6, R4 ;  /* 0x0000000602047c25 */ /* 0x000fe2000f8e0004 */
[----:B------:R-:W2:Y:S01]  /*1250*/  LDCU.64 UR6, c[0x0][0x390] ;  /* 0x00007200ff0677ac */ /* 0x000ea20008000a00 */
[----:B------:R-:W-:-:S02]  /*1260*/  CS2R R38, SRZ ;  /* 0x0000000000267805 */ /* 0x000fc4000001ff00 */
[----:B------:R-:W-:Y:S01]  /*1270*/  CS2R R36, SRZ ;  /* 0x0000000000247805 */ /* 0x000fe2000001ff00 */
[----:B------:R-:W-:-:S04]  /*1280*/  IMAD.WIDE.U32 R10, R227, UR18, R10 ;  /* 0x00000012e30a7c25 */ /* 0x000fc8000f8e000a */
[----:B------:R-:W-:Y:S01]  /*1290*/  IMAD.MOV.U32 R12, RZ, RZ, R8 ;  /* 0x000000ffff0c7224 */ /* 0x000fe200078e0008 */
[----:B------:R-:W-:Y:S01]  /*12a0*/  IADD3 R2, P1, PT, R6, R10, RZ ;  /* 0x0000000a06027210 */ /* 0x000fe20007f3e0ff */
[----:B------:R-:W-:Y:S02]  /*12b0*/  IMAD R23, R227, UR19, RZ ;  /* 0x00000013e3177c24 */ /* 0x000fe4000f8e02ff */
[----:B------:R-:W-:Y:S02]  /*12c0*/  IMAD.IADD R7, R7, 0x1, R17 ;  /* 0x0000000107077824 */ /* 0x000fe400078e0211 */
[----:B------:R-:W-:Y:S01]  /*12d0*/  IMAD.U32 R8, RZ, RZ, UR11 ;  /* 0x0000000bff087e24 */ /* 0x000fe2000f8e00ff */
[----:B------:R-:W3:Y:S01]  /*12e0*/  LDCU.64 UR10, c[0x0][0x550] ;  /* 0x0000aa00ff0a77ac */ /* 0x000ee20008000a00 */
[----:B------:R-:W-:Y:S01]  /*12f0*/  IMAD.U32 R9, RZ, RZ, UR17 ;  /* 0x00000011ff097e24 */ /* 0x000fe2000f8e00ff */
[----:B------:R-:W-:Y:S01]  /*1300*/  IADD3.X R10, PT, PT, R7, R23, R11, P1, !PT ;  /* 0x00000017070a7210 */ /* 0x000fe20000ffe40b */
[C---:B------:R-:W-:Y:S01]  /*1310*/  IMAD R22, R227.reuse, UR15, RZ ;  /* 0x0000000fe3167c24 */ /* 0x040fe2000f8e02ff */
[----:B------:R-:W-:Y:S01]  /*1320*/  SHF.R.S32.HI R11, RZ, 0x1f, R24 ;  /* 0x0000001fff0b7819 */ /* 0x000fe20000011418 */
[----:B------:R-:W-:Y:S01]  /*1330*/  IMAD.WIDE.U32 R8, R227, UR14, R8 ;  /* 0x0000000ee3087c25 */ /* 0x000fe2000f8e0008 */
[----:B------:R-:W5:Y:S03]  /*1340*/  LDCU.64 UR16, c[0x0][0x380] ;  /* 0x00007000ff1077ac */ /* 0x000f660008000a00 */
[----:B------:R-:W-:Y:S01]  /*1350*/  IMAD.IADD R5, R5, 0x1, R16 ;  /* 0x0000000105057824 */ /* 0x000fe200078e0210 */
[----:B------:R-:W-:Y:S01]  /*1360*/  IADD3 R8, P0, PT, R4, R8, RZ ;  /* 0x0000000804087210 */ /* 0x000fe20007f1e0ff */
[----:B------:R-:W-:Y:S01]  /*1370*/  IMAD.WIDE.U32 R24, R252, R24, RZ ;  /* 0x00000018fc187225 */ /* 0x000fe200078e00ff */
[----:B------:R-:W-:Y:S01]  /*1380*/  @P5 BAR.SYNC.DEFER_BLOCKING 0x0 ;  /* 0x0000000000005b1d */ /* 0x000fe20000010000 */
[C---:B-1----:R-:W-:Y:S01]  /*1390*/  LEA R16, P1, R2.reuse, UR12, 0x1 ;  /* 0x0000000c02107c11 */ /* 0x042fe2000f8208ff */
[----:B----4-:R-:W-:Y:S01]  /*13a0*/  USHF.R.S32.HI UR15, URZ, 0x1f, UR24 ;  /* 0x0000001fff0f7899 */ /* 0x010fe20008011418 */
[----:B------:R-:W-:Y:S01]  /*13b0*/  IMAD R11, R11, R252, RZ ;  /* 0x000000fc0b0b7224 */ /* 0x000fe200078e02ff */
[----:B------:R-:W-:Y:S01]  /*13c0*/  IADD3.X R9, PT, PT, R5, R22, R9, P0, !PT ;  /* 0x0000001605097210 */ /* 0x000fe200007fe409 */
[----:B------:R-:W-:Y:S01]  /*13d0*/  IMAD.WIDE.U32 R12, R227, UR8, R12 ;  /* 0x00000008e30c7c25 */ /* 0x000fe2000f8e000c */
[----:B------:R-:W-:-:S02]  /*13e0*/  LEA.HI.X R17, R2, UR13, R10, 0x1, P1 ;  /* 0x0000000d02117c11 */ /* 0x000fc400088f0c0a */
[----:B--2---:R-:W-:Y:S01]  /*13f0*/  LEA R18, P0, R8, UR6, 0x1 ;  /* 0x0000000608127c11 */ /* 0x004fe2000f8008ff */
[----:B------:R-:W-:Y:S01]  /*1400*/  IMAD.IADD R2, R25, 0x1, R11 ;  /* 0x0000000119027824 */ /* 0x000fe200078e020b */
[----:B---3--:R-:W-:Y:S01]  /*1410*/  LEA R210, P1, R12, UR10, 0x1 ;  /* 0x0000000a0cd27c11 */ /* 0x008fe2000f8208ff */
[C---:B------:R-:W-:Y:S01]  /*1420*/  IMAD.WIDE.U32 R14, R227.reuse, UR22, R14 ;  /* 0x00000016e30e7c25 */ /* 0x040fe2000f8e000e */
[----:B------:R-:W-:Y:S02]  /*1430*/  LEA.HI.X R19, R8, UR7, R9, 0x1, P0 ;  /* 0x0000000708137c11 */ /* 0x000fe400080f0c09 */
[----:B------:R-:W-:Y:S01]  /*1440*/  ISETP.NE.U32.AND P0, PT, R20, RZ, PT ;  /* 0x000000ff1400720c */ /* 0x000fe20003f05070 */
[----:B------:R-:W-:Y:S01]  /*1450*/  IMAD R2, R2, UR24, RZ ;  /* 0x0000001802027c24 */ /* 0x000fe2000f8e02ff */
[----:B-----5:R-:W-:Y:S01]  /*1460*/  LEA R212, P2, R14, UR16, 0x1 ;  /* 0x000000100ed47c11 */ /* 0x020fe2000f8408ff */
[----:B------:R-:W-:Y:S01]  /*1470*/  IMAD R8, R227, UR9, RZ ;  /* 0x00000009e3087c24 */ /* 0x000fe2000f8e02ff */
[----:B------:R-:W-:Y:S01]  /*1480*/  ISETP.NE.AND.EX P0, PT, R21, RZ, PT, P0 ;  /* 0x000000ff1500720c */ /* 0x000fe20003f05300 */
[----:B------:R-:W-:-:S02]  /*1490*/  IMAD R9, R227, UR23, RZ ;  /* 0x00000017e3097c24 */ /* 0x000fc4000f8e02ff */
[C---:B------:R-:W-:Y:S02]  /*14a0*/  IMAD R20, R24.reuse, UR15, R2 ;  /* 0x0000000f18147c24 */ /* 0x040fe4000f8e0202 */
[----:B------:R-:W-:Y:S02]  /*14b0*/  IMAD.IADD R2, R13, 0x1, R8 ;  /* 0x000000010d027824 */ /* 0x000fe400078e0208 */
[----:B------:R-:W-:Y:S02]  /*14c0*/  IMAD.WIDE.U32 R10, R24, UR24, RZ ;  /* 0x00000018180a7c25 */ /* 0x000fe4000f8e00ff */
[----:B------:R-:W1:Y:S01]  /*14d0*/  LDC.64 R24, c[0x0][0x5f8] ;  /* 0x00017e00ff187b82 */ /* 0x000e620000000a00 */
[----:B------:R-:W-:Y:S01]  /*14e0*/  LEA.HI.X R211, R12, UR11, R2, 0x1, P1 ;  /* 0x0000000b0cd37c11 */ /* 0x000fe200088f0c02 */
[----:B------:R-:W-:Y:S01]  /*14f0*/  IMAD.IADD R9, R15, 0x1, R9 ;  /* 0x000000010f097824 */ /* 0x000fe200078e0209 */
[----:B------:R-:W-:Y:S01]  /*1500*/  SHF.R.S32.HI R12, RZ, 0x1f, R232 ;  /* 0x0000001fff0c7819 */ /* 0x000fe200000114e8 */
[----:B------:R-:W-:-:S02]  /*1510*/  IMAD R8, R34, R232, RZ ;  /* 0x000000e822087224 */ /* 0x000fc400078e02ff */
[----:B------:R-:W-:Y:S01]  /*1520*/  IMAD.IADD R2, R11, 0x1, R20 ;  /* 0x000000010b027824 */ /* 0x000fe200078e0214 */
[----:B------:R-:W-:Y:S01]  /*1530*/  LEA.HI.X R213, R14, UR17, R9, 0x1, P2 ;  /* 0x000000110ed57c11 */ /* 0x000fe200090f0c09 */
[----:B------:R-:W-:Y:S01]  /*1540*/  IMAD.WIDE R20, R232, UR24, RZ ;  /* 0x00000018e8147c25 */ /* 0x000fe2000f8e02ff */
[--C-:B------:R-:W-:Y:S01]  /*1550*/  SHF.R.S32.HI R9, RZ, 0x1f, R8.reuse ;  /* 0x0000001fff097819 */ /* 0x100fe20000011408 */
[----:B------:R-:W-:Y:S01]  /*1560*/  @!PT LDS RZ, [RZ] ;  /* 0x00000000fffff984 */ /* 0x000fe20000000800 */
[----:B------:R-:W-:Y:S01]  /*1570*/  @!PT LDS RZ, [RZ] ;  /* 0x00000000fffff984 */ /* 0x000fe20000000800 */
[----:B------:R-:W-:Y:S01]  /*1580*/  @!PT LDS RZ, [RZ] ;  /* 0x00000000fffff984 */ /* 0x000fe20000000800 */
[----:B------:R-:W-:Y:S01]  /*1590*/  LDGSTS.E.BYPASS.LTC128B.128 [R219+0x6000], desc[UR28][R210.64] ;  /* 0x06000000d2db7fae */ /* 0x000fe2000b981a1c */
[----:B------:R-:W-:Y:S01]  /*15a0*/  SEL R11, R31, RZ, P0 ;  /* 0x000000ff1f0b7207 */ /* 0x000fe20000000000 */
[-C--:B------:R-:W-:Y:S02]  /*15b0*/  IMAD R2, R2, R232.reuse, RZ ;  /* 0x000000e802027224 */ /* 0x080fe400078e02ff */
[----:B------:R-:W-:Y:S01]  /*15c0*/  IMAD.WIDE.U32 R14, R10, R232, R8 ;  /* 0x000000e80a0e7225 */ /* 0x000fe200078e0008 */
[----:B------:R-:W-:Y:S03]  /*15d0*/  LDGSTS.E.BYPASS.LTC128B.128 [R219+0x7000], desc[UR28][R210.64+0x40] ;  /* 0x07000040d2db7fae */ /* 0x000fe6000b981a1c */
[----:B------:R-:W-:Y:S01]  /*15e0*/  IMAD R10, R12, R10, R2 ;  /* 0x0000000a0c0a7224 */ /* 0x000fe200078e0202 */
[----:B------:R-:W-:Y:S01]  /*15f0*/  IADD3 R2, P2, PT, R28, R11, RZ ;  /* 0x0000000b1c027210 */ /* 0x000fe20007f5e0ff */
[C---:B------:R-:W-:Y:S01]  /*1600*/  IMAD.WIDE.U32 R12, R227.reuse, UR18, R6 ;  /* 0x00000012e30c7c25 */ /* 0x040fe2000f8e0006 */
[----:B------:R-:W-:Y:S03]  /*1610*/  LDGSTS.E.BYPASS.LTC128B.128 [R219+0x8000], desc[UR28][R210.64+0x80] ;  /* 0x08000080d2db7fae */ /* 0x000fe6000b981a1c */
[----:B------:R-:W-:Y:S01]  /*1620*/  IMAD.WIDE.U32 R8, R227, UR14, R4 ;  /* 0x0000000ee3087c25 */ /* 0x000fe2000f8e0004 */
[----:B------:R-:W-:-:S03]  /*1630*/  LEA R6, P1, R12, UR12, 0x1 ;  /* 0x0000000c0c067c11 */ /* 0x000fc6000f8208ff */
[----:B------:R-:W-:Y:S01]  /*1640*/  IMAD.IADD R5, R13, 0x1, R23 ;  /* 0x000000010d057824 */ /* 0x000fe200078e0217 */
[----:B------:R-:W-:Y:S01]  /*1650*/  LEA R4, P0, R8, UR6, 0x1 ;  /* 0x0000000608047c11 */ /* 0x000fe2000f8008ff */
[----:B------:R-:W-:Y:S02]  /*1660*/  IMAD.IADD R11, R15, 0x1, R10 ;  /* 0x000000010f0b7824 */ /* 0x000fe400078e020a */
[----:B------:R-:W-:Y:S01]  /*1670*/  IMAD.IADD R10, R9, 0x1, R22 ;  /* 0x00000001090a7824 */ /* 0x000fe200078e0216 */
[----:B------:R-:W-:Y:S01]  /*1680*/  LEA.HI.X R7, R12, UR13, R5, 0x1, P1 ;  /* 0x0000000d0c077c11 */ /* 0x000fe200088f0c05 */
[----:B------:R-:W-:Y:S02]  /*1690*/  IMAD.IADD R215, R219, 0x1, R176 ;  /* 0x00000001dbd77824 */ /* 0x000fe400078e02b0 */
[----:B------:R-:W-:Y:S01]  /*16a0*/  IMAD.X R9, RZ, RZ, R27, P2 ;  /* 0x000000ffff097224 */ /* 0x000fe200010e061b */
[----:B------:R-:W-:Y:S01]  /*16b0*/  LEA.HI.X R5, R8, UR7, R10, 0x1, P0 ;  /* 0x0000000708057c11 */ /* 0x000fe200080f0c0a */
[----:B------:R-:W-:Y:S01]  /*16c0*/  IMAD R13, R21, R2, RZ ;  /* 0x00000002150d7224 */ /* 0x000fe200078e02ff */
[----:B------:R-:W-:Y:S01]  /*16d0*/  LDGSTS.E.BYPASS.LTC128B.128 [R215], desc[UR28][R212.64] ;  /* 0x00000000d4d77fae */ /* 0x000fe2000b981a1c */
[----:B------:R-:W-:Y:S01]  /*16e0*/  IMAD.MOV.U32 R10, RZ, RZ, R14 ;  /* 0x000000ffff0a7224 */ /* 0x000fe200078e000e */
[----:B------:R-:W2:Y:S01]  /*16f0*/  LDCU.64 UR6, c[0x0][0x570] ;  /* 0x0000ae00ff0677ac */ /* 0x000ea20008000a00 */
[----:B------:R-:W-:Y:S01]  /*1700*/  IMAD R13, R20, R9, R13 ;  /* 0x00000009140d7224 */ /* 0x000fe200078e020d */
[----:B------:R-:W-:Y:S01]  /*1710*/  LDGSTS.E.BYPASS.LTC128B.128 [R215+0x1000], desc[UR28][R212.64+0x40] ;  /* 0x01000040d4d77fae */ /* 0x000fe2000b981a1c */
[----:B------:R-:W-:Y:S01]  /*1720*/  IMAD R232, R232, UR24, RZ ;  /* 0x00000018e8e87c24 */ /* 0x000fe2000f8e02ff */
[----:B------:R-:W3:Y:S01]  /*1730*/  LDC.64 R14, c[0x0][0x5e8] ;  /* 0x00017a00ff0e7b82 */ /* 0x000ee20000000a00 */
[----:B-1----:R-:W-:Y:S01]  /*1740*/  IMAD.WIDE.U32 R8, R32, R24, RZ ;  /* 0x0000001820087225 */ /* 0x002fe200078e00ff */
[----:B------:R-:W-:Y:S03]  /*1750*/  LDGSTS.E.BYPASS.LTC128B.128 [R215+0x2000], desc[UR28][R212.64+0x80] ;  /* 0x02000080d4d77fae */ /* 0x000fe6000b981a1c */
[----:B------:R-:W-:Y:S01]  /*1760*/  IMAD.WIDE.U32 R10, R20, R2, R10 ;  /* 0x00000002140a7225 */ /* 0x000fe200078e000a */
[----:B------:R-:W-:Y:S01]  /*1770*/  LDGSTS.E.BYPASS.LTC128B.128 [R219+0x9000], desc[UR28][R6.64] ;  /* 0x0900000006db7fae */ /* 0x000fe2000b981a1c */
[----:B------:R-:W-:-:S02]  /*1780*/  SEL R2, R8, RZ, P5 ;  /* 0x000000ff08027207 */ /* 0x000fc40002800000 */
[----:B------:R-:W-:Y:S01]  /*1790*/  IMAD R12, R33, R232, R228 ;  /* 0x000000e8210c7224 */ /* 0x000fe200078e02e4 */
[----:B------:R-:W-:Y:S01]  /*17a0*/  LDGSTS.E.BYPASS.LTC128B.128 [R219+0xb000], desc[UR28][R6.64+0x40] ;  /* 0x0b00004006db7fae */ /* 0x000fe2000b981a1c */
[----:B------:R-:W-:-:S03]  /*17b0*/  IMAD.IADD R8, R11, 0x1, R13 ;  /* 0x000000010b087824 */ /* 0x000fc600078e020d */
[----:B------:R1:W-:Y:S01]  /*17c0*/  LDGSTS.E.BYPASS.LTC128B.128 [R219+0xd000], desc[UR28][R6.64+0x80] ;  /* 0x0d00008006db7fae */ /* 0x0003e2000b981a1c */
[----:B------:R-:W-:Y:S02]  /*17d0*/  IADD3 R10, P1, P0, R12, R10, R2 ;  /* 0x0000000a0c0a7210 */ /* 0x000fe4000783e002 */
[----:B------:R-:W-:Y:S01]  /*17e0*/  SHF.R.S32.HI R2, RZ, 0x1f, R12 ;  /* 0x0000001fff027819 */ /* 0x000fe2000001140c */
[----:B------:R-:W-:Y:S04]  /*17f0*/  LDGSTS.E.BYPASS.LTC128B.128 [R219+0xa000], desc[UR28][R16.64] ;  /* 0x0a00000010db7fae */ /* 0x000fe8000b981a1c */
[----:B------:R-:W-:Y:S04]  /*1800*/  LDGSTS.E.BYPASS.LTC128B.128 [R219+0xc000], desc[UR28][R16.64+0x40] ;  /* 0x0c00004010db7fae */ /* 0x000fe8000b981a1c */
[----:B------:R-:W-:Y:S04]  /*1810*/  LDGSTS.E.BYPASS.LTC128B.128 [R219+0xe000], desc[UR28][R16.64+0x80] ;  /* 0x0e00008010db7fae */ /* 0x000fe8000b981a1c */
[----:B------:R-:W-:Y:S04]  /*1820*/  LDGSTS.E.BYPASS.LTC128B.128 [R219+0xf000], desc[UR28][R4.64] ;  /* 0x0f00000004db7fae */ /* 0x000fe8000b981a1c */
[----:B------:R-:W-:Y:S04]  /*1830*/  LDGSTS.E.BYPASS.LTC128B.128 [R219+0x11000], desc[UR28][R4.64+0x40] ;  /* 0x1100004004db7fae */ /* 0x000fe8000b981a1c */
[----:B------:R4:W-:Y:S01]  /*1840*/  LDGSTS.E.BYPASS.LTC128B.128 [R219+0x13000], desc[UR28][R4.64+0x80] ;  /* 0x1300008004db7fae */ /* 0x0009e2000b981a1c */
[----:B-1----:R-:W-:-:S03]  /*1850*/  IMAD R7, R32, R25, R9 ;  /* 0x0000001920077224 */ /* 0x002fc600078e0209 */
[----:B------:R1:W-:Y:S01]  /*1860*/  LDGSTS.E.BYPASS.LTC128B.128 [R219+0x10000], desc[UR28][R18.64] ;  /* 0x1000000012db7fae */ /* 0x0003e2000b981a1c */
[----:B------:R-:W-:Y:S01]  /*1870*/  IMAD.SHL.U32 R6, R232, 0x40, RZ ;  /* 0x00000040e8067824 */ /* 0x000fe200078e00ff */
[----:B------:R-:W-:Y:S02]  /*1880*/  SEL R7, R7, RZ, P5 ;  /* 0x000000ff07077207 */ /* 0x000fe40002800000 */
[----:B------:R1:W-:Y:S02]  /*1890*/  LDGSTS.E.BYPASS.LTC128B.128 [R219+0x12000], desc[UR28][R18.64+0x40] ;  /* 0x1200004012db7fae */ /* 0x0003e4000b981a1c */
[----:B------:R-:W-:Y:S02]  /*18a0*/  IADD3.X R7, PT, PT, R2, R8, R7, P1, P0 ;  /* 0x0000000802077210 */ /* 0x000fe40000fe0407 */
[----:B------:R1:W-:Y:S01]  /*18b0*/  LDGSTS.E.BYPASS.LTC128B.128 [R219+0x14000], desc[UR28][R18.64+0x80] ;  /* 0x1400008012db7fae */ /* 0x0003e2000b981a1c */
[----:B------:R-:W-:-:S03]  /*18c0*/  IADD3 R2, P0, PT, R6, R10, RZ ;  /* 0x0000000a06027210 */ /* 0x000fc60007f1e0ff */
[----:B------:R-:W0:Y:S01]  /*18d0*/  LDGDEPBAR ;  /* 0x00000000000079af */ /* 0x000e220000000000 */
[----:B------:R-:W-:Y:S02]  /*18e0*/  LEA.HI.X.SX32 R6, R6, R7, 0x1, P0 ;  /* 0x0000000706067211 */ /* 0x000fe400000f0eff */
[----:B--2---:R-:W-:-:S04]  /*18f0*/  LEA R204, P0, R2, UR6, 0x2 ;  /* 0x0000000602cc7c11 */ /* 0x004fc8000f8010ff */
[----:B------:R-:W-:Y:S01]  /*1900*/  LEA.HI.X R205, R2, UR7, R6, 0x2, P0 ;  /* 0x0000000702cd7c11 */ /* 0x000fe200080f1406 */
[----:B------:R-:W-:Y:S02]  /*1910*/  IMAD.SHL.U32 R2, R33, 0x10, RZ ;  /* 0x0000001021027824 */ /* 0x000fe400078e00ff */
[C---:B----4-:R-:W-:Y:S02]  /*1920*/  IMAD R5, R209.reuse, 0x40, R30 ;  /* 0x00000040d1057824 */ /* 0x050fe400078e021e */
[----:B------:R-:W-:Y:S01]  /*1930*/  IMAD R4, R209, 0x40, R29 ;  /* 0x00000040d1047824 */ /* 0x000fe200078e021d */
[----:B------:R-:W-:Y:S01]  /*1940*/  LOP3.LUT R2, R2, 0x10, RZ, 0xc0, !PT ;  /* 0x0000001002027812 */ /* 0x000fe200078ec0ff */
[----:B------:R-:W-:-:S03]  /*1950*/  IMAD.WIDE R216, R5, 0x4, R216 ;  /* 0x0000000405d87825 */ /* 0x000fc600078e02d8 */
[----:B------:R-:W-:Y:S01]  /*1960*/  LOP3.LUT R2, R2, 0x7, R227, 0xf8, !PT ;  /* 0x0000000702027812 */ /* 0x000fe200078ef8e3 */
[----:B---3--:R-:W-:Y:S01]  /*1970*/  IMAD.WIDE R8, R4, 0x4, R14 ;  /* 0x0000000404087825 */ /* 0x008fe200078e020e */
[----:B------:R-:W-:Y:S06]  /*1980*/  @!P3 BRA `(.L_x_1353) ;  /* 0x0000003c006cb947 */ /* 0x000fec0003800000 */
[----:B------:R-:W2:Y:S01]  /*1990*/  LDC.64 R230, c[0x0][0x528] ;  /* 0x00014a00ffe67b82 */ /* 0x000ea20000000a00 */
[----:B------:R-:W3:Y:S01]  /*19a0*/  S2R R10, SR_TID.X ;  /* 0x00000000000a7919 */ /* 0x000ee20000002100 */
[----:B------:R-:W-:Y:S01]  /*19b0*/  IMAD.WIDE.U32 R4, R2, 0x4, R216 ;  /* 0x0000000402047825 */ /* 0x000fe200078e00d8 */
[----:B------:R-:W4:Y:S01]  /*19c0*/  LDCU UR7, c[0x0][0x3b0] ;  /* 0x00007600ff0777ac */ /* 0x000f220008000800 */
[----:B------:R-:W1:Y:S04]  /*19d0*/  LDCU UR6, c[0x0][0x590] ;  /* 0x0000b200ff0677ac */ /* 0x000e680008000800 */
[----:B------:R-:W1:Y:S01]  /*19e0*/  LDC R220, c[0x0][0x44c] ;  /* 0x00011300ffdc7b82 */ /* 0x000e620000000800 */
[----:B------:R-:W-:Y:S01]  /*19f0*/  IMAD.MOV.U32 R226, RZ, RZ, R8 ;  /* 0x000000ffffe27224 */ /* 0x000fe200078e0008 */
[----:B------:R-:W5:Y:S01]  /*1a00*/  LDG.E R224, desc[UR28][R4.64] ;  /* 0x0000001c04e07981 */ /* 0x000f62000c1e1900 */
[----:B------:R-:W-:Y:S01]  /*1a10*/  MOV R225, R9 ;  /* 0x0000000900e17202 */ /* 0x000fe20000000f00 */
[----:B------:R-:W1:Y:S01]  /*1a20*/  LDCU UR4, c[0x0][0x3e0] ;  /* 0x00007c00ff0477ac */ /* 0x000e620008000800 */
[----:B------:R-:W-:Y:S01]  /*1a30*/  SHF.L.U32 R232, R232, 0x3, RZ ;  /* 0x00000003e8e87819 */ /* 0x000fe200000006ff */
[----:B------:R-:W1:Y:S01]  /*1a40*/  LDCU UR9, c[0x0][0x45c] ;  /* 0x00008b80ff0977ac */ /* 0x000e620008000800 */
[----:B------:R-:W1:Y:S01]  /*1a50*/  LDCU.U8 UR8, c[0x0][0x4f8] ;  /* 0x00009f00ff0877ac */ /* 0x000e620008000000 */
[----:B--2---:R-:W2:Y:S01]  /*1a60*/  LDG.E.64 R6, desc[UR28][R230.64+0x8] ;  /* 0x0000081ce6067981 */ /* 0x004ea2000c1e1b00 */
[----:B------:R-:W-:-:S02]  /*1a70*/  IMAD R2, R252, UR24, R34 ;  /* 0x00000018fc027c24 */ /* 0x000fc4000f8e0222 */
[----:B------:R-:W-:Y:S01]  /*1a80*/  IMAD.MOV.U32 R236, RZ, RZ, 0x10 ;  /* 0x00000010ffec7424 */ /* 0x000fe200078e00ff */
[----:B------:R-:W5:Y:S04]  /*1a90*/  LDG.E R223, desc[UR28][R4.64+0x20] ;  /* 0x0000201c04df7981 */ /* 0x000f68000c1e1900 */
[----:B------:R-:W5:Y:S04]  /*1aa0*/  LDG.E R222, desc[UR28][R4.64+0x80] ;  /* 0x0000801c04de7981 */ /* 0x000f68000c1e1900 */
[----:B------:R4:W5:Y:S04]  /*1ab0*/  LDG.E R221, desc[UR28][R4.64+0xa0] ;  /* 0x0000a01c04dd7981 */ /* 0x000968000c1e1900 */
[----:B------:R-:W3:Y:S01]  /*1ac0*/  LDG.E.64 R230, desc[UR28][R230.64] ;  /* 0x0000001ce6e67981 */ /* 0x000ee2000c1e1b00 */
[----:B------:R-:W-:-:S05]  /*1ad0*/  IMAD.SHL.U32 R2, R2, 0x20, RZ ;  /* 0x0000002002027824 */ /* 0x000fca00078e00ff */
[----:B------:R-:W-:Y:S02]  /*1ae0*/  SHF.R.S32.HI R233, RZ, 0x1f, R2 ;  /* 0x0000001fffe97819 */ /* 0x000fe40000011402 */
[----:B----4-:R-:W-:Y:S01]  /*1af0*/  LOP3.LUT R4, R33, 0x1, RZ, 0xc0, !PT ;  /* 0x0000000121047812 */ /* 0x010fe200078ec0ff */
[----:B------:R-:W-:-:S04]  /*1b00*/  IMAD.IADD R179, R180, 0x1, R176 ;  /* 0x00000001b4b37824 */ /* 0x000fc800078e02b0 */
[----:B------:R-:W-:Y:S01]  /*1b10*/  IMAD R26, R26, 0x4, R4 ;  /* 0x000000041a1a7824 */ /* 0x000fe200078e0204 */
[----:B------:R-:W-:Y:S01]  /*1b20*/  IADD3 R176, PT, PT, R0, R176, RZ ;  /* 0x000000b000b07210 */ /* 0x000fe20007ffe0ff */
[----:B------:R-:W-:Y:S01]  /*1b30*/  IMAD.MOV.U32 R127, RZ, RZ, RZ ;  /* 0x000000ffff7f7224 */ /* 0x000fe200078e00ff */
[----:B------:R-:W-:Y:S02]  /*1b40*/  SHF.L.U32 R251, R33, 0x4, RZ ;  /* 0x0000000421fb7819 */ /* 0x000fe400000006ff */
[----:B------:R-:W-:Y:S01]  /*1b50*/  IADD3 R218, PT, PT, R26, -0x4, RZ ;  /* 0xfffffffc1ada7810 */ /* 0x000fe20007ffe0ff */
[----:B------:R-:W-:Y:S02]  /*1b60*/  USHF.L.U32 UR7, UR7, 0x6, URZ ;  /* 0x0000000607077899 */ /* 0x000fe400080006ff */
[----:B-1----:R-:W-:Y:S01]  /*1b70*/  USHF.L.U32 UR6, UR6, 0x6, URZ ;  /* 0x0000000606067899 */ /* 0x002fe200080006ff */
[----:B--2---:R-:W-:-:S04]  /*1b80*/  IADD3 R228, P1, P0, R2, R6, R228 ;  /* 0x0000000602e47210 */ /* 0x004fc8000783e0e4 */
[----:B------:R-:W-:Y:S02]  /*1b90*/  IADD3.X R233, PT, PT, R233, R7, RZ, P1, P0 ;  /* 0x00000007e9e97210 */ /* 0x000fe40000fe04ff */
[----:B---3--:R-:W-:-:S04]  /*1ba0*/  LOP3.LUT P0, RZ, R10, 0x4, RZ, 0xc0, !PT ;  /* 0x000000040aff7812 */ /* 0x008fc8000780c0ff */
[----:B------:R-:W-:Y:S01]  /*1bb0*/  SEL R236, R236, 0xfffffff0, !P0 ;  /* 0xfffffff0ecec7807 */ /* 0x000fe20004000000 */
[----:B------:R-:W-:-:S04]  /*1bc0*/  IMAD.WIDE.U32 R228, R228, -0x2daee0ad, RZ ;  /* 0xd2511f53e4e47825 */ /* 0x000fc800078e00ff */
[----:B------:R-:W-:Y:S02]  /*1bd0*/  IMAD.IADD R206, R208, 0x1, R236 ;  /* 0x00000001d0ce7824 */ /* 0x000fe400078e02ec */
[C---:B------:R-:W-:Y:S01]  /*1be0*/  VIADD R250, R230.reuse, 0x9e3779b9 ;  /* 0x9e3779b9e6fa7836 */ /* 0x040fe20000000000 */
[C---:B------:R-:W-:Y:S01]  /*1bf0*/  IADD3 R249, PT, PT, R231.reuse, -0x4498517b, RZ ;  /* 0xbb67ae85e7f97810 */ /* 0x040fe20007ffe0ff */
[C---:B------:R-:W-:Y:S01]  /*1c00*/  VIADD R248, R230.reuse, 0x3c6ef372 ;  /* 0x3c6ef372e6f87836 */ /* 0x040fe20000000000 */
[C---:B------:R-:W-:Y:S01]  /*1c10*/  IADD3 R247, PT, PT, R231.reuse, 0x76cf5d0a, RZ ;  /* 0x76cf5d0ae7f77810 */ /* 0x040fe20007ffe0ff */
[C---:B------:R-:W-:Y:S01]  /*1c20*/  VIADD R246, R230.reuse, 0xdaa66d2b ;  /* 0xdaa66d2be6f67836 */ /* 0x040fe20000000000 */
[C---:B------:R-:W-:Y:S01]  /*1c30*/  IADD3 R245, PT, PT, R231.reuse, 0x32370b8f, RZ ;  /* 0x32370b8fe7f57810 */ /* 0x040fe20007ffe0ff */
[C---:B------:R-:W-:Y:S01]  /*1c40*/  VIADD R244, R230.reuse, 0x78dde6e4 ;  /* 0x78dde6e4e6f47836 */ /* 0x040fe20000000000 */
[C---:B------:R-:W-:Y:S01]  /*1c50*/  IADD3 R243, PT, PT, R231.reuse, -0x126145ec, RZ ;  /* 0xed9eba14e7f37810 */ /* 0x040fe20007ffe0ff */
[C---:B------:R-:W-:Y:S01]  /*1c60*/  VIADD R242, R230.reuse, 0x1715609d ;  /* 0x1715609de6f27836 */ /* 0x040fe20000000000 */
[C---:B------:R-:W-:Y:S01]  /*1c70*/  IADD3 R241, PT, PT, R231.reuse, -0x56f99767, RZ ;  /* 0xa9066899e7f17810 */ /* 0x040fe20007ffe0ff */
[----:B------:R-:W-:Y:S01]  /*1c80*/  VIADD R240, R230, 0xb54cda56 ;  /* 0xb54cda56e6f07836 */ /* 0x000fe20000000000 */
[----:B------:R-:W-:-:S07]  /*1c90*/  IADD3 R239, PT, PT, R231, 0x646e171e, RZ ;  /* 0x646e171ee7ef7810 */ /* 0x000fce0007ffe0ff */
.L_x_1356:
[----:B------:R-:W0:Y:S01]  /*1ca0*/  LDGDEPBAR ;  /* 0x00000000000079af */ /* 0x000e220000000000 */
[----:B------:R-:W-:Y:S01]  /*1cb0*/  IMAD.IADD R2, R186, 0x1, R179 ;  /* 0x00000001ba027824 */ /* 0x000fe200078e02b3 */
[----:B-----5:R-:W-:Y:S01]  /*1cc0*/  FSETP.NEU.FTZ.AND P2, PT, R224, -INF , PT ;  /* 0xff800000e000780b */ /* 0x020fe20003f5d000 */
[----:B------:R-:W1:Y:S01]  /*1cd0*/  S2R R187, SR_TID.X ;  /* 0x0000000000bb7919 */ /* 0x000e620000002100 */
[----:B------:R-:W-:Y:S02]  /*1ce0*/  FSETP.NEU.FTZ.AND P1, PT, R223, -INF , PT ;  /* 0xff800000df00780b */ /* 0x000fe40003f3d000 */
[----:B-1----:R-:W-:Y:S01]  /*1cf0*/  SHF.R.U32.HI R187, RZ, 0x6, R187 ;  /* 0x00000006ffbb7819 */ /* 0x002fe200000116bb */
[----:B------:R-:W-:Y:S04]  /*1d00*/  DEPBAR.LE SB0, 0x0 ;  /* 0x000080000000791a */ /* 0x000fe80000000000 */
[----:B------:R-:W-:Y:S06]  /*1d10*/  BAR.SYNC.DEFER_BLOCKING 0x0 ;  /* 0x0000000000007b1d */ /* 0x000fec0000010000 */
[----:B------:R-:W-:Y:S08]  /*1d20*/  LDSM.16.M88.4 R32, [R179] ;  /* 0x00000000b320783b */ /* 0x000ff00000000200 */
[----:B------:R-:W1:Y:S08]  /*1d30*/  LDSM.16.M88.4 R16, [R177] ;  /* 0x00000000b110783b */ /* 0x000e700000000200 */
[----:B------:R-:W2:Y:S08]  /*1d40*/  LDSM.16.M88.4 R28, [R179+0x800] ;  /* 0x00080000b31c783b */ /* 0x000eb00000000200 */
[----:B------:R-:W3:Y:S08]  /*1d50*/  LDSM.16.M88.4 R132, [R177+0x400] ;  /* 0x00040000b184783b */ /* 0x000ef00000000200 */
[----:B------:R-:W-:Y:S08]  /*1d60*/  LDSM.16.M88.4 R136, [R2] ;  /* 0x000000000288783b */ /* 0x000ff00000000200 */
[----:B------:R-:W4:Y:S01]  /*1d70*/  LDSM.16.M88.4 R140, [R178] ;  /* 0x00000000b28c783b */ /* 0x000f220000000200 */
        /* <DEDUP_REMOVED lines=23> */
[C---:B------:R-:W-:Y:S04]  /*1ef0*/  HMMA.16816.F32 R24, R144.reuse, R148, R24 ;  /* 0x000000949018723c */ /* 0x040fe80000001818 */
[----:B------:R-:W-:Y:S04]  /*1f00*/  IMAD R148, R235, 0x4, R187 ;  /* 0x00000004eb947824 */ /* 0x000fe800078e02bb */
[-C--:B------:R-:W-:Y:S01]  /*1f10*/  HMMA.16816.F32 R28, R144, R150.reuse, R28 ;  /* 0x00000096901c723c */ /* 0x080fe2000000181c */
[----:B------:R-:W-:Y:S02]  /*1f20*/  LDSM.16.M88.4 R144, [R179+0x2800] ;  /* 0x00280000b390783b */ /* 0x000fe40000000200 */
[----:B------:R-:W-:Y:S05]  /*1f30*/  LOP3.LUT R148, R231, R148, R229, 0x96, !PT ;  /* 0x00000094e7947212 */ /* 0x000fea00078e96e5 */
[----:B------:R-:W-:Y:S01]  /*1f40*/  HMMA.16816.F32 R32, R136, R150, R32 ;  /* 0x000000968820723c */ /* 0x000fe20000001820 */
[----:B------:R-:W-:Y:S03]  /*1f50*/  LDSM.16.M88.4 R136, [R179+0x2000] ;  /* 0x00200000b388783b */ /* 0x000fe60000000200 */
[----:B------:R-:W-:Y:S04]  /*1f60*/  IMAD.WIDE.U32 R148, R148, -0x326172a9, RZ ;  /* 0xcd9e8d5794947825 */ /* 0x000fe800078e00ff */
[-C--:B------:R-:W-:Y:S05]  /*1f70*/  HMMA.16816.F32 R4, R152, R156.reuse, R4 ;  /* 0x0000009c9804723c */ /* 0x080fea0000001804 */
[----:B------:R-:W-:Y:S03]  /*1f80*/  VIADD R150, R218, 0x2 ;  /* 0x00000002da967836 */ /* 0x000fe60000000000 */
[C---:B---3--:R-:W-:Y:S04]  /*1f90*/  HMMA.16816.F32 R8, R160.reuse, R156, R8 ;  /* 0x0000009ca008723c */ /* 0x048fe80000001808 */
[----:B------:R-:W-:Y:S04]  /*1fa0*/  IMAD.WIDE.U32 R150, R150, -0x326172a9, RZ ;  /* 0xcd9e8d5796967825 */ /* 0x000fe800078e00ff */
[-C--:B------:R-:W-:Y:S03]  /*1fb0*/  HMMA.16816.F32 R12, R160, R158.reuse, R12 ;  /* 0x0000009ea00c723c */ /* 0x080fe6000000180c */
[----:B------:R-:W-:Y:S05]  /*1fc0*/  LOP3.LUT R156, R250, R150, R149, 0x96, !PT ;  /* 0x00000096fa9c7212 */ /* 0x000fea00078e9695 */
[C---:B------:R-:W-:Y:S04]  /*1fd0*/  HMMA.16816.F32 R16, R152.reuse, R158, R16 ;  /* 0x0000009e9810723c */ /* 0x040fe80000001810 */
[----:B------:R-:W-:Y:S04]  /*1fe0*/  IMAD.WIDE.U32 R156, R156, -0x2daee0ad, RZ ;  /* 0xd2511f539c9c7825 */ /* 0x000fe800078e00ff */
[-C--:B------:R-:W-:Y:S08]  /*1ff0*/  HMMA.16816.F32 R20, R152, R164.reuse, R20 ;  /* 0x000000a49814723c */ /* 0x080ff00000001814 */
[C---:B------:R-:W-:Y:S01]  /*2000*/  HMMA.16816.F32 R24, R160.reuse, R164, R24 ;  /* 0x000000a4a018723c */ /* 0x040fe20000001818 */
[----:B------:R-:W2:Y:S07]  /*2010*/  S2R R165, SR_TID.X ;  /* 0x0000000000a57919 */ /* 0x000eae0000002100 */
[-C--:B------:R-:W-:Y:S08]  /*2020*/  HMMA.16816.F32 R28, R160, R166.reuse, R28 ;  /* 0x000000a6a01c723c */ /* 0x080ff0000000181c */
[----:B------:R-:W-:Y:S04]  /*2030*/  HMMA.16816.F32 R32, R152, R166, R32 ;  /* 0x000000a69820723c */ /* 0x000fe80000001820 */
[----:B------:R-:W-:Y:S01]  /*2040*/  IMAD.WIDE.U32 R154, R218, -0x326172a9, RZ ;  /* 0xcd9e8d57da9a7825 */ /* 0x000fe200078e00ff */
[CC--:B------:R-:W-:Y:S03]  /*2050*/  LOP3.LUT R152, R233.reuse, R230.reuse, R151, 0x96, !PT ;  /* 0x000000e6e9987212 */ /* 0x0c0fe600078e9697 */
[-C--:B-1----:R-:W-:Y:S05]  /*2060*/  HMMA.16816.F32 R4, R132, R140.reuse, R4 ;  /* 0x0000008c8404723c */ /* 0x082fea0000001804 */
[----:B------:R-:W-:Y:S01]  /*2070*/  LOP3.LUT R162, R233, R230, R155, 0x96, !PT ;  /* 0x000000e6e9a27212 */ /* 0x000fe200078e969b */
[----:B------:R-:W-:Y:S01]  /*2080*/  IMAD.WIDE.U32 R152, R152, -0x2daee0ad, RZ ;  /* 0xd2511f5398987825 */ /* 0x000fe200078e00ff */
[----:B------:R-:W-:Y:S01]  /*2090*/  LOP3.LUT R151, R250, R154, R149, 0x96, !PT ;  /* 0x0000009afa977212 */ /* 0x000fe200078e9695 */
[C---:B------:R-:W-:Y:S04]  /*20a0*/  HMMA.16816.F32 R8, R168.reuse, R140, R8 ;  /* 0x0000008ca808723c */ /* 0x040fe80000001808 */
[----:B------:R-:W-:Y:S01]  /*20b0*/  IMAD.WIDE.U32 R162, R162, -0x2daee0ad, RZ ;  /* 0xd2511f53a2a27825 */ /* 0x000fe200078e00ff */
[----:B--2---:R-:W-:Y:S02]  /*20c0*/  SHF.R.U32.HI R227, RZ, 0x2, R165 ;  /* 0x00000002ffe37819 */ /* 0x004fe400000116a5 */
[-C--:B------:R-:W-:Y:S01]  /*20d0*/  LOP3.LUT R154, R249, R228.reuse, R153, 0x96, !PT ;  /* 0x000000e4f99a7212 */ /* 0x080fe200078e9699 */
[-C--:B------:R-:W-:Y:S03]  /*20e0*/  HMMA.16816.F32 R12, R168, R142.reuse, R12 ;  /* 0x0000008ea80c723c */ /* 0x080fe6000000180c */
[----:B------:R-:W-:Y:S01]  /*20f0*/  IMAD.WIDE.U32 R150, R151, -0x2daee0ad, RZ ;  /* 0xd2511f5397967825 */ /* 0x000fe200078e00ff */
[----:B------:R-:W-:Y:S03]  /*2100*/  LOP3.LUT R160, R249, R228, R163, 0x96, !PT ;  /* 0x000000e4f9a07212 */ /* 0x000fe600078e96a3 */
[----:B------:R-:W-:Y:S01]  /*2110*/  IMAD.WIDE.U32 R154, R154, -0x326172a9, RZ ;  /* 0xcd9e8d579a9a7825 */ /* 0x000fe200078e00ff */
[C---:B------:R-:W-:Y:S01]  /*2120*/  HMMA.16816.F32 R16, R132.reuse, R142, R16 ;  /* 0x0000008e8410723c */ /* 0x040fe20000001810 */
[----:B------:R-:W1:Y:S03]  /*2130*/  LDSM.16.M88.4 R140, [R177+0x4000] ;  /* 0x00400000b18c783b */ /* 0x000e660000000200 */
[----:B------:R-:W-:Y:S01]  /*2140*/  IMAD.WIDE.U32 R160, R160, -0x326172a9, RZ ;  /* 0xcd9e8d57a0a07825 */ /* 0x000fe200078e00ff */
[C---:B------:R-:W-:Y:S02]  /*2150*/  LOP3.LUT R149, R247.reuse, R162, R151, 0x96, !PT ;  /* 0x000000a2f7957212 */ /* 0x040fe400078e9697 */
[----:B------:R-:W-:Y:S01]  /*2160*/  LOP3.LUT R151, R247, R152, R157, 0x96, !PT ;  /* 0x00000098f7977212 */ /* 0x000fe200078e969d */
[-C--:B------:R-:W-:Y:S03]  /*2170*/  HMMA.16816.F32 R20, R132, R172.reuse, R20 ;  /* 0x000000ac8414723c */ /* 0x080fe60000001814 */
[CC--:B------:R-:W-:Y:S02]  /*2180*/  LOP3.LUT R158, R248.reuse, R148.reuse, R161, 0x96, !PT ;  /* 0x00000094f89e7212 */ /* 0x0c0fe400078e96a1 */
[----:B------:R-:W-:Y:S01]  /*2190*/  LOP3.LUT R152, R248, R148, R155, 0x96, !PT ;  /* 0x00000094f8987212 */ /* 0x000fe200078e969b */
[----:B------:R-:W-:Y:S02]  /*21a0*/  IMAD.WIDE.U32 R148, R149, -0x326172a9, RZ ;  /* 0xcd9e8d5795947825 */ /* 0x000fe400078e00ff */
[C---:B------:R-:W-:Y:S04]  /*21b0*/  HMMA.16816.F32 R24, R168.reuse, R172, R24 ;  /* 0x000000aca818723c */ /* 0x040fe80000001818 */
[----:B------:R-:W-:Y:S01]  /*21c0*/  LOP3.LUT R160, R246, R160, R149, 0x96, !PT ;  /* 0x000000a0f6a07212 */ /* 0x000fe200078e9695 */
[----:B------:R-:W-:Y:S03]  /*21d0*/  IMAD.WIDE.U32 R158, R158, -0x2daee0ad, RZ ;  /* 0xd2511f539e9e7825 */ /* 0x000fe600078e00ff */
[-C--:B------:R-:W-:Y:S03]  /*21e0*/  HMMA.16816.F32 R28, R168, R174.reuse, R28 ;  /* 0x000000aea81c723c */ /* 0x080fe6000000181c */
[----:B------:R-:W-:Y:S01]  /*21f0*/  LOP3.LUT R170, R245, R150, R159, 0x96, !PT ;  /* 0x00000096f5aa7212 */ /* 0x000fe200078e969f */
[----:B------:R-:W-:Y:S04]  /*2200*/  IMAD.WIDE.U32 R150, R151, -0x326172a9, RZ ;  /* 0xcd9e8d5797967825 */ /* 0x000fe800078e00ff */
[----:B------:R-:W-:Y:S01]  /*2210*/  HMMA.16816.F32 R32, R132, R174, R32 ;  /* 0x000000ae8420723c */ /* 0x000fe20000001820 */
[----:B------:R-:W2:Y:S03]  /*2220*/  LDSM.16.M88.4 R132, [R177+0x4400] ;  /* 0x00440000b184783b */ /* 0x000ea60000000200 */
[----:B------:R-:W-:Y:S01]  /*2230*/  LOP3.LUT R164, R246, R154, R151, 0x96, !PT ;  /* 0x0000009af6a47212 */ /* 0x000fe200078e9697 */
[----:B------:R-:W-:Y:S03]  /*2240*/  IMAD.WIDE.U32 R152, R152, -0x2daee0ad, RZ ;  /* 0xd2511f5398987825 */ /* 0x000fe600078e00ff */
[-C--:B-1----:R-:W-:Y:S05]  /*2250*/  HMMA.16816.F32 R4, R136, R140.reuse, R4 ;  /* 0x0000008c8804723c */ /* 0x082fea0000001804 */
[----:B------:R-:W-:Y:S01]  /*2260*/  IMAD.WIDE.U32 R170, R170, -0x326172a9, RZ ;  /* 0xcd9e8d57aaaa7825 */ /* 0x000fe200078e00ff */
[----:B------:R-:W-:Y:S02]  /*2270*/  LOP3.LUT R156, R245, R156, R153, 0x96, !PT ;  /* 0x0000009cf59c7212 */ /* 0x000fe400078e9699 */
[C---:B------:R-:W-:Y:S04]  /*2280*/  HMMA.16816.F32 R8, R144.reuse, R140, R8 ;  /* 0x0000008c9008723c */ /* 0x040fe80000001808 */
[----:B------:R-:W-:Y:S01]  /*2290*/  LOP3.LUT R168, R244, R148, R171, 0x96, !PT ;  /* 0x00000094f4a87212 */ /* 0x000fe200078e96ab */
[----:B------:R-:W-:Y:S03]  /*22a0*/  IMAD.WIDE.U32 R140, R160, -0x2daee0ad, RZ ;  /* 0xd2511f53a08c7825 */ /* 0x000fe600078e00ff */
[-C--:B------:R-:W-:Y:S03]  /*22b0*/  HMMA.16816.F32 R12, R144, R142.reuse, R12 ;  /* 0x0000008e900c723c */ /* 0x080fe6000000180c */
[----:B------:R-:W-:Y:S01]  /*22c0*/  IMAD.WIDE.U32 R156, R156, -0x326172a9, RZ ;  /* 0xcd9e8d579c9c7825 */ /* 0x000fe200078e00ff */
[----:B------:R-:W-:Y:S02]  /*22d0*/  LOP3.LUT R154, R243, R158, R141, 0x96, !PT ;  /* 0x0000009ef39a7212 */ /* 0x000fe400078e968d */
[----:B------:R-:W-:Y:S01]  /*22e0*/  LOP3.LUT R141, R227, 0x7, RZ, 0xc0, !PT ;  /* 0x00000007e38d7812 */ /* 0x000fe200078ec0ff */
[----:B------:R-:W-:Y:S01]  /*22f0*/  IMAD.WIDE.U32 R168, R168, -0x2daee0ad, RZ ;  /* 0xd2511f53a8a87825 */ /* 0x000fe200078e00ff */
[C---:B------:R-:W-:Y:S04]  /*2300*/  HMMA.16816.F32 R16, R136.reuse, R142, R16 ;  /* 0x0000008e8810723c */ /* 0x040fe80000001810 */
[----:B------:R-:W-:Y:S01]  /*2310*/  LOP3.LUT R162, R244, R150, R157, 0x96, !PT ;  /* 0x00000096f4a27212 */ /* 0x000fe200078e969d */
[----:B------:R-:W-:Y:S01]  /*2320*/  IMAD.WIDE.U32 R164, R164, -0x2daee0ad, RZ ;  /* 0xd2511f53a4a47825 */ /* 0x000fe200078e00ff */
[----:B------:R-:W-:Y:S01]  /*2330*/  LOP3.LUT R214, R141, 0x10, R251, 0xf8, !PT ;  /* 0x000000108dd67812 */ /* 0x000fe200078ef8fb */
[----:B------:R-:W-:Y:S01]  /*2340*/  LDSM.16.M88.4 R148, [R178+0x4000] ;  /* 0x00400000b294783b */ /* 0x000fe20000000200 */
[-C--:B--2---:R-:W-:Y:S03]  /*2350*/  HMMA.16816.F32 R20, R136, R132.reuse, R20 ;  /* 0x000000848814723c */ /* 0x084fe60000001814 */
[----:B------:R-:W-:Y:S01]  /*2360*/  LOP3.LUT R158, R241, R140, R169, 0x96, !PT ;  /* 0x0000008cf19e7212 */ /* 0x000fe200078e96a9 */
[----:B------:R-:W-:Y:S01]  /*2370*/  IMAD.MOV.U32 R153, RZ, RZ, R225 ;  /* 0x000000ffff997224 */ /* 0x000fe200078e00e1 */
[----:B------:R-:W-:Y:S01]  /*2380*/  LOP3.LUT R166, R243, R152, R165, 0x96, !PT ;  /* 0x00000098f3a67212 */ /* 0x000fe200078e96a5 */
[----:B------:R-:W-:Y:S01]  /*2390*/  IMAD.MOV.U32 R152, RZ, RZ, R226 ;  /* 0x000000ffff987224 */ /* 0x000fe200078e00e2 */
[----:B------:R-:W1:Y:S01]  /*23a0*/  LDSM.16.M88.4 R140, [R2+0x2000] ;  /* 0x00200000028c783b */ /* 0x000e620000000200 */
[C---:B------:R-:W-:Y:S04]  /*23b0*/  HMMA.16816.F32 R24, R144.reuse, R132, R24 ;  /* 0x000000849018723c */ /* 0x040fe80000001818 */
[----:B------:R-:W-:Y:S01]  /*23c0*/  IMAD.WIDE.U32 R154, R154, -0x326172a9, RZ ;  /* 0xcd9e8d579a9a7825 */ /* 0x000fe200078e00ff */
[----:B------:R-:W-:Y:S03]  /*23d0*/  LEA R160, P0, R214, R152, 0x2 ;  /* 0x00000098d6a07211 */ /* 0x000fe600078010ff */
[-C--:B------:R-:W-:Y:S03]  /*23e0*/  HMMA.16816.F32 R28, R144, R134.reuse, R28 ;  /* 0x00000086901c723c */ /* 0x080fe6000000181c */
[----:B------:R-:W-:Y:S01]  /*23f0*/  IMAD.WIDE.U32 R158, R158, -0x326172a9, RZ ;  /* 0xcd9e8d579e9e7825 */ /* 0x000fe200078e00ff */
[----:B------:R-:W-:Y:S02]  /*2400*/  LOP3.LUT R170, R242, R170, R155, 0x96, !PT ;  /* 0x000000aaf2aa7212 */ /* 0x000fe400078e969b */
[----:B------:R-:W-:Y:S01]  /*2410*/  LEA.HI.X R161, R214, R153, RZ, 0x2, P0 ;  /* 0x00000099d6a17211 */ /* 0x000fe200000f14ff */
[----:B------:R-:W-:Y:S01]  /*2420*/  IMAD.WIDE.U32 R162, R162, -0x2daee0ad, RZ ;  /* 0xd2511f53a2a27825 */ /* 0x000fe200078e00ff */
[----:B------:R-:W-:Y:S04]  /*2430*/  HMMA.16816.F32 R32, R136, R134, R32 ;  /* 0x000000868820723c */ /* 0x000fe80000001820 */
[----:B------:R-:W-:Y:S01]  /*2440*/  LOP3.LUT R159, R240, R154, R159, 0x96, !PT ;  /* 0x0000009af09f7212 */ /* 0x000fe200078e969f */
[----:B------:R-:W-:Y:S01]  /*2450*/  IMAD.WIDE.U32 R166, R166, -0x326172a9, RZ ;  /* 0xcd9e8d57a6a67825 */ /* 0x000fe200078e00ff */
[----:B------:R2:W3:Y:S02]  /*2460*/  LDSM.16.M88.4 R152, [R2+0x2800] ;  /* 0x002800000298783b */ /* 0x0004e40000000200 */
[----:B------:R-:W-:Y:S01]  /*2470*/  PRMT R169, R158, 0x7772, RZ ;  /* 0x000077729ea97816 */ /* 0x000fe200000000ff */
[----:B------:R-:W-:Y:S04]  /*2480*/  IMAD.WIDE.U32 R132, R170, -0x2daee0ad, RZ ;  /* 0xd2511f53aa847825 */ /* 0x000fe800078e00ff */
[----:B------:R-:W-:Y:S01]  /*2490*/  FMUL.FTZ R135, R221, 1.4426950216293334961 ;  /* 0x3fb8aa3bdd877820 */ /* 0x000fe20000410000 */
[----:B------:R-:W-:Y:S01]  /*24a0*/  LOP3.LUT R164, R241, R164, R163, 0x96, !PT ;  /* 0x000000a4f1a47212 */ /* 0x000fe200078e96a3 */
[----:B------:R-:W-:Y:S01]  /*24b0*/  FMUL.FTZ R134, R224, 1.4426950216293334961 ;  /* 0x3fb8aa3be0867820 */ /* 0x000fe20000410000 */
[----:B------:R-:W-:Y:S02]  /*24c0*/  PRMT R147, R132, 0x7770, RZ ;  /* 0x0000777084937816 */ /* 0x000fe400000000ff */
[----:B------:R-:W-:Y:S02]  /*24d0*/  LOP3.LUT R156, R242, R156, R167, 0x96, !PT ;  /* 0x0000009cf29c7212 */ /* 0x000fe400078e96a7 */
[----:B------:R-:W-:Y:S02]  /*24e0*/  PRMT R167, R158, 0x7773, RZ ;  /* 0x000077739ea77816 */ /* 0x000fe400000000ff */
[----:B------:R-:W-:Y:S01]  /*24f0*/  FSEL R134, R134, RZ, P2 ;  /* 0x000000ff86867208 */ /* 0x000fe20001000000 */
[----:B------:R-:W-:Y:S01]  /*2500*/  IMAD.WIDE.U32 R156, R156, -0x2daee0ad, RZ ;  /* 0xd2511f539c9c7825 */ /* 0x000fe200078e00ff */
[C---:B------:R-:W-:Y:S01]  /*2510*/  PRMT R163, R158.reuse, 0x7770, RZ ;  /* 0x000077709ea37816 */ /* 0x040fe200000000ff */
[-C--:B-1----:R-:W-:Y:S05]  /*2520*/  HMMA.16816.F32 R4, R140, R148.reuse, R4 ;  /* 0x000000948c04723c */ /* 0x082fea0000001804 */
[----:B------:R-:W-:Y:S02]  /*2530*/  PRMT R165, R158, 0x7771, RZ ;  /* 0x000077719ea57816 */ /* 0x000fe400000000ff */
[----:B------:R-:W-:Y:S02]  /*2540*/  LOP3.LUT R158, R239, R168, R133, 0x96, !PT ;  /* 0x000000a8ef9e7212 */ /* 0x000fe400078e9685 */
[C---:B------:R-:W-:Y:S02]  /*2550*/  PRMT R202, R132.reuse, 0x7771, RZ ;  /* 0x0000777184ca7816 */ /* 0x040fe400000000ff */
[C---:B------:R-:W-:Y:S02]  /*2560*/  PRMT R203, R132.reuse, 0x7772, RZ ;  /* 0x0000777284cb7816 */ /* 0x040fe400000000ff */
[----:B------:R-:W-:Y:S01]  /*2570*/  PRMT R201, R132, 0x7773, RZ ;  /* 0x0000777384c97816 */ /* 0x000fe200000000ff */
[----:B------:R-:W-:Y:S01]  /*2580*/  IMAD.WIDE.U32 R132, R164, -0x326172a9, RZ ;  /* 0xcd9e8d57a4847825 */ /* 0x000fe200078e00ff */
[----:B--2---:R-:W-:Y:S02]  /*2590*/  PRMT R2, R159, 0x7632, R2 ;  /* 0x000076329f027816 */ /* 0x004fe40000000002 */
[----:B------:R-:W-:Y:S02]  /*25a0*/  PRMT R187, R156, 0x7770, RZ ;  /* 0x000077709cbb7816 */ /* 0x000fe400000000ff */
[----:B------:R-:W-:Y:S01]  /*25b0*/  LOP3.LUT R2, R2, 0xff, RZ, 0xc0, !PT ;  /* 0x000000ff02027812 */ /* 0x000fe200078ec0ff */
[--C-:B------:R-:W-:Y:S01]  /*25c0*/  FFMA.FTZ R5, R5, UR9, -R134.reuse ;  /* 0x0000000905057c23 */ /* 0x100fe20008010886 */
[----:B------:R-:W-:Y:S01]  /*25d0*/  LOP3.LUT R144, R240, R166, R133, 0x96, !PT ;  /* 0x000000a6f0907212 */ /* 0x000fe200078e9685 */
[C---:B---3--:R-:W-:Y:S02]  /*25e0*/  HMMA.16816.F32 R8, R152.reuse, R148, R8 ;  /* 0x000000949808723c */ /* 0x048fe40000001808 */
[----:B------:R-:W-:Y:S02]  /*25f0*/  MUFU.EX2 R190, R5 ;  /* 0x0000000500be7308 */ /* 0x000fe40000000800 */
[----:B------:R-:W-:Y:S02]  /*2600*/  ISETP.LE.U32.AND P3, PT, R2, UR8, PT ;  /* 0x0000000802007c0c */ /* 0x000fe4000bf63070 */
[----:B------:R-:W-:Y:S02]  /*2610*/  LOP3.LUT R2, R144, 0xff, RZ, 0xc0, !PT ;  /* 0x000000ff90027812 */ /* 0x000fe400078ec0ff */
[-C--:B------:R-:W-:Y:S03]  /*2620*/  HMMA.16816.F32 R12, R152, R150.reuse, R12 ;  /* 0x00000096980c723c */ /* 0x080fe6000000180c */
[----:B------:R-:W-:Y:S02]  /*2630*/  LOP3.LUT R133, R159, 0xff, RZ, 0xc0, !PT ;  /* 0x000000ff9f857812 */ /* 0x000fe400078ec0ff */
[----:B------:R-:W-:Y:S01]  /*2640*/  ISETP.LE.U32.AND P2, PT, R2, UR8, PT ;  /* 0x0000000802007c0c */ /* 0x000fe2000bf43070 */
[--C-:B------:R-:W-:Y:S01]  /*2650*/  FFMA.FTZ R2, R4, UR9, -R134.reuse ;  /* 0x0000000904027c23 */ /* 0x100fe20008010886 */
[C---:B------:R-:W-:Y:S01]  /*2660*/  PRMT R138, R132.reuse, 0x7770, RZ ;  /* 0x00007770848a7816 */ /* 0x040fe200000000ff */
[C---:B------:R-:W-:Y:S02]  /*2670*/  HMMA.16816.F32 R16, R140.reuse, R150, R16 ;  /* 0x000000968c10723c */ /* 0x040fe40000001810 */
[----:B------:R-:W1:Y:S02]  /*2680*/  MUFU.EX2 R189, R2 ;  /* 0x0000000200bd7308 */ /* 0x000e640000000800 */
[C---:B------:R-:W-:Y:S02]  /*2690*/  PRMT R139, R132.reuse, 0x7771, RZ ;  /* 0x00007771848b7816 */ /* 0x040fe400000000ff */
[C---:B------:R-:W-:Y:S02]  /*26a0*/  PRMT R146, R132.reuse, 0x7772, RZ ;  /* 0x0000777284927816 */ /* 0x040fe400000000ff */
[----:B------:R-:W-:Y:S02]  /*26b0*/  PRMT R145, R132, 0x7773, RZ ;  /* 0x0000777384917816 */ /* 0x000fe400000000ff */
[----:B------:R-:W-:Y:S01]  /*26c0*/  ISETP.LE.U32.AND P5, PT, R133, UR8, PT ;  /* 0x0000000885007c0c */ /* 0x000fe2000bfa3070 */
[----:B------:R-:W-:Y:S01]  /*26d0*/  FMUL.FTZ R133, R223, 1.4426950216293334961 ;  /* 0x3fb8aa3bdf857820 */ /* 0x000fe20000410000 */
[----:B------:R-:W-:Y:S02]  /*26e0*/  SHF.R.U32.HI R132, RZ, 0x18, R159 ;  /* 0x00000018ff847819 */ /* 0x000fe4000001169f */
[----:B------:R-:W-:Y:S02]  /*26f0*/  LOP3.LUT R159, R159, 0xffff, RZ, 0xc0, !PT ;  /* 0x0000ffff9f9f7812 */ /* 0x000fe400078ec0ff */
[----:B------:R-:W-:Y:S01]  /*2700*/  ISETP.LE.U32.AND P4, PT, R132, UR8, PT ;  /* 0x0000000884007c0c */ /* 0x000fe2000bf83070 */
[----:B------:R-:W-:Y:S01]  /*2710*/  FMUL.FTZ R132, R222, 1.4426950216293334961 ;  /* 0x3fb8aa3bde847820 */ /* 0x000fe20000410000 */
[----:B------:R-:W-:Y:S01]  /*2720*/  FSEL R133, R133, RZ, P1 ;  /* 0x000000ff85857208 */ /* 0x000fe20000800000 */
[--C-:B------:R-:W-:Y:S01]  /*2730*/  FFMA.FTZ R16, R16, UR9, -R134.reuse ;  /* 0x0000000910107c23 */ /* 0x100fe20008010886 */
[----:B------:R-:W-:Y:S01]  /*2740*/  FSETP.NEU.FTZ.AND P1, PT, R222, -INF , PT ;  /* 0xff800000de00780b */ /* 0x000fe20003f3d000 */
[----:B------:R-:W-:Y:S01]  /*2750*/  FFMA.FTZ R17, R17, UR9, -R134 ;  /* 0x0000000911117c23 */ /* 0x000fe20008010886 */
[----:B------:R-:W-:Y:S01]  /*2760*/  SHF.R.U32.HI R4, RZ, 0x8, R159 ;  /* 0x00000008ff047819 */ /* 0x000fe2000001169f */
[--C-:B------:R-:W-:Y:S01]  /*2770*/  FFMA.FTZ R137, R7, UR9, -R133.reuse ;  /* 0x0000000907897c23 */ /* 0x100fe20008010885 */
[----:B------:R-:W-:Y:S01]  /*2780*/  FSEL R132, R132, RZ, P1 ;  /* 0x000000ff84847208 */ /* 0x000fe20000800000 */
[----:B-1----:R-:W-:Y:S01]  /*2790*/  @!P5 FADD.FTZ R189, -R189, -RZ ;  /* 0x800000ffbdbdd221 */ /* 0x002fe20000010100 */
[----:B------:R-:W-:Y:S01]  /*27a0*/  FSETP.NEU.FTZ.AND P1, PT, R221, -INF , PT ;  /* 0xff800000dd00780b */ /* 0x000fe20003f3d000 */
[----:B------:R-:W1:Y:S01]  /*27b0*/  MUFU.EX2 R191, R137 ;  /* 0x0000008900bf7308 */ /* 0x000e620000000800 */
[----:B------:R-:W-:Y:S01]  /*27c0*/  LOP3.LUT R4, R4, 0xffff, RZ, 0xc0, !PT ;  /* 0x0000ffff04047812 */ /* 0x000fe200078ec0ff */
[--C-:B------:R-:W-:Y:S01]  /*27d0*/  FFMA.FTZ R136, R8, UR9, -R132.reuse ;  /* 0x0000000908887c23 */ /* 0x100fe20008010884 */
[----:B------:R-:W-:Y:S01]  /*27e0*/  FSEL R2, R135, RZ, P1 ;  /* 0x000000ff87027208 */ /* 0x000fe20000800000 */
[--C-:B------:R-:W-:Y:S01]  /*27f0*/  FFMA.FTZ R135, R6, UR9, -R133.reuse ;  /* 0x0000000906877c23 */ /* 0x100fe20008010885 */
[----:B------:R-:W-:Y:S01]  /*2800*/  ISETP.LE.U32.AND P1, PT, R4, UR8, PT ;  /* 0x0000000804007c0c */ /* 0x000fe2000bf23070 */
[----:B------:R-:W-:Y:S01]  /*2810*/  FFMA.FTZ R9, R9, UR9, -R132 ;  /* 0x0000000909097c23 */ /* 0x000fe20008010884 */
[----:B------:R-:W2:Y:S03]  /*2820*/  LDSM.16.M88.4 R4, [R178+0x4400] ;  /* 0x00440000b204783b */ /* 0x000ea60000000200 */
[----:B------:R3:W4:Y:S01]  /*2830*/  MUFU.EX2 R192, R135 ;  /* 0x0000008700c07308 */ /* 0x0007220000000800 */
[----:B------:R-:W-:Y:S01]  /*2840*/  SHF.R.U32.HI R8, RZ, 0x18, R144 ;  /* 0x00000018ff087819 */ /* 0x000fe20000011690 */
[----:B------:R-:W-:Y:S01]  /*2850*/  FFMA.FTZ R10, R10, UR9, -R2 ;  /* 0x000000090a0a7c23 */ /* 0x000fe20008010802 */
[----:B------:R-:W-:Y:S07]  /*2860*/  ISETP.LE.U32.AND P0, PT, R163, UR8, PT ;  /* 0x00000008a3007c0c */ /* 0x000fee000bf03070 */
[----:B------:R-:W-:Y:S01]  /*2870*/  MUFU.EX2 R195, R9 ;  /* 0x0000000900c37308 */ /* 0x000fe20000000800 */
[----:B------:R-:W-:Y:S01]  /*2880*/  ISETP.LE.U32.AND P5, PT, R8, UR8, PT ;  /* 0x0000000808007c0c */ /* 0x000fe2000bfa3070 */
[--C-:B------:R-:W-:Y:S01]  /*2890*/  FFMA.FTZ R18, R18, UR9, -R133.reuse ;  /* 0x0000000912127c23 */ /* 0x100fe20008010885 */
[----:B------:R-:W-:Y:S07]  /*28a0*/  FFMA.FTZ R19, R19, UR9, -R133 ;  /* 0x0000000913137c23 */ /* 0x000fee0008010885 */
[----:B------:R-:W2:Y:S01]  /*28b0*/  MUFU.EX2 R200, R10 ;  /* 0x0000000a00c87308 */ /* 0x000ea20000000800 */
[----:B------:R-:W-:Y:S01]  /*28c0*/  FFMA.FTZ R12, R12, UR9, -R132 ;  /* 0x000000090c0c7c23 */ /* 0x000fe20008010884 */
[----:B------:R-:W-:Y:S01]  /*28d0*/  @!P1 FADD.FTZ R190, -R190, -RZ ;  /* 0x800000ffbebe9221 */ /* 0x000fe20000010100 */
[----:B-1----:R-:W-:Y:S01]  /*28e0*/  @!P4 FADD.FTZ R191, -R191, -RZ ;  /* 0x800000ffbfbfc221 */ /* 0x002fe20000010100 */
[----:B------:R-:W-:Y:S06]  /*28f0*/  ISETP.LE.U32.AND P4, PT, R138, UR8, PT ;  /* 0x000000088a007c0c */ /* 0x000fec000bf83070 */
[----:B------:R-:W-:Y:S01]  /*2900*/  MUFU.EX2 R168, R17 ;  /* 0x0000001100a87308 */ /* 0x000fe20000000800 */
[----:B---3--:R-:W-:Y:S01]  /*2910*/  LOP3.LUT R135, R144, 0xffff, RZ, 0xc0, !PT ;  /* 0x0000ffff90877812 */ /* 0x008fe200078ec0ff */
[----:B----4-:R-:W-:Y:S01]  /*2920*/  @!P3 FADD.FTZ R192, -R192, -RZ ;  /* 0x800000ffc0c0b221 */ /* 0x010fe20000010100 */
[----:B------:R-:W-:Y:S07]  /*2930*/  PRMT R144, R144, 0x7632, R144 ;  /* 0x0000763290907816 */ /* 0x000fee0000000090 */
[----:B------:R-:W-:Y:S01]  /*2940*/  MUFU.EX2 R174, R18 ;  /* 0x0000001200ae7308 */ /* 0x000fe20000000800 */
[----:B------:R-:W-:Y:S01]  /*2950*/  SHF.R.U32.HI R135, RZ, 0x8, R135 ;  /* 0x00000008ff877819 */ /* 0x000fe20000011687 */
[--C-:B------:R-:W-:Y:S01]  /*2960*/  FFMA.FTZ R14, R14, UR9, -R2.reuse ;  /* 0x000000090e0e7c23 */ /* 0x100fe20008010802 */
[----:B------:R-:W-:Y:S07]  /*2970*/  LOP3.LUT R144, R144, 0xff, RZ, 0xc0, !PT ;  /* 0x000000ff90907812 */ /* 0x000fee00078ec0ff */
[----:B------:R-:W-:Y:S01]  /*2980*/  MUFU.EX2 R175, R19 ;  /* 0x0000001300af7308 */ /* 0x000fe20000000800 */
[----:B------:R-:W-:Y:S01]  /*2990*/  LOP3.LUT R8, R135, 0xffff, RZ, 0xc0, !PT ;  /* 0x0000ffff87087812 */ /* 0x000fe200078ec0ff */
[--C-:B------:R-:W-:Y:S01]  /*29a0*/  FFMA.FTZ R11, R11, UR9, -R2.reuse ;  /* 0x000000090b0b7c23 */ /* 0x100fe20008010802 */
[----:B------:R-:W-:Y:S07]  /*29b0*/  ISETP.LE.U32.AND P3, PT, R144, UR8, PT ;  /* 0x0000000890007c0c */ /* 0x000fee000bf63070 */
[----:B------:R-:W-:Y:S01]  /*29c0*/  MUFU.EX2 R196, R136 ;  /* 0x0000008800c47308 */ /* 0x000fe20000000800 */
[----:B------:R-:W-:Y:S01]  /*29d0*/  ISETP.LE.U32.AND P1, PT, R8, UR8, PT ;  /* 0x0000000808007c0c */ /* 0x000fe2000bf23070 */
[----:B------:R-:W-:Y:S01]  /*29e0*/  FFMA.FTZ R15, R15, UR9, -R2 ;  /* 0x000000090f0f7c23 */ /* 0x000fe20008010802 */
[----:B------:R-:W-:Y:S01]  /*29f0*/  FFMA.FTZ R13, R13, UR9, -R132 ;  /* 0x000000090d0d7c23 */ /* 0x000fe20008010884 */
[C---:B------:R-:W-:Y:S06]  /*2a00*/  PRMT R171, R156.reuse, 0x7771, RZ ;  /* 0x000077719cab7816 */ /* 0x040fec00000000ff */
[----:B------:R-:W1:Y:S01]  /*2a10*/  MUFU.EX2 R193, R12 ;  /* 0x0000000c00c17308 */ /* 0x000e620000000800 */
[C---:B------:R-:W-:Y:S02]  /*2a20*/  PRMT R170, R156.reuse, 0x7772, RZ ;  /* 0x000077729caa7816 */ /* 0x040fe400000000ff */
[----:B------:R-:W-:Y:S07]  /*2a30*/  PRMT R164, R156, 0x7773, RZ ;  /* 0x000077739ca47816 */ /* 0x000fee00000000ff */
[----:B------:R-:W3:Y:S01]  /*2a40*/  MUFU.EX2 R197, R14 ;  /* 0x0000000e00c57308 */ /* 0x000ee20000000800 */
[----:B------:R-:W-:Y:S01]  /*2a50*/  LOP3.LUT R157, R239, R162, R157, 0x96, !PT ;  /* 0x000000a2ef9d7212 */ /* 0x000fe200078e969d */
[----:B--2---:R-:W-:Y:S01]  /*2a60*/  @!P3 FADD.FTZ R200, -R200, -RZ ;  /* 0x800000ffc8c8b221 */ /* 0x004fe20000010100 */
[----:B------:R-:W-:Y:S01]  /*2a70*/  ISETP.GT.U32.AND P3, PT, R146, UR8, PT ;  /* 0x0000000892007c0c */ /* 0x000fe2000bf64070 */
[-C--:B------:R-:W-:Y:S06]  /*2a80*/  HMMA.16816.F32 R20, R140, R4.reuse, R20 ;  /* 0x000000048c14723c */ /* 0x080fec0000001814 */
[----:B------:R-:W-:Y:S01]  /*2a90*/  MUFU.EX2 R198, R11 ;  /* 0x0000000b00c67308 */ /* 0x000fe20000000800 */
[----:B------:R-:W-:Y:S01]  /*2aa0*/  @!P1 FADD.FTZ R195, -R195, -RZ ;  /* 0x800000ffc3c39221 */ /* 0x000fe20000010100 */
[----:B------:R-:W-:Y:S01]  /*2ab0*/  ISETP.GT.U32.AND P1, PT, R169, UR8, PT ;  /* 0x00000008a9007c0c */ /* 0x000fe2000bf24070 */
[----:B-1----:R-:W-:Y:S07]  /*2ac0*/  @!P4 FADD.FTZ R193, -R193, -RZ ;  /* 0x800000ffc1c1c221 */ /* 0x002fee0000010100 */
[----:B------:R-:W1:Y:S01]  /*2ad0*/  MUFU.EX2 R169, R16 ;  /* 0x0000001000a97308 */ /* 0x000e620000000800 */
[----:B------:R-:W-:Y:S01]  /*2ae0*/  ISETP.GT.U32.AND P4, PT, R167, UR8, PT ;  /* 0x00000008a7007c0c */ /* 0x000fe2000bf84070 */
[C---:B------:R-:W-:Y:S08]  /*2af0*/  HMMA.16816.F32 R24, R152.reuse, R4, R24 ;  /* 0x000000049818723c */ /* 0x040ff00000001818 */
[----:B------:R-:W-:Y:S01]  /*2b00*/  MUFU.EX2 R199, R15 ;  /* 0x0000000f00c77308 */ /* 0x000fe20000000800 */
[----:B------:R-:W-:Y:S01]  /*2b10*/  ISETP.GT.U32.AND P6, PT, R165, UR8, PT ;  /* 0x00000008a5007c0c */ /* 0x000fe2000bfc4070 */
[----:B---3--:R-:W-:Y:S01]  /*2b20*/  @P3 FADD.FTZ R197, -R197, -RZ ;  /* 0x800000ffc5c53221 */ /* 0x008fe20000010100 */
[----:B------:R-:W-:Y:S01]  /*2b30*/  LOP3.LUT R4, R157, 0xff, RZ, 0xc0, !PT ;  /* 0x000000ff9d047812 */ /* 0x000fe200078ec0ff */
[----:B------:R-:W-:Y:S01]  /*2b40*/  @!P2 FADD.FTZ R196, -R196, -RZ ;  /* 0x800000ffc4c4a221 */ /* 0x000fe20000010100 */
[-C--:B------:R-:W-:Y:S01]  /*2b50*/  HMMA.16816.F32 R28, R152, R6.reuse, R28 ;  /* 0x00000006981c723c */ /* 0x080fe2000000181c */
[----:B------:R-:W2:Y:S04]  /*2b60*/  LDG.E R154, desc[UR28][R160.64] ;  /* 0x0000001ca09a7981 */ /* 0x000ea8000c1e1900 */
[----:B------:R-:W-:Y:S01]  /*2b70*/  MUFU.EX2 R194, R13 ;  /* 0x0000000d00c27308 */ /* 0x000fe20000000800 */
[----:B------:R-:W-:Y:S01]  /*2b80*/  LOP3.LUT R9, R158, 0xff, RZ, 0xc0, !PT ;  /* 0x000000ff9e097812 */ /* 0x000fe200078ec0ff */
[----:B-1----:R-:W-:Y:S01]  /*2b90*/  @!P0 FADD.FTZ R169, -R169, -RZ ;  /* 0x800000ffa9a98221 */ /* 0x002fe20000010100 */
[----:B------:R-:W-:Y:S01]  /*2ba0*/  ISETP.LE.U32.AND P0, PT, R4, UR8, PT ;  /* 0x0000000804007c0c */ /* 0x000fe2000bf03070 */
[----:B------:R-:W-:Y:S01]  /*2bb0*/  FFMA.FTZ R20, R20, UR9, -R134 ;  /* 0x0000000914147c23 */ /* 0x000fe20008010886 */
[----:B------:R-:W-:Y:S01]  /*2bc0*/  PRMT R4, R158, 0x7632, R4 ;  /* 0x000076329e047816 */ /* 0x000fe20000000004 */
[----:B------:R-:W-:Y:S01]  /*2bd0*/  HMMA.16816.F32 R32, R140, R6, R32 ;  /* 0x000000068c20723c */ /* 0x000fe20000001820 */
[----:B------:R-:W3:Y:S03]  /*2be0*/  LDG.E R153, desc[UR28][R160.64+0x20] ;  /* 0x0000201ca0997981 */ /* 0x000ee6000c1e1900 */
[----:B------:R-:W1:Y:S01]  /*2bf0*/  MUFU.EX2 R163, R20 ;  /* 0x0000001400a37308 */ /* 0x000e620000000800 */
[----:B------:R-:W-:Y:S01]  /*2c00*/  SHF.R.U32.HI R8, RZ, 0x18, R158 ;  /* 0x00000018ff087819 */ /* 0x000fe2000001169e */
[----:B------:R-:W-:Y:S01]  /*2c10*/  @P6 FADD.FTZ R168, -R168, -RZ ;  /* 0x800000ffa8a86221 */ /* 0x000fe20000010100 */
[----:B------:R-:W-:Y:S01]  /*2c20*/  LOP3.LUT R4, R4, 0xff, RZ, 0xc0, !PT ;  /* 0x000000ff04047812 */ /* 0x000fe200078ec0ff */
[----:B------:R-:W-:Y:S01]  /*2c30*/  @P1 FADD.FTZ R174, -R174, -RZ ;  /* 0x800000ffaeae1221 */ /* 0x000fe20000010100 */
[----:B------:R-:W-:Y:S01]  /*2c40*/  LOP3.LUT R158, R158, 0xffff, RZ, 0xc0, !PT ;  /* 0x0000ffff9e9e7812 */ /* 0x000fe200078ec0ff */
[----:B------:R-:W-:Y:S01]  /*2c50*/  @P4 FADD.FTZ R175, -R175, -RZ ;  /* 0x800000ffafaf4221 */ /* 0x000fe20000010100 */
[----:B------:R-:W-:Y:S01]  /*2c60*/  ISETP.LE.U32.AND P6, PT, R4, UR8, PT ;  /* 0x0000000804007c0c */ /* 0x000fe2000bfc3070 */
[----:B------:R-:W-:Y:S01]  /*2c70*/  @!P5 FADD.FTZ R198, -R198, -RZ ;  /* 0x800000ffc6c6d221 */ /* 0x000fe20000010100 */
[----:B------:R-:W-:Y:S01]  /*2c80*/  SHF.R.U32.HI R5, RZ, 0x8, R158 ;  /* 0x00000008ff057819 */ /* 0x000fe2000001169e */
[----:B------:R-:W-:Y:S01]  /*2c90*/  FFMA.FTZ R21, R21, UR9, -R134 ;  /* 0x0000000915157c23 */ /* 0x000fe20008010886 */
[----:B------:R-:W-:Y:S01]  /*2ca0*/  LOP3.LUT R4, R157, 0xffff, RZ, 0xc0, !PT ;  /* 0x0000ffff9d047812 */ /* 0x000fe200078ec0ff */
[----:B------:R-:W-:Y:S01]  /*2cb0*/  FFMA.FTZ R26, R26, UR9, -R2 ;  /* 0x000000091a1a7c23 */ /* 0x000fe20008010802 */
[----:B------:R-:W-:Y:S01]  /*2cc0*/  ISETP.LE.U32.AND P3, PT, R9, UR8, PT ;  /* 0x0000000809007c0c */ /* 0x000fe2000bf63070 */
[----:B------:R-:W4:Y:S01]  /*2cd0*/  MUFU.EX2 R162, R21 ;  /* 0x0000001500a27308 */ /* 0x000f220000000800 */
[----:B------:R-:W-:Y:S01]  /*2ce0*/  LOP3.LUT R5, R5, 0xffff, RZ, 0xc0, !PT ;  /* 0x0000ffff05057812 */ /* 0x000fe200078ec0ff */
[--C-:B------:R-:W-:Y:S01]  /*2cf0*/  FFMA.FTZ R22, R22, UR9, -R133.reuse ;  /* 0x0000000916167c23 */ /* 0x100fe20008010885 */
[----:B------:R-:W-:Y:S07]  /*2d00*/  SHF.R.U32.HI R4, RZ, 0x8, R4 ;  /* 0x00000008ff047819 */ /* 0x000fee0000011604 */
[----:B------:R-:W4:Y:S01]  /*2d10*/  MUFU.EX2 R188, R26 ;  /* 0x0000001a00bc7308 */ /* 0x000f220000000800 */
[----:B------:R-:W-:Y:S01]  /*2d20*/  ISETP.LE.U32.AND P1, PT, R5, UR8, PT ;  /* 0x0000000805007c0c */ /* 0x000fe2000bf23070 */
[----:B------:R-:W-:Y:S01]  /*2d30*/  FFMA.FTZ R23, R23, UR9, -R133 ;  /* 0x0000000917177c23 */ /* 0x000fe20008010885 */
[----:B------:R-:W-:Y:S01]  /*2d40*/  LOP3.LUT R4, R4, 0xffff, RZ, 0xc0, !PT ;  /* 0x0000ffff04047812 */ /* 0x000fe200078ec0ff */
[--C-:B------:R-:W-:Y:S01]  /*2d50*/  FFMA.FTZ R32, R32, UR9, -R134.reuse ;  /* 0x0000000920207c23 */ /* 0x100fe20008010886 */
[----:B------:R-:W-:Y:S01]  /*2d60*/  PRMT R5, R157, 0x7632, R5 ;  /* 0x000076329d057816 */ /* 0x000fe20000000005 */
[----:B------:R-:W-:Y:S01]  /*2d70*/  FFMA.FTZ R134, R33, UR9, -R134 ;  /* 0x0000000921867c23 */ /* 0x000fe20008010886 */
[----:B------:R-:W-:Y:S01]  /*2d80*/  ISETP.LE.U32.AND P4, PT, R4, UR8, PT ;  /* 0x0000000804007c0c */ /* 0x000fe2000bf83070 */
[----:B-1----:R-:W-:Y:S01]  /*2d90*/  @!P3 FADD.FTZ R163, -R163, -RZ ;  /* 0x800000ffa3a3b221 */ /* 0x002fe20000010100 */
[----:B------:R-:W-:Y:S01]  /*2da0*/  LOP3.LUT R4, R5, 0xff, RZ, 0xc0, !PT ;  /* 0x000000ff05047812 */ /* 0x000fe200078ec0ff */
[----:B------:R-:W1:Y:S01]  /*2db0*/  MUFU.EX2 R166, R22 ;  /* 0x0000001600a67308 */ /* 0x000e620000000800 */
[----:B------:R-:W-:Y:S01]  /*2dc0*/  F2FP.RELU.F16.F32.PACK_AB R5, R190, R189 ;  /* 0x000000bdbe05723e */ /* 0x000fe200000008ff */
[--C-:B------:R-:W-:Y:S01]  /*2dd0*/  FFMA.FTZ R30, R30, UR9, -R2.reuse ;  /* 0x000000091e1e7c23 */ /* 0x100fe20008010802 */
[----:B------:R-:W-:Y:S07]  /*2de0*/  ISETP.LE.U32.AND P3, PT, R4, UR8, PT ;  /* 0x0000000804007c0c */ /* 0x000fee000bf63070 */
[----:B------:R-:W-:Y:S01]  /*2df0*/  MUFU.EX2 R165, R23 ;  /* 0x0000001700a57308 */ /* 0x000fe20000000800 */
[----:B------:R-:W-:Y:S01]  /*2e00*/  F2FP.RELU.F16.F32.PACK_AB R4, R191, R192 ;  /* 0x000000c0bf04723e */ /* 0x000fe200000008ff */
[----:B------:R1:W-:Y:S01]  /*2e10*/  STS [R208], R5 ;  /* 0x00000005d0007388 */ /* 0x0003e20000000800 */
[----:B------:R-:W-:Y:S07]  /*2e20*/  F2FP.RELU.F16.F32.PACK_AB R7, R195, R196 ;  /* 0x000000c4c307723e */ /* 0x000fee00000008ff */
[----:B------:R-:W-:Y:S01]  /*2e30*/  MUFU.EX2 R158, R32 ;  /* 0x00000020009e7308 */ /* 0x000fe20000000800 */
[----:B------:R-:W-:Y:S01]  /*2e40*/  F2FP.RELU.F16.F32.PACK_AB R6, R198, R200 ;  /* 0x000000c8c606723e */ /* 0x000fe200000008ff */
[----:B------:R1:W-:Y:S01]  /*2e50*/  STS [R208+0x400], R4 ;  /* 0x00040004d0007388 */ /* 0x0003e20000000800 */
[----:B------:R-:W-:Y:S07]  /*2e60*/  ISETP.GT.U32.AND P5, PT, R145, UR8, PT ;  /* 0x0000000891007c0c */ /* 0x000fee000bfa4070 */
[----:B------:R-:W1:Y:S01]  /*2e70*/  MUFU.EX2 R156, R134 ;  /* 0x00000086009c7308 */ /* 0x000e620000000800 */
[----:B------:R-:W-:Y:S01]  /*2e80*/  ISETP.GT.U32.AND P2, PT, R139, UR8, PT ;  /* 0x000000088b007c0c */ /* 0x000fe2000bf44070 */
[----:B----4-:R-:W-:Y:S01]  /*2e90*/  @!P1 FADD.FTZ R162, -R162, -RZ ;  /* 0x800000ffa2a29221 */ /* 0x010fe20000010100 */
[--C-:B------:R-:W-:Y:S01]  /*2ea0*/  FFMA.FTZ R27, R27, UR9, -R2.reuse ;  /* 0x000000091b1b7c23 */ /* 0x100fe20008010802 */
[----:B------:R-:W-:Y:S01]  /*2eb0*/  FFMA.FTZ R2, R31, UR9, -R2 ;  /* 0x000000091f027c23 */ /* 0x000fe20008010802 */
[----:B------:R-:W-:Y:S01]  /*2ec0*/  ISETP.GT.U32.AND P1, PT, R202, UR8, PT ;  /* 0x00000008ca007c0c */ /* 0x000fe2000bf24070 */
[----:B------:R-:W-:Y:S01]  /*2ed0*/  @!P3 FADD.FTZ R188, -R188, -RZ ;  /* 0x800000ffbcbcb221 */ /* 0x000fe20000010100 */
[----:B------:R-:W-:Y:S01]  /*2ee0*/  ISETP.GT.U32.AND P3, PT, R170, UR8, PT ;  /* 0x00000008aa007c0c */ /* 0x000fe2000bf64070 */
[--C-:B------:R-:W-:Y:S02]  /*2ef0*/  FFMA.FTZ R24, R24, UR9, -R132.reuse ;  /* 0x0000000918187c23 */ /* 0x100fe40008010884 */
[----:B------:R-:W-:Y:S01]  /*2f00*/  MUFU.EX2 R170, R2 ;  /* 0x0000000200aa7308 */ /* 0x000fe20000000800 */
[----:B------:R-:W-:Y:S01]  /*2f10*/  FFMA.FTZ R25, R25, UR9, -R132 ;  /* 0x0000000919197c23 */ /* 0x000fe20008010884 */
[----:B-1----:R-:W-:Y:S01]  /*2f20*/  @!P6 FADD.FTZ R166, -R166, -RZ ;  /* 0x800000ffa6a6e221 */ /* 0x002fe20000010100 */
[----:B------:R-:W-:Y:S01]  /*2f30*/  @P5 FADD.FTZ R199, -R199, -RZ ;  /* 0x800000ffc7c75221 */ /* 0x000fe20000010100 */
[----:B------:R-:W-:Y:S01]  /*2f40*/  ISETP.LE.U32.AND P5, PT, R8, UR8, PT ;  /* 0x0000000808007c0c */ /* 0x000fe2000bfa3070 */
[----:B------:R-:W-:Y:S01]  /*2f50*/  @P2 FADD.FTZ R194, -R194, -RZ ;  /* 0x800000ffc2c22221 */ /* 0x000fe20000010100 */
[----:B------:R-:W-:Y:S04]  /*2f60*/  ISETP.LE.U32.AND P2, PT, R147, UR8, PT ;  /* 0x0000000893007c0c */ /* 0x000fe8000bf43070 */
[----:B------:R-:W1:Y:S01]  /*2f70*/  MUFU.EX2 R173, R24 ;  /* 0x0000001800ad7308 */ /* 0x000e620000000800 */
[----:B------:R-:W-:Y:S01]  /*2f80*/  SHF.R.U32.HI R157, RZ, 0x18, R157 ;  /* 0x00000018ff9d7819 */ /* 0x000fe2000001169d */
[----:B------:R-:W-:Y:S01]  /*2f90*/  @P1 FADD.FTZ R156, -R156, -RZ ;  /* 0x800000ff9c9c1221 */ /* 0x000fe20000010100 */
[----:B------:R-:W-:Y:S07]  /*2fa0*/  F2FP.RELU.F16.F32.PACK_AB R5, R168, R169 ;  /* 0x000000a9a805723e */ /* 0x000fee00000008ff */
[----:B------:R-:W4:Y:S01]  /*2fb0*/  MUFU.EX2 R172, R25 ;  /* 0x0000001900ac7308 */ /* 0x000f220000000800 */
[--C-:B------:R-:W-:Y:S01]  /*2fc0*/  FFMA.FTZ R34, R34, UR9, -R133.reuse ;  /* 0x0000000922227c23 */ /* 0x100fe20008010885 */
[----:B------:R-:W-:Y:S01]  /*2fd0*/  FFMA.FTZ R133, R35, UR9, -R133 ;  /* 0x0000000923857c23 */ /* 0x000fe20008010885 */
[----:B------:R-:W-:Y:S01]  /*2fe0*/  F2FP.RELU.F16.F32.PACK_AB R4, R175, R174 ;  /* 0x000000aeaf04723e */ /* 0x000fe200000008ff */
[----:B------:R4:W-:Y:S01]  /*2ff0*/  STS [R206], R5 ;  /* 0x00000005ce007388 */ /* 0x0009e20000000800 */
[----:B------:R-:W-:Y:S02]  /*3000*/  IMAD.IADD R155, R207, 0x1, R236 ;  /* 0x00000001cf9b7824 */ /* 0x000fe400078e02ec */
[----:B------:R-:W-:Y:S01]  /*3010*/  @!P5 FADD.FTZ R165, -R165, -RZ ;  /* 0x800000ffa5a5d221 */ /* 0x000fe20000010100 */
[----:B------:R-:W-:Y:S01]  /*3020*/  ISETP.LE.U32.AND P1, PT, R157, UR8, PT ;  /* 0x000000089d007c0c */ /* 0x000fe2000bf23070 */
[----:B------:R4:W-:Y:S01]  /*3030*/  STS [R206+0x400], R4 ;  /* 0x00040004ce007388 */ /* 0x0009e20000000800 */
[----:B------:R-:W-:Y:S01]  /*3040*/  @!P2 FADD.FTZ R158, -R158, -RZ ;  /* 0x800000ff9e9ea221 */ /* 0x000fe20000010100 */
[----:B------:R-:W4:Y:S01]  /*3050*/  MUFU.EX2 R159, R34 ;  /* 0x00000022009f7308 */ /* 0x000f220000000800 */
[----:B-1----:R-:W-:Y:S01]  /*3060*/  @!P0 FADD.FTZ R173, -R173, -RZ ;  /* 0x800000ffadad8221 */ /* 0x002fe20000010100 */
[----:B------:R1:W-:Y:S01]  /*3070*/  STS [R208+0x1000], R7 ;  /* 0x00100007d0007388 */ /* 0x0003e20000000800 */
[----:B------:R-:W-:Y:S07]  /*3080*/  ISETP.GT.U32.AND P6, PT, R203, UR8, PT ;  /* 0x00000008cb007c0c */ /* 0x000fee000bfc4070 */
[----:B------:R-:W1:Y:S01]  /*3090*/  MUFU.EX2 R157, R133 ;  /* 0x00000085009d7308 */ /* 0x000e620000000800 */
[----:B------:R-:W-:Y:S01]  /*30a0*/  F2FP.RELU.F16.F32.PACK_AB R2, R156, R158 ;  /* 0x0000009e9c02723e */ /* 0x000fe200000008ff */
[----:B------:R1:W-:Y:S01]  /*30b0*/  STS [R208+0x1400], R6 ;  /* 0x00140006d0007388 */ /* 0x0003e20000000800 */
[----:B------:R-:W-:Y:S01]  /*30c0*/  ISETP.GT.U32.AND P5, PT, R201, UR8, PT ;  /* 0x00000008c9007c0c */ /* 0x000fe2000bfa4070 */
[--C-:B------:R-:W-:Y:S01]  /*30d0*/  FFMA.FTZ R28, R28, UR9, -R132.reuse ;  /* 0x000000091c1c7c23 */ /* 0x100fe20008010884 */
[----:B------:R-:W-:Y:S01]  /*30e0*/  ISETP.LE.U32.AND P0, PT, R187, UR8, PT ;  /* 0x00000008bb007c0c */ /* 0x000fe2000bf03070 */
[----:B------:R-:W-:Y:S04]  /*30f0*/  FFMA.FTZ R132, R29, UR9, -R132 ;  /* 0x000000091d847c23 */ /* 0x000fe80008010884 */
[----:B------:R-:W1:Y:S01]  /*3100*/  MUFU.EX2 R187, R27 ;  /* 0x0000001b00bb7308 */ /* 0x000e620000000800 */
[----:B----4-:R-:W-:Y:S01]  /*3110*/  @!P4 FADD.FTZ R172, -R172, -RZ ;  /* 0x800000ffacacc221 */ /* 0x010fe20000010100 */
[----:B------:R-:W-:Y:S01]  /*3120*/  ISETP.GT.U32.AND P4, PT, R171, UR8, PT ;  /* 0x00000008ab007c0c */ /* 0x000fe2000bf84070 */
[----:B------:R4:W5:Y:S01]  /*3130*/  LDG.E R152, desc[UR28][R160.64+0x80] ;  /* 0x0000801ca0987981 */ /* 0x000962000c1e1900 */
[----:B------:R-:W-:Y:S06]  /*3140*/  ISETP.GT.U32.AND P2, PT, R164, UR8, PT ;  /* 0x00000008a4007c0c */ /* 0x000fec000bf44070 */
[----:B------:R-:W4:Y:S01]  /*3150*/  MUFU.EX2 R167, R28 ;  /* 0x0000001c00a77308 */ /* 0x000f220000000800 */
[----:B------:R-:W-:Y:S01]  /*3160*/  @P6 FADD.FTZ R159, -R159, -RZ ;  /* 0x800000ff9f9f6221 */ /* 0x000fe20000010100 */
[----:B------:R-:W-:Y:S02]  /*3170*/  FSETP.GE.FTZ.AND P6, PT, R190, RZ, PT ;  /* 0x000000ffbe00720b */ /* 0x000fe40003fd6000 */
[----:B------:R-:W-:Y:S06]  /*3180*/  F2FP.RELU.F16.F32.PACK_AB R5, R162, R163 ;  /* 0x000000a3a205723e */ /* 0x000fec00000008ff */
[----:B------:R-:W4:Y:S01]  /*3190*/  MUFU.EX2 R164, R132 ;  /* 0x0000008400a47308 */ /* 0x000f220000000800 */
[----:B-1----:R-:W-:Y:S01]  /*31a0*/  @P5 FADD.FTZ R157, -R157, -RZ ;  /* 0x800000ff9d9d5221 */ /* 0x002fe20000010100 */
[----:B------:R-:W-:Y:S08]  /*31b0*/  F2FP.RELU.F16.F32.PACK_AB R4, R165, R166 ;  /* 0x000000a6a504723e */ /* 0x000ff000000008ff */
[----:B------:R-:W1:Y:S01]  /*31c0*/  MUFU.EX2 R171, R30 ;  /* 0x0000001e00ab7308 */ /* 0x000e620000000800 */
[----:B------:R-:W-:Y:S01]  /*31d0*/  @!P1 FADD.FTZ R187, -R187, -RZ ;  /* 0x800000ffbbbb9221 */ /* 0x000fe20000010100 */
[----:B------:R-:W-:Y:S01]  /*31e0*/  F2FP.RELU.F16.F32.PACK_AB R7, R194, R193 ;  /* 0x000000c1c207723e */ /* 0x000fe200000008ff */
[----:B------:R-:W-:Y:S01]  /*31f0*/  @P2 FADD.FTZ R170, -R170, -RZ ;  /* 0x800000ffaaaa2221 */ /* 0x000fe20000010100 */
[----:B------:R-:W-:Y:S01]  /*3200*/  FSETP.GE.FTZ.AND P1, PT, R156, RZ, PT ;  /* 0x000000ff9c00720b */ /* 0x000fe20003f36000 */
[----:B----4-:R-:W-:Y:S01]  /*3210*/  @!P0 FADD.FTZ R167, -R167, -RZ ;  /* 0x800000ffa7a78221 */ /* 0x010fe20000010100 */
[----:B------:R-:W-:Y:S01]  /*3220*/  F2FP.RELU.F16.F32.PACK_AB R6, R199, R197 ;  /* 0x000000c5c706723e */ /* 0x000fe200000008ff */
[----:B------:R4:W-:Y:S01]  /*3230*/  STS [R206+0x1000], R7 ;  /* 0x00100007ce007388 */ /* 0x0009e20000000800 */
[----:B------:R-:W-:Y:S01]  /*3240*/  FSETP.GE.FTZ.AND P0, PT, R189, RZ, PT ;  /* 0x000000ffbd00720b */ /* 0x000fe20003f16000 */
[----:B------:R-:W-:Y:S02]  /*3250*/  @P4 FADD.FTZ R164, -R164, -RZ ;  /* 0x800000ffa4a44221 */ /* 0x000fe40000010100 */
[----:B------:R4:W-:Y:S01]  /*3260*/  STS [R206+0x1400], R6 ;  /* 0x00140006ce007388 */ /* 0x0009e20000000800 */
[----:B------:R-:W-:Y:S01]  /*3270*/  FSETP.GE.FTZ.AND P5, PT, R169, RZ, PT ;  /* 0x000000ffa900720b */ /* 0x000fe20003fb6000 */
[----:B-1----:R-:W-:Y:S02]  /*3280*/  @P3 FADD.FTZ R171, -R171, -RZ ;  /* 0x800000ffabab3221 */ /* 0x002fe40000010100 */
[----:B------:R1:W-:Y:S01]  /*3290*/  STS [R207], R5 ;  /* 0x00000005cf007388 */ /* 0x0003e20000000800 */
[----:B------:R-:W-:Y:S02]  /*32a0*/  FSETP.GE.FTZ.AND P4, PT, R168, RZ, PT ;  /* 0x000000ffa800720b */ /* 0x000fe40003f96000 */
[----:B------:R-:W-:Y:S01]  /*32b0*/  FSETP.GE.FTZ.AND P2, PT, R162, RZ, PT ;  /* 0x000000ffa200720b */ /* 0x000fe20003f56000 */
[----:B------:R1:W-:Y:S01]  /*32c0*/  STS [R207+0x400], R4 ;  /* 0x00040004cf007388 */ /* 0x0003e20000000800 */
[----:B------:R-:W-:Y:S03]  /*32d0*/  FSETP.GE.FTZ.AND P3, PT, R163, RZ, PT ;  /* 0x000000ffa300720b */ /* 0x000fe60003f76000 */
[----:B------:R1:W-:Y:S01]  /*32e0*/  STS [R155], R2 ;  /* 0x000000029b007388 */ /* 0x0003e20000000800 */
[----:B----4-:R-:W-:Y:S02]  /*32f0*/  F2FP.RELU.F16.F32.PACK_AB R7, R172, R173 ;  /* 0x000000adac07723e */ /* 0x010fe400000008ff */
[----:B------:R-:W-:Y:S02]  /*3300*/  F2FP.RELU.F16.F32.PACK_AB R6, R187, R188 ;  /* 0x000000bcbb06723e */ /* 0x000fe400000008ff */
[----:B-1----:R-:W-:Y:S02]  /*3310*/  F2FP.RELU.F16.F32.PACK_AB R5, R157, R159 ;  /* 0x0000009f9d05723e */ /* 0x002fe400000008ff */
[----:B------:R-:W-:Y:S03]  /*3320*/  F2FP.RELU.F16.F32.PACK_AB R4, R164, R167 ;  /* 0x000000a7a404723e */ /* 0x000fe600000008ff */
[----:B------:R-:W-:Y:S01]  /*3330*/  STS [R155+0x400], R5 ;  /* 0x000400059b007388 */ /* 0x000fe20000000800 */
[----:B------:R-:W-:Y:S03]  /*3340*/  F2FP.RELU.F16.F32.PACK_AB R2, R170, R171 ;  /* 0x000000abaa02723e */ /* 0x000fe600000008ff */
[----:B------:R-:W-:Y:S04]  /*3350*/  STS [R207+0x1000], R7 ;  /* 0x00100007cf007388 */ /* 0x000fe80000000800 */
[----:B------:R-:W-:Y:S04]  /*3360*/  STS [R207+0x1400], R6 ;  /* 0x00140006cf007388 */ /* 0x000fe80000000800 */
[----:B------:R-:W-:Y:S04]  /*3370*/  STS [R155+0x1400], R2 ;  /* 0x001400029b007388 */ /* 0x000fe80000000800 */
[----:B------:R-:W-:Y:S04]  /*3380*/  STS [R155+0x1000], R4 ;  /* 0x001000049b007388 */ /* 0x000fe80000000800 */
[----:B------:R-:W-:Y:S08]  /*3390*/  LDSM.16.M88.4 R32, [R180+0x6000] ;  /* 0x00600000b420783b */ /* 0x000ff00000000200 */
[----:B------:R-:W1:Y:S08]  /*33a0*/  LDSM.16.M88.4 R16, [R177+0x6000] ;  /* 0x00600000b110783b */ /* 0x000e700000000200 */
[----:B------:R-:W4:Y:S08]  /*33b0*/  LDSM.16.M88.4 R28, [R180+0x6800] ;  /* 0x00680000b41c783b */ /* 0x000f300000000200 */
[----:B------:R-:W2:Y:S08]  /*33c0*/  LDSM.16.M88.4 R132, [R177+0x6400] ;  /* 0x00640000b184783b */ /* 0x000eb00000000200 */
[----:B------:R-:W-:Y:S08]  /*33d0*/  LDSM.16.M88.4 R136, [R181+0x6000] ;  /* 0x00600000b588783b */ /* 0x000ff00000000200 */
[----:B------:R-:W3:Y:S01]  /*33e0*/  LDSM.16.M88.4 R140, [R178+0x6000] ;  /* 0x00600000b28c783b */ /* 0x000ee20000000200 */
[-C--:B-1----:R-:W-:Y:S07]  /*33f0*/  HMMA.16816.F32 R4, R32, R16.reuse, RZ ;  /* 0x000000102004723c */ /* 0x082fee00000018ff */
[----:B------:R-:W1:Y:S01]  /*3400*/  LDSM.16.M88.4 R144, [R181+0x6800] ;  /* 0x00680000b590783b */ /* 0x000e620000000200 */
[C---:B----4-:R-:W-:Y:S07]  /*3410*/  HMMA.16816.F32 R8, R28.reuse, R16, RZ ;  /* 0x000000101c08723c */ /* 0x050fee00000018ff */
[----:B------:R-:W4:Y:S01]  /*3420*/  LDSM.16.M88.4 R148, [R178+0x6400] ;  /* 0x00640000b294783b */ /* 0x000f220000000200 */
[-C--:B------:R-:W-:Y:S07]  /*3430*/  HMMA.16816.F32 R12, R28, R18.reuse, RZ ;  /* 0x000000121c0c723c */ /* 0x080fee00000018ff */
[----:B------:R1:W5:Y:S01]  /*3440*/  LDG.E R2, desc[UR28][R160.64+0xa0] ;  /* 0x0000a01ca0027981 */ /* 0x000362000c1e1900 */
[C---:B------:R-:W-:Y:S08]  /*3450*/  HMMA.16816.F32 R16, R32.reuse, R18, RZ ;  /* 0x000000122010723c */ /* 0x040ff000000018ff */
[-C--:B--2---:R-:W-:Y:S08]  /*3460*/  HMMA.16816.F32 R20, R32, R132.reuse, RZ ;  /* 0x000000842014723c */ /* 0x084ff000000018ff */
[C---:B------:R-:W-:Y:S08]  /*3470*/  HMMA.16816.F32 R24, R28.reuse, R132, RZ ;  /* 0x000000841c18723c */ /* 0x040ff000000018ff */
[-C--:B------:R-:W-:Y:S08]  /*3480*/  HMMA.16816.F32 R28, R28, R134.reuse, RZ ;  /* 0x000000861c1c723c */ /* 0x080ff000000018ff */
[----:B------:R-:W-:Y:S01]  /*3490*/  HMMA.16816.F32 R32, R32, R134, RZ ;  /* 0x000000862020723c */ /* 0x000fe200000018ff */
[----:B------:R-:W-:Y:S07]  /*34a0*/  LDSM.16.M88.4 R132, [R180+0x7000] ;  /* 0x00700000b484783b */ /* 0x000fee0000000200 */
[-C--:B---3--:R-:W-:Y:S08]  /*34b0*/  HMMA.16816.F32 R4, R136, R140.reuse, R4 ;  /* 0x0000008c8804723c */ /* 0x088ff00000001804 */
[C---:B-1----:R-:W-:Y:S08]  /*34c0*/  HMMA.16816.F32 R8, R144.reuse, R140, R8 ;  /* 0x0000008c9008723c */ /* 0x042ff00000001808 */
[-C--:B------:R-:W-:Y:S08]  /*34d0*/  HMMA.16816.F32 R12, R144, R142.reuse, R12 ;  /* 0x0000008e900c723c */ /* 0x080ff0000000180c */
[C---:B------:R-:W-:Y:S01]  /*34e0*/  HMMA.16816.F32 R16, R136.reuse, R142, R16 ;  /* 0x0000008e8810723c */ /* 0x040fe20000001810 */
[----:B------:R-:W-:Y:S07]  /*34f0*/  LDSM.16.M88.4 R140, [R180+0x7800] ;  /* 0x00780000b48c783b */ /* 0x000fee0000000200 */
[-C--:B----4-:R-:W-:Y:S08]  /*3500*/  HMMA.16816.F32 R20, R136, R148.reuse, R20 ;  /* 0x000000948814723c */ /* 0x090ff00000001814 */
        /* <DEDUP_REMOVED lines=39> */
[----:B------:R-:W2:Y:S08]  /*3780*/  LDSM.16.M88.4 R132, [R181+0x8800] ;  /* 0x00880000b584783b */ /* 0x000eb00000000200 */
[----:B------:R-:W3:Y:S01]  /*3790*/  LDSM.16.M88.4 R144, [R178+0xa400] ;  /* 0x00a40000b290783b */ /* 0x000ee20000000200 */
[-C--:B-1----:R-:W-:Y:S08]  /*37a0*/  HMMA.16816.F32 R4, R136, R140.reuse, R4 ;  /* 0x0000008c8804723c */ /* 0x082ff00000001804 */
[C---:B--2---:R-:W-:Y:S08]  /*37b0*/  HMMA.16816.F32 R8, R132.reuse, R140, R8 ;  /* 0x0000008c8408723c */ /* 0x044ff00000001808 */
[-C--:B------:R-:W-:Y:S03]  /*37c0*/  HMMA.16816.F32 R12, R132, R142.reuse, R12 ;  /* 0x0000008e840c723c */ /* 0x080fe6000000180c */
[----:B------:R-:W-:Y:S01]  /*37d0*/  FADD.FTZ R4, -R154, R4 ;  /* 0x000000049a047221 */ /* 0x000fe20000010100 */
[C---:B------:R-:W-:Y:S01]  /*37e0*/  FADD.FTZ R6, -R153.reuse, R6 ;  /* 0x0000000699067221 */ /* 0x040fe20000010100 */
[----:B------:R-:W-:Y:S03]  /*37f0*/  FADD.FTZ R7, -R153, R7 ;  /* 0x0000000799077221 */ /* 0x000fe60000010100 */
[C---:B------:R-:W-:Y:S04]  /*3800*/  HMMA.16816.F32 R16, R136.reuse, R142, R16 ;  /* 0x0000008e8810723c */ /* 0x040fe80000001810 */
[----:B------:R-:W-:Y:S04]  /*3810*/  FSEL R4, R4, R154, P0 ;  /* 0x0000009a04047208 */ /* 0x000fe80000000000 */
[-C--:B---3--:R-:W-:Y:S08]  /*3820*/  HMMA.16816.F32 R20, R136, R144.reuse, R20 ;  /* 0x000000908814723c */ /* 0x088ff00000001814 */
[C---:B------:R-:W-:Y:S08]  /*3830*/  HMMA.16816.F32 R24, R132.reuse, R144, R24 ;  /* 0x000000908418723c */ /* 0x040ff00000001818 */
[-C--:B------:R-:W-:Y:S03]  /*3840*/  HMMA.16816.F32 R28, R132, R146.reuse, R28 ;  /* 0x00000092841c723c */ /* 0x080fe6000000181c */
[----:B------:R-:W-:Y:S02]  /*3850*/  VIADD R132, R209, 0x1 ;  /* 0x00000001d1847836 */ /* 0x000fe40000000000 */
[C---:B------:R-:W-:Y:S01]  /*3860*/  FADD.FTZ R133, -R154.reuse, R5 ;  /* 0x000000059a857221 */ /* 0x040fe20000010100 */
[----:B------:R-:W-:Y:S01]  /*3870*/  FMUL.FTZ R134, R189, R4 ;  /* 0x00000004bd867220 */ /* 0x000fe20000410000 */
[C---:B------:R-:W-:Y:S01]  /*3880*/  FADD.FTZ R4, -R154.reuse, R21 ;  /* 0x000000159a047221 */ /* 0x040fe20000010100 */
[----:B------:R-:W-:Y:S01]  /*3890*/  FADD.FTZ R5, -R154, R20 ;  /* 0x000000149a057221 */ /* 0x000fe20000010100 */
[----:B------:R-:W-:Y:S01]  /*38a0*/  ISETP.NE.AND P0, PT, R132, 0x1, PT ;  /* 0x000000018400780c */ /* 0x000fe20003f05270 */
[----:B------:R-:W-:Y:S04]  /*38b0*/  HMMA.16816.F32 R32, R136, R146, R32 ;  /* 0x000000928820723c */ /* 0x000fe80000001820 */
[-C--:B------:R-:W-:Y:S01]  /*38c0*/  FSEL R20, R133, R154.reuse, P6 ;  /* 0x0000009a85147208 */ /* 0x080fe20003000000 */
[----:B------:R-:W-:Y:S01]  /*38d0*/  FADD.FTZ R132, -R154, R16 ;  /* 0x000000109a847221 */ /* 0x000fe20000010100 */
[-C--:B------:R-:W-:Y:S01]  /*38e0*/  FSEL R4, R4, R154.reuse, P2 ;  /* 0x0000009a04047208 */ /* 0x080fe20001000000 */
        /* <DEDUP_REMOVED lines=8> */
[----:B------:R-:W-:Y:S02]  /*3970*/  FMUL.FTZ R20, R169, R17 ;  /* 0x00000011a9147220 */ /* 0x000fe40000410000 */
[----:B------:R-:W-:Y:S01]  /*3980*/  FMUL.FTZ R17, R168, R16 ;  /* 0x00000010a8117220 */ /* 0x000fe20000410000 */
[----:B------:R-:W-:Y:S01]  /*3990*/  F2FP.F16.F32.PACK_AB R16, R21, R134 ;  /* 0x000000861510723e */ /* 0x000fe200000000ff */
[----:B------:R-:W-:Y:S01]  /*39a0*/  FADD.FTZ R32, -R154, R32 ;  /* 0x000000209a207221 */ /* 0x000fe20000010100 */
[----:B------:R-:W-:Y:S02]  /*39b0*/  F2FP.F16.F32.PACK_AB R132, R4, R5 ;  /* 0x000000050484723e */ /* 0x000fe400000000ff */
[----:B------:R-:W-:Y:S02]  /*39c0*/  F2FP.F16.F32.PACK_AB R17, R17, R20 ;  /* 0x000000141111723e */ /* 0x000fe400000000ff */
        /* <DEDUP_REMOVED lines=8> */
[----:B------:R-:W-:Y:S08]  /*3a50*/  @!P0 BRA `(.L_x_1354) ;  /* 0x0000000000508947 */ /* 0x000ff00003800000 */
[----:B------:R-:W-:Y:S01]  /*3a60*/  IADD3 R5, P1, PT, RZ, -UR26, RZ ;  /* 0x8000001aff057c10 */ /* 0x000fe2000ff3e0ff */
[----:B------:R-:W-:Y:S01]  /*3a70*/  IMAD.MOV.U32 R33, RZ, RZ, -0x3000 ;  /* 0xffffd000ff217424 */ /* 0x000fe200078e00ff */
[----:B------:R-:W-:Y:S03]  /*3a80*/  LOP3.LUT R6, R209, 0x1, RZ, 0xc0, !PT ;  /* 0x00000001d1067812 */ /* 0x000fe600078ec0ff */
[----:B------:R-:W-:Y:S01]  /*3a90*/  IMAD.X R4, RZ, RZ, ~UR7, P1 ;  /* 0x80000007ff047e24 */ /* 0x000fe200088e06ff */
[----:B------:R-:W-:Y:S04]  /*3aa0*/  ISETP.NE.U32.AND P2, PT, R6, 0x1, PT ;  /* 0x000000010600780c */ /* 0x000fe80003f45070 */
[----:B------:R-:W-:Y:S04]  /*3ab0*/  SHF.R.S64 R5, R5, 0x1f, R4 ;  /* 0x0000001f05057819 */ /* 0x000fe80000001004 */
[----:B------:R-:W-:Y:S02]  /*3ac0*/  IADD3 R6, P1, PT, R212, R5, RZ ;  /* 0x00000005d4067210 */ /* 0x000fe40007f3e0ff */
[----:B------:R-:W-:Y:S02]  /*3ad0*/  SEL R5, R33, 0x3000, !P2 ;  /* 0x0000300021057807 */ /* 0x000fe40005000000 */
[----:B------:R-:W-:Y:S01]  /*3ae0*/  LEA.HI.X.SX32 R4, R4, R213, 0x1, P1 ;  /* 0x000000d504047211 */ /* 0x000fe200008f0eff */
[----:B------:R-:W-:Y:S02]  /*3af0*/  IMAD.MOV.U32 R212, RZ, RZ, R6 ;  /* 0x000000ffffd47224 */ /* 0x000fe400078e0006 */
[--C-:B------:R-:W-:Y:S02]  /*3b00*/  IMAD.IADD R215, R215, 0x1, R5.reuse ;  /* 0x00000001d7d77824 */ /* 0x100fe400078e0205 */
[----:B------:R-:W-:Y:S02]  /*3b10*/  IMAD.MOV.U32 R213, RZ, RZ, R4 ;  /* 0x000000ffffd57224 */ /* 0x000fe400078e0004 */
[----:B------:R-:W-:Y:S03]  /*3b20*/  IMAD.IADD R179, R179, 0x1, R5 ;  /* 0x00000001b3b37824 */ /* 0x000fe600078e0205 */
[----:B------:R-:W-:Y:S01]  /*3b30*/  @!PT LDS RZ, [RZ] ;  /* 0x00000000fffff984 */ /* 0x000fe20000000800 */
[----:B------:R-:W-:Y:S01]  /*3b40*/  @!PT LDS RZ, [RZ] ;  /* 0x00000000fffff984 */ /* 0x000fe20000000800 */
[----:B------:R-:W-:Y:S01]  /*3b50*/  @!PT LDS RZ, [RZ] ;  /* 0x00000000fffff984 */ /* 0x000fe20000000800 */
[----:B------:R1:W-:Y:S04]  /*3b60*/  LDGSTS.E.BYPASS.LTC128B.128 [R215], desc[UR28][R212.64] ;  /* 0x00000000d4d77fae */ /* 0x0003e8000b981a1c */
[----:B------:R1:W-:Y:S04]  /*3b70*/  LDGSTS.E.BYPASS.LTC128B.128 [R215+0x1000], desc[UR28][R212.64+0x40] ;  /* 0x01000040d4d77fae */ /* 0x0003e8000b981a1c */
[----:B------:R1:W-:Y:S04]  /*3b80*/  LDGSTS.E.BYPASS.LTC128B.128 [R215+0x2000], desc[UR28][R212.64+0x80] ;  /* 0x02000080d4d77fae */ /* 0x0003e8000b981a1c */
[----:B------:R-:W0:Y:S02]  /*3b90*/  LDGDEPBAR ;  /* 0x00000000000079af */ /* 0x000e240000000000 */
.L_x_1354:
[----:B------:R-:W-:Y:S01]  /*3ba0*/  FADD.FTZ R5, -R153, R19 ;  /* 0x0000001399057221 */ /* 0x000fe20000010100 */
[----:B------:R-:W-:Y:S01]  /*3bb0*/  FSETP.GE.FTZ.AND P4, PT, R175, RZ, PT ;  /* 0x000000ffaf00720b */ /* 0x000fe20003f96000 */
[----:B------:R2:W-:Y:S01]  /*3bc0*/  STS [R208+-0x4000], R16 ;  /* 0xffc00010d0007388 */ /* 0x0005e20000000800 */
[----:B------:R-:W-:Y:S01]  /*3bd0*/  F2FP.F16.F32.PACK_AB R20, R20, R32 ;  /* 0x000000201414723e */ /* 0x000fe200000000ff */
[----:B------:R-:W-:Y:S01]  /*3be0*/  FMUL.FTZ R32, R192, R21 ;  /* 0x00000015c0207220 */ /* 0x000fe20000410000 */
[----:B------:R-:W-:Y:S01]  /*3bf0*/  FSEL R5, R5, R153, P4 ;  /* 0x0000009905057208 */ /* 0x000fe20002000000 */
[----:B------:R-:W-:Y:S01]  /*3c00*/  FMUL.FTZ R21, R191, R7 ;  /* 0x00000007bf157220 */ /* 0x000fe20000410000 */
[C---:B------:R-:W-:Y:S01]  /*3c10*/  FADD.FTZ R4, -R153.reuse, R18 ;  /* 0x0000001299047221 */ /* 0x040fe20000010100 */
[----:B------:R-:W-:Y:S01]  /*3c20*/  FSETP.GE.FTZ.AND P1, PT, R174, RZ, PT ;  /* 0x000000ffae00720b */ /* 0x000fe20003f36000 */
[----:B------:R-:W-:Y:S01]  /*3c30*/  FADD.FTZ R22, -R153, R22 ;  /* 0x0000001699167221 */ /* 0x000fe20000010100 */
[----:B------:R-:W-:Y:S01]  /*3c40*/  FMUL.FTZ R7, R175, R5 ;  /* 0x00000005af077220 */ /* 0x000fe20000410000 */
[----:B------:R-:W-:Y:S01]  /*3c50*/  F2FP.F16.F32.PACK_AB R5, R21, R32 ;  /* 0x000000201505723e */ /* 0x000fe200000000ff */
[C---:B------:R-:W-:Y:S01]  /*3c60*/  FADD.FTZ R23, -R153.reuse, R23 ;  /* 0x0000001799177221 */ /* 0x040fe20000010100 */
[-C--:B------:R-:W-:Y:S01]  /*3c70*/  FSEL R4, R4, R153.reuse, P1 ;  /* 0x0000009904047208 */ /* 0x080fe20000800000 */
[----:B------:R-:W-:Y:S01]  /*3c80*/  FADD.FTZ R34, -R153, R34 ;  /* 0x0000002299227221 */ /* 0x000fe20000010100 */
[----:B------:R-:W-:Y:S01]  /*3c90*/  FSETP.GE.FTZ.AND P3, PT, R166, RZ, PT ;  /* 0x000000ffa600720b */ /* 0x000fe20003f76000 */
[----:B------:R3:W-:Y:S01]  /*3ca0*/  STS [R208+-0x3c00], R5 ;  /* 0xffc40005d0007388 */ /* 0x0007e20000000800 */
[----:B------:R-:W-:Y:S01]  /*3cb0*/  FSETP.GE.FTZ.AND P2, PT, R165, RZ, PT ;  /* 0x000000ffa500720b */ /* 0x000fe20003f56000 */
[----:B------:R-:W-:Y:S01]  /*3cc0*/  FMUL.FTZ R18, R174, R4 ;  /* 0x00000004ae127220 */ /* 0x000fe20000410000 */
[-C--:B------:R-:W-:Y:S02]  /*3cd0*/  FSEL R4, R22, R153.reuse, P3 ;  /* 0x0000009916047208 */ /* 0x080fe40001800000 */
[----:B------:R-:W-:Y:S01]  /*3ce0*/  STS [R206+-0x4000], R17 ;  /* 0xffc00011ce007388 */ /* 0x000fe20000000800 */
[----:B------:R-:W-:Y:S01]  /*3cf0*/  FSETP.GE.FTZ.AND P1, PT, R157, RZ, PT ;  /* 0x000000ff9d00720b */ /* 0x000fe20003f36000 */
[----:B-----5:R-:W-:Y:S01]  /*3d00*/  FADD.FTZ R13, -R152, R13 ;  /* 0x0000000d980d7221 */ /* 0x020fe20000010100 */
[----:B------:R-:W-:Y:S01]  /*3d10*/  FSEL R23, R23, R153, P2 ;  /* 0x0000009917177208 */ /* 0x000fe20001000000 */
[----:B------:R-:W-:Y:S01]  /*3d20*/  FMUL.FTZ R6, R166, R4 ;  /* 0x00000004a6067220 */ /* 0x000fe20000410000 */
[----:B------:R-:W-:Y:S01]  /*3d30*/  F2FP.F16.F32.PACK_AB R4, R7, R18 ;  /* 0x000000120704723e */ /* 0x000fe200000000ff */
[----:B------:R-:W-:Y:S01]  /*3d40*/  FADD.FTZ R7, -R152, R8 ;  /* 0x0000000898077221 */ /* 0x000fe20000010100 */
[----:B------:R-:W-:Y:S01]  /*3d50*/  FSETP.GE.FTZ.AND P2, PT, R159, RZ, PT ;  /* 0x000000ff9f00720b */ /* 0x000fe20003f56000 */
[----:B--2---:R-:W-:Y:S01]  /*3d60*/  FMUL.FTZ R16, R165, R23 ;  /* 0x00000017a5107220 */ /* 0x004fe20000410000 */
[----:B------:R-:W-:Y:S01]  /*3d70*/  FSETP.GE.FTZ.AND P3, PT, R196, RZ, PT ;  /* 0x000000ffc400720b */ /* 0x000fe20003f76000 */
[----:B------:R2:W-:Y:S01]  /*3d80*/  STS [R206+-0x3c00], R4 ;  /* 0xffc40004ce007388 */ /* 0x0005e20000000800 */
[----:B------:R-:W-:Y:S01]  /*3d90*/  FSEL R34, R34, R153, P2 ;  /* 0x0000009922227208 */ /* 0x000fe20001000000 */
[----:B------:R-:W-:Y:S01]  /*3da0*/  FADD.FTZ R28, -R152, R28 ;  /* 0x0000001c981c7221 */ /* 0x000fe20000010100 */
[----:B------:R-:W-:Y:S01]  /*3db0*/  F2FP.F16.F32.PACK_AB R16, R16, R6 ;  /* 0x000000061010723e */ /* 0x000fe200000000ff */
[----:B------:R-:W-:Y:S01]  /*3dc0*/  @P1 FADD.FTZ R153, -R153, R35 ;  /* 0x0000002399991221 */ /* 0x000fe20000010100 */
[C---:B------:R-:W-:Y:S01]  /*3dd0*/  FADD.FTZ R6, -R152.reuse, R9 ;  /* 0x0000000998067221 */ /* 0x040fe20000010100 */
[----:B------:R-:W-:Y:S01]  /*3de0*/  FSETP.GE.FTZ.AND P1, PT, R193, RZ, PT ;  /* 0x000000ffc100720b */ /* 0x000fe20003f36000 */
[C---:B------:R-:W-:Y:S01]  /*3df0*/  FADD.FTZ R24, -R152.reuse, R24 ;  /* 0x0000001898187221 */ /* 0x040fe20000010100 */
[----:B------:R-:W-:Y:S01]  /*3e00*/  FSETP.GE.FTZ.AND P2, PT, R195, RZ, PT ;  /* 0x000000ffc300720b */ /* 0x000fe20003f56000 */
[C---:B------:R-:W-:Y:S01]  /*3e10*/  FADD.FTZ R25, -R152.reuse, R25 ;  /* 0x0000001998197221 */ /* 0x040fe20000010100 */
[-C--:B------:R-:W-:Y:S01]  /*3e20*/  FSEL R7, R7, R152.reuse, P3 ;  /* 0x0000009807077208 */ /* 0x080fe20001800000 */
[----:B---3--:R-:W-:Y:S01]  /*3e30*/  FADD.FTZ R5, -R152, R12 ;  /* 0x0000000c98057221 */ /* 0x008fe20000010100 */
[-C--:B------:R-:W-:Y:S01]  /*3e40*/  FSEL R6, R6, R152.reuse, P2 ;  /* 0x0000009806067208 */ /* 0x080fe20001000000 */
[----:B------:R-:W-:Y:S01]  /*3e50*/  FADD.FTZ R10, -R2, R10 ;  /* 0x0000000a020a7221 */ /* 0x000fe20000010100 */
[----:B------:R-:W-:Y:S01]  /*3e60*/  FSETP.GE.FTZ.AND P2, PT, R194, RZ, PT ;  /* 0x000000ffc200720b */ /* 0x000fe20003f56000 */
[----:B------:R-:W-:Y:S01]  /*3e70*/  FMUL.FTZ R7, R196, R7 ;  /* 0x00000007c4077220 */ /* 0x000fe20000410000 */
[-C--:B------:R-:W-:Y:S01]  /*3e80*/  FSEL R5, R5, R152.reuse, P1 ;  /* 0x0000009805057208 */ /* 0x080fe20000800000 */
[----:B------:R-:W-:Y:S01]  /*3e90*/  FADD.FTZ R11, -R2, R11 ;  /* 0x0000000b020b7221 */ /* 0x000fe20000010100 */
[----:B------:R-:W-:Y:S01]  /*3ea0*/  FSETP.GE.FTZ.AND P1, PT, R164, RZ, PT ;  /* 0x000000ffa400720b */ /* 0x000fe20003f36000 */
[C---:B------:R-:W-:Y:S01]  /*3eb0*/  FADD.FTZ R15, -R2.reuse, R15 ;  /* 0x0000000f020f7221 */ /* 0x040fe20000010100 */
[----:B------:R-:W-:Y:S01]  /*3ec0*/  FSEL R13, R13, R152, P2 ;  /* 0x000000980d0d7208 */ /* 0x000fe20001000000 */
[----:B------:R-:W-:Y:S01]  /*3ed0*/  FMUL.FTZ R5, R193, R5 ;  /* 0x00000005c1057220 */ /* 0x000fe20000410000 */
[----:B------:R-:W-:Y:S01]  /*3ee0*/  FSETP.GE.FTZ.AND P2, PT, R167, RZ, PT ;  /* 0x000000ffa700720b */ /* 0x000fe20003f56000 */
[----:B------:R-:W-:Y:S01]  /*3ef0*/  FADD.FTZ R26, -R2, R26 ;  /* 0x0000001a021a7221 */ /* 0x000fe20000010100 */
[----:B------:R-:W-:Y:S01]  /*3f00*/  FSETP.GE.FTZ.AND P3, PT, R172, RZ, PT ;  /* 0x000000ffac00720b */ /* 0x000fe20003f76000 */
[----:B------:R-:W-:Y:S01]  /*3f10*/  FMUL.FTZ R9, R194, R13 ;  /* 0x0000000dc2097220 */ /* 0x000fe20000410000 */
[----:B------:R-:W-:Y:S01]  /*3f20*/  FSETP.GE.FTZ.AND P4, PT, R173, RZ, PT ;  /* 0x000000ffad00720b */ /* 0x000fe20003f96000 */
[----:B--2---:R-:W-:Y:S01]  /*3f30*/  FMUL.FTZ R4, R195, R6 ;  /* 0x00000006c3047220 */ /* 0x004fe20000410000 */
[-C--:B------:R-:W-:Y:S01]  /*3f40*/  FSEL R28, R28, R152.reuse, P2 ;  /* 0x000000981c1c7208 */ /* 0x080fe20001000000 */
[----:B------:R-:W-:Y:S01]  /*3f50*/  FADD.FTZ R6, -R2, R27 ;  /* 0x0000001b02067221 */ /* 0x000fe20000010100 */
[----:B------:R-:W-:Y:S01]  /*3f60*/  FSEL R25, R25, R152, P3 ;  /* 0x0000009819197208 */ /* 0x000fe20001800000 */
        /* <DEDUP_REMOVED lines=8> */
[----:B------:R-:W-:Y:S01]  /*3ff0*/  FMUL.FTZ R8, R172, R25 ;  /* 0x00000019ac087220 */ /* 0x000fe20000410000 */
[----:B------:R-:W-:Y:S01]  /*4000*/  FSEL R5, R10, R2, P2 ;  /* 0x000000020a057208 */ /* 0x000fe20001000000 */
[----:B------:R-:W-:Y:S01]  /*4010*/  FADD.FTZ R10, -R2, R14 ;  /* 0x0000000e020a7221 */ /* 0x000fe20000010100 */
[----:B------:R-:W-:Y:S01]  /*4020*/  F2FP.F16.F32.PACK_AB R4, R4, R7 ;  /* 0x000000070404723e */ /* 0x000fe200000000ff */
[----:B------:R-:W-:Y:S01]  /*4030*/  FMUL.FTZ R28, R167, R28 ;  /* 0x0000001ca71c7220 */ /* 0x000fe20000410000 */
[-C--:B------:R-:W-:Y:S01]  /*4040*/  FSEL R11, R11, R2.reuse, P1 ;  /* 0x000000020b0b7208 */ /* 0x080fe20000800000 */
[----:B------:R-:W-:Y:S01]  /*4050*/  FMUL.FTZ R18, R200, R5 ;  /* 0x00000005c8127220 */ /* 0x000fe20000410000 */
[----:B------:R-:W-:Y:S01]  /*4060*/  FSETP.GE.FTZ.AND P2, PT, R197, RZ, PT ;  /* 0x000000ffc500720b */ /* 0x000fe20003f56000 */
[----:B------:R2:W-:Y:S01]  /*4070*/  STS [R208+-0x3000], R4 ;  /* 0xffd00004d0007388 */ /* 0x0005e20000000800 */
[----:B------:R-:W-:Y:S01]  /*4080*/  FSETP.GE.FTZ.AND P5, PT, R199, RZ, PT ;  /* 0x000000ffc700720b */ /* 0x000fe20003fb6000 */
[----:B------:R-:W-:Y:S01]  /*4090*/  FMUL.FTZ R17, R198, R11 ;  /* 0x0000000bc6117220 */ /* 0x000fe20000410000 */
[----:B------:R-:W-:Y:S01]  /*40a0*/  FSETP.GE.FTZ.AND P3, PT, R187, RZ, PT ;  /* 0x000000ffbb00720b */ /* 0x000fe20003f76000 */
[----:B------:R-:W-:Y:S01]  /*40b0*/  FADD.FTZ R5, -R2, R30 ;  /* 0x0000001e02057221 */ /* 0x000fe20000010100 */
[----:B------:R-:W-:Y:S01]  /*40c0*/  FSEL R10, R10, R2, P2 ;  /* 0x000000020a0a7208 */ /* 0x000fe20001000000 */
[----:B------:R-:W-:Y:S01]  /*40d0*/  FMUL.FTZ R7, R164, R152 ;  /* 0x00000098a4077220 */ /* 0x000fe20000410000 */
[----:B------:R-:W-:Y:S01]  /*40e0*/  FSETP.GE.FTZ.AND P4, PT, R188, RZ, PT ;  /* 0x000000ffbc00720b */ /* 0x000fe20003f96000 */
[----:B------:R-:W-:Y:S01]  /*40f0*/  IMAD R174, R220, UR4, RZ ;  /* 0x00000004dcae7c24 */ /* 0x000fe2000f8e02ff */
[----:B------:R-:W-:Y:S01]  /*4100*/  FSEL R11, R15, R2, P5 ;  /* 0x000000020f0b7208 */ /* 0x000fe20002800000 */
[----:B------:R-:W-:Y:S01]  /*4110*/  FMUL.FTZ R15, R197, R10 ;  /* 0x0000000ac50f7220 */ /* 0x000fe20000410000 */
[-C--:B------:R-:W-:Y:S02]  /*4120*/  FSEL R6, R6, R2.reuse, P3 ;  /* 0x0000000206067208 */ /* 0x080fe40001800000 */
[----:B------:R-:W-:Y:S01]  /*4130*/  FSETP.GE.FTZ.AND P2, PT, R171, RZ, PT ;  /* 0x000000ffab00720b */ /* 0x000fe20003f56000 */
[----:B------:R-:W-:Y:S01]  /*4140*/  FMUL.FTZ R14, R199, R11 ;  /* 0x0000000bc70e7220 */ /* 0x000fe20000410000 */
[----:B------:R-:W-:Y:S01]  /*4150*/  FSEL R10, R26, R2, P4 ;  /* 0x000000021a0a7208 */ /* 0x000fe20002000000 */
[----:B------:R-:W-:Y:S01]  /*4160*/  FMUL.FTZ R11, R187, R6 ;  /* 0x00000006bb0b7220 */ /* 0x000fe20000410000 */
[----:B------:R-:W-:Y:S02]  /*4170*/  FSETP.GE.FTZ.AND P1, PT, R170, RZ, PT ;  /* 0x000000ffaa00720b */ /* 0x000fe40003f36000 */
[----:B------:R-:W-:Y:S01]  /*4180*/  FSEL R5, R5, R2, P2 ;  /* 0x0000000205057208 */ /* 0x000fe20001000000 */
[----:B------:R-:W-:Y:S01]  /*4190*/  FMUL.FTZ R13, R188, R10 ;  /* 0x0000000abc0d7220 */ /* 0x000fe20000410000 */
[----:B------:R-:W-:Y:S02]  /*41a0*/  F2FP.F16.F32.PACK_AB R6, R17, R18 ;  /* 0x000000121106723e */ /* 0x000fe400000000ff */
[----:B------:R-:W-:Y:S01]  /*41b0*/  F2FP.F16.F32.PACK_AB R12, R153, R34 ;  /* 0x00000022990c723e */ /* 0x000fe200000000ff */
[----:B------:R-:W-:Y:S01]  /*41c0*/  FMUL.FTZ R10, R171, R5 ;  /* 0x00000005ab0a7220 */ /* 0x000fe20000410000 */
[----:B------:R-:W-:Y:S01]  /*41d0*/  F2FP.F16.F32.PACK_AB R5, R14, R15 ;  /* 0x0000000f0e05723e */ /* 0x000fe200000000ff */
[----:B------:R-:W-:Y:S01]  /*41e0*/  STS [R208+-0x2c00], R6 ;  /* 0xffd40006d0007388 */ /* 0x000fe20000000800 */
[----:B------:R-:W-:Y:S02]  /*41f0*/  F2FP.F16.F32.PACK_AB R8, R8, R24 ;  /* 0x000000180808723e */ /* 0x000fe400000000ff */
[----:B--2---:R-:W-:Y:S02]  /*4200*/  F2FP.F16.F32.PACK_AB R4, R11, R13 ;  /* 0x0000000d0b04723e */ /* 0x004fe400000000ff */
[----:B------:R-:W-:Y:S01]  /*4210*/  STS [R206+-0x3000], R9 ;  /* 0xffd00009ce007388 */ /* 0x000fe20000000800 */
[----:B------:R-:W-:Y:S01]  /*4220*/  @P1 FADD.FTZ R2, -R2, R31 ;  /* 0x0000001f02021221 */ /* 0x000fe20000010100 */
[----:B------:R-:W-:Y:S03]  /*4230*/  F2FP.F16.F32.PACK_AB R7, R7, R28 ;  /* 0x0000001c0707723e */ /* 0x000fe600000000ff */
[----:B------:R-:W-:Y:S01]  /*4240*/  STS [R206+-0x2c00], R5 ;  /* 0xffd40005ce007388 */ /* 0x000fe20000000800 */
[----:B------:R-:W-:Y:S04]  /*4250*/  FMUL.FTZ R2, R170, R2 ;  /* 0x00000002aa027220 */ /* 0x000fe80000410000 */
[----:B------:R-:W-:Y:S01]  /*4260*/  STS [R207+-0x4000], R132 ;  /* 0xffc00084cf007388 */ /* 0x000fe20000000800 */
[----:B------:R-:W-:Y:S04]  /*4270*/  F2FP.F16.F32.PACK_AB R2, R2, R10 ;  /* 0x0000000a0202723e */ /* 0x000fe800000000ff */
        /* <DEDUP_REMOVED lines=69> */
[----:B------:R-:W-:Y:S02]  /*46d0*/  IMAD.MOV.U32 R204, RZ, RZ, R4 ;  /* 0x000000ffffcc7224 */ /* 0x000fe400078e0004 */
        /* <DEDUP_REMOVED lines=13> */
[----:B------:R-:W-:Y:S11]  /*47b0*/  @!P0 BRA `(.L_x_1355) ;  /* 0x0000000000388947 */ /* 0x000ff60003800000 */
[----:B------:R-:W-:Y:S05]  /*47c0*/  IADD3 R4, P1, PT, RZ, -UR27, RZ ;  /* 0x8000001bff047c10 */ /* 0x000fea000ff3e0ff */
[----:B------:R-:W-:Y:S05]  /*47d0*/  IMAD.X R2, RZ, RZ, ~UR6, P1 ;  /* 0x80000006ff027e24 */ /* 0x000fea00088e06ff */
        /* <DEDUP_REMOVED lines=12> */
.L_x_1355:
[----:B------:R-:W-:Y:S01]  /*48a0*/  LDSM.16.M88.4 R24, [R182+0x15000] ;  /* 0x01500000b618783b */ /* 0x000fe20000000200 */
[----:B------:R-:W-:Y:S01]  /*48b0*/  LEA R166, P1, R232, R204, 0x2 ;  /* 0x000000cce8a67211 */ /* 0x000fe200078210ff */
[----:B------:R-:W-:Y:S01]  /*48c0*/  VIADD R218, R218, 0xfffffffc ;  /* 0xfffffffcdada7836 */ /* 0x000fe20000000000 */
[C---:B------:R-:W-:Y:S01]  /*48d0*/  LOP3.LUT R2, R209.reuse, 0x1, RZ, 0xc0, !PT ;  /* 0x00000001d1027812 */ /* 0x040fe200078ec0ff */
[----:B------:R-:W2:Y:S01]  /*48e0*/  LDSM.16.MT88.4 R8, [R0+0x9000] ;  /* 0x009000000008783b */ /* 0x000ea20000004200 */
[----:B------:R-:W-:Y:S02]  /*48f0*/  LEA.HI.X.SX32 R167, R232, R205, 0x2, P1 ;  /* 0x000000cde8a77211 */ /* 0x000fe400008f16ff */
[C---:B------:R-:W-:Y:S01]  /*4900*/  LEA R164, P1, R174.reuse, R166, 0x5 ;  /* 0x000000a6aea47211 */ /* 0x040fe200078228ff */
[----:B------:R-:W3:Y:S01]  /*4910*/  LDSM.16.MT88.4 R16, [R0+0xb000] ;  /* 0x00b000000010783b */ /* 0x000ee20000004200 */
[----:B------:R-:W-:Y:S02]  /*4920*/  ISETP.GT.AND P3, PT, R209, RZ, PT ;  /* 0x000000ffd100720c */ /* 0x000fe40003f64270 */
[C---:B------:R-:W-:Y:S01]  /*4930*/  LEA.HI.X.SX32 R165, R174.reuse, R167, 0x5, P1 ;  /* 0x000000a7aea57211 */ /* 0x040fe200008f2eff */
[----:B------:R-:W4:Y:S04]  /*4940*/  LDSM.16.MT88.4 R28, [R0+0xd000] ;  /* 0x00d00000001c783b */ /* 0x000f280000004200 */
[----:B------:R-:W-:Y:S04]  /*4950*/  LDSM.16.M88.4 R32, [R185+0x15000] ;  /* 0x01500000b920783b */ /* 0x000fe80000000200 */
[----:B------:R-:W1:Y:S04]  /*4960*/  LDSM.16.MT88.4 R132, [R0+0x9400] ;  /* 0x009400000084783b */ /* 0x000e680000004200 */
[----:B------:R-:W1:Y:S04]  /*4970*/  LDSM.16.MT88.4 R136, [R0+0xb400] ;  /* 0x00b400000088783b */ /* 0x000e680000004200 */
[----:B------:R-:W1:Y:S04]  /*4980*/  LDSM.16.MT88.4 R140, [R0+0xd400] ;  /* 0x00d40000008c783b */ /* 0x000e680000004200 */
[----:B------:R-:W-:Y:S04]  /*4990*/  LDSM.16.M88.4 R144, [R183] ;  /* 0x00000000b790783b */ /* 0x000fe80000000200 */
[----:B------:R-:W1:Y:S04]  /*49a0*/  LDSM.16.MT88.4 R148, [R0+0x9800] ;  /* 0x009800000094783b */ /* 0x000e680000004200 */
[----:B------:R-:W-:Y:S01]  /*49b0*/  LDSM.16.MT88.4 R152, [R0+0xdc00] ;  /* 0x00dc00000098783b */ /* 0x000fe20000004200 */
[C---:B--2---:R-:W-:Y:S03]  /*49c0*/  HMMA.16816.F32 R4, R24.reuse, R8, RZ ;  /* 0x000000081804723c */ /* 0x044fe600000018ff */
[----:B------:R-:W-:Y:S04]  /*49d0*/  LDSM.16.MT88.4 R156, [R0+0xa000] ;  /* 0x00a00000009c783b */ /* 0x000fe80000004200 */
[----:B------:R-:W-:Y:S01]  /*49e0*/  LDSM.16.MT88.4 R160, [R0+0xe000] ;  /* 0x00e0000000a0783b */ /* 0x000fe20000004200 */
[C---:B------:R-:W-:Y:S08]  /*49f0*/  HMMA.16816.F32 R8, R24.reuse, R10, RZ ;  /* 0x0000000a1808723c */ /* 0x040ff000000018ff */
[C---:B---3--:R-:W-:Y:S08]  /*4a00*/  HMMA.16816.F32 R12, R24.reuse, R16, RZ ;  /* 0x00000010180c723c */ /* 0x048ff000000018ff */
[C---:B------:R-:W-:Y:S08]  /*4a10*/  HMMA.16816.F32 R16, R24.reuse, R18, RZ ;  /* 0x000000121810723c */ /* 0x040ff000000018ff */
[C---:B----4-:R-:W-:Y:S08]  /*4a20*/  HMMA.16816.F32 R20, R24.reuse, R28, RZ ;  /* 0x0000001c1814723c */ /* 0x050ff000000018ff */
[----:B------:R-:W-:Y:S01]  /*4a30*/  HMMA.16816.F32 R24, R24, R30, RZ ;  /* 0x0000001e1818723c */ /* 0x000fe200000018ff */
[----:B------:R-:W2:Y:S07]  /*4a40*/  LDSM.16.MT88.4 R28, [R0+0xb800] ;  /* 0x00b80000001c783b */ /* 0x000eae0000004200 */
        /* <DEDUP_REMOVED lines=8> */
[----:B------:R-:W3:Y:S04]  /*4ad0*/  LDSM.16.M88.4 R32, [R184] ;  /* 0x00000000b820783b */ /* 0x000ee80000000200 */
[----:B------:R-:W4:Y:S03]  /*4ae0*/  LDSM.16.MT88.4 R140, [R0+0xbc00] ;  /* 0x00bc0000008c783b */ /* 0x000f260000004200 */
[C---:B------:R-:W-:Y:S08]  /*4af0*/  HMMA.16816.F32 R4, R144.reuse, R148, R4 ;  /* 0x000000949004723c */ /* 0x040ff00000001804 */
[C---:B------:R-:W-:Y:S01]  /*4b00*/  HMMA.16816.F32 R8, R144.reuse, R150, R8 ;  /* 0x000000969008723c */ /* 0x040fe20000001808 */
[----:B------:R-:W4:Y:S07]  /*4b10*/  LDSM.16.M88.4 R148, [R182+0x17000] ;  /* 0x01700000b694783b */ /* 0x000f2e0000000200 */
[C---:B--2---:R-:W-:Y:S08]  /*4b20*/  HMMA.16816.F32 R12, R144.reuse, R28, R12 ;  /* 0x0000001c900c723c */ /* 0x044ff0000000180c */
[C---:B------:R-:W-:Y:S01]  /*4b30*/  HMMA.16816.F32 R16, R144.reuse, R30, R16 ;  /* 0x0000001e9010723c */ /* 0x040fe20000001810 */
[----:B------:R-:W2:Y:S07]  /*4b40*/  LDSM.16.MT88.4 R28, [R0+0xc000] ;  /* 0x00c00000001c783b */ /* 0x000eae0000004200 */
[C---:B-1----:R-:W-:Y:S08]  /*4b50*/  HMMA.16816.F32 R20, R144.reuse, R132, R20 ;  /* 0x000000849014723c */ /* 0x042ff00000001814 */
[----:B------:R-:W-:Y:S01]  /*4b60*/  HMMA.16816.F32 R24, R144, R134, R24 ;  /* 0x000000869018723c */ /* 0x000fe20000001818 */
[----:B------:R-:W-:Y:S07]  /*4b70*/  LDSM.16.M88.4 R132, [R185+0x17000] ;  /* 0x01700000b984783b */ /* 0x000fee0000000200 */
[C---:B---3--:R-:W-:Y:S08]  /*4b80*/  HMMA.16816.F32 R4, R32.reuse, R136, R4 ;  /* 0x000000882004723c */ /* 0x048ff00000001804 */
[C---:B------:R-:W-:Y:S01]  /*4b90*/  HMMA.16816.F32 R8, R32.reuse, R138, R8 ;  /* 0x0000008a2008723c */ /* 0x040fe20000001808 */
[----:B------:R-:W1:Y:S07]  /*4ba0*/  LDSM.16.MT88.4 R136, [R0+0xa400] ;  /* 0x00a400000088783b */ /* 0x000e6e0000004200 */
[C---:B----4-:R-:W-:Y:S08]  /*4bb0*/  HMMA.16816.F32 R12, R32.reuse, R140, R12 ;  /* 0x0000008c200c723c */ /* 0x050ff0000000180c */
[C---:B------:R-:W-:Y:S01]  /*4bc0*/  HMMA.16816.F32 R16, R32.reuse, R142, R16 ;  /* 0x0000008e2010723c */ /* 0x040fe20000001810 */
[----:B------:R-:W-:Y:S07]  /*4bd0*/  LDSM.16.MT88.4 R140, [R0+0xa800] ;  /* 0x00a80000008c783b */ /* 0x000fee0000004200 */
[C---:B------:R-:W-:Y:S08]  /*4be0*/  HMMA.16816.F32 R20, R32.reuse, R152, R20 ;  /* 0x000000982014723c */ /* 0x040ff00000001814 */
[----:B------:R-:W-:Y:S01]  /*4bf0*/  HMMA.16816.F32 R24, R32, R154, R24 ;  /* 0x0000009a2018723c */ /* 0x000fe20000001818 */
[----:B------:R-:W-:Y:S07]  /*4c00*/  LDSM.16.MT88.4 R32, [R0+0xe400] ;  /* 0x00e400000020783b */ /* 0x000fee0000004200 */
[C---:B------:R-:W-:Y:S08]  /*4c10*/  HMMA.16816.F32 R4, R148.reuse, R156, R4 ;  /* 0x0000009c9404723c */ /* 0x040ff00000001804 */
[C---:B------:R-:W-:Y:S08]  /*4c20*/  HMMA.16816.F32 R8, R148.reuse, R158, R8 ;  /* 0x0000009e9408723c */ /* 0x040ff00000001808 */
[C---:B--2---:R-:W-:Y:S08]  /*4c30*/  HMMA.16816.F32 R12, R148.reuse, R28, R12 ;  /* 0x0000001c940c723c */ /* 0x044ff0000000180c */
        /* <DEDUP_REMOVED lines=49> */
[----:B------:R-:W-:Y:S02]  /*4f50*/  LEA R140, P1, R174, R168, 0x5 ;  /* 0x000000a8ae8c7211 */ /* 0x000fe400078228ff */
[C---:B--2---:R-:W-:Y:S03]  /*4f60*/  HMMA.16816.F32 R12, R132.reuse, R28, R12 ;  /* 0x0000001c840c723c */ /* 0x044fe6000000180c */
[----:B------:R-:W-:Y:S01]  /*4f70*/  @P0 IMAD.WIDE.U32 R28, R214, 0x4, R216 ;  /* 0x00000004d61c0825 */ /* 0x000fe200078e00d8 */
[C---:B------:R-:W-:Y:S02]  /*4f80*/  LEA.HI.X.SX32 R141, R174.reuse, R169, 0x5, P1 ;  /* 0x000000a9ae8d7211 */ /* 0x040fe400008f2eff */
[C---:B------:R-:W-:Y:S02]  /*4f90*/  LEA R138, P1, R174.reuse, R140, 0x5 ;  /* 0x0000008cae8a7211 */ /* 0x040fe400078228ff */
[C---:B------:R-:W-:Y:S01]  /*4fa0*/  HMMA.16816.F32 R16, R132.reuse, R30, R16 ;  /* 0x0000001e8410723c */ /* 0x040fe20000001810 */
[----:B------:R-:W5:Y:S02]  /*4fb0*/  @P0 LDG.E R224, desc[UR28][R28.64+-0x100] ;  /* 0xffff001c1ce00981 */ /* 0x000f64000c1e1900 */
[C---:B------:R-:W-:Y:S02]  /*4fc0*/  LEA.HI.X.SX32 R139, R174.reuse, R141, 0x5, P1 ;  /* 0x0000008dae8b7211 */ /* 0x040fe400008f2eff */
[----:B------:R-:W5:Y:S01]  /*4fd0*/  @P0 LDG.E R223, desc[UR28][R28.64+-0xe0] ;  /* 0xffff201c1cdf0981 */ /* 0x000f62000c1e1900 */
[C---:B------:R-:W-:Y:S02]  /*4fe0*/  LEA R136, P1, R174.reuse, R138, 0x5 ;  /* 0x0000008aae887211 */ /* 0x040fe400078228ff */
[C---:B---3--:R-:W-:Y:S01]  /*4ff0*/  HMMA.16816.F32 R20, R132.reuse, R32, R20 ;  /* 0x000000208414723c */ /* 0x048fe20000001814 */
[----:B------:R-:W5:Y:S02]  /*5000*/  @P0 LDG.E R222, desc[UR28][R28.64+-0x80] ;  /* 0xffff801c1cde0981 */ /* 0x000f64000c1e1900 */
[C---:B------:R-:W-:Y:S02]  /*5010*/  LEA.HI.X.SX32 R137, R174.reuse, R139, 0x5, P1 ;  /* 0x0000008bae897211 */ /* 0x040fe400008f2eff */
[----:B------:R1:W5:Y:S01]  /*5020*/  @P0 LDG.E R221, desc[UR28][R28.64+-0x60] ;  /* 0xffffa01c1cdd0981 */ /* 0x000362000c1e1900 */
[C---:B------:R-:W-:Y:S02]  /*5030*/  LEA R30, P1, R174.reuse, R136, 0x5 ;  /* 0x00000088ae1e7211 */ /* 0x040fe400078228ff */
[----:B------:R-:W-:Y:S01]  /*5040*/  HMMA.16816.F32 R24, R132, R34, R24 ;  /* 0x000000228418723c */ /* 0x000fe20000001818 */
[----:B------:R2:W-:Y:S02]  /*5050*/  REDG.E.ADD.F32.FTZ.RN.STRONG.GPU desc[UR28][R204.64], R4 ;  /* 0x00000004cc0079a6 */ /* 0x0005e4000c12f31c */
[C---:B------:R-:W-:Y:S02]  /*5060*/  LEA.HI.X.SX32 R31, R174.reuse, R137, 0x5, P1 ;  /* 0x00000089ae1f7211 */ /* 0x040fe400008f2eff */
[----:B------:R3:W-:Y:S04]  /*5070*/  REDG.E.ADD.F32.FTZ.RN.STRONG.GPU desc[UR28][R166.64], R5 ;  /* 0x00000005a60079a6 */ /* 0x0007e8000c12f31c */
[----:B------:R4:W-:Y:S04]  /*5080*/  REDG.E.ADD.F32.FTZ.RN.STRONG.GPU desc[UR28][R164.64], R6 ;  /* 0x00000006a40079a6 */ /* 0x0009e8000c12f31c */
[----:B------:R1:W-:Y:S04]  /*5090*/  REDG.E.ADD.F32.FTZ.RN.STRONG.GPU desc[UR28][R162.64], R7 ;  /* 0x00000007a20079a6 */ /* 0x0003e8000c12f31c */
[----:B------:R-:W-:Y:S04]  /*50a0*/  REDG.E.ADD.F32.FTZ.RN.STRONG.GPU desc[UR28][R160.64], R8 ;  /* 0x00000008a00079a6 */ /* 0x000fe8000c12f31c */
        /* <DEDUP_REMOVED lines=9> */
[----:B------:R-:W-:Y:S01]  /*5140*/  REDG.E.ADD.F32.FTZ.RN.STRONG.GPU desc[UR28][R152.64+0x80], R14 ;  /* 0x0000800e980079a6 */ /* 0x000fe2000c12f31c */
[----:B------:R-:W-:Y:S01]  /*5150*/  ISETP.NE.U32.AND P1, PT, R2, 0x1, PT ;  /* 0x000000010200780c */ /* 0x000fe20003f25070 */
[C---:B------:R-:W-:Y:S02]  /*5160*/  VIADD R2, R176.reuse, 0xffffd000 ;  /* 0xffffd000b0027836 */ /* 0x040fe40000000000 */
[----:B------:R-:W-:Y:S04]  /*5170*/  REDG.E.ADD.F32.FTZ.RN.STRONG.GPU desc[UR28][R150.64+0x80], R15 ;  /* 0x0000800f960079a6 */ /* 0x000fe8000c12f31c */
[----:B------:R-:W-:Y:S04]  /*5180*/  REDG.E.ADD.F32.FTZ.RN.STRONG.GPU desc[UR28][R148.64+0x80], R16 ;  /* 0x00008010940079a6 */ /* 0x000fe8000c12f31c */
[----:B------:R-:W-:Y:S02]  /*5190*/  REDG.E.ADD.F32.FTZ.RN.STRONG.GPU desc[UR28][R146.64+0x80], R17 ;  /* 0x00008011920079a6 */ /* 0x000fe4000c12f31c */
[----:B------:R-:W-:Y:S01]  /*51a0*/  @P1 VIADD R2, R176, 0x3000 ;  /* 0x00003000b0021836 */ /* 0x000fe20000000000 */
[----:B------:R-:W-:Y:S01]  /*51b0*/  @P0 IADD3 R226, P1, PT, R226, -0x100, RZ ;  /* 0xffffff00e2e20810 */ /* 0x000fe20007f3e0ff */
[----:B------:R-:W-:Y:S03]  /*51c0*/  REDG.E.ADD.F32.FTZ.RN.STRONG.GPU desc[UR28][R144.64+0x80], R18 ;  /* 0x00008012900079a6 */ /* 0x000fe6000c12f31c */
[----:B------:R-:W-:Y:S01]  /*51d0*/  @P0 IADD3.X R225, PT, PT, R225, -0x1, RZ, P1, !PT ;  /* 0xffffffffe1e10810 */ /* 0x000fe20000ffe4ff */
        /* <DEDUP_REMOVED lines=17> */
[----:B------:R-:W-:Y:S04]  /*52f0*/  LDSM.16.MT88.4 R24, [R3+UR5+0x18000] ;  /* 0x018000050318783b */ /* 0x000fe80008004200 */
[----:B------:R-:W-:Y:S04]  /*5300*/  LDSM.16.MT88.4 R136, [R176+0xc00] ;  /* 0x000c0000b088783b */ /* 0x000fe80000004200 */
[----:B------:R-:W-:Y:S01]  /*5310*/  LDSM.16.MT88.4 R140, [R3+UR5+0x18800] ;  /* 0x01880005038c783b */ /* 0x000fe20008004200 */
        /* <DEDUP_REMOVED lines=12> */
[-C--:B----4-:R-:W-:Y:S08]  /*53e0*/  HMMA.16816.F32 R116, R4, R28.reuse, R116 ;  /* 0x0000001c0474723c */ /* 0x090ff00000001874 */
[C---:B------:R-:W-:Y:S08]  /*53f0*/  HMMA.16816.F32 R120, R12.reuse, R28, R120 ;  /* 0x0000001c0c78723c */ /* 0x040ff00000001878 */
[-C--:B------:R-:W-:Y:S01]  /*5400*/  HMMA.16816.F32 R124, R12, R30.reuse, R124 ;  /* 0x0000001e0c7c723c */ /* 0x080fe2000000187c */
[----:B------:R-:W2:Y:S07]  /*5410*/  LDSM.16.MT88.4 R12, [R176+0x2400] ;  /* 0x00240000b00c783b */ /* 0x000eae0000004200 */
[----:B------:R-:W-:Y:S01]  /*5420*/  HMMA.16816.F32 R128, R4, R30, R128 ;  /* 0x0000001e0480723c */ /* 0x000fe20000001880 */
[----:B------:R-:W3:Y:S04]  /*5430*/  LDSM.16.MT88.4 R4, [R3+UR5+0x16000] ;  /* 0x016000050304783b */ /* 0x000ee80008004200 */
[----:B------:R-:W4:Y:S03]  /*5440*/  LDSM.16.MT88.4 R28, [R176+0x1800] ;  /* 0x00180000b01c783b */ /* 0x000f260000004200 */
[-C--:B------:R-:W-:Y:S08]  /*5450*/  HMMA.16816.F32 R84, R32, R20.reuse, R84 ;  /* 0x000000142054723c */ /* 0x080ff00000001854 */
        /* <DEDUP_REMOVED lines=9> */
[----:B------:R-:W1:Y:S07]  /*54f0*/  LDSM.16.MT88.4 R8, [R3+UR5+0x16800] ;  /* 0x016800050308783b */ /* 0x000e6e0008004200 */
        /* <DEDUP_REMOVED lines=16> */
[----:B------:R-:W-:Y:S01]  /*5600*/  @P0 IADD3 R6, P2, PT, R216, -0x100, RZ ;  /* 0xffffff00d8060810 */ /* 0x000fe20007f5e0ff */
[----:B------:R-:W-:Y:S03]  /*5610*/  VIADD R4, R209, 0xffffffff ;  /* 0xffffffffd1047836 */ /* 0x000fe60000000000 */
[-C--:B-1----:R-:W-:Y:S05]  /*5620*/  HMMA.16816.F32 R84, R8, R136.reuse, R84 ;  /* 0x000000880854723c */ /* 0x082fea0000001854 */
[----:B------:R-:W-:Y:S01]  /*5630*/  @P0 IADD3.X R5, PT, PT, R217, -0x1, RZ, P2, !PT ;  /* 0xffffffffd9050810 */ /* 0x000fe200017fe4ff */
[----:B------:R-:W-:Y:S02]  /*5640*/  IMAD.MOV.U32 R209, RZ, RZ, R4 ;  /* 0x000000ffffd17224 */ /* 0x000fe400078e0004 */
[C---:B------:R-:W-:Y:S04]  /*5650*/  HMMA.16816.F32 R88, R140.reuse, R136, R88 ;  /* 0x000000888c58723c */ /* 0x040fe80000001858 */
[----:B------:R-:W-:Y:S02]  /*5660*/  @P0 IMAD.MOV.U32 R216, RZ, RZ, R6 ;  /* 0x000000ffffd80224 */ /* 0x000fe400078e0006 */
[----:B------:R-:W-:Y:S02]  /*5670*/  @P0 IMAD.MOV.U32 R217, RZ, RZ, R5 ;  /* 0x000000ffffd90224 */ /* 0x000fe400078e0005 */
        /* <DEDUP_REMOVED lines=12> */
.L_x_1353:
[----:B------:R-:W2:Y:S01]  /*5740*/  S2R R139, SR_TID.X ;  /* 0x00000000008b7919 */ /* 0x000ea20000002100 */
[----:B------:R-:W3:Y:S01]  /*5750*/  LDCU UR6, c[0x0][0x4fc] ;  /* 0x00009f80ff0677ac */ /* 0x000ee20008000800 */
[----:B------:R-:W4:Y:S01]  /*5760*/  LDCU UR4, c[0x0][0x500] ;  /* 0x0000a000ff0477ac */ /* 0x000f220008000800 */
[----:B------:R-:W2:Y:S01]  /*5770*/  LDCU.64 UR14, c[0x0][0x5d8] ;  /* 0x0000bb00ff0e77ac */ /* 0x000ea20008000a00 */
[----:B------:R-:W2:Y:S01]  /*5780*/  LDCU.64 UR12, c[0x0][0x5b0] ;  /* 0x0000b600ff0c77ac */ /* 0x000ea20008000a00 */
[----:B------:R-:W2:Y:S01]  /*5790*/  LDCU.128 UR8, c[0x0][0x560] ;  /* 0x0000ac00ff0877ac */ /* 0x000ea20008000c00 */
[----:B---3--:R-:W-:Y:S01]  /*57a0*/  FMUL.FTZ R2, R46, UR6 ;  /* 0x000000062e027c20 */ /* 0x008fe20008410000 */
[----:B------:R-:W-:Y:S01]  /*57b0*/  FMUL.FTZ R32, R47, UR6 ;  /* 0x000000062f207c20 */ /* 0x000fe20008410000 */
[----:B------:R-:W-:Y:S01]  /*57c0*/  FMUL.FTZ R138, R36, UR6 ;  /* 0x00000006248a7c20 */ /* 0x000fe20008410000 */
[----:B------:R-:W-:Y:S01]  /*57d0*/  FMUL.FTZ R20, R37, UR6 ;  /* 0x0000000625147c20 */ /* 0x000fe20008410000 */
[----:B----4-:R-:W-:Y:S01]  /*57e0*/  FMUL.FTZ R84, R84, UR4 ;  /* 0x0000000454547c20 */ /* 0x010fe20008410000 */
[----:B-1----:R-:W-:Y:S01]  /*57f0*/  FMUL.FTZ R18, R85, UR4 ;  /* 0x0000000455127c20 */ /* 0x002fe20008410000 */
[----:B------:R-:W-:Y:S01]  /*5800*/  F2FP.F16.F32.PACK_AB R32, R32, R2 ;  /* 0x000000022020723e */ /* 0x000fe200000000ff */
[----:B------:R-:W-:Y:S01]  /*5810*/  FMUL.FTZ R86, R86, UR4 ;  /* 0x0000000456567c20 */ /* 0x000fe20008410000 */
[----:B------:R-:W-:Y:S01]  /*5820*/  FMUL.FTZ R17, R87, UR4 ;  /* 0x0000000457117c20 */ /* 0x000fe20008410000 */
[----:B------:R-:W-:Y:S01]  /*5830*/  FMUL.FTZ R96, R96, UR4 ;  /* 0x0000000460607c20 */ /* 0x000fe20008410000 */
[----:B------:R-:W-:Y:S01]  /*5840*/  FMUL.FTZ R14, R97, UR4 ;  /* 0x00000004610e7c20 */ /* 0x000fe20008410000 */
[----:B------:R-:W-:Y:S01]  /*5850*/  FMUL.FTZ R98, R98, UR4 ;  /* 0x0000000462627c20 */ /* 0x000fe20008410000 */
[----:B------:R-:W-:Y:S01]  /*5860*/  FMUL.FTZ R13, R99, UR4 ;  /* 0x00000004630d7c20 */ /* 0x000fe20008410000 */
[----:B--2---:R-:W-:Y:S01]  /*5870*/  SHF.L.U32 R2, R139, 0x2, RZ ;  /* 0x000000028b027819 */ /* 0x004fe200000006ff */
[----:B------:R-:W-:Y:S01]  /*5880*/  FMUL.FTZ R88, R88, UR4 ;  /* 0x0000000458587c20 */ /* 0x000fe20008410000 */
[----:B------:R-:W-:Y:S01]  /*5890*/  FMUL.FTZ R16, R89, UR4 ;  /* 0x0000000459107c20 */ /* 0x000fe20008410000 */
[----:B------:R-:W-:Y:S01]  /*58a0*/  FMUL.FTZ R90, R90, UR4 ;  /* 0x000000045a5a7c20 */ /* 0x000fe20008410000 */
[----:B------:R-:W-:Y:S01]  /*58b0*/  FMUL.FTZ R15, R91, UR4 ;  /* 0x000000045b0f7c20 */ /* 0x000fe20008410000 */
[----:B------:R-:W-:Y:S01]  /*58c0*/  LOP3.LUT R2, R2, 0x40, RZ, 0xc0, !PT ;  /* 0x0000004002027812 */ /* 0x000fe200078ec0ff */
        /* <DEDUP_REMOVED lines=23> */
[----:B------:R-:W-:Y:S01]  /*5a40*/  IADD3 R2, PT, PT, R234, -R2, RZ ;  /* 0x80000002ea027210 */ /* 0x000fe20007ffe0ff */
        /* <DEDUP_REMOVED lines=21> */
[----:B------:R-:W-:Y:S01]  /*5ba0*/  STS [R234], R18 ;  /* 0x00000012ea007388 */ /* 0x000fe20000000800 */
        /* <DEDUP_REMOVED lines=12> */
[----:B------:R-:W-:Y:S01]  /*5c70*/  F2FP.F16.F32.PACK_AB R4, R4, R108 ;  /* 0x0000006c0404723e */ /* 0x000fe200000000ff */
[----:B------:R-:W-:Y:S01]  /*5c80*/  FMUL.FTZ R134, R48, UR6 ;  /* 0x0000000630867c20 */ /* 0x000fe20008410000 */
[----:B------:R-:W-:Y:S01]  /*5c90*/  F2FP.F16.F32.PACK_AB R29, R29, R110 ;  /* 0x0000006e1d1d723e */ /* 0x000fe200000000ff */
[----:B------:R-:W-:Y:S01]  /*5ca0*/  STS [R234+0x1000], R16 ;  /* 0x00100010ea007388 */ /* 0x000fe20000000800 */
[----:B------:R-:W-:Y:S01]  /*5cb0*/  FMUL.FTZ R35, R49, UR6 ;  /* 0x0000000631237c20 */ /* 0x000fe20008410000 */
[----:B------:R-:W-:Y:S01]  /*5cc0*/  FMUL.FTZ R133, R50, UR6 ;  /* 0x0000000632857c20 */ /* 0x000fe20008410000 */
[----:B------:R-:W-:Y:S01]  /*5cd0*/  FMUL.FTZ R34, R51, UR6 ;  /* 0x0000000633227c20 */ /* 0x000fe20008410000 */
[----:B------:R-:W-:Y:S01]  /*5ce0*/  STS [R234+0x1200], R15 ;  /* 0x0012000fea007388 */ /* 0x000fe20000000800 */
[----:B------:R-:W-:Y:S01]  /*5cf0*/  F2FP.F16.F32.PACK_AB R28, R28, R116 ;  /* 0x000000741c1c723e */ /* 0x000fe200000000ff */
[----:B------:R-:W-:Y:S01]  /*5d00*/  FMUL.FTZ R136, R40, UR6 ;  /* 0x0000000628887c20 */ /* 0x000fe20008410000 */
[----:B------:R-:W-:Y:S01]  /*5d10*/  F2FP.F16.F32.PACK_AB R27, R27, R118 ;  /* 0x000000761b1b723e */ /* 0x000fe200000000ff */
[----:B------:R1:W-:Y:S01]  /*5d20*/  STS [R2+0x1020], R12 ;  /* 0x0010200c02007388 */ /* 0x0003e20000000800 */
[----:B------:R-:W-:Y:S01]  /*5d30*/  FMUL.FTZ R37, R41, UR6 ;  /* 0x0000000629257c20 */ /* 0x000fe20008410000 */
        /* <DEDUP_REMOVED lines=14> */
[----:B------:R2:W-:Y:S01]  /*5e20*/  STS [R2+0x2020], R6 ;  /* 0x0020200602007388 */ /* 0x0005e20000000800 */
        /* <DEDUP_REMOVED lines=26> */
[----:B-1----:R-:W2:Y:S01]  /*5fd0*/  LDC.64 R12, c[0x0][0x5c0] ;  /* 0x00017000ff0c7b82 */ /* 0x002ea20000000a00 */
        /* <DEDUP_REMOVED lines=9> */
[----:B------:R-:W-:Y:S01]  /*6070*/  FMUL.FTZ R80, R80, UR6 ;  /* 0x0000000650507c20 */ /* 0x000fe20008410000 */
        /* <DEDUP_REMOVED lines=21> */
[----:B------:R-:W1:Y:S01]  /*61d0*/  LDC.64 R14, c[0x0][0x5c8] ;  /* 0x00017200ff0e7b82 */ /* 0x000e620000000a00 */
[----:B------:R-:W-:Y:S01]  /*61e0*/  STS [R234+0x6200], R19 ;  /* 0x00620013ea007388 */ /* 0x000fe20000000800 */
[----:B------:R-:W-:Y:S01]  /*61f0*/  F2FP.F16.F32.PACK_AB R42, R42, R58 ;  /* 0x0000003a2a2a723e */ /* 0x000fe200000000ff */
[----:B------:R-:W1:Y:S01]  /*6200*/  LDCU.64 UR6, c[0x0][0x5a8] ;  /* 0x0000b500ff0677ac */ /* 0x000e620008000a00 */
[----:B------:R-:W-:Y:S01]  /*6210*/  F2FP.F16.F32.PACK_AB R41, R41, R60 ;  /* 0x0000003c2929723e */ /* 0x000fe200000000ff */
[----:B------:R-:W-:Y:S01]  /*6220*/  STS [R2+0x6020], R35 ;  /* 0x0060202302007388 */ /* 0x000fe20000000800 */
[----:B------:R-:W-:Y:S01]  /*6230*/  F2FP.F16.F32.PACK_AB R40, R40, R62 ;  /* 0x0000003e2828723e */ /* 0x000fe200000000ff */
[----:B--2---:R-:W-:Y:S01]  /*6240*/  IMAD R6, R238, R12, RZ ;  /* 0x0000000cee067224 */ /* 0x004fe200078e02ff */
[----:B------:R-:W-:Y:S01]  /*6250*/  F2FP.F16.F32.PACK_AB R44, R44, R68 ;  /* 0x000000442c2c723e */ /* 0x000fe200000000ff */
[----:B------:R-:W-:Y:S01]  /*6260*/  STS [R2+0x6220], R34 ;  /* 0x0062202202007388 */ /* 0x000fe20000000800 */
[----:B------:R-:W-:Y:S01]  /*6270*/  F2FP.F16.F32.PACK_AB R45, R45, R70 ;  /* 0x000000462d2d723e */ /* 0x000fe200000000ff */
[----:B---3--:R-:W-:Y:S01]  /*6280*/  IMAD R8, R237, R13, R6 ;  /* 0x0000000ded087224 */ /* 0x008fe200078e0206 */
        /* <DEDUP_REMOVED lines=9> */
[----:B----4-:R-:W-:Y:S01]  /*6320*/  SHF.L.U32 R4, R139, 0x3, RZ ;  /* 0x000000038b047819 */ /* 0x010fe200000006ff */
[----:B------:R-:W-:Y:S01]  /*6330*/  STS [R2+0x7220], R32 ;  /* 0x0072202002007388 */ /* 0x000fe20000000800 */
[----:B------:R-:W-:-:S02]  /*6340*/  MOV R5, RZ ;  /* 0x000000ff00057202 */ /* 0x000fc40000000f00 */
[----:B------:R-:W-:Y:S01]  /*6350*/  LOP3.LUT R4, R4, 0x18, RZ, 0xc0, !PT ;  /* 0x0000001804047812 */ /* 0x000fe200078ec0ff */
[----:B------:R-:W-:Y:S04]  /*6360*/  STS [R234+0x8000], R31 ;  /* 0x0080001fea007388 */ /* 0x000fe80000000800 */
[----:B------:R-:W-:Y:S01]  /*6370*/  STS [R234+0x8200], R30 ;  /* 0x0082001eea007388 */ /* 0x000fe20000000800 */
[----:B------:R-:W-:-:S03]  /*6380*/  IMAD.WIDE.U32 R6, R237, R12, R4 ;  /* 0x0000000ced067225 */ /* 0x000fc600078e0004 */
[----:B------:R-:W-:Y:S01]  /*6390*/  STS [R2+0x8020], R38 ;  /* 0x0080202602007388 */ /* 0x000fe20000000800 */
[----:B-1----:R-:W-:Y:S01]  /*63a0*/  IMAD.WIDE.U32 R4, R237, R14, R4 ;  /* 0x0000000eed047225 */ /* 0x002fe200078e0004 */
[----:B------:R-:W-:Y:S02]  /*63b0*/  IADD3 R7, PT, PT, R7, R8, RZ ;  /* 0x0000000807077210 */ /* 0x000fe40007ffe0ff */
[----:B------:R-:W-:Y:S01]  /*63c0*/  STS [R2+0x8220], R39 ;  /* 0x0082202702007388 */ /* 0x000fe20000000800 */
[----:B------:R-:W-:Y:S02]  /*63d0*/  IMAD R8, R238, R14, RZ ;  /* 0x0000000eee087224 */ /* 0x000fe400078e02ff */
[C---:B------:R-:W-:Y:S01]  /*63e0*/  IMAD.WIDE.U32 R6, R252.reuse, UR6, R6 ;  /* 0x00000006fc067c25 */ /* 0x040fe2000f8e0006 */
[----:B------:R-:W-:Y:S03]  /*63f0*/  STS [R234+0x9000], R43 ;  /* 0x0090002bea007388 */ /* 0x000fe60000000800 */
[----:B------:R-:W-:Y:S01]  /*6400*/  IMAD R7, R252, UR7, R7 ;  /* 0x00000007fc077c24 */ /* 0x000fe2000f8e0207 */
[----:B------:R-:W-:Y:S01]  /*6410*/  STS [R234+0x9200], R42 ;  /* 0x0092002aea007388 */ /* 0x000fe20000000800 */
[----:B------:R-:W-:Y:S01]  /*6420*/  IMAD R8, R237, R15, R8 ;  /* 0x0000000fed087224 */ /* 0x000fe200078e0208 */
[----:B------:R-:W1:Y:S02]  /*6430*/  LDCU.64 UR6, c[0x0][0x5e0] ;  /* 0x0000bc00ff0677ac */ /* 0x000e640008000a00 */
[----:B------:R-:W-:Y:S02]  /*6440*/  STS [R2+0x9020], R41 ;  /* 0x0090202902007388 */ /* 0x000fe40000000800 */
[----:B------:R-:W-:-:S02]  /*6450*/  IADD3 R5, PT, PT, R5, R8, RZ ;  /* 0x0000000805057210 */ /* 0x000fc40007ffe0ff */
[----:B------:R-:W-:Y:S01]  /*6460*/  STS [R2+0x9220], R40 ;  /* 0x0092202802007388 */ /* 0x000fe20000000800 */
[----:B------:R-:W-:-:S03]  /*6470*/  IMAD.WIDE.U32 R4, R252, UR12, R4 ;  /* 0x0000000cfc047c25 */ /* 0x000fc6000f8e0004 */
[----:B------:R-:W-:Y:S01]  /*6480*/  STS [R234+0xa000], R44 ;  /* 0x00a0002cea007388 */ /* 0x000fe20000000800 */
[----:B------:R-:W-:-:S03]  /*6490*/  IMAD R5, R252, UR13, R5 ;  /* 0x0000000dfc057c24 */ /* 0x000fc6000f8e0205 */
[----:B------:R-:W-:Y:S04]  /*64a0*/  STS [R234+0xa200], R45 ;  /* 0x00a2002dea007388 */ /* 0x000fe80000000800 */
[----:B------:R-:W-:Y:S04]  /*64b0*/  STS [R2+0xa020], R47 ;  /* 0x00a0202f02007388 */ /* 0x000fe80000000800 */
[----:B------:R-:W-:Y:S04]  /*64c0*/  STS [R2+0xa220], R46 ;  /* 0x00a2202e02007388 */ /* 0x000fe80000000800 */
[----:B------:R-:W-:Y:S04]  /*64d0*/  STS [R234+0xb000], R48 ;  /* 0x00b00030ea007388 */ /* 0x000fe80000000800 */
[----:B------:R-:W-:Y:S04]  /*64e0*/  STS [R234+0xb200], R51 ;  /* 0x00b20033ea007388 */ /* 0x000fe80000000800 */
[----:B------:R-:W-:Y:S04]  /*64f0*/  STS [R2+0xb020], R50 ;  /* 0x00b0203202007388 */ /* 0x000fe80000000800 */
[----:B------:R2:W-:Y:S01]  /*6500*/  STS [R2+0xb220], R49 ;  /* 0x00b2203102007388 */ /* 0x0005e20000000800 */
[----:B------:R-:W-:Y:S06]  /*6510*/  BAR.SYNC.DEFER_BLOCKING 0x0 ;  /* 0x0000000000007b1d */ /* 0x000fec0000010000 */
[----:B------:R-:W3:Y:S01]  /*6520*/  S2R R10, SR_CTAID.Z ;  /* 0x00000000000a7919 */ /* 0x000ee20000002700 */
[----:B------:R-:W4:Y:S04]  /*6530*/  LDS.128 R60, [R219+0x9000] ;  /* 0x00900000db3c7984 */ /* 0x000f280000000c00 */
[----:B------:R-:W4:Y:S04]  /*6540*/  LDS.128 R56, [R219+0xb000] ;  /* 0x00b00000db387984 */ /* 0x000f280000000c00 */
[----:B------:R-:W4:Y:S04]  /*6550*/  LDS.128 R52, [R219+0xd000] ;  /* 0x00d00000db347984 */ /* 0x000f280000000c00 */
[----:B------:R-:W4:Y:S04]  /*6560*/  LDS.128 R48, [R219+0xa000] ;  /* 0x00a00000db307984 */ /* 0x000f280000000c00 */
[----:B------:R-:W4:Y:S01]  /*6570*/  LDS.128 R44, [R219+0xc000] ;  /* 0x00c00000db2c7984 */ /* 0x000f220000000c00 */
[----:B---3--:R-:W-:-:S03]  /*6580*/  IMAD.WIDE.U32 R6, R10, UR14, R6 ;  /* 0x0000000e0a067c25 */ /* 0x008fc6000f8e0006 */
[----:B------:R-:W3:Y:S01]  /*6590*/  LDS.128 R40, [R219+0xe000] ;  /* 0x00e00000db287984 */ /* 0x000ee20000000c00 */
[C---:B------:R-:W-:Y:S02]  /*65a0*/  IMAD R7, R10.reuse, UR15, R7 ;  /* 0x0000000f0a077c24 */ /* 0x040fe4000f8e0207 */
[----:B-1----:R-:W-:Y:S01]  /*65b0*/  IMAD.WIDE.U32 R4, R10, UR6, R4 ;  /* 0x000000060a047c25 */ /* 0x002fe2000f8e0004 */
[----:B------:R-:W1:Y:S03]  /*65c0*/  LDS.128 R36, [R219+0xf000] ;  /* 0x00f00000db247984 */ /* 0x000e660000000c00 */
[C---:B------:R-:W-:Y:S01]  /*65d0*/  IMAD.WIDE.U32 R8, R227.reuse, R12, R6 ;  /* 0x0000000ce3087225 */ /* 0x040fe200078e0006 */
[----:B------:R-:W1:Y:S03]  /*65e0*/  LDS.128 R32, [R219+0x11000] ;  /* 0x01100000db207984 */ /* 0x000e660000000c00 */
[----:B--2---:R-:W-:Y:S01]  /*65f0*/  IMAD R2, R227, R13, R9 ;  /* 0x0000000de3027224 */ /* 0x004fe200078e0209 */
[----:B------:R-:W2:Y:S01]  /*6600*/  LDS.128 R28, [R219+0x13000] ;  /* 0x01300000db1c7984 */ /* 0x000ea20000000c00 */
[----:B------:R-:W-:Y:S01]  /*6610*/  LEA R6, P0, R8, UR8, 0x1 ;  /* 0x0000000808067c11 */ /* 0x000fe2000f8008ff */
[----:B------:R-:W-:-:S02]  /*6620*/  IMAD R5, R10, UR7, R5 ;  /* 0x000000070a057c24 */ /* 0x000fc4000f8e0205 */
[----:B------:R-:W2:Y:S01]  /*6630*/  LDS.128 R24, [R219+0x10000] ;  /* 0x01000000db187984 */ /* 0x000ea20000000c00 */
[----:B------:R-:W-:Y:S01]  /*6640*/  LEA.HI.X R7, R8, UR9, R2, 0x1, P0 ;  /* 0x0000000908077c11 */ /* 0x000fe200080f0c02 */
[C---:B------:R-:W-:Y:S01]  /*6650*/  IMAD.WIDE.U32 R10, R227.reuse, R14, R4 ;  /* 0x0000000ee30a7225 */ /* 0x040fe200078e0004 */
[C---:B------:R-:W-:Y:S01]  /*6660*/  LEA R8, P0, R12.reuse, R6, 0x7 ;  /* 0x000000060c087211 */ /* 0x040fe200078038ff */
[----:B------:R-:W2:Y:S02]  /*6670*/  LDS.128 R20, [R219+0x12000] ;  /* 0x01200000db147984 */ /* 0x000ea40000000c00 */
[----:B------:R-:W-:Y:S01]  /*6680*/  IMAD R2, R227, R15, R11 ;  /* 0x0000000fe3027224 */ /* 0x000fe200078e020b */
[----:B------:R-:W-:Y:S01]  /*6690*/  LEA.HI.X R9, R12, R7, R13, 0x7, P0 ;  /* 0x000000070c097211 */ /* 0x000fe200000f3c0d */
[----:B------:R-:W2:Y:S01]  /*66a0*/  LDS.128 R16, [R219+0x14000] ;  /* 0x01400000db107984 */ /* 0x000ea20000000c00 */
[----:B------:R-:W-:-:S03]  /*66b0*/  LEA R4, P0, R10, UR10, 0x1 ;  /* 0x0000000a0a047c11 */ /* 0x000fc6000f8008ff */
[----:B----4-:R-:W-:Y:S01]  /*66c0*/  STG.E.128 desc[UR28][R6.64], R60 ;  /* 0x0000003c06007986 */ /* 0x010fe2000c101d1c */
[----:B------:R-:W-:-:S03]  /*66d0*/  LEA.HI.X R5, R10, UR11, R2, 0x1, P0 ;  /* 0x0000000b0a057c11 */ /* 0x000fc600080f0c02 */
[----:B------:R-:W-:Y:S04]  /*66e0*/  STG.E.128 desc[UR28][R6.64+0x40], R56 ;  /* 0x0000403806007986 */ /* 0x000fe8000c101d1c */
[----:B------:R4:W-:Y:S04]  /*66f0*/  STG.E.128 desc[UR28][R6.64+0x80], R52 ;  /* 0x0000803406007986 */ /* 0x0009e8000c101d1c */
[----:B------:R4:W-:Y:S04]  /*6700*/  STG.E.128 desc[UR28][R8.64], R48 ;  /* 0x0000003008007986 */ /* 0x0009e8000c101d1c */
[----:B------:R4:W-:Y:S04]  /*6710*/  STG.E.128 desc[UR28][R8.64+0x40], R44 ;  /* 0x0000402c08007986 */ /* 0x0009e8000c101d1c */
[----:B---3--:R3:W-:Y:S04]  /*6720*/  STG.E.128 desc[UR28][R8.64+0x80], R40 ;  /* 0x0000802808007986 */ /* 0x0087e8000c101d1c */
[----:B-1----:R3:W-:Y:S04]  /*6730*/  STG.E.128 desc[UR28][R4.64], R36 ;  /* 0x0000002404007986 */ /* 0x0027e8000c101d1c */
[----:B------:R3:W-:Y:S04]  /*6740*/  STG.E.128 desc[UR28][R4.64+0x40], R32 ;  /* 0x0000402004007986 */ /* 0x0007e8000c101d1c */
[----:B--2---:R3:W-:Y:S01]  /*6750*/  STG.E.128 desc[UR28][R4.64+0x80], R28 ;  /* 0x0000801c04007986 */ /* 0x0047e2000c101d1c */
[----:B----4-:R-:W-:-:S04]  /*6760*/  LEA R6, P0, R14, R4, 0x7 ;  /* 0x000000040e067211 */ /* 0x010fc800078038ff */
[----:B------:R-:W-:-:S05]  /*6770*/  LEA.HI.X R7, R14, R5, R15, 0x7, P0 ;  /* 0x000000050e077211 */ /* 0x000fca00000f3c0f */
[----:B------:R3:W-:Y:S04]  /*6780*/  STG.E.128 desc[UR28][R6.64], R24 ;  /* 0x0000001806007986 */ /* 0x0007e8000c101d1c */
[----:B------:R3:W-:Y:S04]  /*6790*/  STG.E.128 desc[UR28][R6.64+0x40], R20 ;  /* 0x0000401406007986 */ /* 0x0007e8000c101d1c */
[----:B------:R3:W-:Y:S02]  /*67a0*/  STG.E.128 desc[UR28][R6.64+0x80], R16 ;  /* 0x0000801006007986 */ /* 0x0007e4000c101d1c */
.L_x_1350:
[----:B------:R-:W1:Y:S01]  /*67b0*/  LDCU UR6, c[0x0][0x438] ;  /* 0x00008700ff0677ac */ /* 0x000e620008000800 */
[----:B------:R-:W2:Y:S01]  /*67c0*/  LDC R2, c[0x0][0x370] ;  /* 0x0000dc00ff027b82 */ /* 0x000ea20000000800 */
[----:B-1----:R-:W-:-:S04]  /*67d0*/  UIADD3 UR6, UPT, UPT, UR6, 0x7f, URZ ;  /* 0x0000007f06067890 */ /* 0x002fc8000fffe0ff */
[----:B------:R-:W-:Y:S01]  /*67e0*/  USHF.R.S32.HI UR4, URZ, 0x1f, UR6 ;  /* 0x0000001fff047899 */ /* 0x000fe20008011406 */
[----:B--2---:R-:W-:-:S03]  /*67f0*/  IADD3 R235, PT, PT, R2, R235, RZ ;  /* 0x000000eb02eb7210 */ /* 0x004fc60007ffe0ff */
[----:B------:R-:W-:-:S04]  /*6800*/  ULEA.HI UR4, UR4, UR6, URZ, 0x7 ;  /* 0x0000000604047291 */ /* 0x000fc8000f8f38ff */
[----:B------:R-:W-:-:S06]  /*6810*/  USHF.R.S32.HI UR4, URZ, 0x7, UR4 ;  /* 0x00000007ff047899 */ /* 0x000fcc0008011404 */
[----:B------:R-:W-:-:S13]  /*6820*/  ISETP.GE.AND P0, PT, R235, UR4, PT ;  /* 0x00000004eb007c0c */ /* 0x000fda000bf06270 */
[----:B------:R-:W-:Y:S05]  /*6830*/  @!P0 BRA `(.L_x_1357) ;  /* 0xffffff9c005c8947 */ /* 0x000fea000383ffff */
[----:B------:R-:W-:Y:S05]  /*6840*/  EXIT ;  /* 0x000000000000794d */ /* 0x000fea0003800000 */
.L_x_1358:
        /* <DEDUP_REMOVED lines=11> */
.L_x_1739:


//--------------------- .text._ZN5flash44flash_bwd_dq_dk_dv_loop_seqk_parallel_kernelI23Flash_bwd_kernel_traitsILi96ELi64ELi128ELi8ELi2ELi4ELi4ELb0ELb0EN7cutlass6half_tE19Flash_kernel_traitsILi96ELi64ELi128ELi8ES3_EELb0ELb0ELb0ELb0ELb1ELb1ELb1EEEvNS_16Flash_bwd_paramsE --------------------------
	.section	.text._ZN5flash44flash_bwd_dq_dk_dv_loop_seqk_parallel_kernelI23Flash_bwd_kernel_traitsILi96ELi64ELi128ELi8ELi2ELi4ELi4ELb0ELb0EN7cutlass6half_tE19Flash_kernel_traitsILi96ELi64ELi128ELi8ES3_EELb0ELb0ELb0ELb0ELb1ELb1ELb1EEEvNS_16Flash_bwd_paramsE,"ax",@progbits
	.align	128
        .global         _ZN5flash44flash_bwd_dq_dk_dv_loop_seqk_parallel_kernelI23Flash_bwd_kernel_traitsILi96ELi64ELi128ELi8ELi2ELi4ELi4ELb0ELb0EN7cutlass6half_tE19Flash_kernel_traitsILi96ELi64ELi128ELi8ES3_EELb0ELb0ELb0ELb0ELb1ELb1ELb1EEEvNS_16Flash_bwd_paramsE
        .type           _ZN5flash44flash_bwd_dq_dk_dv_loop_seqk_parallel_kernelI23Flash_bwd_kernel_traitsILi96ELi64ELi128ELi8ELi2ELi4ELi4ELb0ELb0EN7cutlass6half_tE19Flash_kernel_traitsILi96ELi64ELi128ELi8ES3_EELb0ELb0ELb0ELb0ELb1ELb1ELb1EEEvNS_16Flash_bwd_paramsE,@function
        .size           _ZN5flash44flash_bwd_dq_dk_dv_loop_seqk_parallel_kernelI23Flash_bwd_kernel_traitsILi96ELi64ELi128ELi8ELi2ELi4ELi4ELb0ELb0EN7cutlass6half_tE19Flash_kernel_traitsILi96ELi64ELi128ELi8ES3_EELb0ELb0ELb0ELb0ELb1ELb1ELb1EEEvNS_16Flash_bwd_paramsE,(.L_x_1740 - _ZN5flash44flash_bwd_dq_dk_dv_loop_seqk_parallel_kernelI23Flash_bwd_kernel_traitsILi96ELi64ELi128ELi8ELi2ELi4ELi4ELb0ELb0EN7cutlass6half_tE19Flash_kernel_traitsILi96ELi64ELi128ELi8ES3_EELb0ELb0ELb0ELb0ELb1ELb1ELb1EEEvNS_16Flash_bwd_paramsE)
        .other          _ZN5flash44flash_bwd_dq_dk_dv_loop_seqk_parallel_kernelI23Flash_bwd_kernel_traitsILi96ELi64ELi128ELi8ELi2ELi4ELi4ELb0ELb0EN7cutlass6half_tE19Flash_kernel_traitsILi96ELi64ELi128ELi8ES3_EELb0ELb0ELb0ELb0ELb1ELb1ELb1EEEvNS_16Flash_bwd_paramsE,@"STO_CUDA_ENTRY STV_DEFAULT"
_ZN5flash44flash_bwd_dq_dk_dv_loop_seqk_parallel_kernelI23Flash_bwd_kernel_traitsILi96ELi64ELi128ELi8ELi2ELi4ELi4ELb0ELb0EN7cutlass6half_tE19Flash_kernel_traitsILi96ELi64ELi128ELi8ES3_EELb0ELb0ELb0ELb0ELb1ELb1ELb1EEEvNS_16Flash_bwd_paramsE:
.text._ZN5flash44flash_bwd_dq_dk_dv_loop_seqk_parallel_kernelI23Flash_bwd_kernel_traitsILi96ELi64ELi128ELi8ELi2ELi4ELi4ELb0ELb0EN7cutlass6half_tE19Flash_kernel_traitsILi96ELi64ELi128ELi8ES3_EELb0ELb0ELb0ELb0ELb1ELb1ELb1EEEvNS_16Flash_bwd_paramsE:
        /* <DEDUP_REMOVED lines=34> */
.L_x_1366:
[----:B------:R-:W-:Y:S01]  /*0220*/  @UP4 ULEA UR10, UP1, UR33, UR8, 0x2 ;  /* 0x00000008210a4291 */ /* 0x000fe2000f8210ff */
[----:B------:R-:W-:Y:S01]  /*0230*/  PLOP3.LUT P1, PT, PT, PT, UP4, 0x80, 0x8 ;  /* 0x000000000008781c */ /* 0x000fe20003f2f048 */
[----:B------:R-:W-:Y:S01]  /*0240*/  @UP3 ULEA UR4, UP0, UR33, UR6, 0x2 ;  /* 0x0000000621043291 */ /* 0x000fe2000f8010ff */
[----:B------:R-:W-:Y:S01]  /*0250*/  PLOP3.LUT P0, PT, PT, PT, UP3, 0x80, 0x8 ;  /* 0x000000000008781c */ /* 0x000fe20003f0f038 */
[----:B------:R-:W-:Y:S02]  /*0260*/  @UP4 ULEA.HI.X UR11, UR33, UR9, URZ, 0x2, UP1 ;  /* 0x00000009210b4291 */ /* 0x000fe400088f14ff */
[----:B------:R-:W-:Y:S01]  /*0270*/  @UP3 ULEA.HI.X UR5, UR33, UR7, URZ, 0x2, UP0 ;  /* 0x0000000721053291 */ /* 0x000fe200080f14ff */
[----:B----4-:R-:W-:Y:S02]  /*0280*/  IMAD.U32 R2, RZ, RZ, UR10 ;  /* 0x0000000aff027e24 */ /* 0x010fe4000f8e00ff */
        /* <DEDUP_REMOVED lines=12> */
[----:B-----5:R-:W-:Y:S05]  /*0350*/  BRA.U UP0, `(.L_x_1359) ;  /* 0x0000005d00f87547 */ /* 0x020fea000b800000 */
        /* <DEDUP_REMOVED lines=8> */
[----:B-----5:R-:W-:-:S03]  /*03e0*/  UIADD3 UR5, UPT, UPT, UR41, 0x3f, URZ ;  /* 0x0000003f29057890 */ /* 0x020fc6000fffe0ff */
[----:B------:R-:W2:Y:S01]  /*03f0*/  I2F.RP R6, R4 ;  /* 0x0000000400067306 */ /* 0x000ea20000209400 */
[----:B------:R-:W-:-:S05]  /*0400*/  USHF.R.S32.HI UR43, URZ, 0x1f, UR5 ;  /* 0x0000001fff2b7899 */ /* 0x000fca0008011405 */
[----:B------:R-:W1:Y:S01]  /*0410*/  @UP0 LDCU UR49, c[0x0][0x454] ;  /* 0x00008a80ff3107ac */ /* 0x000e620008000800 */
[----:B---3--:R-:W-:Y:S01]  /*0420*/  IABS R2, R2 ;  /* 0x0000000200027213 */ /* 0x008fe20000000000 */
[----:B------:R-:W3:Y:S01]  /*0430*/  @!UP0 LDCU UR4, c[0x0][0x3e0] ;  /* 0x00007c00ff0487ac */ /* 0x000ee20008000800 */
[----:B------:R-:W-:Y:S01]  /*0440*/  ULEA.HI UR43, UR43, UR5, URZ, 0x6 ;  /* 0x000000052b2b7291 */ /* 0x000fe2000f8f30ff */
[----:B--2---:R-:W2:Y:S03]  /*0450*/  MUFU.RCP R6, R6 ;  /* 0x0000000600067308 */ /* 0x004ea60000001000 */
[----:B------:R-:W-:-:S04]  /*0460*/  USHF.R.S32.HI UR43, URZ, 0x6, UR43 ;  /* 0x00000006ff2b7899 */ /* 0x000fc8000801142b */
[----:B------:R-:W-:Y:S02]  /*0470*/  UIADD3 UR45, UPT, UPT, UR43, -0x1, URZ ;  /* 0xffffffff2b2d7890 */ /* 0x000fe4000fffe0ff */
[----:B-1----:R-:W-:Y:S02]  /*0480*/  @UP0 UIMAD UR49, UR32, UR49, URZ ;  /* 0x00000031203102a4 */ /* 0x002fe4000f8e02ff */
[----:B---3--:R-:W-:Y:S02]  /*0490*/  @!UP0 UIMAD UR4, UR33, UR4, UR32 ;  /* 0x00000004210482a4 */ /* 0x008fe4000f8e0220 */
[----:B------:R-:W-:Y:S02]  /*04a0*/  @UP0 UIMAD UR49, UR33, UR41, UR49 ;  /* 0x00000029213102a4 */ /* 0x000fe4000f8e0231 */
[----:B------:R-:W-:Y:S01]  /*04b0*/  @!UP0 UIMAD UR49, UR4, UR41, URZ ;  /* 0x00000029043182a4 */ /* 0x000fe2000f8e02ff */
[----:B--2---:R-:W-:-:S04]  /*04c0*/  VIADD R6, R6, 0xffffffe ;  /* 0x0ffffffe06067836 */ /* 0x004fc80000000000 */
        /* <DEDUP_REMOVED lines=12> */
[----:B------:R-:W-:Y:S02]  /*0590*/  ISETP.NE.AND P1, PT, R0, RZ, PT ;  /* 0x000000ff0000720c */ /* 0x000fe40003f25270 */
        /* <DEDUP_REMOVED lines=15> */
.L_x_1360:
[----:B------:R-:W1:Y:S01]  /*0690*/  LDCU UR44, c[0x0][0x3e0] ;  /* 0x00007c00ff2c77ac */ /* 0x000e620008000800 */
[----:B------:R-:W2:Y:S01]  /*06a0*/  LDCU UR48, c[0x0][0x444] ;  /* 0x00008880ff3077ac */ /* 0x000ea20008000800 */
[----:B-1----:R-:W-:-:S04]  /*06b0*/  UIMAD UR44, UR33, UR44, UR32 ;  /* 0x0000002c212c72a4 */ /* 0x002fc8000f8e0220 */
[----:B--2---:R-:W-:-:S12]  /*06c0*/  UIMAD UR44, UR44, UR48, URZ ;  /* 0x000000302c2c72a4 */ /* 0x004fd8000f8e02ff */
.L_x_1361:
[----:B------:R-:W1:Y:S01]  /*06d0*/  S2R R173, SR_TID.X ;  /* 0x0000000000ad7919 */ /* 0x000e620000002100 */
[----:B------:R-:W2:Y:S01]  /*06e0*/  LDCU.64 UR20, c[0x0][0x3b0] ;  /* 0x00007600ff1477ac */ /* 0x000ea20008000a00 */
[----:B------:R-:W-:Y:S01]  /*06f0*/  IMAD.MOV.U32 R15, RZ, RZ, RZ ;  /* 0x000000ffff0f7224 */ /* 0x000fe200078e00ff */
[----:B------:R-:W-:Y:S02]  /*0700*/  CS2R R126, SRZ ;  /* 0x00000000007e7805 */ /* 0x000fe4000001ff00 */
[----:B------:R-:W-:Y:S01]  /*0710*/  CS2R R124, SRZ ;  /* 0x00000000007c7805 */ /* 0x000fe2000001ff00 */
[----:B------:R-:W-:Y:S01]  /*0720*/  ULEA UR43, UR43, 0xffffffc0, 0x6 ;  /* 0xffffffc02b2b7891 */ /* 0x000fe2000f8e30ff */
[----:B------:R-:W-:Y:S01]  /*0730*/  CS2R R130, SRZ ;  /* 0x0000000000827805 */ /* 0x000fe2000001ff00 */
[----:B------:R-:W3:Y:S01]  /*0740*/  LDCU.64 UR12, c[0x0][0x3b8] ;  /* 0x00007700ff0c77ac */ /* 0x000ee20008000a00 */
[----:B------:R-:W-:Y:S02]  /*0750*/  CS2R R128, SRZ ;  /* 0x0000000000807805 */ /* 0x000fe4000001ff00 */
[----:B------:R-:W-:-:S02]  /*0760*/  CS2R R122, SRZ ;  /* 0x00000000007a7805 */ /* 0x000fc4000001ff00 */
[----:B------:R-:W-:Y:S01]  /*0770*/  CS2R R120, SRZ ;  /* 0x0000000000787805 */ /* 0x000fe2000001ff00 */
[----:B------:R-:W4:Y:S01]  /*0780*/  LDCU.64 UR10, c[0x0][0x3c0] ;  /* 0x00007800ff0a77ac */ /* 0x000f220008000a00 */
[----:B------:R-:W-:Y:S02]  /*0790*/  CS2R R118, SRZ ;  /* 0x0000000000767805 */ /* 0x000fe4000001ff00 */
[----:B------:R-:W-:Y:S02]  /*07a0*/  CS2R R116, SRZ ;  /* 0x0000000000747805 */ /* 0x000fe4000001ff00 */
[----:B------:R-:W-:Y:S01]  /*07b0*/  CS2R R110, SRZ ;  /* 0x00000000006e7805 */ /* 0x000fe2000001ff00 */
[----:B------:R-:W5:Y:S01]  /*07c0*/  LDCU.64 UR22, c[0x0][0x588] ;  /* 0x0000b100ff1677ac */ /* 0x000f620008000a00 */
[----:B------:R-:W-:Y:S02]  /*07d0*/  CS2R R108, SRZ ;  /* 0x00000000006c7805 */ /* 0x000fe4000001ff00 */
[----:B------:R-:W-:-:S02]  /*07e0*/  CS2R R114, SRZ ;  /* 0x0000000000727805 */ /* 0x000fc4000001ff00 */
[----:B------:R-:W-:Y:S01]  /*07f0*/  CS2R R112, SRZ ;  /* 0x0000000000707805 */ /* 0x000fe2000001ff00 */
[----:B------:R-:W-:Y:S01]  /*0800*/  USHF.R.S32.HI UR42, URZ, 0x1f, UR43 ;  /* 0x0000001fff2a7899 */ /* 0x000fe2000801142b */
[----:B------:R-:W-:Y:S01]  /*0810*/  CS2R R106, SRZ ;  /* 0x00000000006a7805 */ /* 0x000fe2000001ff00 */
[----:B--2---:R-:W-:Y:S01]  /*0820*/  UIMAD.WIDE.U32 UR50, UR43, UR20, URZ ;  /* 0x000000142b3272a5 */ /* 0x004fe2000f8e00ff */
[----:B------:R-:W-:Y:S01]  /*0830*/  CS2R R104, SRZ ;  /* 0x0000000000687805 */ /* 0x000fe2000001ff00 */
[----:B------:R-:W-:Y:S01]  /*0840*/  UIMAD UR24, UR42, UR20, URZ ;  /* 0x000000142a1872a4 */ /* 0x000fe2000f8e02ff */
[----:B------:R-:W-:Y:S01]  /*0850*/  CS2R R102, SRZ ;  /* 0x0000000000667805 */ /* 0x000fe2000001ff00 */
[----:B------:R-:W-:Y:S01]  /*0860*/  USHF.R.S32.HI UR17, URZ, 0x1f, UR47 ;  /* 0x0000001fff117899 */ /* 0x000fe2000801142f */
[----:B---3--:R-:W-:Y:S01]  /*0870*/  IMAD.U32 R4, RZ, RZ, UR12 ;  /* 0x0000000cff047e24 */ /* 0x008fe2000f8e00ff */
[----:B------:R-:W-:Y:S01]  /*0880*/  UIMAD UR24, UR43, UR21, UR24 ;  /* 0x000000152b1872a4 */ /* 0x000fe2000f8e0218 */
[----:B------:R-:W-:Y:S01]  /*0890*/  CS2R R100, SRZ ;  /* 0x0000000000647805 */ /* 0x000fe2000001ff00 */
[----:B------:R-:W-:Y:S01]  /*08a0*/  UIADD3 UR25, UP0, UPT, UR16, UR47, URZ ;  /* 0x0000002f10197290 */ /* 0x000fe2000ff1e0ff */
[----:B----4-:R-:W-:Y:S01]  /*08b0*/  IMAD.U32 R2, RZ, RZ, UR10 ;  /* 0x0000000aff027e24 */ /* 0x010fe2000f8e00ff */
[----:B------:R-:W2:Y:S01]  /*08c0*/  LDCU.64 UR18, c[0x0][0x398] ;  /* 0x00007300ff1277ac */ /* 0x000ea20008000a00 */
[----:B-1----:R-:W-:Y:S01]  /*08d0*/  IMAD.SHL.U32 R160, R173, 0x8, RZ ;  /* 0x00000008ada07824 */ /* 0x002fe200078e00ff */
[----:B------:R-:W-:Y:S01]  /*08e0*/  SHF.R.U32.HI R167, RZ, 0x2, R173 ;  /* 0x00000002ffa77819 */ /* 0x000fe200000116ad */
[----:B-----5:R-:W-:Y:S01]  /*08f0*/  IMAD.U32 R12, RZ, RZ, UR22 ;  /* 0x00000016ff0c7e24 */ /* 0x020fe2000f8e00ff */
[----:B------:R-:W1:Y:S01]  /*0900*/  LDCU.64 UR14, c[0x0][0x3a0] ;  /* 0x00007400ff0e77ac */ /* 0x000e620008000a00 */
[----:B------:R-:W-:-:S02]  /*0910*/  CS2R R94, SRZ ;  /* 0x00000000005e7805 */ /* 0x000fc4000001ff00 */
[----:B------:R-:W-:Y:S02]  /*0920*/  LOP3.LUT R14, R160, 0x18, RZ, 0xc0, !PT ;  /* 0x00000018a00e7812 */ /* 0x000fe400078ec0ff */
[----:B------:R-:W-:Y:S01]  /*0930*/  CS2R R92, SRZ ;  /* 0x00000000005c7805 */ /* 0x000fe2000001ff00 */
[----:B------:R-:W-:Y:S01]  /*0940*/  UIADD3 UR24, UPT, UPT, UR51, UR24, URZ ;  /* 0x0000001833187290 */ /* 0x000fe2000fffe0ff */
[----:B------:R-:W-:Y:S01]  /*0950*/  CS2R R98, SRZ ;  /* 0x0000000000627805 */ /* 0x000fe2000001ff00 */
[----:B------:R-:W-:Y:S01]  /*0960*/  ULEA.HI.X.SX32 UR16, UR16, UR17, 0x1, UP0 ;  /* 0x0000001110107291 */ /* 0x000fe200080f0eff */
[--C-:B------:R-:W-:Y:S01]  /*0970*/  IMAD.WIDE.U32 R4, R4, UR25, R14.reuse ;  /* 0x0000001904047c25 */ /* 0x100fe2000f8e000e */
[----:B------:R-:W3:Y:S01]  /*0980*/  LDCU.64 UR4, c[0x0][0x3a8] ;  /* 0x00007500ff0477ac */ /* 0x000ee20008000a00 */
[----:B------:R-:W-:Y:S02]  /*0990*/  CS2R R96, SRZ ;  /* 0x0000000000607805 */ /* 0x000fe4000001ff00 */
[----:B------:R-:W-:Y:S01]  /*09a0*/  CS2R R90, SRZ ;  /* 0x00000000005a7805 */ /* 0x000fe2000001ff00 */
[--C-:B------:R-:W-:Y:S01]  /*09b0*/  IMAD.WIDE.U32 R2, R2, UR25, R14.reuse ;  /* 0x0000001902027c25 */ /* 0x100fe2000f8e000e */
[----:B------:R-:W-:Y:S01]  /*09c0*/  UIMAD UR17, UR16, UR12, URZ ;  /* 0x0000000c101172a4 */ /* 0x000fe2000f8e02ff */
[----:B------:R-:W-:Y:S01]  /*09d0*/  CS2R R88, SRZ ;  /* 0x0000000000587805 */ /* 0x000fe2000001ff00 */
[----:B------:R-:W-:Y:S01]  /*09e0*/  UIMAD UR16, UR16, UR10, URZ ;  /* 0x0000000a101072a4 */ /* 0x000fe2000f8e02ff */
[----:B------:R-:W-:Y:S01]  /*09f0*/  IMAD.WIDE.U32 R12, R12, UR33, R14 ;  /* 0x000000210c0c7c25 */ /* 0x000fe2000f8e000e */
[----:B------:R-:W-:Y:S01]  /*0a00*/  UIMAD UR17, UR25, UR13, UR17 ;  /* 0x0000000d191172a4 */ /* 0x000fe2000f8e0211 */
[----:B------:R-:W-:Y:S01]  /*0a10*/  LOP3.LUT R14, R14, UR50, RZ, 0xfc, !PT ;  /* 0x000000320e0e7c12 */ /* 0x000fe2000f8efcff */
[----:B------:R-:W-:Y:S01]  /*0a20*/  UIMAD UR16, UR25, UR11, UR16 ;  /* 0x0000000b191072a4 */ /* 0x000fe2000f8e0210 */
[----:B------:R-:W-:Y:S01]  /*0a30*/  IMAD.U32 R15, RZ, RZ, UR24 ;  /* 0x00000018ff0f7e24 */ /* 0x000fe2000f8e00ff */
[----:B------:R-:W4:Y:S01]  /*0a40*/  LDCU.64 UR24, c[0x0][0x3c8] ;  /* 0x00007900ff1877ac */ /* 0x000f220008000a00 */
[----:B--2---:R-:W-:Y:S01]  /*0a50*/  IMAD.U32 R10, RZ, RZ, UR18 ;  /* 0x00000012ff0a7e24 */ /* 0x004fe2000f8e00ff */
[----:B------:R-:W-:Y:S01]  /*0a60*/  CS2R R86, SRZ ;  /* 0x0000000000567805 */ /* 0x000fe2000001ff00 */
[----:B------:R-:W-:Y:S01]  /*0a70*/  VIADD R5, R5, UR17 ;  /* 0x0000001105057c36 */ /* 0x000fe20008000000 */
[----:B------:R-:W-:Y:S01]  /*0a80*/  CS2R R84, SRZ ;  /* 0x0000000000547805 */ /* 0x000fe2000001ff00 */
[----:B-1----:R-:W-:Y:S01]  /*0a90*/  IMAD.U32 R8, RZ, RZ, UR14 ;  /* 0x0000000eff087e24 */ /* 0x002fe2000f8e00ff */
[----:B------:R-:W-:Y:S01]  /*0aa0*/  CS2R R78, SRZ ;  /* 0x00000000004e7805 */ /* 0x000fe2000001ff00 */
[----:B------:R-:W-:Y:S01]  /*0ab0*/  IMAD.WIDE.U32 R10, R10, UR33, R14 ;  /* 0x000000210a0a7c25 */ /* 0x000fe2000f8e000e */
[----:B------:R-:W-:-:S02]  /*0ac0*/  CS2R R76, SRZ ;  /* 0x00000000004c7805 */ /* 0x000fc4000001ff00 */
[----:B------:R-:W-:Y:S02]  /*0ad0*/  CS2R R82, SRZ ;  /* 0x0000000000527805 */ /* 0x000fe4000001ff00 */
[----:B------:R-:W-:Y:S01]  /*0ae0*/  CS2R R80, SRZ ;  /* 0x0000000000507805 */ /* 0x000fe2000001ff00 */
[----:B------:R-:W-:Y:S01]  /*0af0*/  IMAD.U32 R14, RZ, RZ, UR23 ;  /* 0x00000017ff0e7e24 */ /* 0x000fe2000f8e00ff */
[----:B------:R-:W1:Y:S01]  /*0b00*/  LDCU.64 UR22, c[0x0][0x3d0] ;  /* 0x00007a00ff1677ac */ /* 0x000e620008000a00 */
[----:B------:R-:W-:Y:S01]  /*0b10*/  IMAD.U32 R18, RZ, RZ, UR15 ;  /* 0x0000000fff127e24 */ /* 0x000fe2000f8e00ff */
[----:B------:R-:W-:Y:S01]  /*0b20*/  CS2R R74, SRZ ;  /* 0x00000000004a7805 */ /* 0x000fe2000001ff00 */
[----:B------:R-:W-:Y:S01]  /*0b30*/  IMAD.WIDE.U32 R8, R8, UR33, R4 ;  /* 0x0000002108087c25 */ /* 0x000fe2000f8e0004 */
[----:B------:R-:W2:Y:S01]  /*0b40*/  LDCU.64 UR14, c[0x0][0x3d8] ;  /* 0x00007b00ff0e77ac */ /* 0x000ea20008000a00 */
[----:B------:R-:W-:Y:S02]  /*0b50*/  CS2R R72, SRZ ;  /* 0x0000000000487805 */ /* 0x000fe4000001ff00 */
[----:B------:R-:W-:Y:S01]  /*0b60*/  CS2R R70, SRZ ;  /* 0x0000000000467805 */ /* 0x000fe2000001ff00 */
[----:B------:R-:W-:Y:S01]  /*0b70*/  IMAD.U32 R4, RZ, RZ, UR19 ;  /* 0x00000013ff047e24 */ /* 0x000fe2000f8e00ff */
[----:B------:R-:W5:Y:S01]  /*0b80*/  LDCU.64 UR18, c[0x0][0x388] ;  /* 0x00007100ff1277ac */ /* 0x000f620008000a00 */
[----:B------:R-:W-:Y:S01]  /*0b90*/  VIADD R3, R3, UR16 ;  /* 0x0000001003037c36 */ /* 0x000fe20008000000 */
[----:B------:R-:W-:Y:S01]  /*0ba0*/  CS2R R68, SRZ ;  /* 0x0000000000447805 */ /* 0x000fe2000001ff00 */
[----:B------:R-:W-:Y:S01]  /*0bb0*/  IMAD R5, R4, UR33, R11 ;  /* 0x0000002104057c24 */ /* 0x000fe2000f8e020b */
[----:B------:R-:W1:Y:S01]  /*0bc0*/  LDCU.64 UR16, c[0x0][0x460] ;  /* 0x00008c00ff1077ac */ /* 0x000e620008000a00 */
[----:B------:R-:W-:Y:S01]  /*0bd0*/  IMAD.MOV.U32 R4, RZ, RZ, R10 ;  /* 0x000000ffff047224 */ /* 0x000fe200078e000a */
[----:B------:R-:W-:Y:S01]  /*0be0*/  CS2R R62, SRZ ;  /* 0x00000000003e7805 */ /* 0x000fe2000001ff00 */
[----:B----4-:R-:W-:Y:S01]  /*0bf0*/  IMAD.U32 R24, RZ, RZ, UR24 ;  /* 0x00000018ff187e24 */ /* 0x010fe2000f8e00ff */
[----:B------:R-:W-:Y:S01]  /*0c00*/  ULEA UR24, UR45, UR49, 0x6 ;  /* 0x000000312d187291 */ /* 0x000fe2000f8e30ff */
[----:B---3--:R-:W-:Y:S01]  /*0c10*/  IMAD.U32 R6, RZ, RZ, UR4 ;  /* 0x00000004ff067e24 */ /* 0x008fe2000f8e00ff */
[----:B------:R-:W-:Y:S01]  /*0c20*/  USHF.L.U64.HI UR4, UR12, 0x6, UR13 ;  /* 0x000000060c047899 */ /* 0x000fe2000801020d */
[----:B------:R-:W-:Y:S01]  /*0c30*/  IMAD.WIDE.U32 R24, R24, UR32, R4 ;  /* 0x0000002018187c25 */ /* 0x000fe2000f8e0004 */
[----:B------:R-:W-:Y:S01]  /*0c40*/  CS2R R60, SRZ ;  /* 0x00000000003c7805 */ /* 0x000fe2000001ff00 */
[----:B------:R-:W3:Y:S01]  /*0c50*/  LDC.64 R4, c[0x0][0x590] ;  /* 0x00016400ff047b82 */ /* 0x000ee20000000a00 */
[----:B------:R-:W-:Y:S01]  /*0c60*/  CS2R R66, SRZ ;  /* 0x0000000000427805 */ /* 0x000fe2000001ff00 */
[----:B------:R-:W-:Y:S01]  /*0c70*/  IMAD.WIDE.U32 R6, R6, UR33, R2 ;  /* 0x0000002106067c25 */ /* 0x000fe2000f8e0002 */
[----:B------:R-:W-:-:S02]  /*0c80*/  CS2R R64, SRZ ;  /* 0x0000000000407805 */ /* 0x000fc4000001ff00 */
[----:B------:R-:W-:Y:S02]  /*0c90*/  CS2R R58, SRZ ;  /* 0x00000000003a7805 */ /* 0x000fe4000001ff00 */
[----:B------:R-:W-:Y:S01]  /*0ca0*/  CS2R R56, SRZ ;  /* 0x0000000000387805 */ /* 0x000fe2000001ff00 */
[----:B------:R-:W-:Y:S01]  /*0cb0*/  IMAD.U32 R2, RZ, RZ, UR5 ;  /* 0x00000005ff027e24 */ /* 0x000fe2000f8e00ff */
[----:B------:R-:W-:Y:S01]  /*0cc0*/  USHF.R.S32.HI UR5, URZ, 0x1f, UR48 ;  /* 0x0000001fff057899 */ /* 0x000fe20008011430 */
[----:B------:R-:W-:Y:S01]  /*0cd0*/  IMAD R19, R18, UR33, R9 ;  /* 0x0000002112137c24 */ /* 0x000fe2000f8e0209 */
[----:B-1----:R-:W-:Y:S01]  /*0ce0*/  UISETP.NE.U32.AND UP1, UPT, UR16, URZ, UPT ;  /* 0x000000ff1000728c */ /* 0x002fe2000bf25070 */
[----:B------:R-:W-:Y:S01]  /*0cf0*/  IMAD R3, R2, UR33, R7 ;  /* 0x0000002102037c24 */ /* 0x000fe2000f8e0207 */
[----:B------:R-:W-:Y:S01]  /*0d00*/  USHF.L.U32 UR16, UR12, 0x6, URZ ;  /* 0x000000060c107899 */ /* 0x000fe200080006ff */
[C---:B------:R-:W-:Y:S01]  /*0d10*/  IMAD R0, R16.reuse, UR22, RZ ;  /* 0x0000001610007c24 */ /* 0x040fe2000f8e02ff */
[----:B------:R-:W-:Y:S01]  /*0d20*/  UISETP.NE.AND.EX UP1, UPT, UR17, URZ, UPT, UP1 ;  /* 0x000000ff1100728c */ /* 0x000fe2000bf25310 */
[----:B------:R-:W-:Y:S01]  /*0d30*/  IMAD.MOV.U32 R18, RZ, RZ, R8 ;  /* 0x000000ffff127224 */ /* 0x000fe200078e0008 */
[----:B------:R-:W-:Y:S01]  /*0d40*/  UIMAD.WIDE.U32 UR48, UR33, UR48, URZ ;  /* 0x00000030213072a5 */ /* 0x000fe2000f8e00ff */
[----:B------:R-:W-:Y:S01]  /*0d50*/  IMAD.MOV.U32 R2, RZ, RZ, R6 ;  /* 0x000000ffff027224 */ /* 0x000fe200078e0006 */
[----:B------:R-:W-:Y:S01]  /*0d60*/  UIMAD UR5, UR5, UR33, URZ ;  /* 0x00000021050572a4 */ /* 0x000fe2000f8e02ff */
[----:B--2---:R-:W-:Y:S01]  /*0d70*/  IMAD R16, R16, UR14, RZ ;  /* 0x0000000e10107c24 */ /* 0x004fe2000f8e02ff */
[----:B------:R-:W-:Y:S01]  /*0d80*/  USEL UR46, UR46, URZ, UP1 ;  /* 0x000000ff2e2e7287 */ /* 0x000fe20008800000 */
[C---:B------:R-:W-:Y:S01]  /*0d90*/  IMAD R0, R22.reuse, UR23, R0 ;  /* 0x0000001716007c24 */ /* 0x040fe2000f8e0200 */
[----:B------:R-:W-:Y:S01]  /*0da0*/  UIADD3 UR5, UPT, UPT, UR49, UR5, URZ ;  /* 0x0000000531057290 */ /* 0x000fe2000fffe0ff */
[----:B------:R-:W-:Y:S01]  /*0db0*/  IMAD.WIDE.U32 R18, R22, UR22, R18 ;  /* 0x0000001616127c25 */ /* 0x000fe2000f8e0012 */
[----:B------:R-:W-:Y:S01]  /*0dc0*/  ULOP3.LUT UR22, UR45, 0x80000001, URZ, 0xc0, !UPT ;  /* 0x800000012d167892 */ /* 0x000fe2000f8ec0ff */
[----:B------:R-:W-:-:S02]  /*0dd0*/  CS2R R54, SRZ ;  /* 0x0000000000367805 */ /* 0x000fc4000001ff00 */
[----:B------:R-:W-:Y:S01]  /*0de0*/  CS2R R52, SRZ ;  /* 0x0000000000347805 */ /* 0x000fe2000001ff00 */
[C---:B------:R-:W-:Y:S01]  /*0df0*/  IMAD R16, R22.reuse, UR15, R16 ;  /* 0x0000000f16107c24 */ /* 0x040fe2000f8e0210 */
[----:B------:R-:W-:Y:S01]  /*0e00*/  UISETP.NE.AND UP0, UPT, UR22, 0x1, UPT ;  /* 0x000000011600788c */ /* 0x000fe2000bf05270 */
[----:B------:R-:W-:Y:S01]  /*0e10*/  IMAD.WIDE.U32 R22, R22, UR14, R2 ;  /* 0x0000000e16167c25 */ /* 0x000fe2000f8e0002 */
[----:B------:R-:W1:Y:S01]  /*0e20*/  LDCU.64 UR14, c[0x0][0x380] ;  /* 0x00007000ff0e77ac */ /* 0x000e620008000a00 */
[----:B------:R-:W2:Y:S01]  /*0e30*/  LDC.64 R2, c[0x0][0x598] ;  /* 0x00016600ff027b82 */ /* 0x000ea20000000a00 */
[----:B------:R-:W-:Y:S01]  /*0e40*/  CS2R R46, SRZ ;  /* 0x00000000002e7805 */ /* 0x000fe2000001ff00 */
[----:B------:R-:W-:Y:S01]  /*0e50*/  IMAD.U32 R9, RZ, RZ, UR4 ;  /* 0x00000004ff097e24 */ /* 0x000fe2000f8e00ff */
[----:B------:R-:W-:Y:S01]  /*0e60*/  USHF.L.U64.HI UR4, UR10, 0x6, UR11 ;  /* 0x000000060a047899 */ /* 0x000fe2000801020b */
[----:B------:R-:W-:Y:S01]  /*0e70*/  IMAD.U32 R8, RZ, RZ, UR16 ;  /* 0x00000010ff087e24 */ /* 0x000fe2000f8e00ff */
[----:B------:R-:W-:Y:S01]  /*0e80*/  USHF.L.U32 UR16, UR10, 0x6, URZ ;  /* 0x000000060a107899 */ /* 0x000fe200080006ff */
[----:B------:R-:W-:Y:S01]  /*0e90*/  IMAD R15, R14, UR33, R13 ;  /* 0x000000210e0f7c24 */ /* 0x000fe2000f8e020d */
[----:B------:R-:W-:Y:S01]  /*0ea0*/  CS2R R44, SRZ ;  /* 0x00000000002c7805 */ /* 0x000fe2000001ff00 */
[----:B------:R-:W-:Y:S01]  /*0eb0*/  IMAD.IADD R19, R19, 0x1, R0 ;  /* 0x0000000113137824 */ /* 0x000fe200078e0200 */
[----:B------:R-:W-:Y:S01]  /*0ec0*/  CS2R R50, SRZ ;  /* 0x0000000000327805 */ /* 0x000fe2000001ff00 */
[----:B------:R-:W-:Y:S01]  /*0ed0*/  IMAD.MOV.U32 R14, RZ, RZ, R12 ;  /* 0x000000ffff0e7224 */ /* 0x000fe200078e000c */
[----:B------:R-:W-:Y:S01]  /*0ee0*/  CS2R R48, SRZ ;  /* 0x0000000000307805 */ /* 0x000fe2000001ff00 */
[----:B---3--:R-:W-:Y:S01]  /*0ef0*/  IMAD R0, R4, UR42, RZ ;  /* 0x0000002a04007c24 */ /* 0x008fe2000f8e02ff */
[----:B------:R-:W-:Y:S01]  /*0f00*/  CS2R R42, SRZ ;  /* 0x00000000002a7805 */ /* 0x000fe2000001ff00 */
[----:B------:R-:W-:Y:S01]  /*0f10*/  IMAD.WIDE.U32 R8, R167, UR12, R8 ;  /* 0x0000000ca7087c25 */ /* 0x000fe2000f8e0008 */
[----:B------:R-:W-:-:S02]  /*0f20*/  CS2R R40, SRZ ;  /* 0x0000000000287805 */ /* 0x000fc4000001ff00 */
[----:B------:R-:W-:Y:S02]  /*0f30*/  CS2R R38, SRZ ;  /* 0x0000000000267805 */ /* 0x000fe4000001ff00 */
[----:B------:R-:W-:Y:S01]  /*0f40*/  CS2R R36, SRZ ;  /* 0x0000000000247805 */ /* 0x000fe2000001ff00 */
[----:B------:R-:W-:Y:S01]  /*0f50*/  IMAD.U32 R13, RZ, RZ, UR4 ;  /* 0x00000004ff0d7e24 */ /* 0x000fe2000f8e00ff */
[----:B------:R-:W-:Y:S01]  /*0f60*/  IADD3 R10, P0, PT, R18, R8, RZ ;  /* 0x00000008120a7210 */ /* 0x000fe20007f1e0ff */
[----:B------:R-:W-:Y:S01]  /*0f70*/  IMAD.U32 R12, RZ, RZ, UR16 ;  /* 0x00000010ff0c7e24 */ /* 0x000fe2000f8e00ff */
[----:B------:R-:W3:Y:S01]  /*0f80*/  LDCU.64 UR16, c[0x0][0x390] ;  /* 0x00007200ff1077ac */ /* 0x000ee20008000a00 */
[----:B------:R-:W-:Y:S02]  /*0f90*/  IMAD.U32 R20, RZ, RZ, UR25 ;  /* 0x00000019ff147e24 */ /* 0x000fe4000f8e00ff */
[----:B------:R-:W-:Y:S01]  /*0fa0*/  IMAD R0, R5, UR43, R0 ;  /* 0x0000002b05007c24 */ /* 0x000fe2000f8e0200 */
[----:B------:R-:W-:Y:S01]  /*0fb0*/  UMOV UR4, UR30 ;  /* 0x0000001e00047c82 */ /* 0x000fe20008000000 */
[----:B------:R-:W-:-:S04]  /*0fc0*/  IMAD.WIDE.U32 R14, R4, UR43, R14 ;  /* 0x0000002b040e7c25 */ /* 0x000fc8000f8e000e */
[C---:B------:R-:W-:Y:S01]  /*0fd0*/  IMAD R7, R167.reuse, UR13, RZ ;  /* 0x0000000da7077c24 */ /* 0x040fe2000f8e02ff */
[----:B------:R-:W4:Y:S01]  /*0fe0*/  LDCU UR13, c[0x0][0x44c] ;  /* 0x00008980ff0d77ac */ /* 0x000f220008000800 */
[----:B------:R-:W-:-:S03]  /*0ff0*/  IMAD.WIDE.U32 R12, R167, UR10, R12 ;  /* 0x0000000aa70c7c25 */ /* 0x000fc6000f8e000c */
[----:B------:R-:W-:Y:S01]  /*1000*/  IADD3.X R9, PT, PT, R19, R7, R9, P0, !PT ;  /* 0x0000000713097210 */ /* 0x000fe200007fe409 */
[----:B------:R-:W-:Y:S01]  /*1010*/  IMAD R21, R20, UR32, R25 ;  /* 0x0000002014157c24 */ /* 0x000fe2000f8e0219 */
[----:B------:R-:W-:Y:S01]  /*1020*/  IADD3 R12, P0, PT, R22, R12, RZ ;  /* 0x0000000c160c7210 */ /* 0x000fe20007f1e0ff */
[----:B------:R-:W-:Y:S02]  /*1030*/  IMAD.IADD R15, R15, 0x1, R0 ;  /* 0x000000010f0f7824 */ /* 0x000fe400078e0200 */
[----:B------:R-:W-:Y:S01]  /*1040*/  IMAD.MOV.U32 R20, RZ, RZ, R24 ;  /* 0x000000ffff147224 */ /* 0x000fe200078e0018 */
[----:B------:R-:W3:Y:S01]  /*1050*/  S2R R0, SR_CTAID.X ;  /* 0x0000000000007919 */ /* 0x000ee20000002500 */
[----:B------:R-:W-:Y:S02]  /*1060*/  IMAD.IADD R17, R23, 0x1, R16 ;  /* 0x0000000117117824 */ /* 0x000fe400078e0210 */
[----:B------:R-:W-:Y:S02]  /*1070*/  IMAD.MOV.U32 R16, RZ, RZ, R22 ;  /* 0x000000ffff107224 */ /* 0x000fe400078e0016 */
[----:B--2---:R-:W-:Y:S01]  /*1080*/  IMAD.WIDE.U32 R22, R2, UR32, R14 ;  /* 0x0000002002167c25 */ /* 0x004fe2000f8e000e */
[----:B-----5:R-:W-:Y:S01]  /*1090*/  LEA R14, P1, R10, UR18, 0x1 ;  /* 0x000000120a0e7c11 */ /* 0x020fe2000f8208ff */
[----:B----4-:R-:W-:-:S02]  /*10a0*/  UIMAD UR52, UR32, UR13, URZ ;  /* 0x0000000d203472a4 */ /* 0x010fc4000f8e02ff */
[C---:B------:R-:W-:Y:S01]  /*10b0*/  IMAD R2, R167.reuse, UR21, RZ ;  /* 0x00000015a7027c24 */ /* 0x040fe2000f8e02ff */
[----:B------:R-:W-:Y:S01]  /*10c0*/  LEA.HI.X R15, R10, UR19, R9, 0x1, P1 ;  /* 0x000000130a0f7c11 */ /* 0x000fe200088f0c09 */
[C---:B------:R-:W-:Y:S01]  /*10d0*/  IMAD.WIDE.U32 R20, R167.reuse, UR20, R20 ;  /* 0x00000014a7147c25 */ /* 0x040fe2000f8e0014 */
[----:B------:R-:W2:Y:S03]  /*10e0*/  LDCU.64 UR20, c[0x0][0x550] ;  /* 0x0000aa00ff1477ac */ /* 0x000ea60008000a00 */
[----:B------:R-:W-:Y:S01]  /*10f0*/  IMAD R6, R167, UR11, RZ ;  /* 0x0000000ba7067c24 */ /* 0x000fe2000f8e02ff */
[----:B-1----:R-:W-:Y:S01]  /*1100*/  LEA R190, P2, R20, UR14, 0x1 ;  /* 0x0000000e14be7c11 */ /* 0x002fe2000f8408ff */
[----:B------:R-:W-:Y:S01]  /*1110*/  IMAD.IADD R2, R21, 0x1, R2 ;  /* 0x0000000115027824 */ /* 0x000fe200078e0202 */
[----:B------:R-:W1:Y:S01]  /*1120*/  LDCU UR11, c[0x0][0x3e0] ;  /* 0x00007c00ff0b77ac */ /* 0x000e620008000800 */
[----:B------:R-:W-:Y:S01]  /*1130*/  IMAD.WIDE.U32 R18, R167, UR12, R18 ;  /* 0x0000000ca7127c25 */ /* 0x000fe2000f8e0012 */
[----:B------:R-:W-:-:S02]  /*1140*/  IADD3.X R11, PT, PT, R17, R6, R13, P0, !PT ;  /* 0x00000006110b7210 */ /* 0x000fc400007fe40d */
[----:B------:R-:W-:Y:S01]  /*1150*/  LEA.HI.X R191, R20, UR15, R2, 0x1, P2 ;  /* 0x0000000f14bf7c11 */ /* 0x000fe200090f0c02 */
[----:B------:R-:W-:Y:S01]  /*1160*/  IMAD R13, R3, UR32, R23 ;  /* 0x00000020030d7c24 */ /* 0x000fe2000f8e0217 */
[C---:B---3--:R-:W-:Y:S01]  /*1170*/  LEA R8, P0, R12.reuse, UR16, 0x1 ;  /* 0x000000100c087c11 */ /* 0x048fe2000f8008ff */
[----:B------:R-:W3:Y:S01]  /*1180*/  LDC.64 R2, c[0x0][0x5f8] ;  /* 0x00017e00ff027b82 */ /* 0x000ee20000000a00 */
[----:B------:R-:W-:Y:S01]  /*1190*/  ISETP.NE.AND P2, PT, RZ, UR40, PT ;  /* 0x00000028ff007c0c */ /* 0x000fe2000bf45270 */
[----:B------:R-:W-:Y:S01]  /*11a0*/  IMAD.WIDE.U32 R16, R167, UR10, R16 ;  /* 0x0000000aa7107c25 */ /* 0x000fe2000f8e0010 */
[----:B------:R-:W-:Y:S01]  /*11b0*/  LEA.HI.X R9, R12, UR17, R11, 0x1, P0 ;  /* 0x000000110c097c11 */ /* 0x000fe200080f0c0b */
[----:B------:R-:W-:Y:S01]  /*11c0*/  USHF.R.S32.HI UR10, URZ, 0x1f, UR13 ;  /* 0x0000001fff0a7899 */ /* 0x000fe2000801140d */
[----:B------:R-:W-:Y:S01]  /*11d0*/  LEA R10, P0, R18, UR18, 0x1 ;  /* 0x00000012120a7c11 */ /* 0x000fe2000f8008ff */
[----:B------:R-:W-:Y:S01]  /*11e0*/  IMAD.MOV.U32 R12, RZ, RZ, R22 ;  /* 0x000000ffff0c7224 */ /* 0x000fe200078e0016 */
[----:B------:R-:W-:Y:S01]  /*11f0*/  USHF.R.S32.HI UR53, URZ, 0x1f, UR52 ;  /* 0x0000001fff357899 */ /* 0x000fe20008011434 */
[----:B------:R-:W-:Y:S01]  /*1200*/  IMAD.IADD R7, R19, 0x1, R7 ;  /* 0x0000000113077824 */ /* 0x000fe200078e0207 */
[----:B------:R-:W4:Y:S01]  /*1210*/  LDCU.64 UR14, c[0x0][0x570] ;  /* 0x0000ae00ff0e77ac */ /* 0x000f220008000a00 */
[----:B------:R-:W-:Y:S01]  /*1220*/  IMAD.WIDE.U32 R12, R167, R4, R12 ;  /* 0x00000004a70c7225 */ /* 0x000fe200078e000c */
[----:B-1----:R-:W-:-:S03]  /*1230*/  USHF.R.S32.HI UR12, URZ, 0x1f, UR11 ;  /* 0x0000001fff0c7899 */ /* 0x002fc6000801140b */
[----:B------:R-:W-:Y:S01]  /*1240*/  IMAD R4, R167, R5, RZ ;  /* 0x00000005a7047224 */ /* 0x000fe200078e02ff */
[----:B--2---:R-:W-:Y:S01]  /*1250*/  LEA R188, P1, R12, UR20, 0x1 ;  /* 0x000000140cbc7c11 */ /* 0x004fe2000f8208ff */
[----:B------:R-:W-:Y:S01]  /*1260*/  UIMAD UR5, UR5, UR11, URZ ;  /* 0x0000000b050572a4 */ /* 0x000fe2000f8e02ff */
[----:B------:R-:W-:Y:S01]  /*1270*/  LEA.HI.X R11, R18, UR19, R7, 0x1, P0 ;  /* 0x00000013120b7c11 */ /* 0x000fe200080f0c07 */
[----:B------:R-:W-:Y:S01]  /*1280*/  IMAD.IADD R4, R13, 0x1, R4 ;  /* 0x000000010d047824 */ /* 0x000fe200078e0204 */
[----:B------:R-:W-:Y:S01]  /*1290*/  UIMAD.WIDE.U32 UR50, UR48, UR11, URZ ;  /* 0x0000000b303272a5 */ /* 0x000fe2000f8e00ff */
[----:B------:R-:W-:Y:S01]  /*12a0*/  IMAD.IADD R6, R17, 0x1, R6 ;  /* 0x0000000111067824 */ /* 0x000fe200078e0206 */
[----:B------:R-:W-:Y:S01]  /*12b0*/  UIMAD UR5, UR12, UR48, UR5 ;  /* 0x000000300c0572a4 */ /* 0x000fe2000f8e0205 */
[----:B------:R-:W-:Y:S01]  /*12c0*/  @P2 BAR.SYNC.DEFER_BLOCKING 0x0 ;  /* 0x0000000000002b1d */ /* 0x000fe20000010000 */
[----:B------:R-:W-:Y:S01]  /*12d0*/  LEA.HI.X R189, R12, UR21, R4, 0x1, P1 ;  /* 0x000000150cbd7c11 */ /* 0x000fe200088f0c04 */
[----:B---3--:R-:W-:Y:S01]  /*12e0*/  IMAD.WIDE.U32 R4, R0, R2, RZ ;  /* 0x0000000200047225 */ /* 0x008fe200078e00ff */
[----:B------:R-:W-:Y:S01]  /*12f0*/  UIADD3 UR5, UPT, UPT, UR51, UR5, URZ ;  /* 0x0000000533057290 */ /* 0x000fe2000fffe0ff */
[----:B------:R-:W-:Y:S01]  /*1300*/  LEA R18, P0, R16, UR16, 0x1 ;  /* 0x0000001010127c11 */ /* 0x000fe2000f8008ff */
[----:B------:R-:W-:Y:S01]  /*1310*/  UIMAD UR18, UR11, UR13, URZ ;  /* 0x0000000d0b1272a4 */ /* 0x000fe2000f8e02ff */
[----:B------:R-:W-:Y:S01]  /*1320*/  IMAD R2, R0, R3, R5 ;  /* 0x0000000300027224 */ /* 0x000fe200078e0205 */
[----:B------:R-:W-:Y:S01]  /*1330*/  LOP3.LUT R3, R160, 0xd8, RZ, 0xc0, !PT ;  /* 0x000000d8a0037812 */ /* 0x000fe200078ec0ff */
[----:B------:R-:W-:Y:S01]  /*1340*/  UIMAD UR5, UR5, UR13, URZ ;  /* 0x0000000d050572a4 */ /* 0x000fe2000f8e02ff */
[--C-:B------:R-:W-:Y:S01]  /*1350*/  SHF.R.U32.HI R0, RZ, 0x5, R173.reuse ;  /* 0x00000005ff007819 */ /* 0x100fe200000116ad */
[----:B------:R-:W-:Y:S01]  /*1360*/  UIMAD.WIDE UR54, UR11, UR13, URZ ;  /* 0x0000000d0b3672a5 */ /* 0x000fe2000f8e02ff */
[----:B------:R-:W-:Y:S01]  /*1370*/  LOP3.LUT R3, R3, 0x18, R173, 0x78, !PT ;  /* 0x0000001803037812 */ /* 0x000fe200078e78ad */
[----:B------:R-:W-:Y:S01]  /*1380*/  USEL UR11, URZ, 0x3000, UP0 ;  /* 0x00003000ff0b7887 */ /* 0x000fe20008000000 */
[----:B------:R-:W-:Y:S01]  /*1390*/  LOP3.LUT R5, R173, 0x1f, RZ, 0xc0, !PT ;  /* 0x0000001fad057812 */ /* 0x000fe200078ec0ff */
[----:B------:R-:W-:Y:S01]  /*13a0*/  UIMAD.WIDE.U32 UR52, UR50, UR13, UR52 ;  /* 0x0000000d323472a5 */ /* 0x000fe2000f8e0034 */
[----:B------:R-:W-:Y:S01]  /*13b0*/  LOP3.LUT R3, R3, 0x1f20, R160, 0xf8, !PT ;  /* 0x00001f2003037812 */ /* 0x000fe200078ef8a0 */
[----:B------:R-:W-:Y:S01]  /*13c0*/  UIMAD UR5, UR10, UR50, UR5 ;  /* 0x000000320a0572a4 */ /* 0x000fe2000f8e0205 */
[----:B------:R-:W-:Y:S01]  /*13d0*/  SEL R4, R4, RZ, P2 ;  /* 0x000000ff04047207 */ /* 0x000fe20001000000 */
[----:B------:R-:W-:Y:S01]  /*13e0*/  UIADD3 UR46, UP0, UPT, UR43, UR46, URZ ;  /* 0x0000002e2b2e7290 */ /* 0x000fe2000ff1e0ff */
[----:B------:R-:W-:Y:S01]  /*13f0*/  LEA R3, R3, UR4, 0x1 ;  /* 0x0000000403037c11 */ /* 0x000fe2000f8e08ff */
[----:B------:R-:W-:Y:S01]  /*1400*/  UIADD3 UR53, UPT, UPT, UR53, UR5, URZ ;  /* 0x0000000535357290 */ /* 0x000fe2000fffe0ff */
[----:B------:R-:W-:Y:S01]  /*1410*/  IMAD R5, R0, UR18, R5 ;  /* 0x0000001200057c24 */ /* 0x000fe2000f8e0205 */
[----:B------:R-:W-:Y:S01]  /*1420*/  UIADD3.X UR42, UPT, UPT, URZ, UR42, URZ, UP0, !UPT ;  /* 0x0000002aff2a7290 */ /* 0x000fe200087fe4ff */
[----:B------:R-:W-:Y:S01]  /*1430*/  LEA.HI.X R19, R16, UR17, R6, 0x1, P0 ;  /* 0x0000001110137c11 */ /* 0x000fe200080f0c06 */
[----:B------:R-:W-:Y:S01]  /*1440*/  UIMAD UR5, UR55, UR46, URZ ;  /* 0x0000002e370572a4 */ /* 0x000fe2000f8e02ff */
[----:B------:R-:W-:Y:S01]  /*1450*/  VIADD R195, R3, UR11 ;  /* 0x0000000b03c37c36 */ /* 0x000fe20008000000 */
[----:B------:R-:W-:Y:S01]  /*1460*/  UIMAD.WIDE.U32 UR52, UR54, UR46, UR52 ;  /* 0x0000002e363472a5 */ /* 0x000fe2000f8e0034 */
[----:B------:R-:W-:Y:S01]  /*1470*/  @!PT LDS RZ, [RZ] ;  /* 0x00000000fffff984 */ /* 0x000fe20000000800 */
[----:B------:R-:W-:Y:S01]  /*1480*/  @!PT LDS RZ, [RZ] ;  /* 0x00000000fffff984 */ /* 0x000fe20000000800 */
[----:B------:R-:W-:Y:S01]  /*1490*/  @!PT LDS RZ, [RZ] ;  /* 0x00000000fffff984 */ /* 0x000fe20000000800 */
[----:B------:R1:W-:Y:S01]  /*14a0*/  LDGSTS.E.BYPASS.LTC128B.128 [R3+0x6000], desc[UR36][R188.64] ;  /* 0x06000000bc037fae */ /* 0x0003e2000b981a24 */
[----:B------:R-:W-:Y:S01]  /*14b0*/  UIMAD UR5, UR54, UR42, UR5 ;  /* 0x0000002a360572a4 */ /* 0x000fe2000f8e0205 */
[----:B------:R-:W-:Y:S01]  /*14c0*/  SEL R2, R2, RZ, P2 ;  /* 0x000000ff02027207 */ /* 0x000fe20001000000 */
[----:B------:R-:W-:Y:S01]  /*14d0*/  USHF.L.U32 UR12, UR18, 0x6, URZ ;  /* 0x00000006120c7899 */ /* 0x000fe200080006ff */
[----:B------:R1:W-:Y:S01]  /*14e0*/  LDGSTS.E.BYPASS.LTC128B.128 [R3+0x7000], desc[UR36][R188.64+0x40] ;  /* 0x07000040bc037fae */ /* 0x0003e2000b981a24 */
[----:B------:R-:W-:Y:S01]  /*14f0*/  UIADD3 UR5, UPT, UPT, UR53, UR5, URZ ;  /* 0x0000000535057290 */ /* 0x000fe2000fffe0ff */
[----:B------:R-:W-:Y:S01]  /*1500*/  IADD3 R4, P1, P0, R5, UR52, R4 ;  /* 0x0000003405047c10 */ /* 0x000fe2000f83e004 */
[----:B------:R-:W-:Y:S01]  /*1510*/  UISETP.GE.AND UP0, UPT, UR41, 0x1, UPT ;  /* 0x000000012900788c */ /* 0x000fe2000bf06270 */
[----:B------:R1:W-:Y:S01]  /*1520*/  LDGSTS.E.BYPASS.LTC128B.128 [R3+0x8000], desc[UR36][R188.64+0x80] ;  /* 0x08000080bc037fae */ /* 0x0003e2000b981a24 */
[----:B------:R-:W-:Y:S01]  /*1530*/  SHF.R.S32.HI R5, RZ, 0x1f, R5 ;  /* 0x0000001fff057819 */ /* 0x000fe20000011405 */
[----:B------:R-:W-:Y:S01]  /*1540*/  IMAD.SHL.U32 R0, R0, 0x10, RZ ;  /* 0x0000001000007824 */ /* 0x000fe200078e00ff */
[----:B------:R-:W-:Y:S01]  /*1550*/  ULEA UR16, UR45, UR44, 0x6 ;  /* 0x0000002c2d107291 */ /* 0x000fe2000f8e30ff */
[----:B------:R1:W-:Y:S01]  /*1560*/  LDGSTS.E.BYPASS.LTC128B.128 [R195], desc[UR36][R190.64] ;  /* 0x00000000bec37fae */ /* 0x0003e2000b981a24 */
[----:B------:R-:W-:Y:S01]  /*1570*/  IADD3.X R5, PT, PT, R5, UR5, R2, P1, P0 ;  /* 0x0000000505057c10 */ /* 0x000fe20008fe0402 */
[----:B------:R-:W-:Y:S01]  /*1580*/  IMAD.U32 R2, RZ, RZ, UR12 ;  /* 0x0000000cff027e24 */ /* 0x000fe2000f8e00ff */
[----:B------:R-:W-:Y:S01]  /*1590*/  IADD3 R4, P0, PT, R4, UR12, RZ ;  /* 0x0000000c04047c10 */ /* 0x000fe2000ff1e0ff */
[----:B------:R1:W-:Y:S01]  /*15a0*/  LDGSTS.E.BYPASS.LTC128B.128 [R195+0x1000], desc[UR36][R190.64+0x40] ;  /* 0x01000040bec37fae */ /* 0x0003e2000b981a24 */
[----:B------:R-:W2:Y:S01]  /*15b0*/  LDCU.64 UR12, c[0x0][0x420] ;  /* 0x00008400ff0c77ac */ /* 0x000ea20008000a00 */
[----:B------:R-:W-:-:S02]  /*15c0*/  LOP3.LUT R0, R0, 0x10, RZ, 0xc0, !PT ;  /* 0x0000001000007812 */ /* 0x000fc400078ec0ff */
[----:B------:R1:W-:Y:S01]  /*15d0*/  LDGSTS.E.BYPASS.LTC128B.128 [R195+0x2000], desc[UR36][R190.64+0x80] ;  /* 0x02000080bec37fae */ /* 0x0003e2000b981a24 */
[----:B------:R-:W-:Y:S02]  /*15e0*/  LEA.HI.X.SX32 R2, R2, R5, 0x1, P0 ;  /* 0x0000000502027211 */ /* 0x000fe400000f0eff */
[----:B----4-:R-:W-:Y:S01]  /*15f0*/  LEA R196, P0, R4, UR14, 0x2 ;  /* 0x0000000e04c47c11 */ /* 0x010fe2000f8010ff */
[----:B------:R1:W-:Y:S01]  /*1600*/  LDGSTS.E.BYPASS.LTC128B.128 [R3+0x9000], desc[UR36][R10.64] ;  /* 0x090000000a037fae */ /* 0x0003e2000b981a24 */
[----:B------:R-:W-:Y:S02]  /*1610*/  LOP3.LUT R0, R0, 0x7, R167, 0xf8, !PT ;  /* 0x0000000700007812 */ /* 0x000fe400078ef8a7 */
[----:B------:R-:W-:Y:S01]  /*1620*/  LEA.HI.X R197, R4, UR15, R2, 0x2, P0 ;  /* 0x0000000f04c57c11 */ /* 0x000fe200080f1402 */
[----:B------:R1:W-:Y:S01]  /*1630*/  LDGSTS.E.BYPASS.LTC128B.128 [R3+0xb000], desc[UR36][R10.64+0x40] ;  /* 0x0b0000400a037fae */ /* 0x0003e2000b981a24 */
[----:B------:R-:W3:Y:S03]  /*1640*/  LDCU.64 UR14, c[0x0][0x5e8] ;  /* 0x0000bd00ff0e77ac */ /* 0x000ee60008000a00 */
[----:B------:R1:W-:Y:S01]  /*1650*/  LDGSTS.E.BYPASS.LTC128B.128 [R3+0xd000], desc[UR36][R10.64+0x80] ;  /* 0x0d0000800a037fae */ /* 0x0003e2000b981a24 */
[----:B--2---:R-:W-:-:S03]  /*1660*/  UIMAD.WIDE UR20, UR24, 0x4, UR12 ;  /* 0x00000004181478a5 */ /* 0x004fc6000f8e020c */
[----:B------:R1:W-:Y:S04]  /*1670*/  LDGSTS.E.BYPASS.LTC128B.128 [R3+0xa000], desc[UR36][R14.64] ;  /* 0x0a0000000e037fae */ /* 0x0003e8000b981a24 */
[----:B------:R1:W-:Y:S04]  /*1680*/  LDGSTS.E.BYPASS.LTC128B.128 [R3+0xc000], desc[UR36][R14.64+0x40] ;  /* 0x0c0000400e037fae */ /* 0x0003e8000b981a24 */
[----:B------:R1:W-:Y:S01]  /*1690*/  LDGSTS.E.BYPASS.LTC128B.128 [R3+0xe000], desc[UR36][R14.64+0x80] ;  /* 0x0e0000800e037fae */ /* 0x0003e2000b981a24 */
[----:B---3--:R-:W-:-:S03]  /*16a0*/  UIMAD.WIDE UR16, UR16, 0x4, UR14 ;  /* 0x00000004101078a5 */ /* 0x008fc6000f8e020e */
[----:B------:R1:W-:Y:S04]  /*16b0*/  LDGSTS.E.BYPASS.LTC128B.128 [R3+0xf000], desc[UR36][R18.64] ;  /* 0x0f00000012037fae */ /* 0x0003e8000b981a24 */
[----:B------:R1:W-:Y:S04]  /*16c0*/  LDGSTS.E.BYPASS.LTC128B.128 [R3+0x11000], desc[UR36][R18.64+0x40] ;  /* 0x1100004012037fae */ /* 0x0003e8000b981a24 */
[----:B------:R1:W-:Y:S04]  /*16d0*/  LDGSTS.E.BYPASS.LTC128B.128 [R3+0x13000], desc[UR36][R18.64+0x80] ;  /* 0x1300008012037fae */ /* 0x0003e8000b981a24 */
[----:B------:R1:W-:Y:S04]  /*16e0*/  LDGSTS.E.BYPASS.LTC128B.128 [R3+0x10000], desc[UR36][R8.64] ;  /* 0x1000000008037fae */ /* 0x0003e8000b981a24 */
[----:B------:R1:W-:Y:S04]  /*16f0*/  LDGSTS.E.BYPASS.LTC128B.128 [R3+0x12000], desc[UR36][R8.64+0x40] ;  /* 0x1200004008037fae */ /* 0x0003e8000b981a24 */
[----:B------:R1:W-:Y:S04]  /*1700*/  LDGSTS.E.BYPASS.LTC128B.128 [R3+0x14000], desc[UR36][R8.64+0x80] ;  /* 0x1400008008037fae */ /* 0x0003e8000b981a24 */
[----:B------:R-:W0:Y:S01]  /*1710*/  LDGDEPBAR ;  /* 0x00000000000079af */ /* 0x000e220000000000 */
[----:B------:R-:W-:Y:S05]  /*1720*/  BRA.U !UP0, `(.L_x_1362) ;  /* 0x0000003d08547547 */ /* 0x000fea000b800000 */
[--C-:B------:R-:W-:Y:S01]  /*1730*/  SHF.R.U32.HI R6, RZ, 0x4, R173.reuse ;  /* 0x00000004ff067819 */ /* 0x100fe200000116ad */
[----:B------:R-:W-:Y:S01]  /*1740*/  IMAD.MOV.U32 R2, RZ, RZ, 0x4 ;  /* 0x00000004ff027424 */ /* 0x000fe200078e00ff */
[--C-:B-1----:R-:W-:Y:S01]  /*1750*/  SHF.R.U32.HI R3, RZ, 0x1, R173.reuse ;  /* 0x00000001ff037819 */ /* 0x102fe200000116ad */
[C---:B------:R-:W-:Y:S01]  /*1760*/  IMAD.SHL.U32 R7, R173.reuse, 0x10, RZ ;  /* 0x00000010ad077824 */ /* 0x040fe200078e00ff */
[----:B------:R-:W-:Y:S01]  /*1770*/  LOP3.LUT R6, R6, 0x8, RZ, 0xc0, !PT ;  /* 0x0000000806067812 */ /* 0x000fe200078ec0ff */
[----:B------:R-:W-:Y:S01]  /*1780*/  IMAD.WIDE.U32 R8, R0, R2, UR20 ;  /* 0x0000001400087e25 */ /* 0x000fe2000f8e0002 */
[----:B------:R-:W1:Y:S01]  /*1790*/  LDC R193, c[0x0][0x44c] ;  /* 0x00011300ffc17b82 */ /* 0x000e620000000800 */
[----:B------:R-:W2:Y:S01]  /*17a0*/  LDCU UR13, c[0x0][0x3b0] ;  /* 0x00007600ff0d77ac */ /* 0x000ea20008000800 */
[----:B------:R-:W-:Y:S01]  /*17b0*/  LOP3.LUT R6, R6, 0x10, R173, 0xf8, !PT ;  /* 0x0000001006067812 */ /* 0x000fe200078ef8ad */
[C---:B------:R-:W-:Y:S01]  /*17c0*/  IMAD.SHL.U32 R2, R173.reuse, 0x20, RZ ;  /* 0x00000020ad027824 */ /* 0x040fe200078e00ff */
[----:B------:R-:W5:Y:S01]  /*17d0*/  LDG.E R186, desc[UR36][R8.64] ;  /* 0x0000002408ba7981 */ /* 0x000f62000c1e1900 */
[----:B------:R-:W-:Y:S01]  /*17e0*/  IMAD.SHL.U32 R0, R173, 0x4, RZ ;  /* 0x00000004ad007824 */ /* 0x000fe200078e00ff */
[----:B------:R-:W3:Y:S01]  /*17f0*/  LDCU UR14, c[0x0][0x590] ;  /* 0x0000b200ff0e77ac */ /* 0x000ee20008000800 */
[----:B------:R-:W4:Y:S03]  /*1800*/  S2R R173, SR_TID.X ;  /* 0x0000000000ad7919 */ /* 0x000f260000002100 */
[----:B------:R-:W-:Y:S01]  /*1810*/  LOP3.LUT R0, R0, 0x18, RZ, 0xc0, !PT ;  /* 0x0000001800007812 */ /* 0x000fe200078ec0ff */
[----:B------:R-:W-:Y:S01]  /*1820*/  USHF.L.U32 UR18, UR18, 0x3, URZ ;  /* 0x0000000312127899 */ /* 0x000fe200080006ff */
[----:B------:R-:W-:Y:S01]  /*1830*/  LOP3.LUT R5, R2, 0x120, RZ, 0xc0, !PT ;  /* 0x0000012002057812 */ /* 0x000fe200078ec0ff */
[----:B------:R-:W5:Y:S01]  /*1840*/  LDG.E R185, desc[UR36][R8.64+0x20] ;  /* 0x0000202408b97981 */ /* 0x000f62000c1e1900 */
[--C-:B------:R-:W-:Y:S01]  /*1850*/  LOP3.LUT R4, R0, 0xc0, R2.reuse, 0xf8, !PT ;  /* 0x000000c000047812 */ /* 0x100fe200078ef802 */
[----:B------:R-:W1:Y:S01]  /*1860*/  LDCU UR5, c[0x0][0x3e0] ;  /* 0x00007c00ff0577ac */ /* 0x000e620008000800 */
[----:B------:R-:W-:Y:S01]  /*1870*/  LOP3.LUT R7, R5, 0x200, R7, 0xf8, !PT ;  /* 0x0000020005077812 */ /* 0x000fe200078ef807 */
[----:B------:R-:W5:Y:S01]  /*1880*/  LDG.E R184, desc[UR36][R8.64+0x80] ;  /* 0x0000802408b87981 */ /* 0x000f62000c1e1900 */
[--C-:B------:R-:W-:Y:S01]  /*1890*/  LOP3.LUT R6, R6, 0xc0, R2.reuse, 0xf8, !PT ;  /* 0x000000c006067812 */ /* 0x100fe200078ef802 */
[----:B------:R-:W1:Y:S01]  /*18a0*/  LDCU UR12, c[0x0][0x50c] ;  /* 0x0000a180ff0c77ac */ /* 0x000e620008000800 */
[----:B------:R-:W-:Y:S01]  /*18b0*/  LOP3.LUT R3, R4, 0x8, R3, 0x78, !PT ;  /* 0x0000000804037812 */ /* 0x000fe200078e7803 */
[----:B------:R1:W5:Y:S01]  /*18c0*/  LDG.E R183, desc[UR36][R8.64+0xa0] ;  /* 0x0000a02408b77981 */ /* 0x000362000c1e1900 */
[----:B------:R-:W-:Y:S01]  /*18d0*/  LOP3.LUT R6, R6, R0, RZ, 0x3c, !PT ;  /* 0x0000000006067212 */ /* 0x000fe200078e3cff */
[----:B------:R-:W-:Y:S01]  /*18e0*/  IMAD.MOV.U32 R194, RZ, RZ, 0x10 ;  /* 0x00000010ffc27424 */ /* 0x000fe200078e00ff */
[----:B------:R-:W-:Y:S01]  /*18f0*/  LOP3.LUT R7, R7, R3, RZ, 0xfc, !PT ;  /* 0x0000000307077212 */ /* 0x000fe200078efcff */
[----:B------:R-:W-:Y:S01]  /*1900*/  IMAD.MOV.U32 R177, RZ, RZ, 0x20 ;  /* 0x00000020ffb17424 */ /* 0x000fe200078e00ff */
[----:B------:R-:W-:Y:S01]  /*1910*/  LOP3.LUT R6, R6, 0x120, R2, 0xf8, !PT ;  /* 0x0000012006067812 */ /* 0x000fe200078ef802 */
[----:B------:R-:W-:Y:S01]  /*1920*/  IMAD.MOV.U32 R174, RZ, RZ, 0x20 ;  /* 0x00000020ffae7424 */ /* 0x000fe200078e00ff */
[----:B------:R-:W1:Y:S01]  /*1930*/  LDCU UR10, c[0x0][0x45c] ;  /* 0x00008b80ff0a77ac */ /* 0x000e620008000800 */
[----:B------:R-:W-:-:S02]  /*1940*/  IMAD.MOV.U32 R192, RZ, RZ, 0x4 ;  /* 0x00000004ffc07424 */ /* 0x000fc400078e00ff */
[----:B------:R-:W-:Y:S01]  /*1950*/  IMAD.MOV.U32 R127, RZ, RZ, RZ ;  /* 0x000000ffff7f7224 */ /* 0x000fe200078e00ff */
[----:B--2---:R-:W-:Y:S02]  /*1960*/  USHF.L.U32 UR13, UR13, 0x6, URZ ;  /* 0x000000060d0d7899 */ /* 0x004fe400080006ff */
[----:B---3--:R-:W-:Y:S01]  /*1970*/  USHF.L.U32 UR14, UR14, 0x6, URZ ;  /* 0x000000060e0e7899 */ /* 0x008fe200080006ff */
[C---:B----4-:R-:W-:Y:S01]  /*1980*/  IMAD.SHL.U32 R172, R173.reuse, 0x20, RZ ;  /* 0x00000020adac7824 */ /* 0x050fe200078e00ff */
[----:B------:R-:W-:Y:S01]  /*1990*/  SHF.R.U32.HI R2, RZ, 0x1, R173 ;  /* 0x00000001ff027819 */ /* 0x000fe200000116ad */
[C---:B------:R-:W-:Y:S01]  /*19a0*/  IMAD.SHL.U32 R5, R173.reuse, 0x10, RZ ;  /* 0x00000010ad057824 */ /* 0x040fe200078e00ff */
[C---:B------:R-:W-:Y:S01]  /*19b0*/  LOP3.LUT R176, R173.reuse, 0x8, RZ, 0xc0, !PT ;  /* 0x00000008adb07812 */ /* 0x040fe200078ec0ff */
[C---:B------:R-:W-:Y:S01]  /*19c0*/  IMAD.SHL.U32 R0, R173.reuse, 0x2, RZ ;  /* 0x00000002ad007824 */ /* 0x040fe200078e00ff */
[----:B------:R-:W-:Y:S01]  /*19d0*/  LOP3.LUT R187, R172, 0x7400, RZ, 0xc0, !PT ;  /* 0x00007400acbb7812 */ /* 0x000fe200078ec0ff */
[----:B------:R-:W-:Y:S01]  /*19e0*/  IMAD.SHL.U32 R3, R173, 0x4, RZ ;  /* 0x00000004ad037824 */ /* 0x000fe200078e00ff */
[----:B-1----:R-:W-:-:S02]  /*19f0*/  LOP3.LUT R8, R5, 0x1c0, RZ, 0xc0, !PT ;  /* 0x000001c005087812 */ /* 0x002fc400078ec0ff */
[--C-:B------:R-:W-:Y:S02]  /*1a00*/  LOP3.LUT R187, R187, 0x6, R0.reuse, 0xf8, !PT ;  /* 0x00000006bbbb7812 */ /* 0x100fe400078ef800 */
[----:B------:R-:W-:Y:S02]  /*1a10*/  LOP3.LUT R8, R8, 0x38, R0, 0xf8, !PT ;  /* 0x0000003808087812 */ /* 0x000fe400078ef800 */
[C---:B------:R-:W-:Y:S02]  /*1a20*/  LOP3.LUT R0, R172.reuse, 0x20, RZ, 0xc0, !PT ;  /* 0x00000020ac007812 */ /* 0x040fe400078ec0ff */
[----:B------:R-:W-:Y:S02]  /*1a30*/  LOP3.LUT R3, R3, 0x18, RZ, 0xc0, !PT ;  /* 0x0000001803037812 */ /* 0x000fe400078ec0ff */
[----:B------:R-:W-:Y:S02]  /*1a40*/  LOP3.LUT R4, R172, 0x120, RZ, 0xc0, !PT ;  /* 0x00000120ac047812 */ /* 0x000fe400078ec0ff */
[----:B------:R-:W-:-:S02]  /*1a50*/  LOP3.LUT R0, R0, 0x3c00, R5, 0xf8, !PT ;  /* 0x00003c0000007812 */ /* 0x000fc400078ef805 */
[----:B------:R-:W-:Y:S02]  /*1a60*/  LOP3.LUT R175, R3, 0xc0, R172, 0xf8, !PT ;  /* 0x000000c003af7812 */ /* 0x000fe400078ef8ac */
[--C-:B------:R-:W-:Y:S02]  /*1a70*/  LOP3.LUT R4, R4, 0x200, R5.reuse, 0xf8, !PT ;  /* 0x0000020004047812 */ /* 0x100fe400078ef805 */
[----:B------:R-:W-:Y:S02]  /*1a80*/  LOP3.LUT R5, R0, 0x100, R5, 0xf8, !PT ;  /* 0x0000010000057812 */ /* 0x000fe400078ef805 */
[--C-:B------:R-:W-:Y:S02]  /*1a90*/  LOP3.LUT R8, R8, 0x20, R2.reuse, 0x78, !PT ;  /* 0x0000002008087812 */ /* 0x100fe400078e7802 */
[----:B------:R-:W-:Y:S02]  /*1aa0*/  LOP3.LUT R0, R175, 0x8, R2, 0x78, !PT ;  /* 0x00000008af007812 */ /* 0x000fe400078e7802 */
[----:B------:R-:W-:-:S02]  /*1ab0*/  LOP3.LUT R187, R187, R8, RZ, 0xfc, !PT ;  /* 0x00000008bbbb7212 */ /* 0x000fc400078efcff */
[----:B------:R-:W-:Y:S02]  /*1ac0*/  LOP3.LUT R175, R5, R175, R176, 0xf6, !PT ;  /* 0x000000af05af7212 */ /* 0x000fe400078ef6b0 */
[----:B------:R-:W-:Y:S02]  /*1ad0*/  LOP3.LUT R0, R4, R0, RZ, 0xfc, !PT ;  /* 0x0000000004007212 */ /* 0x000fe400078efcff */
[C---:B------:R-:W-:Y:S02]  /*1ae0*/  LOP3.LUT P1, RZ, R173.reuse, 0x4, RZ, 0xc0, !PT ;  /* 0x00000004adff7812 */ /* 0x040fe4000782c0ff */
[----:B------:R-:W-:Y:S02]  /*1af0*/  LOP3.LUT P0, RZ, R173, 0x2, RZ, 0xc0, !PT ;  /* 0x00000002adff7812 */ /* 0x000fe4000780c0ff */
[----:B------:R-:W-:Y:S02]  /*1b00*/  LEA R7, R7, UR4, 0x1 ;  /* 0x0000000407077c11 */ /* 0x000fe4000f8e08ff */
[----:B------:R-:W-:-:S02]  /*1b10*/  LEA R6, R6, UR4, 0x1 ;  /* 0x0000000406067c11 */ /* 0x000fc4000f8e08ff */
[----:B------:R-:W-:Y:S01]  /*1b20*/  LOP3.LUT P2, RZ, R173, 0x8, RZ, 0xc0, !PT ;  /* 0x00000008adff7812 */ /* 0x000fe2000784c0ff */
[----:B------:R-:W-:Y:S01]  /*1b30*/  VIADD R179, R7, UR11 ;  /* 0x0000000b07b37c36 */ /* 0x000fe20008000000 */
[----:B------:R-:W-:Y:S01]  /*1b40*/  SEL R194, R194, 0xfffffff0, !P1 ;  /* 0xfffffff0c2c27807 */ /* 0x000fe20004800000 */
[----:B------:R-:W-:Y:S01]  /*1b50*/  VIADD R178, R6, UR11 ;  /* 0x0000000b06b27c36 */ /* 0x000fe20008000000 */
[----:B------:R-:W-:Y:S01]  /*1b60*/  SEL R177, R177, 0xffffffe0, !P1 ;  /* 0xffffffe0b1b17807 */ /* 0x000fe20004800000 */
[----:B------:R-:W-:Y:S01]  /*1b70*/  UMOV UR11, UR17 ;  /* 0x00000011000b7c82 */ /* 0x000fe20008000000 */
[----:B------:R-:W-:-:S07]  /*1b80*/  SEL R174, R174, 0xffffffe0, !P0 ;  /* 0xffffffe0aeae7807 */ /* 0x000fce0004000000 */
.L_x_1365:
[----:B------:R-:W0:Y:S01]  /*1b90*/  LDGDEPBAR ;  /* 0x00000000000079af */ /* 0x000e220000000000 */
[----:B------:R-:W-:Y:S01]  /*1ba0*/  UMOV UR4, UR29 ;  /* 0x0000001d00047c82 */ /* 0x000fe20008000000 */
[----:B------:R-:W-:Y:S01]  /*1bb0*/  IADD3 R182, PT, PT, R179, R177, RZ ;  /* 0x000000b1b3b67210 */ /* 0x000fe20007ffe0ff */
[----:B------:R-:W-:Y:S01]  /*1bc0*/  UIADD3 UR15, UPT, UPT, UR45, 0x1, URZ ;  /* 0x000000012d0f7890 */ /* 0x000fe2000fffe0ff */
[----:B------:R-:W-:Y:S02]  /*1bd0*/  LEA R181, R175, UR4, 0x1 ;  /* 0x00000004afb57c11 */ /* 0x000fe4000f8e08ff */
[----:B------:R-:W-:Y:S01]  /*1be0*/  LEA R226, R187, UR4, 0x1 ;  /* 0x00000004bbe27c11 */ /* 0x000fe2000f8e08ff */
[----:B------:R-:W-:Y:S01]  /*1bf0*/  UISETP.NE.AND UP0, UPT, UR15, 0x1, UPT ;  /* 0x000000010f00788c */ /* 0x000fe2000bf05270 */
[----:B------:R-:W-:Y:S02]  /*1c00*/  IADD3 R180, PT, PT, R177, R181, RZ ;  /* 0x000000b5b1b47210 */ /* 0x000fe40007ffe0ff */
[----:B-----5:R-:W-:Y:S02]  /*1c10*/  FSETP.NEU.FTZ.AND P0, PT, R185, -INF , PT ;  /* 0xff800000b900780b */ /* 0x020fe40003f1d000 */
[----:B------:R-:W-:Y:S01]  /*1c20*/  FSETP.NEU.FTZ.AND P3, PT, R186, -INF , PT ;  /* 0xff800000ba00780b */ /* 0x000fe20003f7d000 */
        /* <DEDUP_REMOVED lines=51> */
[C---:B------:R-:W-:Y:S04]  /*1f60*/  HMMA.16816.F32 R16, R140.reuse, R166, R16 ;  /* 0x000000a68c10723c */ /* 0x040fe80000001810 */
[----:B------:R-:W-:Y:S04]  /*1f70*/  SHF.R.U32.HI R167, RZ, 0x2, R173 ;  /* 0x00000002ffa77819 */ /* 0x000fe800000116ad */
[-C--:B------:R-:W-:Y:S08]  /*1f80*/  HMMA.16816.F32 R20, R140, R144.reuse, R20 ;  /* 0x000000908c14723c */ /* 0x080ff00000001814 */
[C---:B------:R-:W-:Y:S08]  /*1f90*/  HMMA.16816.F32 R24, R136.reuse, R144, R24 ;  /* 0x000000908818723c */ /* 0x040ff00000001818 */
[-C--:B------:R-:W-:Y:S01]  /*1fa0*/  HMMA.16816.F32 R28, R136, R146.reuse, R28 ;  /* 0x00000092881c723c */ /* 0x080fe2000000181c */
[----:B------:R-:W2:Y:S07]  /*1fb0*/  LDSM.16.M88.4 R136, [R182+0x2800] ;  /* 0x00280000b688783b */ /* 0x000eae0000000200 */
[----:B------:R-:W-:Y:S08]  /*1fc0*/  HMMA.16816.F32 R32, R140, R146, R32 ;  /* 0x000000928c20723c */ /* 0x000ff00000001820 */
[-C--:B----4-:R-:W-:Y:S08]  /*1fd0*/  HMMA.16816.F32 R4, R148, R168.reuse, R4 ;  /* 0x000000a89404723c */ /* 0x090ff00000001804 */
[C---:B---3--:R-:W-:Y:S04]  /*1fe0*/  HMMA.16816.F32 R8, R132.reuse, R168, R8 ;  /* 0x000000a88408723c */ /* 0x048fe80000001808 */
[----:B------:R-:W-:Y:S04]  /*1ff0*/  LOP3.LUT R168, R167, 0x7, RZ, 0xc0, !PT ;  /* 0x00000007a7a87812 */ /* 0x000fe800078ec0ff */
[-C--:B------:R-:W-:Y:S03]  /*2000*/  HMMA.16816.F32 R12, R132, R170.reuse, R12 ;  /* 0x000000aa840c723c */ /* 0x080fe6000000180c */
[----:B------:R-:W-:Y:S05]  /*2010*/  LOP3.LUT R168, R168, 0x10, R2, 0xf8, !PT ;  /* 0x00000010a8a87812 */ /* 0x000fea00078ef802 */
[C---:B------:R-:W-:Y:S08]  /*2020*/  HMMA.16816.F32 R16, R148.reuse, R170, R16 ;  /* 0x000000aa9410723c */ /* 0x040ff00000001810 */
[-C--:B-1----:R-:W-:Y:S08]  /*2030*/  HMMA.16816.F32 R20, R148, R152.reuse, R20 ;  /* 0x000000989414723c */ /* 0x082ff00000001814 */
[C---:B------:R-:W-:Y:S08]  /*2040*/  HMMA.16816.F32 R24, R132.reuse, R152, R24 ;  /* 0x000000988418723c */ /* 0x040ff00000001818 */
[-C--:B------:R-:W-:Y:S08]  /*2050*/  HMMA.16816.F32 R28, R132, R154.reuse, R28 ;  /* 0x0000009a841c723c */ /* 0x080ff0000000181c */
[----:B------:R-:W-:Y:S04]  /*2060*/  HMMA.16816.F32 R32, R148, R154, R32 ;  /* 0x0000009a9420723c */ /* 0x000fe80000001820 */
[----:B------:R-:W-:Y:S04]  /*2070*/  LEA R148, R0, UR4, 0x1 ;  /* 0x0000000400947c11 */ /* 0x000fe8000f8e08ff */
[-C--:B------:R-:W-:Y:S05]  /*2080*/  HMMA.16816.F32 R4, R156, R160.reuse, R4 ;  /* 0x000000a09c04723c */ /* 0x080fea0000001804 */
[----:B------:R-:W-:Y:S03]  /*2090*/  IADD3 R152, PT, PT, R148, R177, RZ ;  /* 0x000000b194987210 */ /* 0x000fe60007ffe0ff */
        /* <DEDUP_REMOVED lines=17> */
[----:B------:R-:W-:Y:S01]  /*21b0*/  MUFU.TANH R153, R6 ;  /* 0x0000000600997308 */ /* 0x000fe20000002400 */
[----:B------:R-:W-:Y:S01]  /*21c0*/  FMUL.FTZ R16, R16, UR12 ;  /* 0x0000000c10107c20 */ /* 0x000fe20008410000 */
[----:B------:R-:W-:Y:S01]  /*21d0*/  FMUL.FTZ R17, R17, UR12 ;  /* 0x0000000c11117c20 */ /* 0x000fe20008410000 */
[----:B------:R-:W-:Y:S01]  /*21e0*/  FMUL.FTZ R18, R18, UR12 ;  /* 0x0000000c12127c20 */ /* 0x000fe20008410000 */
[----:B------:R-:W-:Y:S06]  /*21f0*/  FMUL.FTZ R19, R19, UR12 ;  /* 0x0000000c13137c20 */ /* 0x000fec0008410000 */
[----:B------:R3:W-:Y:S10]  /*2200*/  MUFU.TANH R154, R7 ;  /* 0x00000007009a7308 */ /* 0x0007f40000002400 */
[----:B------:R4:W-:Y:S10]  /*2210*/  MUFU.TANH R161, R9 ;  /* 0x0000000900a17308 */ /* 0x0009f40000002400 */
[----:B------:R1:W-:Y:S01]  /*2220*/  MUFU.TANH R155, R8 ;  /* 0x00000008009b7308 */ /* 0x0003e20000002400 */
[----:B---3--:R-:W3:Y:S09]  /*2230*/  LDSM.16.M88.4 R4, [R180+0xd400] ;  /* 0x00d40000b404783b */ /* 0x008ef20000000200 */
[----:B------:R-:W2:Y:S01]  /*2240*/  MUFU.TANH R199, R16 ;  /* 0x0000001000c77308 */ /* 0x000ea20000002400 */
[----:B----4-:R-:W-:Y:S05]  /*2250*/  FMUL.FTZ R9, R186, 1.4426950216293334961 ;  /* 0x3fb8aa3bba097820 */ /* 0x010fea0000410000 */
[----:B------:R-:W-:Y:S04]  /*2260*/  FSEL R9, R9, RZ, P3 ;  /* 0x000000ff09097208 */ /* 0x000fe80001800000 */
[----:B------:R-:W4:Y:S01]  /*2270*/  MUFU.TANH R200, R17 ;  /* 0x0000001100c87308 */ /* 0x000f220000002400 */
[----:B------:R-:W-:Y:S01]  /*2280*/  FSETP.NEU.FTZ.AND P3, PT, R184, -INF , PT ;  /* 0xff800000b800780b */ /* 0x000fe20003f7d000 */
[----:B-1----:R-:W-:Y:S01]  /*2290*/  FMUL.FTZ R8, R185, 1.4426950216293334961 ;  /* 0x3fb8aa3bb9087820 */ /* 0x002fe20000410000 */
[--C-:B------:R-:W-:Y:S01]  /*22a0*/  FFMA.FTZ R209, R160, UR10, -R9.reuse ;  /* 0x0000000aa0d17c23 */ /* 0x100fe20008010809 */
[--C-:B--2---:R-:W-:Y:S03]  /*22b0*/  FFMA.FTZ R162, R165, UR10, -R9.reuse ;  /* 0x0000000aa5a27c23 */ /* 0x104fe60008010809 */
[----:B------:R-:W-:Y:S03]  /*22c0*/  FSEL R8, R8, RZ, P0 ;  /* 0x000000ff08087208 */ /* 0x000fe60000000000 */
[----:B------:R-:W1:Y:S01]  /*22d0*/  MUFU.TANH R201, R18 ;  /* 0x0000001200c97308 */ /* 0x000e620000002400 */
[----:B------:R-:W-:Y:S01]  /*22e0*/  FSETP.NEU.FTZ.AND P0, PT, R183, -INF , PT ;  /* 0xff800000b700780b */ /* 0x000fe20003f1d000 */
[C-C-:B------:R-:W-:Y:S01]  /*22f0*/  FFMA.FTZ R222, R199.reuse, UR10, -R9.reuse ;  /* 0x0000000ac7de7c23 */ /* 0x140fe20008010809 */
[----:B------:R-:W-:Y:S01]  /*2300*/  FFMA.FTZ R199, -R199, R199, 1 ;  /* 0x3f800000c7c77423 */ /* 0x000fe200000101c7 */
[C-C-:B------:R-:W-:Y:S01]  /*2310*/  FFMA.FTZ R182, R153.reuse, UR10, -R8.reuse ;  /* 0x0000000a99b67c23 */ /* 0x140fe20008010808 */
[C-C-:B------:R-:W-:Y:S01]  /*2320*/  FFMA.FTZ R171, R154.reuse, UR10, -R8.reuse ;  /* 0x0000000a9aab7c23 */ /* 0x140fe20008010808 */
[----:B------:R-:W-:Y:S01]  /*2330*/  FFMA.FTZ R153, -R153, R153, 1 ;  /* 0x3f80000099997423 */ /* 0x000fe20000010199 */
[----:B------:R-:W-:Y:S03]  /*2340*/  FMUL.FTZ R199, R199, UR12 ;  /* 0x0000000cc7c77c20 */ /* 0x000fe60008410000 */
[----:B------:R-:W-:Y:S01]  /*2350*/  MUFU.EX2 R209, R209 ;  /* 0x000000d100d17308 */ /* 0x000fe20000000800 */
[----:B------:R-:W-:Y:S01]  /*2360*/  FFMA.FTZ R154, -R154, R154, 1 ;  /* 0x3f8000009a9a7423 */ /* 0x000fe2000001019a */
[C---:B----4-:R-:W-:Y:S01]  /*2370*/  FFMA.FTZ R221, R200.reuse, UR10, -R9 ;  /* 0x0000000ac8dd7c23 */ /* 0x050fe20008010809 */
[----:B------:R-:W-:Y:S07]  /*2380*/  FFMA.FTZ R200, -R200, R200, 1 ;  /* 0x3f800000c8c87423 */ /* 0x000fee00000101c8 */
[----:B------:R-:W2:Y:S01]  /*2390*/  MUFU.EX2 R162, R162 ;  /* 0x000000a200a27308 */ /* 0x000ea20000000800 */
[----:B------:R-:W-:Y:S01]  /*23a0*/  FMUL.FTZ R153, R153, UR12 ;  /* 0x0000000c99997c20 */ /* 0x000fe20008410000 */
[----:B------:R-:W-:Y:S01]  /*23b0*/  FMUL.FTZ R154, R154, UR12 ;  /* 0x0000000c9a9a7c20 */ /* 0x000fe20008410000 */
[----:B------:R-:W-:Y:S07]  /*23c0*/  FMUL.FTZ R200, R200, UR12 ;  /* 0x0000000cc8c87c20 */ /* 0x000fee0008410000 */
[----:B------:R-:W4:Y:S01]  /*23d0*/  MUFU.TANH R206, R19 ;  /* 0x0000001300ce7308 */ /* 0x000f220000002400 */
[-C--:B---3--:R-:W-:Y:S03]  /*23e0*/  HMMA.16816.F32 R20, R156, R4.reuse, R20 ;  /* 0x000000049c14723c */ /* 0x088fe60000001814 */
[--C-:B-1----:R-:W-:Y:S06]  /*23f0*/  FFMA.FTZ R220, R201, UR10, -R8.reuse ;  /* 0x0000000ac9dc7c23 */ /* 0x102fec0008010808 */
[----:B------:R1:W3:Y:S01]  /*2400*/  MUFU.TANH R164, R10 ;  /* 0x0000000a00a47308 */ /* 0x0002e20000002400 */
[C---:B------:R-:W-:Y:S04]  /*2410*/  HMMA.16816.F32 R24, R136.reuse, R4, R24 ;  /* 0x000000048818723c */ /* 0x040fe80000001818 */
[----:B--2---:R-:W-:Y:S05]  /*2420*/  F2FP.F16.F32.PACK_AB R4, R162, R209 ;  /* 0x000000d1a204723e */ /* 0x004fea00000000ff */
[----:B------:R-:W-:Y:S01]  /*2430*/  MUFU.EX2 R182, R182 ;  /* 0x000000b600b67308 */ /* 0x000fe20000000800 */
[----:B------:R-:W-:Y:S01]  /*2440*/  IADD3 R5, PT, PT, R226, 0x19000, RZ ;  /* 0x00019000e2057810 */ /* 0x000fe20007ffe0ff */
[-C--:B------:R-:W-:Y:S01]  /*2450*/  HMMA.16816.F32 R28, R136, R6.reuse, R28 ;  /* 0x00000006881c723c */ /* 0x080fe2000000181c */
[----:B------:R2:W-:Y:S07]  /*2460*/  STS [R226+0x19000], R4 ;  /* 0x01900004e2007388 */ /* 0x0005ee0000000800 */
[----:B------:R-:W3:Y:S01]  /*2470*/  MUFU.EX2 R171, R171 ;  /* 0x000000ab00ab7308 */ /* 0x000ee20000000800 */
[----:B----4-:R-:W-:Y:S01]  /*2480*/  FFMA.FTZ R219, R206, UR10, -R8 ;  /* 0x0000000acedb7c23 */ /* 0x010fe20008010808 */
[----:B------:R-:W-:Y:S01]  /*2490*/  FMUL.FTZ R22, R22, UR12 ;  /* 0x0000000c16167c20 */ /* 0x000fe20008410000 */
[----:B------:R-:W-:Y:S07]  /*24a0*/  FMUL.FTZ R23, R23, UR12 ;  /* 0x0000000c17177c20 */ /* 0x000fee0008410000 */
[----:B------:R4:W2:Y:S01]  /*24b0*/  MUFU.TANH R166, R11 ;  /* 0x0000000b00a67308 */ /* 0x0008a20000002400 */
[----:B------:R-:W-:Y:S01]  /*24c0*/  FMUL.FTZ R20, R20, UR12 ;  /* 0x0000000c14147c20 */ /* 0x000fe20008410000 */
[----:B------:R-:W-:Y:S01]  /*24d0*/  HMMA.16816.F32 R32, R156, R6, R32 ;  /* 0x000000069c20723c */ /* 0x000fe20000001820 */
[----:B------:R-:W-:Y:S02]  /*24e0*/  MOV R6, UR16 ;  /* 0x0000001000067c02 */ /* 0x000fe40008000f00 */
[----:B------:R-:W-:Y:S01]  /*24f0*/  MOV R7, UR11 ;  /* 0x0000000b00077c02 */ /* 0x000fe20008000f00 */
[----:B-1----:R-:W-:Y:S01]  /*2500*/  FMUL.FTZ R10, R183, 1.4426950216293334961 ;  /* 0x3fb8aa3bb70a7820 */ /* 0x002fe20000410000 */
[----:B------:R-:W-:Y:S03]  /*2510*/  IADD3 R157, PT, PT, R226, 0x19020, RZ ;  /* 0x00019020e29d7810 */ /* 0x000fe60007ffe0ff */
[----:B------:R-:W-:Y:S01]  /*2520*/  MUFU.EX2 R222, R222 ;  /* 0x000000de00de7308 */ /* 0x000fe20000000800 */
[----:B------:R-:W-:Y:S01]  /*2530*/  @P2 IADD3 R157, PT, PT, R5, -0x20, RZ ;  /* 0xffffffe0059d2810 */ /* 0x000fe20007ffe0ff */
[----:B------:R-:W-:Y:S01]  /*2540*/  FMUL.FTZ R21, R21, UR12 ;  /* 0x0000000c15157c20 */ /* 0x000fe20008410000 */
[----:B------:R-:W-:Y:S07]  /*2550*/  FSEL R10, R10, RZ, P0 ;  /* 0x000000ff0a0a7208 */ /* 0x000fee0000000000 */
[----:B------:R-:W1:Y:S01]  /*2560*/  MUFU.EX2 R221, R221 ;  /* 0x000000dd00dd7308 */ /* 0x000e620000000800 */
[----:B------:R-:W-:Y:S01]  /*2570*/  LEA R150, P0, R168, R6, 0x2 ;  /* 0x00000006a8967211 */ /* 0x000fe200078010ff */
[----:B------:R-:W-:Y:S01]  /*2580*/  FMUL.FTZ R24, R24, UR12 ;  /* 0x0000000c18187c20 */ /* 0x000fe20008410000 */
[----:B---3--:R-:W-:Y:S07]  /*2590*/  F2FP.F16.F32.PACK_AB R6, R171, R182 ;  /* 0x000000b6ab06723e */ /* 0x008fee00000000ff */
[----:B------:R-:W-:Y:S01]  /*25a0*/  MUFU.EX2 R220, R220 ;  /* 0x000000dc00dc7308 */ /* 0x000fe20000000800 */
[----:B------:R-:W-:Y:S01]  /*25b0*/  IADD3 R159, PT, PT, R194, R226, RZ ;  /* 0x000000e2c29f7210 */ /* 0x000fe20007ffe0ff */
[----:B----4-:R-:W-:Y:S01]  /*25c0*/  FMUL.FTZ R11, R184, 1.4426950216293334961 ;  /* 0x3fb8aa3bb80b7820 */ /* 0x010fe20000410000 */
[--C-:B------:R-:W-:Y:S07]  /*25d0*/  FFMA.FTZ R203, R164, UR10, -R10.reuse ;  /* 0x0000000aa4cb7c23 */ /* 0x100fee000801080a */
[----:B------:R-:W3:Y:S01]  /*25e0*/  MUFU.EX2 R219, R219 ;  /* 0x000000db00db7308 */ /* 0x000ee20000000800 */
[----:B------:R4:W-:Y:S01]  /*25f0*/  STS [R226+0x19400], R6 ;  /* 0x01940006e2007388 */ /* 0x0009e20000000800 */
[--C-:B--2---:R-:W-:Y:S01]  /*2600*/  FFMA.FTZ R202, R166, UR10, -R10.reuse ;  /* 0x0000000aa6ca7c23 */ /* 0x104fe2000801080a */
[----:B------:R-:W-:Y:S07]  /*2610*/  FSEL R11, R11, RZ, P3 ;  /* 0x000000ff0b0b7208 */ /* 0x000fee0001800000 */
[----:B------:R-:W2:Y:S01]  /*2620*/  MUFU.TANH R169, R12 ;  /* 0x0000000c00a97308 */ /* 0x000ea20000002400 */
[----:B------:R-:W-:Y:S01]  /*2630*/  FMUL.FTZ R34, R34, UR12 ;  /* 0x0000000c22227c20 */ /* 0x000fe20008410000 */
[----:B-1----:R-:W-:Y:S01]  /*2640*/  F2FP.F16.F32.PACK_AB R5, R221, R222 ;  /* 0x000000dedd05723e */ /* 0x002fe200000000ff */
[----:B------:R-:W-:Y:S01]  /*2650*/  FMUL.FTZ R35, R35, UR12 ;  /* 0x0000000c23237c20 */ /* 0x000fe20008410000 */
[--C-:B------:R-:W-:Y:S01]  /*2660*/  FFMA.FTZ R205, R155, UR10, -R11.reuse ;  /* 0x0000000a9bcd7c23 */ /* 0x100fe2000801080b */
[--C-:B------:R-:W-:Y:S01]  /*2670*/  FFMA.FTZ R204, R161, UR10, -R11.reuse ;  /* 0x0000000aa1cc7c23 */ /* 0x100fe2000801080b */
[----:B------:R-:W-:Y:S01]  /*2680*/  FMUL.FTZ R32, R32, UR12 ;  /* 0x0000000c20207c20 */ /* 0x000fe20008410000 */
[----:B------:R1:W-:Y:S03]  /*2690*/  STS [R159+0x19000], R5 ;  /* 0x019000059f007388 */ /* 0x0003e60000000800 */
[----:B------:R-:W4:Y:S01]  /*26a0*/  MUFU.TANH R170, R13 ;  /* 0x0000000d00aa7308 */ /* 0x000f220000002400 */
[----:B------:R-:W-:Y:S01]  /*26b0*/  FMUL.FTZ R33, R33, UR12 ;  /* 0x0000000c21217c20 */ /* 0x000fe20008410000 */
[----:B---3--:R-:W-:Y:S01]  /*26c0*/  F2FP.F16.F32.PACK_AB R4, R219, R220 ;  /* 0x000000dcdb04723e */ /* 0x008fe200000000ff */
[----:B------:R-:W-:Y:S01]  /*26d0*/  FMUL.FTZ R25, R25, UR12 ;  /* 0x0000000c19197c20 */ /* 0x000fe20008410000 */
[----:B------:R-:W-:Y:S01]  /*26e0*/  FMUL.FTZ R26, R26, UR12 ;  /* 0x0000000c1a1a7c20 */ /* 0x000fe20008410000 */
[----:B------:R-:W-:Y:S01]  /*26f0*/  FMUL.FTZ R27, R27, UR12 ;  /* 0x0000000c1b1b7c20 */ /* 0x000fe20008410000 */
[----:B------:R-:W-:Y:S01]  /*2700*/  FMUL.FTZ R28, R28, UR12 ;  /* 0x0000000c1c1c7c20 */ /* 0x000fe20008410000 */
[----:B------:R3:W-:Y:S03]  /*2710*/  STS [R159+0x19400], R4 ;  /* 0x019400049f007388 */ /* 0x0007e60000000800 */
[----:B------:R-:W-:Y:S01]  /*2720*/  MUFU.EX2 R205, R205 ;  /* 0x000000cd00cd7308 */ /* 0x000fe20000000800 */
[----:B------:R-:W-:Y:S01]  /*2730*/  FMUL.FTZ R30, R30, UR12 ;  /* 0x0000000c1e1e7c20 */ /* 0x000fe20008410000 */
[--C-:B--2---:R-:W-:Y:S01]  /*2740*/  FFMA.FTZ R214, R169, UR10, -R11.reuse ;  /* 0x0000000aa9d67c23 */ /* 0x104fe2000801080b */
[----:B------:R-:W-:Y:S07]  /*2750*/  FMUL.FTZ R29, R29, UR12 ;  /* 0x0000000c1d1d7c20 */ /* 0x000fee0008410000 */
[----:B------:R-:W2:Y:S01]  /*2760*/  MUFU.EX2 R204, R204 ;  /* 0x000000cc00cc7308 */ /* 0x000ea20000000800 */
[----:B------:R-:W-:Y:S01]  /*2770*/  FMUL.FTZ R31, R31, UR12 ;  /* 0x0000000c1f1f7c20 */ /* 0x000fe20008410000 */
[----:B------:R-:W-:Y:S08]  /*2780*/  LEA.HI.X R151, R168, R7, RZ, 0x2, P0 ;  /* 0x00000007a8977211 */ /* 0x000ff000000f14ff */
[----:B------:R-:W-:Y:S01]  /*2790*/  MUFU.EX2 R203, R203 ;  /* 0x000000cb00cb7308 */ /* 0x000fe20000000800 */
[----:B------:R-:W-:Y:S01]  /*27a0*/  IADD3 R156, PT, PT, R194, R157, RZ ;  /* 0x0000009dc29c7210 */ /* 0x000fe20007ffe0ff */
[----:B----4-:R-:W-:Y:S01]  /*27b0*/  FFMA.FTZ R213, R170, UR10, -R11 ;  /* 0x0000000aaad57c23 */ /* 0x010fe2000801080b */
[----:B------:R-:W4:Y:S07]  /*27c0*/  LDG.E R248, desc[UR36][R150.64] ;  /* 0x0000002496f87981 */ /* 0x000f2e000c1e1900 */
[----:B------:R-:W1:Y:S01]  /*27d0*/  MUFU.EX2 R202, R202 ;  /* 0x000000ca00ca7308 */ /* 0x000e620000000800 */
[----:B------:R-:W4:Y:S09]  /*27e0*/  LDG.E R251, desc[UR36][R150.64+0x20] ;  /* 0x0000202496fb7981 */ /* 0x000f32000c1e1900 */
[----:B------:R-:W3:Y:S01]  /*27f0*/  MUFU.TANH R163, R14 ;  /* 0x0000000e00a37308 */ /* 0x000ee20000002400 */
[----:B--2---:R-:W-:Y:S01]  /*2800*/  F2FP.F16.F32.PACK_AB R6, R204, R205 ;  /* 0x000000cdcc06723e */ /* 0x004fe200000000ff */
[----:B------:R-:W5:Y:S04]  /*2810*/  LDG.E R250, desc[UR36][R150.64+0x80] ;  /* 0x0000802496fa7981 */ /* 0x000f68000c1e1900 */
[----:B------:R2:W-:Y:S04]  /*2820*/  STS [R226+0x1a000], R6 ;  /* 0x01a00006e2007388 */ /* 0x0005e80000000800 */
[----:B------:R-:W2:Y:S01]  /*2830*/  MUFU.TANH R198, R15 ;  /* 0x0000000f00c67308 */ /* 0x000ea20000002400 */
[----:B-1----:R-:W-:Y:S01]  /*2840*/  F2FP.F16.F32.PACK_AB R5, R202, R203 ;  /* 0x000000cbca05723e */ /* 0x002fe200000000ff */
[----:B------:R1:W5:Y:S04]  /*2850*/  LDG.E R249, desc[UR36][R150.64+0xa0] ;  /* 0x0000a02496f97981 */ /* 0x000368000c1e1900 */
[----:B------:R1:W-:Y:S04]  /*2860*/  STS [R226+0x1a400], R5 ;  /* 0x01a40005e2007388 */ /* 0x0003e80000000800 */
[----:B------:R-:W1:Y:S01]  /*2870*/  MUFU.TANH R234, R34 ;  /* 0x0000002200ea7308 */ /* 0x000e620000002400 */
[--C-:B---3--:R-:W-:Y:S09]  /*2880*/  FFMA.FTZ R212, R163, UR10, -R10.reuse ;  /* 0x0000000aa3d47c23 */ /* 0x108ff2000801080a */
[----:B------:R-:W3:Y:S01]  /*2890*/  MUFU.TANH R210, R22 ;  /* 0x0000001600d27308 */ /* 0x000ee20000002400 */
[----:B--2---:R-:W-:Y:S09]  /*28a0*/  FFMA.FTZ R211, R198, UR10, -R10 ;  /* 0x0000000ac6d37c23 */ /* 0x004ff2000801080a */
[----:B------:R-:W2:Y:S01]  /*28b0*/  MUFU.TANH R215, R23 ;  /* 0x0000001700d77308 */ /* 0x000ea20000002400 */
[--C-:B-1----:R-:W-:Y:S09]  /*28c0*/  FFMA.FTZ R244, R234, UR10, -R8.reuse ;  /* 0x0000000aeaf47c23 */ /* 0x102ff20008010808 */
[----:B------:R-:W1:Y:S01]  /*28d0*/  MUFU.TANH R247, R35 ;  /* 0x0000002300f77308 */ /* 0x000e620000002400 */
[--C-:B---3--:R-:W-:Y:S09]  /*28e0*/  FFMA.FTZ R228, R210, UR10, -R8.reuse ;  /* 0x0000000ad2e47c23 */ /* 0x108ff20008010808 */
[----:B------:R-:W-:Y:S01]  /*28f0*/  MUFU.EX2 R214, R214 ;  /* 0x000000d600d67308 */ /* 0x000fe20000000800 */
[--C-:B--2---:R-:W-:Y:S09]  /*2900*/  FFMA.FTZ R227, R215, UR10, -R8.reuse ;  /* 0x0000000ad7e37c23 */ /* 0x104ff20008010808 */
[----:B------:R-:W2:Y:S10]  /*2910*/  MUFU.EX2 R213, R213 ;  /* 0x000000d500d57308 */ /* 0x000eb40000000800 */
[----:B------:R-:W3:Y:S01]  /*2920*/  MUFU.TANH R207, R20 ;  /* 0x0000001400cf7308 */ /* 0x000ee20000002400 */
[----:B-1----:R-:W-:Y:S09]  /*2930*/  FFMA.FTZ R8, R247, UR10, -R8 ;  /* 0x0000000af7087c23 */ /* 0x002ff20008010808 */
[----:B------:R-:W1:Y:S01]  /*2940*/  MUFU.TANH R208, R21 ;  /* 0x0000001500d07308 */ /* 0x000e620000002400 */
[----:B--2---:R-:W-:Y:S05]  /*2950*/  F2FP.F16.F32.PACK_AB R4, R213, R214 ;  /* 0x000000d6d504723e */ /* 0x004fea00000000ff */
[----:B------:R2:W-:Y:S04]  /*2960*/  STS [R159+0x1a000], R4 ;  /* 0x01a000049f007388 */ /* 0x0005e80000000800 */
[----:B------:R-:W2:Y:S01]  /*2970*/  MUFU.TANH R232, R32 ;  /* 0x0000002000e87308 */ /* 0x000ea20000002400 */
[C-C-:B---3--:R-:W-:Y:S01]  /*2980*/  FFMA.FTZ R230, R207.reuse, UR10, -R9.reuse ;  /* 0x0000000acfe67c23 */ /* 0x148fe20008010809 */
[----:B------:R-:W-:Y:S04]  /*2990*/  FFMA.FTZ R207, -R207, R207, 1 ;  /* 0x3f800000cfcf7423 */ /* 0x000fe800000101cf */
[----:B------:R-:W-:Y:S04]  /*29a0*/  FMUL.FTZ R207, R207, UR12 ;  /* 0x0000000ccfcf7c20 */ /* 0x000fe80008410000 */
[----:B------:R-:W3:Y:S01]  /*29b0*/  MUFU.TANH R233, R33 ;  /* 0x0000002100e97308 */ /* 0x000ee20000002400 */
[C-C-:B-1----:R-:W-:Y:S01]  /*29c0*/  FFMA.FTZ R229, R208.reuse, UR10, -R9.reuse ;  /* 0x0000000ad0e57c23 */ /* 0x142fe20008010809 */
[----:B------:R-:W-:Y:S04]  /*29d0*/  FFMA.FTZ R208, -R208, R208, 1 ;  /* 0x3f800000d0d07423 */ /* 0x000fe800000101d0 */
[----:B------:R-:W-:Y:S04]  /*29e0*/  FMUL.FTZ R208, R208, UR12 ;  /* 0x0000000cd0d07c20 */ /* 0x000fe80008410000 */
[----:B------:R-:W-:Y:S01]  /*29f0*/  MUFU.EX2 R212, R212 ;  /* 0x000000d400d47308 */ /* 0x000fe20000000800 */
[C-C-:B--2---:R-:W-:Y:S01]  /*2a00*/  FFMA.FTZ R246, R232.reuse, UR10, -R9.reuse ;  /* 0x0000000ae8f67c23 */ /* 0x144fe20008010809 */
[----:B------:R-:W-:Y:S08]  /*2a10*/  FFMA.FTZ R232, -R232, R232, 1 ;  /* 0x3f800000e8e87423 */ /* 0x000ff000000101e8 */
[----:B------:R-:W1:Y:S01]  /*2a20*/  MUFU.EX2 R211, R211 ;  /* 0x000000d300d37308 */ /* 0x000e620000000800 */
[----:B------:R-:W-:Y:S09]  /*2a30*/  FMUL.FTZ R232, R232, UR12 ;  /* 0x0000000ce8e87c20 */ /* 0x000ff20008410000 */
[----:B------:R1:W-:Y:S01]  /*2a40*/  MUFU.EX2 R243, R8 ;  /* 0x0000000800f37308 */ /* 0x0003e20000000800 */
[C---:B---3--:R-:W-:Y:S01]  /*2a50*/  FFMA.FTZ R9, R233.reuse, UR10, -R9 ;  /* 0x0000000ae9097c23 */ /* 0x048fe20008010809 */
[----:B------:R-:W-:Y:S08]  /*2a60*/  FFMA.FTZ R233, -R233, R233, 1 ;  /* 0x3f800000e9e97423 */ /* 0x000ff000000101e9 */
[----:B------:R-:W-:Y:S01]  /*2a70*/  MUFU.EX2 R230, R230 ;  /* 0x000000e600e67308 */ /* 0x000fe20000000800 */
[----:B------:R-:W-:Y:S09]  /*2a80*/  FMUL.FTZ R233, R233, UR12 ;  /* 0x0000000ce9e97c20 */ /* 0x000ff20008410000 */
[----:B------:R-:W2:Y:S10]  /*2a90*/  MUFU.EX2 R229, R229 ;  /* 0x000000e500e57308 */ /* 0x000eb40000000800 */
[----:B------:R-:W-:Y:S01]  /*2aa0*/  MUFU.EX2 R228, R228 ;  /* 0x000000e400e47308 */ /* 0x000fe20000000800 */
[----:B-1----:R-:W-:Y:S09]  /*2ab0*/  F2FP.F16.F32.PACK_AB R8, R211, R212 ;  /* 0x000000d4d308723e */ /* 0x002ff200000000ff */
[----:B------:R-:W1:Y:S01]  /*2ac0*/  MUFU.EX2 R227, R227 ;  /* 0x000000e300e37308 */ /* 0x000e620000000800 */
[----:B------:R-:W-:Y:S09]  /*2ad0*/  STS [R159+0x1a400], R8 ;  /* 0x01a400089f007388 */ /* 0x000ff20000000800 */
[----:B------:R-:W-:Y:S01]  /*2ae0*/  MUFU.EX2 R246, R246 ;  /* 0x000000f600f67308 */ /* 0x000fe20000000800 */
[----:B--2---:R-:W-:Y:S09]  /*2af0*/  F2FP.F16.F32.PACK_AB R7, R229, R230 ;  /* 0x000000e6e507723e */ /* 0x004ff200000000ff */
[----:B------:R-:W2:Y:S01]  /*2b00*/  MUFU.EX2 R245, R9 ;  /* 0x0000000900f57308 */ /* 0x000ea20000000800 */
[----:B------:R3:W-:Y:S09]  /*2b10*/  STS [R157], R7 ;  /* 0x000000079d007388 */ /* 0x0007f20000000800 */
[----:B------:R-:W3:Y:S01]  /*2b20*/  MUFU.EX2 R244, R244 ;  /* 0x000000f400f47308 */ /* 0x000ee20000000800 */
[----:B-1----:R-:W-:Y:S09]  /*2b30*/  F2FP.F16.F32.PACK_AB R6, R227, R228 ;  /* 0x000000e4e306723e */ /* 0x002ff200000000ff */
[----:B------:R-:W1:Y:S01]  /*2b40*/  MUFU.TANH R216, R24 ;  /* 0x0000001800d87308 */ /* 0x000e620000002400 */
[----:B------:R4:W-:Y:S01]  /*2b50*/  STS [R157+0x400], R6 ;  /* 0x000400069d007388 */ /* 0x0009e20000000800 */
[----:B--2---:R-:W-:Y:S08]  /*2b60*/  F2FP.F16.F32.PACK_AB R5, R245, R246 ;  /* 0x000000f6f505723e */ /* 0x004ff000000000ff */
[----:B------:R-:W2:Y:S01]  /*2b70*/  MUFU.TANH R217, R25 ;  /* 0x0000001900d97308 */ /* 0x000ea20000002400 */
[----:B---3--:R-:W-:Y:S01]  /*2b80*/  F2FP.F16.F32.PACK_AB R4, R243, R244 ;  /* 0x000000f4f304723e */ /* 0x008fe200000000ff */
[----:B------:R3:W-:Y:S04]  /*2b90*/  STS [R156], R5 ;  /* 0x000000059c007388 */ /* 0x0007e80000000800 */
[----:B------:R3:W-:Y:S04]  /*2ba0*/  STS [R156+0x400], R4 ;  /* 0x000400049c007388 */ /* 0x0007e80000000800 */
[----:B------:R-:W3:Y:S01]  /*2bb0*/  MUFU.TANH R218, R26 ;  /* 0x0000001a00da7308 */ /* 0x000ee20000002400 */
[--C-:B-1----:R-:W-:Y:S09]  /*2bc0*/  FFMA.FTZ R242, R216, UR10, -R11.reuse ;  /* 0x0000000ad8f27c23 */ /* 0x102ff2000801080b */
[----:B------:R-:W1:Y:S01]  /*2bd0*/  MUFU.TANH R223, R27 ;  /* 0x0000001b00df7308 */ /* 0x000e620000002400 */
[--C-:B--2---:R-:W-:Y:S09]  /*2be0*/  FFMA.FTZ R241, R217, UR10, -R11.reuse ;  /* 0x0000000ad9f17c23 */ /* 0x104ff2000801080b */
[----:B------:R-:W2:Y:S01]  /*2bf0*/  MUFU.TANH R224, R28 ;  /* 0x0000001c00e07308 */ /* 0x000ea20000002400 */
[--C-:B---3--:R-:W-:Y:S09]  /*2c00*/  FFMA.FTZ R238, R218, UR10, -R10.reuse ;  /* 0x0000000adaee7c23 */ /* 0x108ff2000801080a */
[----:B------:R-:W3:Y:S01]  /*2c10*/  MUFU.TANH R158, R30 ;  /* 0x0000001e009e7308 */ /* 0x000ee20000002400 */
[--C-:B-1----:R-:W-:Y:S09]  /*2c20*/  FFMA.FTZ R237, R223, UR10, -R10.reuse ;  /* 0x0000000adfed7c23 */ /* 0x102ff2000801080a */
[----:B------:R-:W1:Y:S01]  /*2c30*/  MUFU.TANH R225, R29 ;  /* 0x0000001d00e17308 */ /* 0x000e620000002400 */
[--C-:B--2---:R-:W-:Y:S09]  /*2c40*/  FFMA.FTZ R240, R224, UR10, -R11.reuse ;  /* 0x0000000ae0f07c23 */ /* 0x104ff2000801080b */
[----:B------:R-:W2:Y:S01]  /*2c50*/  MUFU.TANH R231, R31 ;  /* 0x0000001f00e77308 */ /* 0x000ea20000002400 */
[--C-:B---3--:R-:W-:Y:S09]  /*2c60*/  FFMA.FTZ R236, R158, UR10, -R10.reuse ;  /* 0x0000000a9eec7c23 */ /* 0x108ff2000801080a */
[----:B------:R-:W-:Y:S01]  /*2c70*/  MUFU.EX2 R242, R242 ;  /* 0x000000f200f27308 */ /* 0x000fe20000000800 */
[----:B-1----:R-:W-:Y:S09]  /*2c80*/  FFMA.FTZ R11, R225, UR10, -R11 ;  /* 0x0000000ae10b7c23 */ /* 0x002ff2000801080b */
[----:B------:R-:W1:Y:S10]  /*2c90*/  MUFU.EX2 R241, R241 ;  /* 0x000000f100f17308 */ /* 0x000e740000000800 */
[----:B------:R-:W-:Y:S01]  /*2ca0*/  MUFU.EX2 R238, R238 ;  /* 0x000000ee00ee7308 */ /* 0x000fe20000000800 */
[----:B--2---:R-:W-:Y:S09]  /*2cb0*/  FFMA.FTZ R10, R231, UR10, -R10 ;  /* 0x0000000ae70a7c23 */ /* 0x004ff2000801080a */
[----:B------:R-:W4:Y:S10]  /*2cc0*/  MUFU.EX2 R237, R237 ;  /* 0x000000ed00ed7308 */ /* 0x000f340000000800 */
[----:B------:R-:W-:Y:S01]  /*2cd0*/  MUFU.EX2 R240, R240 ;  /* 0x000000f000f07308 */ /* 0x000fe20000000800 */
[----:B-1----:R-:W-:Y:S09]  /*2ce0*/  F2FP.F16.F32.PACK_AB R7, R241, R242 ;  /* 0x000000f2f107723e */ /* 0x002ff200000000ff */
[----:B------:R-:W1:Y:S01]  /*2cf0*/  MUFU.EX2 R239, R11 ;  /* 0x0000000b00ef7308 */ /* 0x000e620000000800 */
[----:B------:R-:W-:Y:S09]  /*2d00*/  STS [R157+0x1000], R7 ;  /* 0x001000079d007388 */ /* 0x000ff20000000800 */
[----:B------:R-:W-:Y:S01]  /*2d10*/  MUFU.EX2 R236, R236 ;  /* 0x000000ec00ec7308 */ /* 0x000fe20000000800 */
[----:B----4-:R-:W-:Y:S09]  /*2d20*/  F2FP.F16.F32.PACK_AB R6, R237, R238 ;  /* 0x000000eeed06723e */ /* 0x010ff200000000ff */
[----:B------:R-:W2:Y:S01]  /*2d30*/  MUFU.EX2 R235, R10 ;  /* 0x0000000a00eb7308 */ /* 0x000ea20000000800 */
[----:B------:R-:W-:Y:S01]  /*2d40*/  STS [R157+0x1400], R6 ;  /* 0x001400069d007388 */ /* 0x000fe20000000800 */
[----:B-1----:R-:W-:Y:S05]  /*2d50*/  F2FP.F16.F32.PACK_AB R5, R239, R240 ;  /* 0x000000f0ef05723e */ /* 0x002fea00000000ff */
[----:B------:R-:W-:Y:S01]  /*2d60*/  STS [R156+0x1000], R5 ;  /* 0x001000059c007388 */ /* 0x000fe20000000800 */
[----:B--2---:R-:W-:Y:S05]  /*2d70*/  F2FP.F16.F32.PACK_AB R4, R235, R236 ;  /* 0x000000eceb04723e */ /* 0x004fea00000000ff */
        /* <DEDUP_REMOVED lines=9> */
[C---:B--2---:R-:W-:Y:S08]  /*2e10*/  HMMA.16816.F32 R8, R28.reuse, R16, RZ ;  /* 0x000000101c08723c */ /* 0x044ff000000018ff */
[-C--:B------:R-:W-:Y:S08]  /*2e20*/  HMMA.16816.F32 R12, R28, R18.reuse, RZ ;  /* 0x000000121c0c723c */ /* 0x080ff000000018ff */
[C---:B------:R-:W-:Y:S08]  /*2e30*/  HMMA.16816.F32 R16, R32.reuse, R18, RZ ;  /* 0x000000122010723c */ /* 0x040ff000000018ff */
[-C--:B---3--:R-:W-:Y:S08]  /*2e40*/  HMMA.16816.F32 R20, R32, R132.reuse, RZ ;  /* 0x000000842014723c */ /* 0x088ff000000018ff */
[C---:B------:R-:W-:Y:S08]  /*2e50*/  HMMA.16816.F32 R24, R28.reuse, R132, RZ ;  /* 0x000000841c18723c */ /* 0x040ff000000018ff */
[-C--:B------:R-:W-:Y:S08]  /*2e60*/  HMMA.16816.F32 R28, R28, R134.reuse, RZ ;  /* 0x000000861c1c723c */ /* 0x080ff000000018ff */
[----:B------:R-:W-:Y:S01]  /*2e70*/  HMMA.16816.F32 R32, R32, R134, RZ ;  /* 0x000000862020723c */ /* 0x000fe200000018ff */
[----:B------:R-:W2:Y:S07]  /*2e80*/  LDSM.16.M88.4 R132, [R180+0xf400] ;  /* 0x00f40000b484783b */ /* 0x000eae0000000200 */
        /* <DEDUP_REMOVED lines=35> */
[----:B------:R-:W2:Y:S08]  /*30c0*/  LDSM.16.M88.4 R144, [R181+0x13400] ;  /* 0x01340000b590783b */ /* 0x000eb00000000200 */
[----:B------:R-:W-:Y:S01]  /*30d0*/  LDSM.16.M88.4 R148, [R180+0x13000] ;  /* 0x01300000b494783b */ /* 0x000fe20000000200 */
        /* <DEDUP_REMOVED lines=10> */
[----:B------:R-:W3:Y:S07]  /*3180*/  LDSM.16.M88.4 R132, [R180+0x13400] ;  /* 0x01340000b484783b */ /* 0x000eee0000000200 */
[-C--:B-1----:R-:W-:Y:S11]  /*3190*/  HMMA.16816.F32 R4, R136, R148.reuse, R4 ;  /* 0x000000948804723c */ /* 0x082ff60000001804 */
[----:B------:R-:W-:Y:S08]  /*31a0*/  @!UPT UIADD3 URZ, UPT, UPT, URZ, URZ, URZ ;  /* 0x000000fffffff290 */ /* 0x000ff0000fffe0ff */
[C---:B------:R-:W-:Y:S01]  /*31b0*/  FADD.FTZ R5, -R248.reuse, R5 ;  /* 0x00000005f8057221 */ /* 0x040fe20000010100 */
[----:B------:R-:W-:Y:S01]  /*31c0*/  FADD.FTZ R4, -R248, R4 ;  /* 0x00000004f8047221 */ /* 0x000fe20000010100 */
[C---:B------:R-:W-:Y:S01]  /*31d0*/  FADD.FTZ R6, -R251.reuse, R6 ;  /* 0x00000006fb067221 */ /* 0x040fe20000010100 */
[----:B------:R-:W-:Y:S01]  /*31e0*/  FADD.FTZ R7, -R251, R7 ;  /* 0x00000007fb077221 */ /* 0x000fe20000010100 */
[C---:B--2---:R-:W-:Y:S04]  /*31f0*/  HMMA.16816.F32 R8, R140.reuse, R148, R8 ;  /* 0x000000948c08723c */ /* 0x044fe80000001808 */
[----:B------:R-:W-:Y:S01]  /*3200*/  SHF.L.U32 R149, R173, 0x6, RZ ;  /* 0x00000006ad957819 */ /* 0x000fe200000006ff */
[----:B------:R-:W-:Y:S01]  /*3210*/  FMUL.FTZ R209, R209, R4 ;  /* 0x00000004d1d17220 */ /* 0x000fe20000410000 */
[----:B------:R-:W-:Y:S01]  /*3220*/  LOP3.LUT R4, R176, 0x30, R2, 0xf8, !PT ;  /* 0x00000030b0047812 */ /* 0x000fe200078ef802 */
[----:B------:R-:W-:Y:S01]  /*3230*/  FMUL.FTZ R6, R182, R6 ;  /* 0x00000006b6067220 */ /* 0x000fe20000410000 */
[-C--:B------:R-:W-:Y:S03]  /*3240*/  HMMA.16816.F32 R12, R140, R150.reuse, R12 ;  /* 0x000000968c0c723c */ /* 0x080fe6000000180c */
[----:B------:R-:W-:Y:S01]  /*3250*/  LOP3.LUT R4, R4, 0x1c0, R149, 0xf8, !PT ;  /* 0x000001c004047812 */ /* 0x000fe200078ef895 */
[----:B------:R-:W-:Y:S01]  /*3260*/  FMUL.FTZ R7, R171, R7 ;  /* 0x00000007ab077220 */ /* 0x000fe20000410000 */
[----:B------:R-:W-:Y:S03]  /*3270*/  FMUL.FTZ R6, R153, R6 ;  /* 0x0000000699067220 */ /* 0x000fe60000410000 */
[C---:B------:R-:W-:Y:S04]  /*3280*/  HMMA.16816.F32 R16, R136.reuse, R150, R16 ;  /* 0x000000968810723c */ /* 0x040fe80000001810 */
[----:B------:R-:W-:Y:S04]  /*3290*/  FMUL.FTZ R7, R154, R7 ;  /* 0x000000079a077220 */ /* 0x000fe80000410000 */
[-C--:B---3--:R-:W-:Y:S08]  /*32a0*/  HMMA.16816.F32 R20, R136, R132.reuse, R20 ;  /* 0x000000848814723c */ /* 0x088ff00000001814 */
        /* <DEDUP_REMOVED lines=9> */
[----:B------:R-:W-:Y:S01]  /*3340*/  SHF.L.U32 R160, R173, 0x3, RZ ;  /* 0x00000003ada07819 */ /* 0x000fe200000006ff */
[----:B------:R-:W-:Y:S01]  /*3350*/  FMUL.FTZ R5, R5, UR12 ;  /* 0x0000000c05057c20 */ /* 0x000fe20008410000 */
[----:B------:R-:W-:Y:S04]  /*3360*/  HMMA.16816.F32 R32, R136, R134, R32 ;  /* 0x000000868820723c */ /* 0x000fe80000001820 */
[----:B------:R-:W-:Y:S01]  /*3370*/  FMUL.FTZ R133, R133, UR12 ;  /* 0x0000000c85857c20 */ /* 0x000fe20008410000 */
[----:B------:R-:W-:Y:S01]  /*3380*/  FMUL.FTZ R16, R222, R16 ;  /* 0x00000010de107220 */ /* 0x000fe20000410000 */
[----:B------:R-:W-:Y:S01]  /*3390*/  FMUL.FTZ R17, R221, R17 ;  /* 0x00000011dd117220 */ /* 0x000fe20000410000 */
[----:B------:R-:W-:Y:S01]  /*33a0*/  FMUL.FTZ R20, R230, R20 ;  /* 0x00000014e6147220 */ /* 0x000fe20000410000 */
[----:B------:R-:W-:Y:S01]  /*33b0*/  FMUL.FTZ R21, R229, R21 ;  /* 0x00000015e5157220 */ /* 0x000fe20000410000 */
[----:B------:R-:W-:Y:S01]  /*33c0*/  LOP3.LUT R148, R160, 0x38, RZ, 0xc0, !PT ;  /* 0x00000038a0947812 */ /* 0x000fe200078ec0ff */
[----:B------:R-:W-:Y:S01]  /*33d0*/  FMUL.FTZ R5, R5, R209 ;  /* 0x000000d105057220 */ /* 0x000fe20000410000 */
[----:B------:R-:W-:Y:S01]  /*33e0*/  FMUL.FTZ R132, R133, R132 ;  /* 0x0000008485847220 */ /* 0x000fe20000410000 */
[----:B------:R-:W-:Y:S01]  /*33f0*/  FMUL.FTZ R16, R199, R16 ;  /* 0x00000010c7107220 */ /* 0x000fe20000410000 */
[----:B------:R-:W-:Y:S01]  /*3400*/  LOP3.LUT R162, R149, 0x400, RZ, 0xc0, !PT ;  /* 0x0000040095a27812 */ /* 0x000fe200078ec0ff */
[----:B------:R-:W-:Y:S01]  /*3410*/  FMUL.FTZ R17, R200, R17 ;  /* 0x00000011c8117220 */ /* 0x000fe20000410000 */
[----:B------:R-:W-:Y:S01]  /*3420*/  FMUL.FTZ R20, R207, R20 ;  /* 0x00000014cf147220 */ /* 0x000fe20000410000 */
[----:B------:R-:W-:Y:S01]  /*3430*/  LOP3.LUT R4, R4, R148, RZ, 0x3c, !PT ;  /* 0x0000009404047212 */ /* 0x000fe200078e3cff */
[----:B------:R-:W-:Y:S01]  /*3440*/  FMUL.FTZ R21, R208, R21 ;  /* 0x00000015d0157220 */ /* 0x000fe20000410000 */
[----:B------:R-:W-:Y:S01]  /*3450*/  F2FP.F16.F32.PACK_AB R5, R132, R5 ;  /* 0x000000058405723e */ /* 0x000fe200000000ff */
[C---:B------:R-:W-:Y:S01]  /*3460*/  FADD.FTZ R32, -R248.reuse, R32 ;  /* 0x00000020f8207221 */ /* 0x040fe20000010100 */
[----:B------:R-:W-:Y:S01]  /*3470*/  FADD.FTZ R33, -R248, R33 ;  /* 0x00000021f8217221 */ /* 0x000fe20000010100 */
[----:B------:R-:W-:Y:S01]  /*3480*/  LEA R162, R4, R162, 0x1 ;  /* 0x000000a204a27211 */ /* 0x000fe200078e08ff */
[----:B------:R-:W-:Y:S01]  /*3490*/  FADD.FTZ R18, -R251, R18 ;  /* 0x00000012fb127221 */ /* 0x000fe20000010100 */
[----:B------:R-:W-:Y:S01]  /*34a0*/  FMUL.FTZ R32, R246, R32 ;  /* 0x00000020f6207220 */ /* 0x000fe20000410000 */
[----:B------:R-:W-:Y:S01]  /*34b0*/  FMUL.FTZ R33, R245, R33 ;  /* 0x00000021f5217220 */ /* 0x000fe20000410000 */
[----:B------:R-:W-:Y:S01]  /*34c0*/  F2FP.F16.F32.PACK_AB R16, R17, R16 ;  /* 0x000000101110723e */ /* 0x000fe200000000ff */
[----:B------:R-:W-:Y:S01]  /*34d0*/  FADD.FTZ R19, -R251, R19 ;  /* 0x00000013fb137221 */ /* 0x000fe20000010100 */
        /* <DEDUP_REMOVED lines=21> */
.L_x_1363:
[----:B------:R-:W-:Y:S01]  /*3630*/  FFMA.FTZ R206, -R206, R206, 1 ;  /* 0x3f800000cece7423 */ /* 0x000fe200000101ce */
[----:B------:R-:W-:Y:S01]  /*3640*/  FFMA.FTZ R201, -R201, R201, 1 ;  /* 0x3f800000c9c97423 */ /* 0x000fe200000101c9 */
[----:B------:R-:W-:Y:S01]  /*3650*/  FMUL.FTZ R19, R219, R19 ;  /* 0x00000013db137220 */ /* 0x000fe20000410000 */
[----:B------:R-:W-:Y:S01]  /*3660*/  FMUL.FTZ R18, R220, R18 ;  /* 0x00000012dc127220 */ /* 0x000fe20000410000 */
[----:B------:R-:W-:Y:S01]  /*3670*/  FMUL.FTZ R206, R206, UR12 ;  /* 0x0000000ccece7c20 */ /* 0x000fe20008410000 */
        /* <DEDUP_REMOVED lines=19> */
[----:B------:R-:W-:Y:S01]  /*37b0*/  FADD.FTZ R15, -R249, R15 ;  /* 0x0000000ff90f7221 */ /* 0x000fe20000010100 */
[----:B------:R-:W-:Y:S01]  /*37c0*/  FMUL.FTZ R10, R203, R10 ;  /* 0x0000000acb0a7220 */ /* 0x000fe20000410000 */
[----:B------:R-:W-:Y:S01]  /*37d0*/  FFMA.FTZ R198, -R198, R198, 1 ;  /* 0x3f800000c6c67423 */ /* 0x000fe200000101c6 */
[----:B------:R-:W-:Y:S01]  /*37e0*/  FMUL.FTZ R164, R164, UR12 ;  /* 0x0000000ca4a47c20 */ /* 0x000fe20008410000 */
        /* <DEDUP_REMOVED lines=11> */
[----:B------:R-:W-:Y:S01]  /*38a0*/  FMUL.FTZ R198, R198, UR12 ;  /* 0x0000000cc6c67c20 */ /* 0x000fe20008410000 */
[----:B------:R-:W-:Y:S01]  /*38b0*/  FMUL.FTZ R10, R164, R10 ;  /* 0x0000000aa40a7220 */ /* 0x000fe20000410000 */
        /* <DEDUP_REMOVED lines=18> */
[----:B------:R-:W-:Y:S01]  /*39e0*/  FADD.FTZ R35, -R251, R35 ;  /* 0x00000023fb237221 */ /* 0x000fe20000010100 */
[----:B------:R-:W-:Y:S01]  /*39f0*/  FFMA.FTZ R247, -R247, R247, 1 ;  /* 0x3f800000f7f77423 */ /* 0x000fe200000101f7 */
[----:B------:R-:W-:Y:S01]  /*3a00*/  FMUL.FTZ R210, R210, UR12 ;  /* 0x0000000cd2d27c20 */ /* 0x000fe20008410000 */
        /* <DEDUP_REMOVED lines=8> */
[----:B------:R-:W-:Y:S01]  /*3a90*/  FMUL.FTZ R247, R247, UR12 ;  /* 0x0000000cf7f77c20 */ /* 0x000fe20008410000 */
[----:B------:R-:W-:Y:S01]  /*3aa0*/  FMUL.FTZ R22, R210, R22 ;  /* 0x00000016d2167220 */ /* 0x000fe20000410000 */
[----:B------:R-:W-:Y:S01]  /*3ab0*/  FMUL.FTZ R34, R244, R34 ;  /* 0x00000022f4227220 */ /* 0x000fe20000410000 */
[----:B------:R-:W-:Y:S01]  /*3ac0*/  FMUL.FTZ R234, R234, UR12 ;  /* 0x0000000ceaea7c20 */ /* 0x000fe20008410000 */
[C---:B------:R-:W-:Y:S01]  /*3ad0*/  FADD.FTZ R25, -R250.reuse, R25 ;  /* 0x00000019fa197221 */ /* 0x040fe20000010100 */
        /* <DEDUP_REMOVED lines=23> */
[----:B------:R-:W-:Y:S01]  /*3c50*/  FMUL.FTZ R218, R218, UR12 ;  /* 0x0000000cdada7c20 */ /* 0x000fe20008410000 */
[----:B------:R-:W-:Y:S01]  /*3c60*/  FFMA.FTZ R231, -R231, R231, 1 ;  /* 0x3f800000e7e77423 */ /* 0x000fe200000101e7 */
[----:B------:R-:W-:Y:S01]  /*3c70*/  FADD.FTZ R28, -R250, R28 ;  /* 0x0000001cfa1c7221 */ /* 0x000fe20000010100 */
        /* <DEDUP_REMOVED lines=14> */
[----:B------:R-:W-:Y:S01]  /*3d60*/  FMUL.FTZ R28, R240, R28 ;  /* 0x0000001cf01c7220 */ /* 0x000fe20000410000 */
        /* <DEDUP_REMOVED lines=19> */
[----:B------:R-:W-:Y:S02]  /*3ea0*/  STS [R157+-0x3000], R24 ;  /* 0xffd000189d007388 */ /* 0x000fe40000000800 */
[----:B------:R-:W-:Y:S03]  /*3eb0*/  LOP3.LUT R161, R161, 0x8, RZ, 0xc0, !PT ;  /* 0x00000008a1a17812 */ /* 0x000fe600078ec0ff */
[----:B------:R-:W-:Y:S01]  /*3ec0*/  STS [R157+-0x2c00], R26 ;  /* 0xffd4001a9d007388 */ /* 0x000fe20000000800 */
[----:B------:R-:W-:Y:S04]  /*3ed0*/  LOP3.LUT R161, R161, 0x10, R173, 0xf8, !PT ;  /* 0x00000010a1a17812 */ /* 0x000fe800078ef8ad */
[----:B------:R-:W-:Y:S01]  /*3ee0*/  STS [R156+-0x3000], R28 ;  /* 0xffd0001c9c007388 */ /* 0x000fe20000000800 */
[--C-:B------:R-:W-:Y:S04]  /*3ef0*/  LOP3.LUT R161, R161, 0xc0, R172.reuse, 0xf8, !PT ;  /* 0x000000c0a1a17812 */ /* 0x100fe800078ef8ac */
[----:B------:R-:W-:Y:S01]  /*3f00*/  STS [R156+-0x2c00], R30 ;  /* 0xffd4001e9c007388 */ /* 0x000fe20000000800 */
[----:B------:R-:W-:Y:S01]  /*3f10*/  LOP3.LUT R161, R161, R3, RZ, 0x3c, !PT ;  /* 0x00000003a1a17212 */ /* 0x000fe200078e3cff */
[----:B------:R-:W-:Y:S03]  /*3f20*/  BAR.SYNC.DEFER_BLOCKING 0x0 ;  /* 0x0000000000007b1d */ /* 0x000fe60000010000 */
[----:B------:R-:W-:Y:S04]  /*3f30*/  LOP3.LUT R161, R161, 0x120, R172, 0xf8, !PT ;  /* 0x00000120a1a17812 */ /* 0x000fe800078ef8ac */
        /* <DEDUP_REMOVED lines=39> */
[----:B------:R1:W4:Y:S07]  /*41b0*/  LDSM.16.MT88.4 R132, [R162+UR4+0x1a800] ;  /* 0x01a80004a284783b */ /* 0x00032e0008004200 */
[-C--:B--2---:R-:W-:Y:S08]  /*41c0*/  HMMA.16816.F32 R68, R24, R8.reuse, R68 ;  /* 0x000000081844723c */ /* 0x084ff00000001844 */
[C---:B------:R-:W-:Y:S08]  /*41d0*/  HMMA.16816.F32 R72, R32.reuse, R8, R72 ;  /* 0x000000082048723c */ /* 0x040ff00000001848 */
[-C--:B------:R-:W-:Y:S01]  /*41e0*/  HMMA.16816.F32 R76, R32, R10.reuse, R76 ;  /* 0x0000000a204c723c */ /* 0x080fe2000000184c */
[----:B------:R-:W2:Y:S02]  /*41f0*/  LDSM.16.MT88.4 R32, [R161+0x8c00] ;  /* 0x008c0000a120783b */ /* 0x000ea40000004200 */
[----:B-1----:R-:W-:Y:S01]  /*4200*/  IADD3 R162, PT, PT, R162, UR4, RZ ;  /* 0x00000004a2a27c10 */ /* 0x002fe2000fffe0ff */
[----:B------:R-:W-:Y:S04]  /*4210*/  BAR.SYNC.DEFER_BLOCKING 0x0 ;  /* 0x0000000000007b1d */ /* 0x000fe80000010000 */
[----:B------:R-:W-:Y:S08]  /*4220*/  HMMA.16816.F32 R80, R24, R10, R80 ;  /* 0x0000000a1850723c */ /* 0x000ff00000001850 */
[-C--:B------:R-:W-:Y:S08]  /*4230*/  HMMA.16816.F32 R36, R4, R12.reuse, R36 ;  /* 0x0000000c0424723c */ /* 0x080ff00000001824 */
        /* <DEDUP_REMOVED lines=34> */
[----:B------:R-:W-:Y:S02]  /*4460*/  IADD3 R188, P0, PT, R188, R6, RZ ;  /* 0x00000006bcbc7210 */ /* 0x000fe40007f1e0ff */
[----:B------:R-:W-:Y:S02]  /*4470*/  LEA R7, R4, UR4, 0x1 ;  /* 0x0000000404077c11 */ /* 0x000fe4000f8e08ff */
        /* <DEDUP_REMOVED lines=8> */
.L_x_1364:
[----:B------:R-:W-:Y:S01]  /*4500*/  LOP3.LUT R4, R149, 0x200, RZ, 0xc0, !PT ;  /* 0x0000020095047812 */ /* 0x000fe200078ec0ff */
[----:B------:R-:W-:Y:S01]  /*4510*/  LDSM.16.MT88.4 R8, [R161+0x9000] ;  /* 0x00900000a108783b */ /* 0x000fe20000004200 */
[----:B------:R-:W-:Y:S01]  /*4520*/  LOP3.LUT R148, R148, 0x1c0, R149, 0xf8, !PT ;  /* 0x000001c094947812 */ /* 0x000fe200078ef895 */
[----:B------:R-:W-:Y:S01]  /*4530*/  ULOP3.LUT UR15, UR45, 0x1, URZ, 0xc0, !UPT ;  /* 0x000000012d0f7892 */ /* 0x000fe2000f8ec0ff */
[----:B------:R-:W-:Y:S01]  /*4540*/  LOP3.LUT R4, R4, 0xc00, R172, 0xf8, !PT ;  /* 0x00000c0004047812 */ /* 0x000fe200078ef8ac */
[----:B------:R-:W-:Y:S01]  /*4550*/  LDSM.16.MT88.4 R16, [R161+0xb000] ;  /* 0x00b00000a110783b */ /* 0x000fe20000004200 */
[----:B------:R-:W-:Y:S01]  /*4560*/  LOP3.LUT R148, R148, 0x8, R2, 0x78, !PT ;  /* 0x0000000894947812 */ /* 0x000fe200078e7802 */
[----:B------:R-:W-:Y:S01]  /*4570*/  UISETP.NE.U32.AND UP1, UPT, UR15, 0x1, UPT ;  /* 0x000000010f00788c */ /* 0x000fe2000bf25070 */
[----:B------:R-:W-:Y:S01]  /*4580*/  PLOP3.LUT P3, PT, PT, PT, UP0, 0x80, 0x8 ;  /* 0x000000000008781c */ /* 0x000fe20003f6f008 */
[----:B------:R-:W-:Y:S01]  /*4590*/  LDSM.16.MT88.4 R28, [R161+0xd000] ;  /* 0x00d00000a11c783b */ /* 0x000fe20000004200 */
[----:B------:R-:W-:Y:S01]  /*45a0*/  LOP3.LUT R4, R4, R148, RZ, 0xfc, !PT ;  /* 0x0000009404047212 */ /* 0x000fe200078efcff */
[----:B------:R-:W-:Y:S02]  /*45b0*/  @UP0 UIADD3 UR17, UP2, UPT, UR20, -0x100, URZ ;  /* 0xffffff0014110890 */ /* 0x000fe4000ff5e0ff */
[----:B------:R-:W-:Y:S01]  /*45c0*/  LDSM.16.MT88.4 R132, [R161+0x9400] ;  /* 0x00940000a184783b */ /* 0x000fe20000004200 */
[----:B------:R-:W-:Y:S01]  /*45d0*/  LEA R166, R4, UR4, 0x1 ;  /* 0x0000000404a67c11 */ /* 0x000fe2000f8e08ff */
[----:B------:R-:W-:Y:S02]  /*45e0*/  UIADD3 UR19, UPT, UPT, UR45, -0x1, URZ ;  /* 0xffffffff2d137890 */ /* 0x000fe4000fffe0ff */
[----:B------:R-:W-:Y:S01]  /*45f0*/  LDSM.16.MT88.4 R136, [R161+0xb400] ;  /* 0x00b40000a188783b */ /* 0x000fe20000004200 */
[----:B------:R-:W-:Y:S01]  /*4600*/  @UP0 UIADD3.X UR15, UPT, UPT, UR21, -0x1, URZ, UP2, !UPT ;  /* 0xffffffff150f0890 */ /* 0x000fe200097fe4ff */
[C---:B------:R-:W-:Y:S02]  /*4610*/  IMAD.IADD R165, R166.reuse, 0x1, R174 ;  /* 0x00000001a6a57824 */ /* 0x040fe400078e02ae */
[----:B------:R-:W1:Y:S01]  /*4620*/  LDSM.16.M88.4 R24, [R166+0x15000] ;  /* 0x01500000a618783b */ /* 0x000e620000000200 */
[C---:B------:R-:W-:Y:S02]  /*4630*/  VIADD R12, R166.reuse, 0x15000 ;  /* 0x00015000a60c7836 */ /* 0x040fe40000000000 */
[----:B------:R-:W-:Y:S01]  /*4640*/  VIADD R164, R166, 0x15040 ;  /* 0x00015040a6a47836 */ /* 0x000fe20000000000 */
[----:B------:R-:W2:Y:S01]  /*4650*/  LDSM.16.M88.4 R32, [R165+0x15000] ;  /* 0x01500000a520783b */ /* 0x000ea20000000200 */
[----:B------:R-:W-:Y:S03]  /*4660*/  @P1 VIADD R164, R12, 0xffffffc0 ;  /* 0xffffffc00ca41836 */ /* 0x000fe60000000000 */
[----:B------:R-:W3:Y:S01]  /*4670*/  LDSM.16.MT88.4 R140, [R161+0xd400] ;  /* 0x00d40000a18c783b */ /* 0x000ee20000004200 */
[----:B------:R-:W-:Y:S03]  /*4680*/  IMAD.IADD R163, R174, 0x1, R164 ;  /* 0x00000001aea37824 */ /* 0x000fe600078e02a4 */
[----:B------:R-:W-:Y:S04]  /*4690*/  LDSM.16.MT88.4 R148, [R161+0x9800] ;  /* 0x00980000a194783b */ /* 0x000fe80000004200 */
[----:B------:R-:W4:Y:S04]  /*46a0*/  LDSM.16.M88.4 R144, [R164] ;  /* 0x00000000a490783b */ /* 0x000f280000000200 */
        /* <DEDUP_REMOVED lines=14> */
[----:B------:R-:W2:Y:S07]  /*4790*/  LDSM.16.M88.4 R136, [R163] ;  /* 0x00000000a388783b */ /* 0x000eae0000000200 */
[C---:B---3--:R-:W-:Y:S08]  /*47a0*/  HMMA.16816.F32 R20, R32.reuse, R140, R20 ;  /* 0x0000008c2014723c */ /* 0x048ff00000001814 */
[----:B------:R-:W-:Y:S01]  /*47b0*/  HMMA.16816.F32 R24, R32, R142, R24 ;  /* 0x0000008e2018723c */ /* 0x000fe20000001818 */
[----:B------:R-:W3:Y:S04]  /*47c0*/  LDSM.16.MT88.4 R32, [R161+0xbc00] ;  /* 0x00bc0000a120783b */ /* 0x000ee80000004200 */
[----:B------:R-:W3:Y:S03]  /*47d0*/  LDSM.16.MT88.4 R140, [R161+0xdc00] ;  /* 0x00dc0000a18c783b */ /* 0x000ee60000004200 */
[C---:B----4-:R-:W-:Y:S08]  /*47e0*/  HMMA.16816.F32 R4, R144.reuse, R148, R4 ;  /* 0x000000949004723c */ /* 0x050ff00000001804 */
[C---:B------:R-:W-:Y:S01]  /*47f0*/  HMMA.16816.F32 R8, R144.reuse, R150, R8 ;  /* 0x000000969008723c */ /* 0x040fe20000001808 */
[----:B------:R-:W4:Y:S07]  /*4800*/  LDSM.16.M88.4 R148, [R166+0x17000] ;  /* 0x01700000a694783b */ /* 0x000f2e0000000200 */
[C---:B-1----:R-:W-:Y:S08]  /*4810*/  HMMA.16816.F32 R12, R144.reuse, R28, R12 ;  /* 0x0000001c900c723c */ /* 0x042ff0000000180c */
[C---:B------:R-:W-:Y:S01]  /*4820*/  HMMA.16816.F32 R16, R144.reuse, R30, R16 ;  /* 0x0000001e9010723c */ /* 0x040fe20000001810 */
[----:B------:R-:W1:Y:S07]  /*4830*/  LDSM.16.MT88.4 R28, [R161+0xc000] ;  /* 0x00c00000a11c783b */ /* 0x000e6e0000004200 */
[C---:B--2---:R-:W-:Y:S08]  /*4840*/  HMMA.16816.F32 R20, R144.reuse, R132, R20 ;  /* 0x000000849014723c */ /* 0x044ff00000001814 */
[----:B------:R-:W-:Y:S01]  /*4850*/  HMMA.16816.F32 R24, R144, R134, R24 ;  /* 0x000000869018723c */ /* 0x000fe20000001818 */
[----:B------:R-:W2:Y:S01]  /*4860*/  LDSM.16.MT88.4 R132, [R161+0xe000] ;  /* 0x00e00000a184783b */ /* 0x000ea20000004200 */
[----:B------:R-:W-:Y:S05]  /*4870*/  IMAD.U32 R144, RZ, RZ, UR18 ;  /* 0x00000012ff907e24 */ /* 0x000fea000f8e00ff */
[----:B------:R-:W-:Y:S01]  /*4880*/  LEA R144, P0, R144, R196, 0x2 ;  /* 0x000000c490907211 */ /* 0x000fe200078010ff */
[C---:B------:R-:W-:Y:S08]  /*4890*/  HMMA.16816.F32 R4, R136.reuse, R152, R4 ;  /* 0x000000988804723c */ /* 0x040ff00000001804 */
[C---:B------:R-:W-:Y:S08]  /*48a0*/  HMMA.16816.F32 R8, R136.reuse, R154, R8 ;  /* 0x0000009a8808723c */ /* 0x040ff00000001808 */
[C---:B---3--:R-:W-:Y:S08]  /*48b0*/  HMMA.16816.F32 R12, R136.reuse, R32, R12 ;  /* 0x00000020880c723c */ /* 0x048ff0000000180c */
[C---:B------:R-:W-:Y:S01]  /*48c0*/  HMMA.16816.F32 R16, R136.reuse, R34, R16 ;  /* 0x000000228810723c */ /* 0x040fe20000001810 */
[----:B------:R-:W-:Y:S07]  /*48d0*/  LDSM.16.M88.4 R32, [R165+0x17000] ;  /* 0x01700000a520783b */ /* 0x000fee0000000200 */
[C---:B------:R-:W-:Y:S08]  /*48e0*/  HMMA.16816.F32 R20, R136.reuse, R140, R20 ;  /* 0x0000008c8814723c */ /* 0x040ff00000001814 */
[----:B------:R-:W-:Y:S01]  /*48f0*/  HMMA.16816.F32 R24, R136, R142, R24 ;  /* 0x0000008e8818723c */ /* 0x000fe20000001818 */
[----:B------:R-:W3:Y:S04]  /*4900*/  LDSM.16.MT88.4 R136, [R161+0xa400] ;  /* 0x00a40000a188783b */ /* 0x000ee80000004200 */
[----:B------:R-:W-:Y:S03]  /*4910*/  LDSM.16.MT88.4 R140, [R161+0xa800] ;  /* 0x00a80000a18c783b */ /* 0x000fe60000004200 */
[C---:B----4-:R-:W-:Y:S08]  /*4920*/  HMMA.16816.F32 R4, R148.reuse, R156, R4 ;  /* 0x0000009c9404723c */ /* 0x050ff00000001804 */
[C---:B------:R-:W-:Y:S08]  /*4930*/  HMMA.16816.F32 R8, R148.reuse, R158, R8 ;  /* 0x0000009e9408723c */ /* 0x040ff00000001808 */
[C---:B-1----:R-:W-:Y:S01]  /*4940*/  HMMA.16816.F32 R12, R148.reuse, R28, R12 ;  /* 0x0000001c940c723c */ /* 0x042fe2000000180c */
[----:B------:R-:W-:Y:S05]  /*4950*/  IMAD.U32 R28, RZ, RZ, UR18 ;  /* 0x00000012ff1c7e24 */ /* 0x000fea000f8e00ff */
[----:B------:R-:W-:Y:S02]  /*4960*/  LEA.HI.X.SX32 R145, R28, R197, 0x2, P0 ;  /* 0x000000c51c917211 */ /* 0x000fe400000f16ff */
[C---:B------:R-:W-:Y:S01]  /*4970*/  HMMA.16816.F32 R16, R148.reuse, R30, R16 ;  /* 0x0000001e9410723c */ /* 0x040fe20000001810 */
[----:B------:R-:W1:Y:S02]  /*4980*/  LDSM.16.MT88.4 R28, [R161+0xc400] ;  /* 0x00c40000a11c783b */ /* 0x000e640000004200 */
[C---:B------:R-:W-:Y:S04]  /*4990*/  LEA R146, P0, R169.reuse, R144, 0x5 ;  /* 0x00000090a9927211 */ /* 0x040fe800078028ff */
[C---:B------:R-:W-:Y:S01]  /*49a0*/  LEA.HI.X.SX32 R147, R169.reuse, R145, 0x5, P0 ;  /* 0x00000091a9937211 */ /* 0x040fe200000f2eff */
[C---:B--2---:R-:W-:Y:S08]  /*49b0*/  HMMA.16816.F32 R20, R148.reuse, R132, R20 ;  /* 0x000000849414723c */ /* 0x044ff00000001814 */
[----:B------:R-:W-:Y:S01]  /*49c0*/  HMMA.16816.F32 R24, R148, R134, R24 ;  /* 0x000000869418723c */ /* 0x000fe20000001818 */
[----:B------:R-:W2:Y:S02]  /*49d0*/  LDSM.16.MT88.4 R132, [R161+0xe400] ;  /* 0x00e40000a184783b */ /* 0x000ea40000004200 */
[C---:B------:R-:W-:Y:S04]  /*49e0*/  LEA R148, P0, R169.reuse, R146, 0x5 ;  /* 0x00000092a9947211 */ /* 0x040fe800078028ff */
[C---:B------:R-:W-:Y:S01]  /*49f0*/  LEA.HI.X.SX32 R149, R169.reuse, R147, 0x5, P0 ;  /* 0x00000093a9957211 */ /* 0x040fe200000f2eff */
[C---:B---3--:R-:W-:Y:S05]  /*4a00*/  HMMA.16816.F32 R4, R32.reuse, R136, R4 ;  /* 0x000000882004723c */ /* 0x048fea0000001804 */
[C---:B------:R-:W-:Y:S03]  /*4a10*/  LEA R150, P0, R169.reuse, R148, 0x5 ;  /* 0x00000094a9967211 */ /* 0x040fe600078028ff */
[C---:B------:R-:W-:Y:S01]  /*4a20*/  HMMA.16816.F32 R8, R32.reuse, R138, R8 ;  /* 0x0000008a2008723c */ /* 0x040fe20000001808 */
[----:B------:R-:W3:Y:S02]  /*4a30*/  LDSM.16.M88.4 R136, [R164+0x2000] ;  /* 0x00200000a488783b */ /* 0x000ee40000000200 */
        /* <DEDUP_REMOVED lines=10> */
[C---:B------:R-:W-:Y:S05]  /*4ae0*/  LEA.HI.X.SX32 R157, R169.reuse, R155, 0x5, P0 ;  /* 0x0000009ba99d7211 */ /* 0x040fea00000f2eff */
[----:B------:R-:W-:Y:S01]  /*4af0*/  HMMA.16816.F32 R24, R32, R134, R24 ;  /* 0x000000862018723c */ /* 0x000fe20000001818 */
[----:B------:R-:W2:Y:S02]  /*4b00*/  LDSM.16.MT88.4 R32, [R161+0xe800] ;  /* 0x00e80000a120783b */ /* 0x000ea40000004200 */
[C---:B------:R-:W-:Y:S02]  /*4b10*/  IMAD.WIDE R158, R169.reuse, -0xc0, R156 ;  /* 0xffffff40a99e7825 */ /* 0x040fe400078e029c */
[----:B------:R-:W-:Y:S03]  /*4b20*/  LDSM.16.M88.4 R132, [R163+0x2000] ;  /* 0x00200000a384783b */ /* 0x000fe60000000200 */
[C---:B---3--:R-:W-:Y:S05]  /*4b30*/  HMMA.16816.F32 R4, R136.reuse, R140, R4 ;  /* 0x0000008c8804723c */ /* 0x048fea0000001804 */
        /* <DEDUP_REMOVED lines=15> */
[----:B------:R-:W-:Y:S01]  /*4c30*/  HMMA.16816.F32 R24, R136, R34, R24 ;  /* 0x000000228818723c */ /* 0x000fe20000001818 */
[----:B------:R-:W2:Y:S02]  /*4c40*/  LDSM.16.MT88.4 R32, [R161+0xec00] ;  /* 0x00ec0000a120783b */ /* 0x000ea40000004200 */
[C---:B------:R-:W-:Y:S02]  /*4c50*/  LEA.HI.X.SX32 R201, R169.reuse, R199, 0x5, P0 ;  /* 0x000000c7a9c97211 */ /* 0x040fe400000f2eff */
[C---:B------:R-:W-:Y:S03]  /*4c60*/  LEA R202, P0, R169.reuse, R200, 0x5 ;  /* 0x000000c8a9ca7211 */ /* 0x040fe600078028ff */
[C---:B---3--:R-:W-:Y:S05]  /*4c70*/  HMMA.16816.F32 R4, R132.reuse, R140, R4 ;  /* 0x0000008c8404723c */ /* 0x048fea0000001804 */
[C---:B------:R-:W-:Y:S03]  /*4c80*/  LEA.HI.X.SX32 R203, R169.reuse, R201, 0x5, P0 ;  /* 0x000000c9a9cb7211 */ /* 0x040fe600000f2eff */
[C---:B------:R-:W-:Y:S03]  /*4c90*/  HMMA.16816.F32 R8, R132.reuse, R142, R8 ;  /* 0x0000008e8408723c */ /* 0x040fe60000001808 */
[----:B------:R-:W-:Y:S01]  /*4ca0*/  @P3 IMAD.WIDE.U32 R142, R168, R192, UR20 ;  /* 0x00000014a88e3e25 */ /* 0x000fe2000f8e00c0 */
[----:B------:R-:W-:Y:S01]  /*4cb0*/  @UP0 UMOV UR20, UR17 ;  /* 0x0000001100140c82 */ /* 0x000fe20008000000 */
[----:B------:R-:W-:Y:S02]  /*4cc0*/  @UP0 UMOV UR21, UR15 ;  /* 0x0000000f00150c82 */ /* 0x000fe40008000000 */
[C---:B------:R-:W-:Y:S01]  /*4cd0*/  IMAD.WIDE R136, R169.reuse, -0xc0, R202 ;  /* 0xffffff40a9887825 */ /* 0x040fe200078e02ca */
[----:B------:R-:W5:Y:S01]  /*4ce0*/  @P3 LDG.E R186, desc[UR36][R142.64+-0x100] ;  /* 0xffff00248eba3981 */ /* 0x000f62000c1e1900 */
[C---:B-1----:R-:W-:Y:S03]  /*4cf0*/  HMMA.16816.F32 R12, R132.reuse, R28, R12 ;  /* 0x0000001c840c723c */ /* 0x042fe6000000180c */
[----:B------:R-:W5:Y:S01]  /*4d00*/  @P3 LDG.E R185, desc[UR36][R142.64+-0xe0] ;  /* 0xffff20248eb93981 */ /* 0x000f62000c1e1900 */
[C---:B------:R-:W-:Y:S03]  /*4d10*/  LEA R138, P0, R169.reuse, R136, 0x5 ;  /* 0x00000088a98a7211 */ /* 0x040fe600078028ff */
[----:B------:R-:W5:Y:S01]  /*4d20*/  @P3 LDG.E R184, desc[UR36][R142.64+-0x80] ;  /* 0xffff80248eb83981 */ /* 0x000f62000c1e1900 */
[C---:B------:R-:W-:Y:S03]  /*4d30*/  HMMA.16816.F32 R16, R132.reuse, R30, R16 ;  /* 0x0000001e8410723c */ /* 0x040fe60000001810 */
[----:B------:R1:W5:Y:S01]  /*4d40*/  @P3 LDG.E R183, desc[UR36][R142.64+-0x60] ;  /* 0xffffa0248eb73981 */ /* 0x000362000c1e1900 */
[C---:B------:R-:W-:Y:S02]  /*4d50*/  LEA.HI.X.SX32 R139, R169.reuse, R137, 0x5, P0 ;  /* 0x00000089a98b7211 */ /* 0x040fe400000f2eff */
[C---:B------:R-:W-:Y:S01]  /*4d60*/  LEA R140, P0, R169.reuse, R138, 0x5 ;  /* 0x0000008aa98c7211 */ /* 0x040fe200078028ff */
[----:B------:R3:W-:Y:S01]  /*4d70*/  REDG.E.ADD.F32.FTZ.RN.STRONG.GPU desc[UR36][R196.64], R4 ;  /* 0x00000004c40079a6 */ /* 0x0007e2000c12f324 */
[C---:B--2---:R-:W-:Y:S03]  /*4d80*/  HMMA.16816.F32 R20, R132.reuse, R32, R20 ;  /* 0x000000208414723c */ /* 0x044fe60000001814 */
[----:B------:R2:W-:Y:S01]  /*4d90*/  REDG.E.ADD.F32.FTZ.RN.STRONG.GPU desc[UR36][R144.64], R5 ;  /* 0x00000005900079a6 */ /* 0x0005e2000c12f324 */
        /* <DEDUP_REMOVED lines=13> */
[C---:B---3--:R-:W-:Y:S01]  /*4e70*/  LEA R4, P0, R169.reuse, R32, 0x5 ;  /* 0x00000020a9047211 */ /* 0x048fe200078028ff */
[----:B------:R-:W-:Y:S03]  /*4e80*/  REDG.E.ADD.F32.FTZ.RN.STRONG.GPU desc[UR36][R156.64], R11 ;  /* 0x0000000b9c0079a6 */ /* 0x000fe6000c12f324 */
[----:B--2---:R-:W-:Y:S01]  /*4e90*/  LEA.HI.X.SX32 R5, R169, R33, 0x5, P0 ;  /* 0x00000021a9057211 */ /* 0x004fe200000f2eff */
        /* <DEDUP_REMOVED lines=8> */
[----:B------:R-:W-:Y:S03]  /*4f20*/  UMOV UR45, UR19 ;  /* 0x00000013002d7c82 */ /* 0x000fe60008000000 */
        /* <DEDUP_REMOVED lines=13> */
[----:B------:R-:W2:Y:S04]  /*5000*/  LDSM.16.MT88.4 R8, [R178] ;  /* 0x00000000b208783b */ /* 0x000ea80000004200 */
[----:B------:R-:W3:Y:S04]  /*5010*/  LDSM.16.MT88.4 R12, [R162+0x17000] ;  /* 0x01700000a20c783b */ /* 0x000ee80000004200 */
[----:B------:R-:W4:Y:S04]  /*5020*/  LDSM.16.MT88.4 R16, [R178+0x1000] ;  /* 0x00100000b210783b */ /* 0x000f280000004200 */
[----:B------:R-:W4:Y:S04]  /*5030*/  LDSM.16.MT88.4 R28, [R178+0x2000] ;  /* 0x00200000b21c783b */ /* 0x000f280000004200 */
[----:B------:R-:W-:Y:S04]  /*5040*/  LDSM.16.MT88.4 R32, [R162+0x15800] ;  /* 0x01580000a220783b */ /* 0x000fe80000004200 */
[----:B------:R-:W4:Y:S04]  /*5050*/  LDSM.16.MT88.4 R20, [R178+0x400] ;  /* 0x00040000b214783b */ /* 0x000f280000004200 */
[----:B------:R-:W4:Y:S04]  /*5060*/  LDSM.16.MT88.4 R132, [R162+0x17800] ;  /* 0x01780000a284783b */ /* 0x000f280000004200 */
[----:B------:R-:W-:Y:S04]  /*5070*/  LDSM.16.MT88.4 R24, [R162+0x18000] ;  /* 0x01800000a218783b */ /* 0x000fe80000004200 */
[----:B------:R-:W-:Y:S04]  /*5080*/  LDSM.16.MT88.4 R136, [R178+0xc00] ;  /* 0x000c0000b288783b */ /* 0x000fe80000004200 */
[----:B-1----:R-:W-:Y:S01]  /*5090*/  LDSM.16.MT88.4 R140, [R162+0x18800] ;  /* 0x01880000a28c783b */ /* 0x002fe20000004200 */
[-C--:B--2---:R-:W-:Y:S03]  /*50a0*/  HMMA.16816.F32 R84, R4, R8.reuse, R84 ;  /* 0x000000080454723c */ /* 0x084fe60000001854 */
[----:B------:R-:W-:Y:S04]  /*50b0*/  LDSM.16.MT88.4 R144, [R178+0x1c00] ;  /* 0x001c0000b290783b */ /* 0x000fe80000004200 */
[----:B------:R-:W-:Y:S01]  /*50c0*/  LDSM.16.MT88.4 R148, [R178+0x2c00] ;  /* 0x002c0000b294783b */ /* 0x000fe20000004200 */
[C---:B---3--:R-:W-:Y:S08]  /*50d0*/  HMMA.16816.F32 R88, R12.reuse, R8, R88 ;  /* 0x000000080c58723c */ /* 0x048ff00000001858 */
[-C--:B------:R-:W-:Y:S08]  /*50e0*/  HMMA.16816.F32 R92, R12, R10.reuse, R92 ;  /* 0x0000000a0c5c723c */ /* 0x080ff0000000185c */
[C---:B------:R-:W-:Y:S01]  /*50f0*/  HMMA.16816.F32 R96, R4.reuse, R10, R96 ;  /* 0x0000000a0460723c */ /* 0x040fe20000001860 */
[----:B------:R-:W1:Y:S07]  /*5100*/  LDSM.16.MT88.4 R8, [R178+0x1400] ;  /* 0x00140000b208783b */ /* 0x000e6e0000004200 */
[-C--:B----4-:R-:W-:Y:S08]  /*5110*/  HMMA.16816.F32 R100, R4, R16.reuse, R100 ;  /* 0x000000100464723c */ /* 0x090ff00000001864 */
        /* <DEDUP_REMOVED lines=10> */
[----:B------:R-:W4:Y:S03]  /*51c0*/  LDSM.16.MT88.4 R28, [R178+0x1800] ;  /* 0x00180000b21c783b */ /* 0x000f260000004200 */
[-C--:B------:R-:W-:Y:S08]  /*51d0*/  HMMA.16816.F32 R84, R32, R20.reuse, R84 ;  /* 0x000000142054723c */ /* 0x080ff00000001854 */
[C---:B------:R-:W-:Y:S08]  /*51e0*/  HMMA.16816.F32 R88, R132.reuse, R20, R88 ;  /* 0x000000148458723c */ /* 0x040ff00000001858 */
[-C--:B------:R-:W-:Y:S08]  /*51f0*/  HMMA.16816.F32 R92, R132, R22.reuse, R92 ;  /* 0x00000016845c723c */ /* 0x080ff0000000185c */
[C---:B------:R-:W-:Y:S01]  /*5200*/  HMMA.16816.F32 R96, R32.reuse, R22, R96 ;  /* 0x000000162060723c */ /* 0x040fe20000001860 */
[----:B------:R-:W4:Y:S07]  /*5210*/  LDSM.16.MT88.4 R20, [R178+0x2800] ;  /* 0x00280000b214783b */ /* 0x000f2e0000004200 */
        /* <DEDUP_REMOVED lines=23> */
[-C--:B-1----:R-:W-:Y:S05]  /*5390*/  HMMA.16816.F32 R84, R8, R136.reuse, R84 ;  /* 0x000000880854723c */ /* 0x082fea0000001854 */
        /* <DEDUP_REMOVED lines=14> */
.L_x_1362:
[C---:B------:R-:W-:Y:S01]  /*5480*/  IMAD.SHL.U32 R0, R173.reuse, 0x10, RZ ;  /* 0x00000010ad007824 */ /* 0x040fe200078e00ff */
[----:B------:R-:W2:Y:S01]  /*5490*/  LDCU UR5, c[0x0][0x500] ;  /* 0x0000a000ff0577ac */ /* 0x000ea20008000800 */
[----:B------:R-:W-:Y:S01]  /*54a0*/  IMAD.SHL.U32 R2, R173, 0x2, RZ ;  /* 0x00000002ad027824 */ /* 0x000fe200078e00ff */
[----:B-1----:R-:W-:Y:S01]  /*54b0*/  LOP3.LUT R3, R160, 0xc0, RZ, 0xc0, !PT ;  /* 0x000000c0a0037812 */ /* 0x002fe200078ec0ff */
[----:B------:R-:W1:Y:S01]  /*54c0*/  LDC.64 R6, c[0x0][0x5d8] ;  /* 0x00017600ff067b82 */ /* 0x000e620000000a00 */
[----:B------:R-:W-:Y:S01]  /*54d0*/  LOP3.LUT R0, R0, 0x600, RZ, 0xc0, !PT ;  /* 0x0000060000007812 */ /* 0x000fe200078ec0ff */
[----:B------:R-:W3:Y:S01]  /*54e0*/  LDCU.64 UR10, c[0x0][0x5a8] ;  /* 0x0000b500ff0a77ac */ /* 0x000ee20008000a00 */
[--C-:B------:R-:W-:Y:S02]  /*54f0*/  SHF.R.U32.HI R4, RZ, 0x4, R173.reuse ;  /* 0x00000004ff047819 */ /* 0x100fe400000116ad */
[----:B------:R-:W-:Y:S01]  /*5500*/  LOP3.LUT R3, R3, 0x18, R173, 0xf8, !PT ;  /* 0x0000001803037812 */ /* 0x000fe200078ef8ad */
[----:B------:R-:W-:Y:S01]  /*5510*/  UMOV UR33, UR28 ;  /* 0x0000001c00217c82 */ /* 0x000fe20008000000 */
[----:B------:R-:W-:-:S02]  /*5520*/  LOP3.LUT R0, R0, 0x6, R2, 0xf8, !PT ;  /* 0x0000000600007812 */ /* 0x000fc400078ef802 */
[----:B------:R-:W-:Y:S02]  /*5530*/  LOP3.LUT R2, R160, 0xd8, RZ, 0xc0, !PT ;  /* 0x000000d8a0027812 */ /* 0x000fe400078ec0ff */
[----:B------:R-:W-:Y:S02]  /*5540*/  LOP3.LUT R3, R3, 0x8, R4, 0x78, !PT ;  /* 0x0000000803037812 */ /* 0x000fe400078e7804 */
[----:B------:R-:W-:Y:S02]  /*5550*/  LOP3.LUT R0, R0, 0x20, R160, 0xf8, !PT ;  /* 0x0000002000007812 */ /* 0x000fe400078ef8a0 */
[----:B------:R-:W-:Y:S01]  /*5560*/  LOP3.LUT R4, R2, 0x18, R173, 0x78, !PT ;  /* 0x0000001802047812 */ /* 0x000fe200078e78ad */
[----:B------:R-:W-:Y:S01]  /*5570*/  IMAD.SHL.U32 R173, R173, 0x4, RZ ;  /* 0x00000004adad7824 */ /* 0x000fe200078e00ff */
[----:B------:R-:W-:Y:S01]  /*5580*/  LOP3.LUT R0, R0, R3, RZ, 0xfc, !PT ;  /* 0x0000000300007212 */ /* 0x000fe200078efcff */
[----:B--2---:R-:W-:Y:S01]  /*5590*/  FMUL.FTZ R84, R84, UR5 ;  /* 0x0000000554547c20 */ /* 0x004fe20008410000 */
        /* <DEDUP_REMOVED lines=52> */
[----:B------:R-:W2:Y:S01]  /*58e0*/  LDC.64 R2, c[0x0][0x5c0] ;  /* 0x00017000ff027b82 */ /* 0x000ea20000000a00 */
[----:B------:R-:W-:Y:S01]  /*58f0*/  F2FP.F16.F32.PACK_AB R102, R103, R102 ;  /* 0x000000666766723e */ /* 0x000fe200000000ff */
[----:B------:R-:W-:Y:S01]  /*5900*/  FMUL.FTZ R120, R120, UR5 ;  /* 0x0000000578787c20 */ /* 0x000fe20008410000 */
        /* <DEDUP_REMOVED lines=34> */
[----:B--2---:R-:W-:Y:S01]  /*5b30*/  IMAD R8, R2, UR47, RZ ;  /* 0x0000002f02087c24 */ /* 0x004fe2000f8e02ff */
[----:B------:R-:W-:Y:S01]  /*5b40*/  F2FP.F16.F32.PACK_AB R36, R37, R36 ;  /* 0x000000242524723e */ /* 0x000fe200000000ff */
[----:B------:R-:W-:Y:S01]  /*5b50*/  STS [R0+0xb000], R100 ;  /* 0x00b0006400007388 */ /* 0x000fe20000000800 */
[----:B------:R-:W-:Y:S01]  /*5b60*/  F2FP.F16.F32.PACK_AB R38, R39, R38 ;  /* 0x000000262726723e */ /* 0x000fe200000000ff */
[----:B------:R-:W-:Y:S01]  /*5b70*/  IMAD R8, R3, UR5, R8 ;  /* 0x0000000503087c24 */ /* 0x000fe2000f8e0208 */
[----:B------:R-:W-:Y:S01]  /*5b80*/  F2FP.F16.F32.PACK_AB R48, R49, R48 ;  /* 0x000000303130723e */ /* 0x000fe200000000ff */
[----:B------:R-:W-:Y:S01]  /*5b90*/  STS [R0+0xb200], R102 ;  /* 0x00b2006600007388 */ /* 0x000fe20000000800 */
[----:B------:R-:W-:Y:S01]  /*5ba0*/  F2FP.F16.F32.PACK_AB R50, R51, R50 ;  /* 0x000000323332723e */ /* 0x000fe200000000ff */
[----:B------:R-:W2:Y:S01]  /*5bb0*/  LDCU.64 UR12, c[0x0][0x5b0] ;  /* 0x0000b600ff0c77ac */ /* 0x000ea20008000a00 */
        /* <DEDUP_REMOVED lines=30> */
[----:B------:R-:W-:Y:S01]  /*5da0*/  MOV R161, RZ ;  /* 0x000000ff00a17202 */ /* 0x000fe20000000f00 */
[----:B------:R-:W-:Y:S04]  /*5db0*/  STS [R0+0xe000], R120 ;  /* 0x00e0007800007388 */ /* 0x000fe80000000800 */
[----:B------:R-:W-:Y:S04]  /*5dc0*/  STS [R0+0xe200], R122 ;  /* 0x00e2007a00007388 */ /* 0x000fe80000000800 */
[----:B------:R-:W-:Y:S04]  /*5dd0*/  STS [R173+0x5020], R124 ;  /* 0x0050207cad007388 */ /* 0x000fe80000000800 */
[----:B------:R-:W-:Y:S04]  /*5de0*/  STS [R173+0x5220], R126 ;  /* 0x0052207ead007388 */ /* 0x000fe80000000800 */
[----:B------:R3:W-:Y:S04]  /*5df0*/  STS [R0+0xf000], R36 ;  /* 0x00f0002400007388 */ /* 0x0007e80000000800 */
[----:B------:R1:W-:Y:S04]  /*5e00*/  STS [R0+0xf200], R38 ;  /* 0x00f2002600007388 */ /* 0x0003e80000000800 */
[----:B------:R-:W-:Y:S04]  /*5e10*/  STS [R173+0x6020], R48 ;  /* 0x00602030ad007388 */ /* 0x000fe80000000800 */
[----:B------:R-:W-:Y:S04]  /*5e20*/  STS [R173+0x6220], R50 ;  /* 0x00622032ad007388 */ /* 0x000fe80000000800 */
[----:B------:R-:W-:Y:S04]  /*5e30*/  STS [R0+0x10000], R40 ;  /* 0x0100002800007388 */ /* 0x000fe80000000800 */
[----:B------:R-:W-:Y:S04]  /*5e40*/  STS [R0+0x10200], R42 ;  /* 0x0102002a00007388 */ /* 0x000fe80000000800 */
[----:B------:R-:W-:Y:S01]  /*5e50*/  STS [R173+0x7020], R44 ;  /* 0x0070202cad007388 */ /* 0x000fe20000000800 */
[----:B---3--:R-:W-:-:S02]  /*5e60*/  LOP3.LUT R36, R4, 0x1f20, R160, 0xf8, !PT ;  /* 0x00001f2004247812 */ /* 0x008fc400078ef8a0 */
[----:B------:R-:W-:Y:S01]  /*5e70*/  LOP3.LUT R160, R160, 0x18, RZ, 0xc0, !PT ;  /* 0x00000018a0a07812 */ /* 0x000fe200078ec0ff */
[----:B------:R-:W-:Y:S01]  /*5e80*/  STS [R173+0x7220], R46 ;  /* 0x0072202ead007388 */ /* 0x000fe20000000800 */
[----:B------:R-:W3:Y:S01]  /*5e90*/  LDC.64 R4, c[0x0][0x5c8] ;  /* 0x00017200ff047b82 */ /* 0x000ee20000000a00 */
[----:B------:R-:W-:Y:S01]  /*5ea0*/  LEA R36, R36, UR4, 0x1 ;  /* 0x0000000424247c11 */ /* 0x000fe2000f8e08ff */
[----:B--2---:R-:W-:Y:S01]  /*5eb0*/  UIMAD UR4, UR33, UR13, URZ ;  /* 0x0000000d210472a4 */ /* 0x004fe2000f8e02ff */
[----:B------:R-:W-:Y:S01]  /*5ec0*/  STS [R0+0x11000], R52 ;  /* 0x0110003400007388 */ /* 0x000fe20000000800 */
[----:B------:R-:W-:-:S03]  /*5ed0*/  IMAD.WIDE.U32 R10, R2, UR5, R160 ;  /* 0x00000005020a7c25 */ /* 0x000fc6000f8e00a0 */
[----:B------:R-:W-:Y:S01]  /*5ee0*/  STS [R0+0x11200], R54 ;  /* 0x0112003600007388 */ /* 0x000fe20000000800 */
[----:B------:R-:W-:Y:S02]  /*5ef0*/  IMAD.IADD R11, R11, 0x1, R8 ;  /* 0x000000010b0b7824 */ /* 0x000fe400078e0208 */
[----:B------:R-:W-:Y:S01]  /*5f00*/  IMAD.U32 R8, RZ, RZ, UR10 ;  /* 0x0000000aff087e24 */ /* 0x000fe2000f8e00ff */
[----:B------:R-:W-:Y:S03]  /*5f10*/  STS [R173+0x8020], R64 ;  /* 0x00802040ad007388 */ /* 0x000fe60000000800 */
[----:B------:R-:W-:Y:S01]  /*5f20*/  IMAD.WIDE.U32 R8, R8, UR33, R10 ;  /* 0x0000002108087c25 */ /* 0x000fe2000f8e000a */
[----:B------:R-:W-:Y:S03]  /*5f30*/  STS [R173+0x8220], R66 ;  /* 0x00822042ad007388 */ /* 0x000fe60000000800 */
[----:B------:R-:W-:Y:S01]  /*5f40*/  IMAD.U32 R10, RZ, RZ, UR12 ;  /* 0x0000000cff0a7e24 */ /* 0x000fe2000f8e00ff */
[----:B------:R-:W-:Y:S01]  /*5f50*/  STS [R0+0x12000], R56 ;  /* 0x0120003800007388 */ /* 0x000fe20000000800 */
[----:B------:R-:W-:Y:S01]  /*5f60*/  IADD3 R9, PT, PT, R9, UR11, RZ ;  /* 0x0000000b09097c10 */ /* 0x000fe2000fffe0ff */
[----:B------:R-:W2:Y:S02]  /*5f70*/  LDCU.128 UR12, c[0x0][0x560] ;  /* 0x0000ac00ff0c77ac */ /* 0x000ea40008000c00 */
[----:B------:R-:W-:Y:S01]  /*5f80*/  STS [R0+0x12200], R58 ;  /* 0x0122003a00007388 */ /* 0x000fe20000000800 */
[----:B---3--:R-:W-:-:S03]  /*5f90*/  IMAD.WIDE.U32 R160, R4, UR5, R160 ;  /* 0x0000000504a07c25 */ /* 0x008fc6000f8e00a0 */
[----:B------:R-:W-:Y:S01]  /*5fa0*/  STS [R173+0x9020], R60 ;  /* 0x0090203cad007388 */ /* 0x000fe20000000800 */
[----:B-1----:R-:W-:Y:S02]  /*5fb0*/  IMAD.WIDE.U32 R38, R6, UR31, R8 ;  /* 0x0000001f06267c25 */ /* 0x002fe4000f8e0008 */
[----:B------:R-:W1:Y:S01]  /*5fc0*/  LDC.64 R8, c[0x0][0x5e0] ;  /* 0x00017800ff087b82 */ /* 0x000e620000000a00 */
[----:B------:R-:W-:Y:S01]  /*5fd0*/  STS [R173+0x9220], R62 ;  /* 0x0092203ead007388 */ /* 0x000fe20000000800 */
[----:B------:R-:W-:Y:S02]  /*5fe0*/  IMAD R7, R7, UR31, R39 ;  /* 0x0000001f07077c24 */ /* 0x000fe4000f8e0227 */
[----:B------:R-:W-:Y:S01]  /*5ff0*/  IMAD.MOV.U32 R6, RZ, RZ, R38 ;  /* 0x000000ffff067224 */ /* 0x000fe200078e0026 */
[----:B------:R-:W-:Y:S03]  /*6000*/  STS [R0+0x13000], R68 ;  /* 0x0130004400007388 */ /* 0x000fe60000000800 */
[----:B------:R-:W-:Y:S01]  /*6010*/  IMAD.WIDE.U32 R6, R167, R2, R6 ;  /* 0x00000002a7067225 */ /* 0x000fe200078e0006 */
[----:B------:R-:W-:Y:S04]  /*6020*/  STS [R0+0x13200], R70 ;  /* 0x0132004600007388 */ /* 0x000fe80000000800 */
[----:B------:R-:W-:Y:S04]  /*6030*/  STS [R173+0xa020], R80 ;  /* 0x00a02050ad007388 */ /* 0x000fe80000000800 */
[----:B------:R-:W-:Y:S04]  /*6040*/  STS [R173+0xa220], R82 ;  /* 0x00a22052ad007388 */ /* 0x000fe80000000800 */
[----:B------:R-:W-:Y:S04]  /*6050*/  STS [R0+0x14000], R72 ;  /* 0x0140004800007388 */ /* 0x000fe80000000800 */
[----:B------:R3:W-:Y:S04]  /*6060*/  STS [R0+0x14200], R74 ;  /* 0x0142004a00007388 */ /* 0x0007e80000000800 */
[----:B------:R-:W-:Y:S04]  /*6070*/  STS [R173+0xb020], R76 ;  /* 0x00b0204cad007388 */ /* 0x000fe80000000800 */
[----:B------:R-:W-:Y:S01]  /*6080*/  STS [R173+0xb220], R78 ;  /* 0x00b2204ead007388 */ /* 0x000fe20000000800 */
[----:B------:R-:W-:Y:S01]  /*6090*/  BAR.SYNC.DEFER_BLOCKING 0x0 ;  /* 0x0000000000007b1d */ /* 0x000fe20000010000 */
[----:B---3--:R-:W-:-:S04]  /*60a0*/  IMAD R0, R4, UR47, RZ ;  /* 0x0000002f04007c24 */ /* 0x008fc8000f8e02ff */
[----:B------:R-:W-:-:S04]  /*60b0*/  IMAD R0, R5, UR5, R0 ;  /* 0x0000000505007c24 */ /* 0x000fc8000f8e0200 */
[----:B------:R-:W-:Y:S02]  /*60c0*/  IMAD.IADD R161, R161, 0x1, R0 ;  /* 0x00000001a1a17824 */ /* 0x000fe400078e0200 */
[----:B------:R-:W-:Y:S01]  /*60d0*/  IMAD R0, R167, R3, R7 ;  /* 0x00000003a7007224 */ /* 0x000fe200078e0207 */
[----:B------:R-:W3:Y:S01]  /*60e0*/  LDS.128 R32, [R36+0x9000] ;  /* 0x0090000024207984 */ /* 0x000ee20000000c00 */
[----:B------:R-:W-:-:S03]  /*60f0*/  IMAD.WIDE.U32 R10, R10, UR33, R160 ;  /* 0x000000210a0a7c25 */ /* 0x000fc6000f8e00a0 */
[----:B------:R-:W4:Y:S02]  /*6100*/  LDS.128 R24, [R36+0xb000] ;  /* 0x00b0000024187984 */ /* 0x000f240000000c00 */
[----:B------:R-:W-:Y:S02]  /*6110*/  IADD3 R11, PT, PT, R11, UR4, RZ ;  /* 0x000000040b0b7c10 */ /* 0x000fe4000fffe0ff */
[----:B------:R-:W4:Y:S01]  /*6120*/  LDS.128 R16, [R36+0xd000] ;  /* 0x00d0000024107984 */ /* 0x000f220000000c00 */
[----:B-1----:R-:W-:-:S03]  /*6130*/  IMAD.WIDE.U32 R10, R8, UR31, R10 ;  /* 0x0000001f080a7c25 */ /* 0x002fc6000f8e000a */
[----:B------:R-:W1:Y:S01]  /*6140*/  LDS.128 R28, [R36+0xa000] ;  /* 0x00a00000241c7984 */ /* 0x000e620000000c00 */
[C---:B--2---:R-:W-:Y:S01]  /*6150*/  LEA R8, P0, R6.reuse, UR12, 0x1 ;  /* 0x0000000c06087c11 */ /* 0x044fe2000f8008ff */
[----:B------:R-:W-:Y:S02]  /*6160*/  IMAD R11, R9, UR31, R11 ;  /* 0x0000001f090b7c24 */ /* 0x000fe4000f8e020b */
[----:B------:R-:W2:Y:S01]  /*6170*/  LDS.128 R20, [R36+0xc000] ;  /* 0x00c0000024147984 */ /* 0x000ea20000000c00 */
[----:B------:R-:W-:Y:S01]  /*6180*/  LEA.HI.X R9, R6, UR13, R0, 0x1, P0 ;  /* 0x0000000d06097c11 */ /* 0x000fe200080f0c00 */
[C---:B------:R-:W-:Y:S02]  /*6190*/  IMAD.WIDE.U32 R10, R167.reuse, R4, R10 ;  /* 0x00000004a70a7225 */ /* 0x040fe400078e000a */
[----:B------:R-:W2:Y:S01]  /*61a0*/  LDS.128 R12, [R36+0xe000] ;  /* 0x00e00000240c7984 */ /* 0x000ea20000000c00 */
[----:B------:R-:W-:Y:S01]  /*61b0*/  LEA R6, P0, R2, R8, 0x7 ;  /* 0x0000000802067211 */ /* 0x000fe200078038ff */
[----:B------:R-:W-:-:S02]  /*61c0*/  IMAD R167, R167, R5, R11 ;  /* 0x00000005a7a77224 */ /* 0x000fc400078e020b */
[----:B------:R-:W2:Y:S01]  /*61d0*/  LDS.128 R56, [R36+0xf000] ;  /* 0x00f0000024387984 */ /* 0x000ea20000000c00 */
[----:B------:R-:W-:Y:S02]  /*61e0*/  LEA.HI.X R7, R2, R9, R3, 0x7, P0 ;  /* 0x0000000902077211 */ /* 0x000fe400000f3c03 */
[C---:B------:R-:W-:Y:S01]  /*61f0*/  LEA R2, P0, R10.reuse, UR14, 0x1 ;  /* 0x0000000e0a027c11 */ /* 0x040fe2000f8008ff */
[----:B------:R-:W2:Y:S03]  /*6200*/  LDS.128 R48, [R36+0x11000] ;  /* 0x0110000024307984 */ /* 0x000ea60000000c00 */
[----:B------:R-:W-:Y:S01]  /*6210*/  LEA.HI.X R3, R10, UR15, R167, 0x1, P0 ;  /* 0x0000000f0a037c11 */ /* 0x000fe200080f0ca7 */
[----:B------:R-:W2:Y:S04]  /*6220*/  LDS.128 R40, [R36+0x13000] ;  /* 0x0130000024287984 */ /* 0x000ea80000000c00 */
[----:B------:R-:W2:Y:S04]  /*6230*/  LDS.128 R52, [R36+0x10000] ;  /* 0x0100000024347984 */ /* 0x000ea80000000c00 */
[----:B------:R-:W2:Y:S04]  /*6240*/  LDS.128 R44, [R36+0x12000] ;  /* 0x01200000242c7984 */ /* 0x000ea80000000c00 */
[----:B------:R-:W2:Y:S04]  /*6250*/  LDS.128 R36, [R36+0x14000] ;  /* 0x0140000024247984 */ /* 0x000ea80000000c00 */
[----:B---3--:R-:W-:Y:S04]  /*6260*/  STG.E.128 desc[UR36][R8.64], R32 ;  /* 0x0000002008007986 */ /* 0x008fe8000c101d24 */
[----:B----4-:R-:W-:Y:S04]  /*6270*/  STG.E.128 desc[UR36][R8.64+0x40], R24 ;  /* 0x0000401808007986 */ /* 0x010fe8000c101d24 */
[----:B------:R3:W-:Y:S04]  /*6280*/  STG.E.128 desc[UR36][R8.64+0x80], R16 ;  /* 0x0000801008007986 */ /* 0x0007e8000c101d24 */
[----:B-1----:R4:W-:Y:S04]  /*6290*/  STG.E.128 desc[UR36][R6.64], R28 ;  /* 0x0000001c06007986 */ /* 0x0029e8000c101d24 */
[----:B--2---:R4:W-:Y:S04]  /*62a0*/  STG.E.128 desc[UR36][R6.64+0x40], R20 ;  /* 0x0000401406007986 */ /* 0x0049e8000c101d24 */
[----:B------:R4:W-:Y:S04]  /*62b0*/  STG.E.128 desc[UR36][R6.64+0x80], R12 ;  /* 0x0000800c06007986 */ /* 0x0009e8000c101d24 */
[----:B------:R4:W-:Y:S04]  /*62c0*/  STG.E.128 desc[UR36][R2.64], R56 ;  /* 0x0000003802007986 */ /* 0x0009e8000c101d24 */
[----:B------:R4:W-:Y:S04]  /*62d0*/  STG.E.128 desc[UR36][R2.64+0x40], R48 ;  /* 0x0000403002007986 */ /* 0x0009e8000c101d24 */
[----:B------:R4:W-:Y:S01]  /*62e0*/  STG.E.128 desc[UR36][R2.64+0x80], R40 ;  /* 0x0000802802007986 */ /* 0x0009e2000c101d24 */
[----:B---3--:R-:W-:-:S04]  /*62f0*/  LEA R8, P0, R4, R2, 0x7 ;  /* 0x0000000204087211 */ /* 0x008fc800078038ff */
[----:B------:R-:W-:-:S05]  /*6300*/  LEA.HI.X R9, R4, R3, R5, 0x7, P0 ;  /* 0x0000000304097211 */ /* 0x000fca00000f3c05 */
[----:B------:R4:W-:Y:S04]  /*6310*/  STG.E.128 desc[UR36][R8.64], R52 ;  /* 0x0000003408007986 */ /* 0x0009e8000c101d24 */
[----:B------:R4:W-:Y:S04]  /*6320*/  STG.E.128 desc[UR36][R8.64+0x40], R44 ;  /* 0x0000402c08007986 */ /* 0x0009e8000c101d24 */
[----:B------:R4:W-:Y:S02]  /*6330*/  STG.E.128 desc[UR36][R8.64+0x80], R36 ;  /* 0x0000802408007986 */ /* 0x0009e4000c101d24 */
.L_x_1359:
[----:B------:R-:W2:Y:S01]  /*6340*/  LDCU UR5, c[0x0][0x438] ;  /* 0x00008700ff0577ac */ /* 0x000ea20008000800 */
        /* <DEDUP_REMOVED lines=8> */
[----:B-1----:R-:W-:Y:S05]  /*63d0*/  EXIT ;  /* 0x000000000000794d */ /* 0x002fea0003800000 */
.L_x_1367:
        /* <DEDUP_REMOVED lines=10> */
.L_x_1740:


//--------------------- .text._ZN5flash44flash_bwd_dq_dk_dv_loop_seqk_parallel_kernelI23Flash_bwd_kernel_traitsILi96ELi64ELi128ELi8ELi2ELi4ELi4ELb0ELb0EN7cutlass6half_tE19Flash_kernel_traitsILi96ELi64ELi128ELi8ES3_EELb1ELb0ELb0ELb1ELb0ELb0ELb0EEEvNS_16Flash_bwd_paramsE --------------------------
	.section	.text._ZN5flash44flash_bwd_dq_dk_dv_loop_seqk_parallel_kernelI23Flash_bwd_kernel_traitsILi96ELi64ELi128ELi8ELi2ELi4ELi4ELb0ELb0EN7cutlass6half_tE19Flash_kernel_traitsILi96ELi64ELi128ELi8ES3_EELb1ELb0ELb0ELb1ELb0ELb0ELb0EEEvNS_16Flash_bwd_paramsE,"ax",@progbits
	.align	128
        .global         _ZN5flash44flash_bwd_dq_dk_dv_loop_seqk_parallel_kernelI23Flash_bwd_kernel_traitsILi96ELi64ELi128ELi8ELi2ELi4ELi4ELb0ELb0EN7cutlass6half_tE19Flash_kernel_traitsILi96ELi64ELi128ELi8ES3_EELb1ELb0ELb0ELb1ELb0ELb0ELb0EEEvNS_16Flash_bwd_paramsE
        .type           _ZN5flash44flash_bwd_dq_dk_dv_loop_seqk_parallel_kernelI23Flash_bwd_kernel_traitsILi96ELi64ELi128ELi8ELi2ELi4ELi4ELb0ELb0EN7cutlass6half_tE19Flash_kernel_traitsILi96ELi64ELi128ELi8ES3_EELb1ELb0ELb0ELb1ELb0ELb0ELb0EEEvNS_16Flash_bwd_paramsE,@function
        .size           _ZN5flash44flash_bwd_dq_dk_dv_loop_seqk_parallel_kernelI23Flash_bwd_kernel_traitsILi96ELi64ELi128ELi8ELi2ELi4ELi4ELb0ELb0EN7cutlass6half_tE19Flash_kernel_traitsILi96ELi64ELi128ELi8ES3_EELb1ELb0ELb0ELb1ELb0ELb0ELb0EEEvNS_16Flash_bwd_paramsE,(.L_x_1741 - _ZN5flash44flash_bwd_dq_dk_dv_loop_seqk_parallel_kernelI23Flash_bwd_kernel_traitsILi96ELi64ELi128ELi8ELi2ELi4ELi4ELb0ELb0EN7cutlass6half_tE19Flash_kernel_traitsILi96ELi64ELi128ELi8ES3_EELb1ELb0ELb0ELb1ELb0ELb0ELb0EEEvNS_16Flash_bwd_paramsE)
        .other          _ZN5flash44flash_bwd_dq_dk_dv_loop_seqk_parallel_kernelI23Flash_bwd_kernel_traitsILi96ELi64ELi128ELi8ELi2ELi4ELi4ELb0ELb0EN7cutlass6half_tE19Flash_kernel_traitsILi96ELi64ELi128ELi8ES3_EELb1ELb0ELb0ELb1ELb0ELb0ELb0EEEvNS_16Flash_bwd_paramsE,@"STO_CUDA_ENTRY STV_DEFAULT"
_ZN5flash44flash_bwd_dq_dk_dv_loop_seqk_parallel_kernelI23Flash_bwd_kernel_traitsILi96ELi64ELi128ELi8ELi2ELi4ELi4ELb0ELb0EN7cutlass6half_tE19Flash_kernel_traitsILi96ELi64ELi128ELi8ES3_EELb1ELb0ELb0ELb1ELb0ELb0ELb0EEEvNS_16Flash_bwd_paramsE:
.text._ZN5flash44flash_bwd_dq_dk_dv_loop_seqk_parallel_kernelI23Flash_bwd_kernel_traitsILi96ELi64ELi128ELi8ELi2ELi4ELi4ELb0ELb0EN7cutlass6half_tE19Flash_kernel_traitsILi96ELi64ELi128ELi8ES3_EELb1ELb0ELb0ELb1ELb0ELb0ELb0EEEvNS_16Flash_bwd_paramsE:
        /* <DEDUP_REMOVED lines=12> */
[----:B------:R-:W3:Y:S01]  /*00c0*/  LDCU UR7, c[0x0][0x438] ;  /* 0x00008700ff0777ac */ /* 0x000ee20008000800 */
[----:B------:R-:W-:Y:S01]  /*00d0*/  IMAD.U32 R189, RZ, RZ, UR8 ;  /* 0x00000008ffbd7e24 */ /* 0x000fe2000f8e00ff */
[----:B------:R-:W-:Y:S01]  /*00e0*/  UMOV UR5, 0x400 ;  /* 0x0000040000057882 */ /* 0x000fe20000000000 */
[----:B------:R-:W-:-:S03]  /*00f0*/  UMOV UR9, 0x400 ;  /* 0x0000040000097882 */ /* 0x000fc60000000000 */
[----:B------:R-:W4:Y:S01]  /*0100*/  S2UR UR26, SR_CgaCtaId ;  /* 0x00000000001a79c3 */ /* 0x000f220000008800 */
[----:B------:R-:W1:Y:S01]  /*0110*/  LDCU.64 UR28, c[0x0][0x358] ;  /* 0x00006b00ff1c77ac */ /* 0x000e620008000a00 */
[----:B------:R-:W1:Y:S06]  /*0120*/  LDCU.64 UR14, c[0x0][0x460] ;  /* 0x00008c00ff0e77ac */ /* 0x000e6c0008000a00 */
[----:B------:R-:W-:Y:S01]  /*0130*/  S2UR UR27, SR_CTAID.X ;  /* 0x00000000001b79c3 */ /* 0x000fe20000002500 */
[----:B------:R-:W3:Y:S01]  /*0140*/  LDCU.64 UR12, c[0x0][0x470] ;  /* 0x00008e00ff0c77ac */ /* 0x000ee20008000a00 */
[----:B------:R-:W-:Y:S01]  /*0150*/  UMOV UR30, URZ ;  /* 0x000000ff001e7c82 */ /* 0x000fe20008000000 */
[----:B--2---:R-:W-:-:S05]  /*0160*/  ULEA UR6, UR6, UR4, 0x18 ;  /* 0x0000000406067291 */ /* 0x004fca000f8ec0ff */
[----:B------:R-:W2:Y:S01]  /*0170*/  S2UR UR4, SR_CgaCtaId ;  /* 0x00000000000479c3 */ /* 0x000ea20000008800 */
[C---:B-1----:R-:W-:Y:S01]  /*0180*/  IMAD.SHL.U32 R0, R188.reuse, 0x10, RZ ;  /* 0x00000010bc007824 */ /* 0x042fe200078e00ff */
[C---:B------:R-:W-:Y:S01]  /*0190*/  LOP3.LUT P0, RZ, R188.reuse, 0x8, RZ, 0xc0, !PT ;  /* 0x00000008bcff7812 */ /* 0x040fe2000780c0ff */
[----:B------:R-:W-:-:S05]  /*01a0*/  IMAD.SHL.U32 R177, R188, 0x20, RZ ;  /* 0x00000020bcb17824 */ /* 0x000fca00078e00ff */
[----:B------:R-:W1:Y:S01]  /*01b0*/  S2UR UR25, SR_CTAID.Y ;  /* 0x00000000001979c3 */ /* 0x000e620000002600 */
[----:B------:R-:W-:Y:S01]  /*01c0*/  IMAD.SHL.U32 R2, R188, 0x2, RZ ;  /* 0x00000002bc027824 */ /* 0x000fe200078e00ff */
[----:B------:R-:W-:Y:S01]  /*01d0*/  LOP3.LUT R7, R0, 0x1c0, RZ, 0xc0, !PT ;  /* 0x000001c000077812 */ /* 0x000fe200078ec0ff */
[C---:B------:R-:W-:Y:S01]  /*01e0*/  IMAD.SHL.U32 R187, R188.reuse, 0x8, RZ ;  /* 0x00000008bcbb7824 */ /* 0x040fe200078e00ff */
[----:B------:R-:W-:Y:S01]  /*01f0*/  LOP3.LUT R185, R177, 0x7400, RZ, 0xc0, !PT ;  /* 0x00007400b1b97812 */ /* 0x000fe200078ec0ff */
[----:B------:R-:W-:Y:S01]  /*0200*/  IMAD.SHL.U32 R3, R188, 0x4, RZ ;  /* 0x00000004bc037824 */ /* 0x000fe200078e00ff */
[----:B------:R-:W-:Y:S01]  /*0210*/  LOP3.LUT R190, R0, 0x600, RZ, 0xc0, !PT ;  /* 0x0000060000be7812 */ /* 0x000fe200078ec0ff */
[----:B----4-:R-:W-:Y:S01]  /*0220*/  ULEA UR26, UR26, UR9, 0x18 ;  /* 0x000000091a1a7291 */ /* 0x010fe2000f8ec0ff */
[--C-:B------:R-:W-:Y:S01]  /*0230*/  LOP3.LUT R7, R7, 0x38, R2.reuse, 0xf8, !PT ;  /* 0x0000003807077812 */ /* 0x100fe200078ef802 */
[----:B------:R-:W4:Y:S01]  /*0240*/  S2UR UR24, SR_CTAID.Z ;  /* 0x00000000001879c3 */ /* 0x000f220000002700 */
[----:B------:R-:W-:-:S02]  /*0250*/  LOP3.LUT R185, R185, 0x6, R2, 0xf8, !PT ;  /* 0x00000006b9b97812 */ /* 0x000fc400078ef802 */
[----:B------:R-:W-:Y:S02]  /*0260*/  LOP3.LUT R190, R190, 0x6, R2, 0xf8, !PT ;  /* 0x00000006bebe7812 */ /* 0x000fe400078ef802 */
[--C-:B------:R-:W-:Y:S01]  /*0270*/  SHF.R.U32.HI R2, RZ, 0x4, R188.reuse ;  /* 0x00000004ff027819 */ /* 0x100fe200000116bc */
[----:B--2---:R-:W-:Y:S01]  /*0280*/  ULEA UR4, UR4, UR5, 0x18 ;  /* 0x0000000504047291 */ /* 0x004fe2000f8ec0ff */
[----:B------:R-:W-:Y:S01]  /*0290*/  LOP3.LUT R4, R187, 0xc0, RZ, 0xc0, !PT ;  /* 0x000000c0bb047812 */ /* 0x000fe200078ec0ff */
[----:B------:R-:W-:Y:S01]  /*02a0*/  UIADD3 UR5, UPT, UPT, UR6, 0x9000, URZ ;  /* 0x0000900006057890 */ /* 0x000fe2000fffe0ff */
[----:B------:R-:W-:Y:S02]  /*02b0*/  LOP3.LUT R2, R2, 0x8, RZ, 0xc0, !PT ;  /* 0x0000000802027812 */ /* 0x000fe400078ec0ff */
[----:B------:R-:W-:Y:S02]  /*02c0*/  LOP3.LUT R4, R4, 0x18, R188, 0xf8, !PT ;  /* 0x0000001804047812 */ /* 0x000fe400078ef8bc */
[----:B------:R-:W-:-:S02]  /*02d0*/  LOP3.LUT R190, R190, 0x20, R187, 0xf8, !PT ;  /* 0x00000020bebe7812 */ /* 0x000fc400078ef8bb */
[C---:B------:R-:W-:Y:S02]  /*02e0*/  LOP3.LUT R175, R177.reuse, 0x20, RZ, 0xc0, !PT ;  /* 0x00000020b1af7812 */ /* 0x040fe400078ec0ff */
[----:B------:R-:W-:Y:S01]  /*02f0*/  LOP3.LUT R190, R190, R4, R2, 0xf6, !PT ;  /* 0x00000004bebe7212 */ /* 0x000fe200078ef602 */
[----:B------:R-:W-:Y:S01]  /*0300*/  IMAD.SHL.U32 R4, R188, 0x40, RZ ;  /* 0x00000040bc047824 */ /* 0x000fe200078e00ff */
[----:B------:R-:W-:Y:S02]  /*0310*/  LOP3.LUT R6, R177, 0x120, RZ, 0xc0, !PT ;  /* 0x00000120b1067812 */ /* 0x000fe400078ec0ff */
[--C-:B------:R-:W-:Y:S02]  /*0320*/  LOP3.LUT R175, R175, 0x3c00, R0.reuse, 0xf8, !PT ;  /* 0x00003c00afaf7812 */ /* 0x100fe400078ef800 */
[--C-:B------:R-:W-:Y:S02]  /*0330*/  LOP3.LUT R6, R6, 0x200, R0.reuse, 0xf8, !PT ;  /* 0x0000020006067812 */ /* 0x100fe400078ef800 */
[----:B------:R-:W-:-:S02]  /*0340*/  LOP3.LUT R175, R175, 0x100, R0, 0xf8, !PT ;  /* 0x00000100afaf7812 */ /* 0x000fc400078ef800 */
[----:B------:R-:W-:Y:S02]  /*0350*/  SHF.R.U32.HI R0, RZ, 0x1, R188 ;  /* 0x00000001ff007819 */ /* 0x000fe400000116bc */
[C---:B------:R-:W-:Y:S02]  /*0360*/  LOP3.LUT R176, R4.reuse, 0x1c0, RZ, 0xc0, !PT ;  /* 0x000001c004b07812 */ /* 0x040fe400078ec0ff */
[----:B------:R-:W-:Y:S02]  /*0370*/  LOP3.LUT R7, R7, 0x20, R0, 0x78, !PT ;  /* 0x0000002007077812 */ /* 0x000fe400078e7800 */
[----:B------:R-:W-:Y:S02]  /*0380*/  LOP3.LUT R4, R4, 0x200, RZ, 0xc0, !PT ;  /* 0x0000020004047812 */ /* 0x000fe400078ec0ff */
[----:B------:R-:W-:Y:S02]  /*0390*/  LOP3.LUT R176, R176, 0x38, R187, 0xf8, !PT ;  /* 0x00000038b0b07812 */ /* 0x000fe400078ef8bb */
[----:B------:R-:W-:-:S02]  /*03a0*/  LOP3.LUT R3, R3, 0x18, RZ, 0xc0, !PT ;  /* 0x0000001803037812 */ /* 0x000fc400078ec0ff */
[----:B------:R-:W-:Y:S02]  /*03b0*/  LOP3.LUT R2, R2, 0x10, R188, 0xf8, !PT ;  /* 0x0000001002027812 */ /* 0x000fe400078ef8bc */
[----:B------:R-:W-:Y:S02]  /*03c0*/  LOP3.LUT R185, R185, R7, RZ, 0xfc, !PT ;  /* 0x00000007b9b97212 */ /* 0x000fe400078efcff */
[--C-:B------:R-:W-:Y:S02]  /*03d0*/  LOP3.LUT R4, R4, 0xc00, R177.reuse, 0xf8, !PT ;  /* 0x00000c0004047812 */ /* 0x100fe400078ef8b1 */
[----:B------:R-:W-:Y:S02]  /*03e0*/  LOP3.LUT R176, R176, 0x8, R0, 0x78, !PT ;  /* 0x00000008b0b07812 */ /* 0x000fe400078e7800 */
[--C-:B------:R-:W-:Y:S02]  /*03f0*/  LOP3.LUT R5, R3, 0xc0, R177.reuse, 0xf8, !PT ;  /* 0x000000c003057812 */ /* 0x100fe400078ef8b1 */
[----:B------:R-:W-:-:S02]  /*0400*/  LOP3.LUT R2, R2, 0xc0, R177, 0xf8, !PT ;  /* 0x000000c002027812 */ /* 0x000fc400078ef8b1 */
[----:B------:R-:W-:Y:S02]  /*0410*/  LEA R185, R185, UR6, 0x1 ;  /* 0x00000006b9b97c11 */ /* 0x000fe4000f8e08ff */
[----:B------:R-:W-:Y:S02]  /*0420*/  LOP3.LUT R176, R4, R176, RZ, 0xfc, !PT ;  /* 0x000000b004b07212 */ /* 0x000fe400078efcff */
[----:B------:R-:W-:Y:S01]  /*0430*/  LOP3.LUT R178, R5, 0x8, R0, 0x78, !PT ;  /* 0x0000000805b27812 */ /* 0x000fe200078e7800 */
[C---:B------:R-:W-:Y:S01]  /*0440*/  VIADD R181, R185.reuse, 0x19020 ;  /* 0x00019020b9b57836 */ /* 0x040fe20000000000 */
[----:B------:R-:W-:Y:S01]  /*0450*/  LOP3.LUT R3, R2, R3, RZ, 0x3c, !PT ;  /* 0x0000000302037212 */ /* 0x000fe200078e3cff */
[----:B------:R-:W-:Y:S01]  /*0460*/  VIADD R2, R185, 0x19000 ;  /* 0x00019000b9027836 */ /* 0x000fe20000000000 */
[----:B------:R-:W-:Y:S02]  /*0470*/  LOP3.LUT R5, R5, 0x8, R188, 0x78, !PT ;  /* 0x0000000805057812 */ /* 0x000fe400078e78bc */
[----:B------:R-:W-:Y:S01]  /*0480*/  LEA R176, R176, UR6, 0x1 ;  /* 0x00000006b0b07c11 */ /* 0x000fe2000f8e08ff */
[----:B------:R-:W-:Y:S01]  /*0490*/  @P0 VIADD R181, R2, 0xffffffe0 ;  /* 0xffffffe002b50836 */ /* 0x000fe20000000000 */
[----:B------:R-:W-:-:S02]  /*04a0*/  LOP3.LUT R178, R6, R178, RZ, 0xfc, !PT ;  /* 0x000000b206b27212 */ /* 0x000fc400078efcff */
[----:B------:R-:W-:Y:S01]  /*04b0*/  LOP3.LUT R177, R3, 0x120, R177, 0xf8, !PT ;  /* 0x0000012003b17812 */ /* 0x000fe200078ef8b1 */
[----:B------:R-:W-:Y:S01]  /*04c0*/  VIADD R226, R176, 0x15000 ;  /* 0x00015000b0e27836 */ /* 0x000fe20000000000 */
[----:B------:R-:W-:Y:S02]  /*04d0*/  SHF.R.U32.HI R188, RZ, 0x2, R188 ;  /* 0x00000002ffbc7819 */ /* 0x000fe400000116bc */
[----:B------:R-:W-:Y:S01]  /*04e0*/  LOP3.LUT R184, R0, 0x10, RZ, 0xc0, !PT ;  /* 0x0000001000b87812 */ /* 0x000fe200078ec0ff */
[----:B---3--:R-:W-:Y:S01]  /*04f0*/  IMAD.U32 R0, RZ, RZ, UR7 ;  /* 0x00000007ff007e24 */ /* 0x008fe2000f8e00ff */
[----:B------:R-:W-:Y:S02]  /*0500*/  LOP3.LUT R186, R187, 0x18, RZ, 0xc0, !PT ;  /* 0x00000018bbba7812 */ /* 0x000fe400078ec0ff */
[----:B------:R-:W-:Y:S02]  /*0510*/  LOP3.LUT R175, R175, R5, RZ, 0xfc, !PT ;  /* 0x00000005afaf7212 */ /* 0x000fe400078efcff */
[----:B------:R-:W-:-:S02]  /*0520*/  LOP3.LUT R184, R184, 0x7, R188, 0xf8, !PT ;  /* 0x00000007b8b87812 */ /* 0x000fc400078ef8bc */
[C---:B------:R-:W-:Y:S02]  /*0530*/  LOP3.LUT R183, R186.reuse, 0x20, RZ, 0xfc, !PT ;  /* 0x00000020bab77812 */ /* 0x040fe400078efcff */
[----:B------:R-:W-:Y:S02]  /*0540*/  LOP3.LUT R182, R186, 0x40, RZ, 0xfc, !PT ;  /* 0x00000040bab67812 */ /* 0x000fe400078efcff */
[----:B------:R-:W-:Y:S02]  /*0550*/  LEA R178, R178, UR6, 0x1 ;  /* 0x00000006b2b27c11 */ /* 0x000fe4000f8e08ff */
[----:B------:R-:W-:Y:S02]  /*0560*/  LEA R177, R177, UR6, 0x1 ;  /* 0x00000006b1b17c11 */ /* 0x000fe4000f8e08ff */
[----:B------:R-:W-:Y:S02]  /*0570*/  LEA R190, R190, UR5, 0x1 ;  /* 0x00000005bebe7c11 */ /* 0x000fe4000f8e08ff */
[----:B------:R-:W-:Y:S01]  /*0580*/  LEA R175, R175, UR5, 0x1 ;  /* 0x00000005afaf7c11 */ /* 0x000fe2000f8e08ff */
[----:B-1--4-:R-:W-:-:S06]  /*0590*/  UMOV UR5, URZ ;  /* 0x000000ff00057c82 */ /* 0x012fcc0008000000 */
.L_x_1426:
[----:B---3--:R-:W1:Y:S01]  /*05a0*/  S2R R8, SR_CTAID.Y ;  /* 0x0000000000087919 */ /* 0x008e620000002600 */
[----:B------:R-:W2:Y:S01]  /*05b0*/  LDCU.64 UR6, c[0x0][0x478] ;  /* 0x00008f00ff0677ac */ /* 0x000ea20008000a00 */
[----:B------:R-:W-:Y:S01]  /*05c0*/  ISETP.NE.U32.AND P0, PT, RZ, UR12, PT ;  /* 0x0000000cff007c0c */ /* 0x000fe2000bf05070 */
[----:B------:R-:W-:Y:S01]  /*05d0*/  IMAD.MOV.U32 R224, RZ, RZ, RZ ;  /* 0x000000ffffe07224 */ /* 0x000fe200078e00ff */
[----:B------:R-:W3:Y:S01]  /*05e0*/  LDC.64 R4, c[0x0][0x468] ;  /* 0x00011a00ff047b82 */ /* 0x000ee20000000a00 */
[----:B------:R-:W-:Y:S02]  /*05f0*/  ISETP.NE.U32.AND P5, PT, RZ, UR14, PT ;  /* 0x0000000eff007c0c */ /* 0x000fe4000bfa5070 */
[----:B------:R-:W-:Y:S02]  /*0600*/  ISETP.NE.AND.EX P0, PT, RZ, UR13, PT, P0 ;  /* 0x0000000dff007c0c */ /* 0x000fe4000bf05300 */
[----:B------:R-:W-:-:S03]  /*0610*/  ISETP.NE.AND.EX P5, PT, RZ, UR15, PT, P5 ;  /* 0x0000000fff007c0c */ /* 0x000fc6000bfa5350 */
[----:B------:R-:W4:Y:S01]  /*0620*/  LDC.U8 R3, c[0x0][0x532] ;  /* 0x00014c80ff037b82 */ /* 0x000f220000000000 */
[----:B--2---:R-:W-:-:S07]  /*0630*/  ISETP.NE.U32.AND P2, PT, RZ, UR6, PT ;  /* 0x00000006ff007c0c */ /* 0x004fce000bf45070 */
[----:B------:R-:W2:Y:S01]  /*0640*/  LDC.64 R6, c[0x0][0x460] ;  /* 0x00011800ff067b82 */ /* 0x000ea20000000a00 */
[----:B------:R-:W-:Y:S01]  /*0650*/  ISETP.NE.AND.EX P2, PT, RZ, UR7, PT, P2 ;  /* 0x00000007ff007c0c */ /* 0x000fe2000bf45320 */
[----:B-1----:R-:W-:Y:S01]  /*0660*/  IMAD.SHL.U32 R10, R8, 0x4, RZ ;  /* 0x00000004080a7824 */ /* 0x002fe200078e00ff */
[----:B------:R-:W-:-:S11]  /*0670*/  SHF.R.U32.HI R2, RZ, 0x1e, R8 ;  /* 0x0000001eff027819 */ /* 0x000fd60000011608 */
[C---:B------:R-:W-:Y:S02]  /*0680*/  @P2 IADD3 R12, P3, PT, R10.reuse, UR6, RZ ;  /* 0x000000060a0c2c10 */ /* 0x040fe4000ff7e0ff */
[----:B------:R-:W-:Y:S02]  /*0690*/  @P0 IADD3 R14, P1, PT, R10, UR12, RZ ;  /* 0x0000000c0a0e0c10 */ /* 0x000fe4000ff3e0ff */
[C---:B------:R-:W-:Y:S02]  /*06a0*/  @P2 IADD3.X R13, PT, PT, R2.reuse, UR7, RZ, P3, !PT ;  /* 0x00000007020d2c10 */ /* 0x040fe40009ffe4ff */
[----:B------:R-:W-:Y:S02]  /*06b0*/  @P0 IADD3.X R15, PT, PT, R2, UR13, RZ, P1, !PT ;  /* 0x0000000d020f0c10 */ /* 0x000fe40008ffe4ff */
[----:B------:R-:W-:Y:S01]  /*06c0*/  ISETP.NE.U32.AND P3, PT, RZ, UR14, PT ;  /* 0x0000000eff007c0c */ /* 0x000fe2000bf65070 */
[----:B------:R-:W2:Y:S01]  /*06d0*/  @P2 LDG.E R223, desc[UR28][R12.64] ;  /* 0x0000001c0cdf2981 */ /* 0x000ea2000c1e1900 */
[----:B----4-:R-:W-:-:S02]  /*06e0*/  ISETP.NE.AND P4, PT, R3, RZ, PT ;  /* 0x000000ff0300720c */ /* 0x010fc40003f85270 */
[----:B------:R-:W-:Y:S01]  /*06f0*/  ISETP.NE.AND.EX P3, PT, RZ, UR15, PT, P3 ;  /* 0x0000000fff007c0c */ /* 0x000fe2000bf65330 */
[----:B------:R-:W4:Y:S01]  /*0700*/  @P0 LDG.E R224, desc[UR28][R14.64] ;  /* 0x0000001c0ee00981 */ /* 0x000f22000c1e1900 */
[----:B---3--:R-:W-:Y:S02]  /*0710*/  IADD3 R10, P0, PT, R10, R4, RZ ;  /* 0x000000040a0a7210 */ /* 0x008fe40007f1e0ff */
[----:B------:R-:W-:Y:S01]  /*0720*/  ISETP.EQ.U32.AND P1, PT, R4, RZ, PT ;  /* 0x000000ff0400720c */ /* 0x000fe20003f22070 */
[----:B------:R-:W-:Y:S02]  /*0730*/  IMAD.MOV.U32 R20, RZ, RZ, -0x1 ;  /* 0xffffffffff147424 */ /* 0x000fe400078e00ff */
[----:B------:R-:W-:Y:S01]  /*0740*/  IMAD.X R11, R2, 0x1, R5, P0 ;  /* 0x00000001020b7824 */ /* 0x000fe200000e0605 */
[----:B------:R-:W-:Y:S01]  /*0750*/  ISETP.EQ.OR.EX P1, PT, R5, RZ, !P4, P1 ;  /* 0x000000ff0500720c */ /* 0x000fe20006722710 */
[----:B------:R-:W1:Y:S01]  /*0760*/  @!P2 LDC.64 R2, c[0x0][0x488] ;  /* 0x00012200ff02ab82 */ /* 0x000e620000000a00 */
[----:B--2---:R-:W-:-:S04]  /*0770*/  IMAD.WIDE.U32 R6, R8, 0x4, R6 ;  /* 0x0000000408067825 */ /* 0x004fc800078e0006 */
[----:B------:R-:W-:Y:S01]  /*0780*/  IMAD.MOV.U32 R225, RZ, RZ, -0x1 ;  /* 0xffffffffffe17424 */ /* 0x000fe200078e00ff */
[----:B-----5:R-:W5:Y:S02]  /*0790*/  @P5 LDG.E R20, desc[UR28][R6.64] ;  /* 0x0000001c06145981 */ /* 0x020f64000c1e1900 */
[----:B------:R-:W2:Y:S04]  /*07a0*/  @!P3 LDC R9, c[0x0][0x434] ;  /* 0x00010d00ff09bb82 */ /* 0x000ea80000000800 */
[----:B------:R-:W5:Y:S01]  /*07b0*/  @!P1 LDG.E R225, desc[UR28][R10.64] ;  /* 0x0000001c0ae19981 */ /* 0x000f62000c1e1900 */
[----:B------:R-:W-:-:S04]  /*07c0*/  ISETP.NE.U32.AND P1, PT, R4, RZ, PT ;  /* 0x000000ff0400720c */ /* 0x000fc80003f25070 */
[----:B------:R-:W-:Y:S01]  /*07d0*/  ISETP.NE.AND.EX P1, PT, R5, RZ, PT, P1 ;  /* 0x000000ff0500720c */ /* 0x000fe20003f25310 */
[----:B------:R3:W5:Y:S01]  /*07e0*/  @P3 LDG.E R6, desc[UR28][R6.64+0x4] ;  /* 0x0000041c06063981 */ /* 0x000762000c1e1900 */
[----:B-1----:R-:W-:-:S04]  /*07f0*/  @!P2 ISETP.NE.U32.AND P0, PT, R2, RZ, PT ;  /* 0x000000ff0200a20c */ /* 0x002fc80003f05070 */
[----:B------:R-:W-:Y:S01]  /*0800*/  @!P2 ISETP.NE.AND.EX P0, PT, R3, RZ, PT, P0 ;  /* 0x000000ff0300a20c */ /* 0x000fe20003f05300 */
[----:B---3--:R-:W1:Y:S03]  /*0810*/  @!P2 LDC R7, c[0x0][0x43c] ;  /* 0x00010f00ff07ab82 */ /* 0x008e660000000800 */
[----:B-1----:R-:W-:Y:S01]  /*0820*/  @!P2 SEL R7, R7, RZ, P0 ;  /* 0x000000ff0707a207 */ /* 0x002fe20000000000 */
[----:B----4-:R-:W-:Y:S02]  /*0830*/  @P2 IMAD.IADD R223, R223, 0x1, -R224 ;  /* 0x00000001dfdf2824 */ /* 0x010fe400078e0ae0 */
[----:B--2---:R-:W-:Y:S06]  /*0840*/  @!P1 BRA `(.L_x_1368) ;  /* 0x00000000000c9947 */ /* 0x004fec0003800000 */
[----:B------:R-:W2:Y:S02]  /*0850*/  @P4 LDG.E R0, desc[UR28][R10.64+0x4] ;  /* 0x0000041c0a004981 */ /* 0x000ea4000c1e1900 */
[----:B--2--5:R-:W-:-:S06]  /*0860*/  @P4 IADD3 R0, PT, PT, R0, -R225, RZ ;  /* 0x800000e100004210 */ /* 0x024fcc0007ffe0ff */
[----:B------:R1:W5:Y:S02]  /*0870*/  @!P4 LDG.E R0, desc[UR28][R10.64] ;  /* 0x0000001c0a00c981 */ /* 0x000364000c1e1900 */
.L_x_1368:
[----:B-----5:R-:W-:Y:S01]  /*0880*/  @!P2 IADD3 R223, PT, PT, R7, R0, -R224 ;  /* 0x0000000007dfa210 */ /* 0x020fe20007ffe8e0 */
[----:B------:R-:W-:Y:S02]  /*0890*/  IMAD.SHL.U32 R0, R189, 0x80, RZ ;  /* 0x00000080bd007824 */ /* 0x000fe400078e00ff */
[----:B------:R-:W-:-:S03]  /*08a0*/  @P3 IMAD.IADD R9, R6, 0x1, -R20 ;  /* 0x0000000106093824 */ /* 0x000fc600078e0a14 */
[----:B------:R-:W-:-:S13]  /*08b0*/  ISETP.GT.AND P0, PT, R223, R0, PT ;  /* 0x00000000df00720c */ /* 0x000fda0003f04270 */
[----:B------:R-:W-:Y:S05]  /*08c0*/  @!P0 BRA `(.L_x_1369) ;  /* 0x0000008400dc8947 */ /* 0x000fea0003800000 */
[----:B------:R-:W-:Y:S01]  /*08d0*/  ISETP.NE.AND P3, PT, R20, -0x1, PT ;  /* 0xffffffff1400780c */ /* 0x000fe20003f65270 */
[----:B-1----:R-:W-:Y:S01]  /*08e0*/  VIADD R11, R9, 0x3f ;  /* 0x0000003f090b7836 */ /* 0x002fe20000000000 */
[----:B------:R-:W-:-:S04]  /*08f0*/  ISETP.NE.AND P2, PT, R225, -0x1, PT ;  /* 0xffffffffe100780c */ /* 0x000fc80003f45270 */
[----:B------:R-:W-:-:S04]  /*0900*/  SHF.R.S32.HI R10, RZ, 0x1f, R11 ;  /* 0x0000001fff0a7819 */ /* 0x000fc8000001140b */
[----:B------:R-:W-:-:S03]  /*0910*/  LEA.HI R10, R10, R11, RZ, 0x6 ;  /* 0x0000000b0a0a7211 */ /* 0x000fc600078f30ff */
[----:B------:R-:W1:Y:S01]  /*0920*/  @!P3 LDC.64 R4, c[0x0][0x398] ;  /* 0x0000e600ff04bb82 */ /* 0x000e620000000a00 */
[----:B------:R-:W-:-:S04]  /*0930*/  SHF.R.S32.HI R214, RZ, 0x6, R10 ;  /* 0x00000006ffd67819 */ /* 0x000fc8000001140a */
[----:B------:R-:W-:-:S03]  /*0940*/  LEA R22, R214, 0xffffffc0, 0x6 ;  /* 0xffffffc0d6167811 */ /* 0x000fc600078e30ff */
[----:B------:R-:W2:Y:S01]  /*0950*/  @P3 LDC.64 R2, c[0x0][0x3b0] ;  /* 0x0000ec00ff023b82 */ /* 0x000ea20000000a00 */
[----:B------:R-:W-:Y:S01]  /*0960*/  SHF.R.S32.HI R19, RZ, 0x1f, R22 ;  /* 0x0000001fff137819 */ /* 0x000fe20000011416 */
[----:B-1----:R-:W-:-:S04]  /*0970*/  @!P3 IMAD.WIDE.U32 R6, R8, R4, RZ ;  /* 0x000000040806b225 */ /* 0x002fc800078e00ff */
[----:B------:R-:W-:Y:S02]  /*0980*/  @!P3 IMAD R24, R8, R5, R7 ;  /* 0x000000050818b224 */ /* 0x000fe400078e0207 */
[----:B------:R-:W-:Y:S02]  /*0990*/  @!P3 IMAD.MOV.U32 R25, RZ, RZ, R6 ;  /* 0x000000ffff19b224 */ /* 0x000fe400078e0006 */
[----:B--2---:R-:W-:-:S04]  /*09a0*/  @P3 IMAD.WIDE.U32 R4, R20, R2, RZ ;  /* 0x0000000214043225 */ /* 0x004fc800078e00ff */
[----:B------:R-:W-:Y:S02]  /*09b0*/  @P3 IMAD R24, R20, R3, R5 ;  /* 0x0000000314183224 */ /* 0x000fe400078e0205 */
[----:B------:R-:W-:Y:S01]  /*09c0*/  @P3 IMAD.MOV.U32 R25, RZ, RZ, R4 ;  /* 0x000000ffff193224 */ /* 0x000fe200078e0004 */
[----:B------:R-:W-:Y:S06]  /*09d0*/  @P2 BRA `(.L_x_1370) ;  /* 0x00000000002c2947 */ /* 0x000fec0003800000 */
[----:B------:R-:W1:Y:S01]  /*09e0*/  LDCU.64 UR20, c[0x0][0x3b8] ;  /* 0x00007700ff1477ac */ /* 0x000e620008000a00 */
[----:B------:R-:W-:Y:S01]  /*09f0*/  SHF.R.S32.HI R2, RZ, 0x1f, R224 ;  /* 0x0000001fff027819 */ /* 0x000fe200000114e0 */
[----:B------:R-:W2:Y:S04]  /*0a00*/  LDCU.64 UR6, c[0x0][0x3a0] ;  /* 0x00007400ff0677ac */ /* 0x000ea80008000a00 */
[----:B-1----:R-:W-:Y:S02]  /*0a10*/  IMAD R2, R2, UR20, RZ ;  /* 0x0000001402027c24 */ /* 0x002fe4000f8e02ff */
[----:B------:R-:W-:-:S04]  /*0a20*/  IMAD.WIDE.U32 R4, R224, UR20, RZ ;  /* 0x00000014e0047c25 */ /* 0x000fc8000f8e00ff */
[----:B------:R-:W-:-:S05]  /*0a30*/  IMAD R2, R224, UR21, R2 ;  /* 0x00000015e0027c24 */ /* 0x000fca000f8e0202 */
[----:B------:R-:W-:Y:S02]  /*0a40*/  IADD3 R3, PT, PT, R5, R2, RZ ;  /* 0x0000000205037210 */ /* 0x000fe40007ffe0ff */
[----:B------:R-:W-:-:S05]  /*0a50*/  MOV R2, R4 ;  /* 0x0000000400027202 */ /* 0x000fca0000000f00 */
[----:B--2---:R-:W-:-:S04]  /*0a60*/  IMAD.WIDE.U32 R14, R8, UR6, R2 ;  /* 0x00000006080e7c25 */ /* 0x004fc8000f8e0002 */
[----:B------:R-:W-:Y:S01]  /*0a70*/  IMAD R13, R8, UR7, R15 ;  /* 0x00000007080d7c24 */ /* 0x000fe2000f8e020f */
[----:B------:R-:W-:Y:S06]  /*0a80*/  BRA `(.L_x_1371) ;  /* 0x0000000000147947 */ /* 0x000fec0003800000 */
.L_x_1370:
[----:B------:R-:W1:Y:S01]  /*0a90*/  LDCU.64 UR20, c[0x0][0x3b8] ;  /* 0x00007700ff1477ac */ /* 0x000e620008000a00 */
[----:B------:R-:W-:-:S05]  /*0aa0*/  IADD3 R14, PT, PT, R224, R225, RZ ;  /* 0x000000e1e00e7210 */ /* 0x000fca0007ffe0ff */
[C---:B-1----:R-:W-:Y:S02]  /*0ab0*/  IMAD R13, R14.reuse, UR21, RZ ;  /* 0x000000150e0d7c24 */ /* 0x042fe4000f8e02ff */
[----:B------:R-:W-:-:S05]  /*0ac0*/  IMAD.WIDE.U32 R14, R14, UR20, RZ ;  /* 0x000000140e0e7c25 */ /* 0x000fca000f8e00ff */
[----:B------:R-:W-:Y:S02]  /*0ad0*/  IADD3 R13, PT, PT, R15, R13, RZ ;  /* 0x0000000d0f0d7210 */ /* 0x000fe40007ffe0ff */
.L_x_1371:
[----:B------:R-:W1:Y:S01]  /*0ae0*/  LDC R2, c[0x0][0x3e8] ;  /* 0x0000fa00ff027b82 */ /* 0x000e620000000800 */
[----:B------:R-:W2:Y:S01]  /*0af0*/  S2R R5, SR_CTAID.Z ;  /* 0x0000000000057919 */ /* 0x000ea20000002700 */
[----:B------:R-:W-:Y:S02]  /*0b00*/  SHF.R.S32.HI R12, RZ, 0x1f, R0 ;  /* 0x0000001fff0c7819 */ /* 0x000fe40000011400 */
[----:B-1----:R-:W-:-:S04]  /*0b10*/  IABS R6, R2 ;  /* 0x0000000200067213 */ /* 0x002fc80000000000 */
[----:B------:R-:W1:Y:S08]  /*0b20*/  I2F.RP R10, R6 ;  /* 0x00000006000a7306 */ /* 0x000e700000209400 */
[----:B-1----:R-:W1:Y:S02]  /*0b30*/  MUFU.RCP R10, R10 ;  /* 0x0000000a000a7308 */ /* 0x002e640000001000 */
[----:B-1----:R-:W-:-:S06]  /*0b40*/  VIADD R10, R10, 0xffffffe ;  /* 0x0ffffffe0a0a7836 */ /* 0x002fcc0000000000 */
[----:B------:R-:W1:Y:S02]  /*0b50*/  F2I.FTZ.U32.TRUNC.NTZ R11, R10 ;  /* 0x0000000a000b7305 */ /* 0x000e64000021f000 */
[----:B-1----:R-:W-:Y:S02]  /*0b60*/  IMAD.MOV R3, RZ, RZ, -R11 ;  /* 0x000000ffff037224 */ /* 0x002fe400078e0a0b */
[----:B------:R-:W-:Y:S02]  /*0b70*/  IMAD.MOV.U32 R10, RZ, RZ, RZ ;  /* 0x000000ffff0a7224 */ /* 0x000fe400078e00ff */
[----:B------:R-:W-:Y:S01]  /*0b80*/  IMAD R4, R3, R6, RZ ;  /* 0x0000000603047224 */ /* 0x000fe200078e02ff */
[----:B--2---:R-:W-:-:S03]  /*0b90*/  IABS R3, R5 ;  /* 0x0000000500037213 */ /* 0x004fc60000000000 */
        /* <DEDUP_REMOVED lines=10> */
[----:B------:R-:W-:-:S04]  /*0c40*/  LOP3.LUT R3, R5, R2, RZ, 0x3c, !PT ;  /* 0x0000000205037212 */ /* 0x000fc800078e3cff */
[----:B------:R-:W-:-:S07]  /*0c50*/  ISETP.GE.AND P0, PT, R3, RZ, PT ;  /* 0x000000ff0300720c */ /* 0x000fce0003f06270 */
[----:B------:R-:W-:-:S06]  /*0c60*/  @P4 VIADD R11, R11, 0x1 ;  /* 0x000000010b0b4836 */ /* 0x000fcc0000000000 */
        /* <DEDUP_REMOVED lines=15> */
.L_x_1372:
[----:B------:R-:W1:Y:S01]  /*0d60*/  LDCU.64 UR18, c[0x0][0x3c0] ;  /* 0x00007800ff1277ac */ /* 0x000e620008000a00 */
[----:B------:R-:W-:-:S05]  /*0d70*/  IADD3 R16, PT, PT, R224, R225, RZ ;  /* 0x000000e1e0107210 */ /* 0x000fca0007ffe0ff */
[C---:B-1----:R-:W-:Y:S02]  /*0d80*/  IMAD R15, R16.reuse, UR19, RZ ;  /* 0x00000013100f7c24 */ /* 0x042fe4000f8e02ff */
[----:B------:R-:W-:-:S05]  /*0d90*/  IMAD.WIDE.U32 R16, R16, UR18, RZ ;  /* 0x0000001210107c25 */ /* 0x000fca000f8e00ff */
[----:B------:R-:W-:Y:S02]  /*0da0*/  IADD3 R15, PT, PT, R17, R15, RZ ;  /* 0x0000000f110f7210 */ /* 0x000fe40007ffe0ff */
.L_x_1373:
        /* <DEDUP_REMOVED lines=20> */
[----:B------:R-:W-:-:S05]  /*0ef0*/  IMAD R2, R3, R28, R2 ;  /* 0x0000001c03027224 */ /* 0x000fca00078e0202 */
[----:B------:R-:W-:-:S05]  /*0f00*/  IADD3 R2, PT, PT, R31, R2, RZ ;  /* 0x000000021f027210 */ /* 0x000fca0007ffe0ff */
[----:B------:R-:W-:Y:S02]  /*0f10*/  IMAD R28, R2, UR23, RZ ;  /* 0x00000017021c7c24 */ /* 0x000fe4000f8e02ff */
[----:B------:R-:W-:-:S04]  /*0f20*/  IMAD.WIDE.U32 R2, R30, UR23, RZ ;  /* 0x000000171e027c25 */ /* 0x000fc8000f8e00ff */
[----:B------:R-:W-:Y:S01]  /*0f30*/  IMAD R28, R30, UR6, R28 ;  /* 0x000000061e1c7c24 */ /* 0x000fe2000f8e021c */
[----:B------:R-:W-:-:S04]  /*0f40*/  MOV R29, R2 ;  /* 0x00000002001d7202 */ /* 0x000fc80000000f00 */
[----:B------:R-:W-:Y:S01]  /*0f50*/  IADD3 R28, PT, PT, R3, R28, RZ ;  /* 0x0000001c031c7210 */ /* 0x000fe20007ffe0ff */
[----:B------:R-:W-:Y:S06]  /*0f60*/  BRA `(.L_x_1375) ;  /* 0x0000000000107947 */ /* 0x000fec0003800000 */
.L_x_1374:
[-C--:B------:R-:W-:Y:S02]  /*0f70*/  IMAD R28, R7, R20.reuse, RZ ;  /* 0x00000014071c7224 */ /* 0x080fe400078e02ff */
[----:B------:R-:W-:-:S05]  /*0f80*/  IMAD.WIDE.U32 R2, R6, R20, RZ ;  /* 0x0000001406027225 */ /* 0x000fca00078e00ff */
[----:B------:R-:W-:Y:S02]  /*0f90*/  IADD3 R28, PT, PT, R3, R28, RZ ;  /* 0x0000001c031c7210 */ /* 0x000fe40007ffe0ff */
[----:B------:R-:W-:-:S07]  /*0fa0*/  MOV R29, R2 ;  /* 0x00000002001d7202 */ /* 0x000fce0000000f00 */
.L_x_1375:
        /* <DEDUP_REMOVED lines=20> */
.L_x_1376:
[----:B------:R-:W1:Y:S01]  /*10f0*/  LDC R17, c[0x0][0x434] ;  /* 0x00010d00ff117b82 */ /* 0x000e620000000800 */
[----:B------:R-:W-:-:S04]  /*1100*/  IMAD R2, R8, R4, R5 ;  /* 0x0000000408027224 */ /* 0x000fc800078e0205 */
[----:B-1----:R-:W-:-:S03]  /*1110*/  IMAD R17, R2, R17, RZ ;  /* 0x0000001102117224 */ /* 0x002fc600078e02ff */
.L_x_1377:
[----:B------:R-:W-:-:S04]  /*1120*/  IADD3 R18, PT, PT, R214, -0x1, RZ ;  /* 0xffffffffd6127810 */ /* 0x000fc80007ffe0ff */
[----:B------:R-:W-:Y:S01]  /*1130*/  MOV R222, R18 ;  /* 0x0000001200de7202 */ /* 0x000fe20000000f00 */
        /* <DEDUP_REMOVED lines=10> */
.L_x_1378:
[----:B------:R-:W1:Y:S01]  /*11e0*/  LDC R23, c[0x0][0x444] ;  /* 0x00011100ff177b82 */ /* 0x000e620000000800 */
[----:B------:R-:W-:-:S04]  /*11f0*/  IMAD R2, R8, R4, R5 ;  /* 0x0000000408027224 */ /* 0x000fc800078e0205 */
[----:B-1----:R-:W-:-:S07]  /*1200*/  IMAD R23, R2, R23, RZ ;  /* 0x0000001702177224 */ /* 0x002fce00078e02ff */
.L_x_1379:
[----:B------:R-:W1:Y:S01]  /*1210*/  LDCU.64 UR6, c[0x0][0x3b0] ;  /* 0x00007600ff0677ac */ /* 0x000e620008000a00 */
[----:B------:R-:W2:Y:S01]  /*1220*/  S2R R6, SR_TID.X ;  /* 0x0000000000067919 */ /* 0x000ea20000002100 */
[----:B------:R-:W3:Y:S01]  /*1230*/  LDC.64 R2, c[0x0][0x5f8] ;  /* 0x00017e00ff027b82 */ /* 0x000ee20000000a00 */
[----:B------:R-:W-:Y:S01]  /*1240*/  IMAD.MOV.U32 R20, RZ, RZ, R186 ;  /* 0x000000ffff147224 */ /* 0x000fe200078e00ba */
[----:B------:R-:W4:Y:S01]  /*1250*/  LDCU.128 UR8, c[0x0][0x590] ;  /* 0x0000b200ff0877ac */ /* 0x000f220008000c00 */
[----:B------:R-:W-:Y:S01]  /*1260*/  IMAD.MOV.U32 R21, RZ, RZ, RZ ;  /* 0x000000ffff157224 */ /* 0x000fe200078e00ff */
[----:B------:R-:W-:Y:S01]  /*1270*/  IADD3 R34, P0, PT, R186, R34, RZ ;  /* 0x00000022ba227210 */ /* 0x000fe20007f1e0ff */
[----:B------:R-:W-:Y:S01]  /*1280*/  IMAD R198, R4, UR23, RZ ;  /* 0x0000001704c67c24 */ /* 0x000fe2000f8e02ff */
[----:B------:R-:W5:Y:S01]  /*1290*/  LDCU.64 UR16, c[0x0][0x3c8] ;  /* 0x00007900ff1077ac */ /* 0x000f620008000a00 */
[----:B------:R-:W-:Y:S01]  /*12a0*/  ISETP.NE.AND P4, PT, RZ, UR22, PT ;  /* 0x00000016ff007c0c */ /* 0x000fe2000bf85270 */
[----:B------:R-:W5:Y:S01]  /*12b0*/  LDC.64 R238, c[0x0][0x420] ;  /* 0x00010800ffee7b82 */ /* 0x000f620000000a00 */
[----:B------:R-:W-:Y:S01]  /*12c0*/  IADD3.X R35, PT, PT, RZ, R27, RZ, P0, !PT ;  /* 0x0000001bff237210 */ /* 0x000fe200007fe4ff */
[----:B------:R-:W5:Y:S01]  /*12d0*/  LDCU.64 UR22, c[0x0][0x550] ;  /* 0x0000aa00ff1677ac */ /* 0x000f620008000a00 */
[----:B------:R-:W-:Y:S01]  /*12e0*/  LEA R23, R18, R23, 0x6 ;  /* 0x0000001712177211 */ /* 0x000fe200078e30ff */
[----:B------:R-:W-:Y:S01]  /*12f0*/  BSSY.RECONVERGENT B1, `(.L_x_1369) ;  /* 0x00007d4000017945 */ /* 0x000fe20003800200 */
[----:B-1----:R-:W-:-:S02]  /*1300*/  IMAD R26, R19, UR6, RZ ;  /* 0x00000006131a7c24 */ /* 0x002fc4000f8e02ff */
[----:B------:R-:W-:-:S04]  /*1310*/  IMAD.WIDE.U32 R36, R22, UR6, R20 ;  /* 0x0000000616247c25 */ /* 0x000fc8000f8e0014 */
[C---:B------:R-:W-:Y:S01]  /*1320*/  IMAD R26, R22.reuse, UR7, R26 ;  /* 0x00000007161a7c24 */ /* 0x040fe2000f8e021a */
[----:B------:R-:W-:Y:S01]  /*1330*/  IADD3 R36, P1, PT, R25, R36, RZ ;  /* 0x0000002419247210 */ /* 0x000fe20007f3e0ff */
[----:B----4-:R-:W-:Y:S02]  /*1340*/  IMAD R19, R19, UR8, RZ ;  /* 0x0000000813137c24 */ /* 0x010fe4000f8e02ff */
[----:B------:R-:W-:Y:S01]  /*1350*/  IMAD.WIDE.U32 R34, R22, UR8, R34 ;  /* 0x0000000816227c25 */ /* 0x000fe2000f8e0022 */
[----:B------:R-:W-:Y:S02]  /*1360*/  IADD3.X R37, PT, PT, R24, R37, R26, P1, !PT ;  /* 0x0000002518257210 */ /* 0x000fe40000ffe41a */
[----:B------:R-:W1:Y:S01]  /*1370*/  LDC.64 R26, c[0x0][0x5e8] ;  /* 0x00017a00ff1a7b82 */ /* 0x000e620000000a00 */
[----:B------:R-:W-:Y:S01]  /*1380*/  IMAD R19, R22, UR9, R19 ;  /* 0x0000000916137c24 */ /* 0x000fe2000f8e0213 */
[--C-:B------:R-:W-:Y:S01]  /*1390*/  IADD3 R22, P1, P0, R32, R29, R30.reuse ;  /* 0x0000001d20167210 */ /* 0x100fe2000783e01e */
[----:B---3--:R-:W-:Y:S01]  /*13a0*/  IMAD.WIDE.U32 R32, R2, UR27, RZ ;  /* 0x0000001b02207c25 */ /* 0x008fe2000f8e00ff */
[----:B------:R-:W-:-:S02]  /*13b0*/  SHF.R.S32.HI R30, RZ, 0x1f, R30 ;  /* 0x0000001fff1e7819 */ /* 0x000fc4000001141e */
[----:B--2---:R-:W-:Y:S01]  /*13c0*/  LOP3.LUT R228, R6, 0x1f, RZ, 0xc0, !PT ;  /* 0x0000001f06e47812 */ /* 0x004fe200078ec0ff */
[----:B------:R-:W-:Y:S01]  /*13d0*/  IMAD.IADD R29, R35, 0x1, R19 ;  /* 0x00000001231d7824 */ /* 0x000fe200078e0213 */
[----:B------:R-:W-:Y:S01]  /*13e0*/  IADD3.X R19, PT, PT, R7, R28, R30, P1, P0 ;  /* 0x0000001c07137210 */ /* 0x000fe20000fe041e */
[----:B------:R-:W-:Y:S01]  /*13f0*/  IMAD.MOV.U32 R28, RZ, RZ, R34 ;  /* 0x000000ffff1c7224 */ /* 0x000fe200078e0022 */
[----:B------:R-:W-:Y:S01]  /*1400*/  SHF.R.U32.HI R7, RZ, 0x5, R6 ;  /* 0x00000005ff077819 */ /* 0x000fe20000011606 */
[----:B-----5:R-:W-:Y:S01]  /*1410*/  IMAD.WIDE.U32 R36, R5, UR16, R36 ;  /* 0x0000001005247c25 */ /* 0x020fe2000f8e0024 */
[----:B------:R-:W-:-:S03]  /*1420*/  SEL R24, R32, RZ, P4 ;  /* 0x000000ff20187207 */ /* 0x000fc60002000000 */
[----:B------:R-:W-:Y:S01]  /*1430*/  IMAD.WIDE.U32 R28, R5, UR10, R28 ;  /* 0x0000000a051c7c25 */ /* 0x000fe2000f8e001c */
[----:B------:R-:W-:-:S03]  /*1440*/  MOV R30, R36 ;  /* 0x00000024001e7202 */ /* 0x000fc60000000f00 */
[C---:B------:R-:W-:Y:S02]  /*1450*/  IMAD R25, R198.reuse, R7, R228 ;  /* 0x00000007c6197224 */ /* 0x040fe400078e02e4 */
[----:B------:R-:W-:Y:S02]  /*1460*/  IMAD R2, R3, UR27, R33 ;  /* 0x0000001b03027c24 */ /* 0x000fe4000f8e0221 */
[C---:B------:R-:W-:Y:S01]  /*1470*/  IMAD R31, R5.reuse, UR17, R37 ;  /* 0x00000011051f7c24 */ /* 0x040fe2000f8e0225 */
[----:B------:R-:W2:Y:S01]  /*1480*/  LDCU.64 UR16, c[0x0][0x380] ;  /* 0x00007000ff1077ac */ /* 0x000ea20008000a00 */
[----:B------:R-:W-:Y:S01]  /*1490*/  IMAD R29, R5, UR11, R29 ;  /* 0x0000000b051d7c24 */ /* 0x000fe2000f8e021d */
[----:B------:R-:W-:Y:S01]  /*14a0*/  IADD3 R22, P1, P0, R25, R22, R24 ;  /* 0x0000001619167210 */ /* 0x000fe2000783e018 */
[----:B------:R-:W-:Y:S01]  /*14b0*/  IMAD.SHL.U32 R24, R198, 0x40, RZ ;  /* 0x00000040c6187824 */ /* 0x000fe200078e00ff */
[----:B------:R-:W3:Y:S01]  /*14c0*/  LDCU.64 UR10, c[0x0][0x570] ;  /* 0x0000ae00ff0a77ac */ /* 0x000ee20008000a00 */
[----:B------:R-:W-:Y:S01]  /*14d0*/  SHF.R.S32.HI R25, RZ, 0x1f, R25 ;  /* 0x0000001fff197819 */ /* 0x000fe20000011419 */
[----:B------:R-:W-:Y:S01]  /*14e0*/  IMAD.WIDE.U32 R28, R188, UR8, R28 ;  /* 0x00000008bc1c7c25 */ /* 0x000fe2000f8e001c */
[----:B------:R-:W-:-:S03]  /*14f0*/  SEL R2, R2, RZ, P4 ;  /* 0x000000ff02027207 */ /* 0x000fc60002000000 */
[C---:B------:R-:W-:Y:S01]  /*1500*/  IMAD R3, R188.reuse, UR9, R29 ;  /* 0x00000009bc037c24 */ /* 0x040fe2000f8e021d */
[----:B------:R-:W-:Y:S01]  /*1510*/  IADD3.X R19, PT, PT, R25, R19, R2, P1, P0 ;  /* 0x0000001319137210 */ /* 0x000fe20000fe0402 */
[----:B------:R-:W-:Y:S01]  /*1520*/  IMAD.WIDE.U32 R30, R188, UR6, R30 ;  /* 0x00000006bc1e7c25 */ /* 0x000fe2000f8e001e */
[----:B------:R-:W-:Y:S02]  /*1530*/  LEA R234, P1, R28, UR22, 0x1 ;  /* 0x000000161cea7c11 */ /* 0x000fe4000f8208ff */
[----:B------:R-:W-:Y:S01]  /*1540*/  IADD3 R22, P0, PT, R24, R22, RZ ;  /* 0x0000001618167210 */ /* 0x000fe20007f1e0ff */
[----:B------:R-:W-:Y:S01]  /*1550*/  IMAD R2, R188, UR7, R31 ;  /* 0x00000007bc027c24 */ /* 0x000fe2000f8e021f */
[----:B------:R-:W-:Y:S01]  /*1560*/  LEA.HI.X R235, R28, UR23, R3, 0x1, P1 ;  /* 0x000000171ceb7c11 */ /* 0x000fe200088f0c03 */
[----:B-1----:R-:W-:Y:S01]  /*1570*/  IMAD.WIDE R26, R23, 0x4, R26 ;  /* 0x00000004171a7825 */ /* 0x002fe200078e021a */
[----:B------:R-:W-:Y:S02]  /*1580*/  ISETP.GT.AND P1, PT, R9, RZ, PT ;  /* 0x000000ff0900720c */ /* 0x000fe40003f24270 */
[----:B--2---:R-:W-:Y:S01]  /*1590*/  LEA R236, P3, R30, UR16, 0x1 ;  /* 0x000000101eec7c11 */ /* 0x004fe2000f8608ff */
[----:B------:R-:W-:Y:S01]  /*15a0*/  IMAD.MOV.U32 R194, RZ, RZ, R27 ;  /* 0x000000ffffc27224 */ /* 0x000fe200078e001b */
[----:B------:R-:W-:-:S02]  /*15b0*/  LEA.HI.X.SX32 R19, R24, R19, 0x1, P0 ;  /* 0x0000001318137211 */ /* 0x000fc400000f0eff */
[----:B---3--:R-:W-:Y:S02]  /*15c0*/  LEA R232, P0, R22, UR10, 0x2 ;  /* 0x0000000a16e87c11 */ /* 0x008fe4000f8010ff */
[----:B------:R-:W-:Y:S01]  /*15d0*/  LEA.HI.X R237, R30, UR17, R2, 0x1, P3 ;  /* 0x000000111eed7c11 */ /* 0x000fe200098f0c02 */
[----:B------:R-:W-:Y:S01]  /*15e0*/  IMAD R2, R18, 0x40, R17 ;  /* 0x0000004012027824 */ /* 0x000fe200078e0211 */
[----:B------:R-:W-:Y:S02]  /*15f0*/  LEA.HI.X R233, R22, UR11, R19, 0x2, P0 ;  /* 0x0000000b16e97c11 */ /* 0x000fe400080f1413 */
[----:B------:R-:W-:Y:S01]  /*1600*/  IADD3 R17, P0, PT, R188, 0x40, RZ ;  /* 0x00000040bc117810 */ /* 0x000fe20007f1e0ff */
[----:B------:R-:W-:Y:S01]  /*1610*/  IMAD.WIDE R238, R2, 0x4, R238 ;  /* 0x0000000402ee7825 */ /* 0x000fe200078e02ee */
[----:B------:R-:W-:Y:S02]  /*1620*/  MOV R195, R26 ;  /* 0x0000001a00c37202 */ /* 0x000fe40000000f00 */
[----:B------:R-:W-:-:S02]  /*1630*/  IADD3.X R3, PT, PT, RZ, RZ, RZ, P0, !PT ;  /* 0x000000ffff037210 */ /* 0x000fc400007fe4ff */
[----:B------:R-:W-:Y:S01]  /*1640*/  LEA.HI R19, R6, 0x40, RZ, 0x1e ;  /* 0x0000004006137811 */ /* 0x000fe200078ff0ff */
        /* <DEDUP_REMOVED lines=12> */
[----:B------:R-:W-:Y:S05]  /*1710*/  BRA `(.L_x_1382) ;  /* 0x0000000000187947 */ /* 0x000fea0003800000 */
.L_x_1381:
[----:B------:R-:W1:Y:S01]  /*1720*/  LDCU.64 UR10, c[0x0][0x5c0] ;  /* 0x0000b800ff0a77ac */ /* 0x000e620008000a00 */
[----:B------:R-:W-:-:S05]  /*1730*/  IADD3 R2, PT, PT, R224, R225, RZ ;  /* 0x000000e1e0027210 */ /* 0x000fca0007ffe0ff */
[C---:B-1----:R-:W-:Y:S02]  /*1740*/  IMAD R4, R2.reuse, UR11, RZ ;  /* 0x0000000b02047c24 */ /* 0x042fe4000f8e02ff */
[----:B------:R-:W-:-:S05]  /*1750*/  IMAD.WIDE.U32 R6, R2, UR10, RZ ;  /* 0x0000000a02067c25 */ /* 0x000fca000f8e00ff */
[----:B------:R-:W-:Y:S02]  /*1760*/  IADD3 R2, PT, PT, R7, R4, RZ ;  /* 0x0000000407027210 */ /* 0x000fe40007ffe0ff */
[----:B------:R-:W-:Y:S02]  /*1770*/  MOV R4, R6 ;  /* 0x0000000600047202 */ /* 0x000fe40000000f00 */
.L_x_1382:
[----:B------:R-:W-:Y:S05]  /*1780*/  @P2 BRA `(.L_x_1383) ;  /* 0x0000000000302947 */ /* 0x000fea0003800000 */
        /* <DEDUP_REMOVED lines=10> */
[----:B------:R-:W-:Y:S01]  /*1830*/  MOV R7, R6 ;  /* 0x0000000600077202 */ /* 0x000fe20000000f00 */
[----:B------:R-:W-:Y:S06]  /*1840*/  BRA `(.L_x_1384) ;  /* 0x0000000000187947 */ /* 0x000fec0003800000 */
.L_x_1383:
[----:B------:R-:W1:Y:S01]  /*1850*/  LDCU.64 UR8, c[0x0][0x5c8] ;  /* 0x0000b900ff0877ac */ /* 0x000e620008000a00 */
[----:B------:R-:W-:-:S05]  /*1860*/  IADD3 R224, PT, PT, R224, R225, RZ ;  /* 0x000000e1e0e07210 */ /* 0x000fca0007ffe0ff */
[C---:B-1----:R-:W-:Y:S02]  /*1870*/  IMAD R8, R224.reuse, UR9, RZ ;  /* 0x00000009e0087c24 */ /* 0x042fe4000f8e02ff */
[----:B------:R-:W-:-:S05]  /*1880*/  IMAD.WIDE.U32 R224, R224, UR8, RZ ;  /* 0x00000008e0e07c25 */ /* 0x000fca000f8e00ff */
[----:B------:R-:W-:Y:S02]  /*1890*/  IADD3 R8, PT, PT, R225, R8, RZ ;  /* 0x00000008e1087210 */ /* 0x000fe40007ffe0ff */
[----:B------:R-:W-:Y:S02]  /*18a0*/  MOV R7, R224 ;  /* 0x000000e000077202 */ /* 0x000fe40000000f00 */
.L_x_1384:
[----:B------:R-:W1:Y:S01]  /*18b0*/  LDCU.64 UR6, c[0x0][0x5d8] ;  /* 0x0000bb00ff0677ac */ /* 0x000e620008000a00 */
[----:B------:R-:W-:Y:S01]  /*18c0*/  IMAD R6, R12, UR10, RZ ;  /* 0x0000000a0c067c24 */ /* 0x000fe2000f8e02ff */
[C---:B------:R-:W-:Y:S01]  /*18d0*/  IADD3 R223, PT, PT, -R0.reuse, R223, RZ ;  /* 0x000000df00df7210 */ /* 0x040fe20007ffe1ff */
[----:B------:R-:W-:Y:S01]  /*18e0*/  IMAD.WIDE.U32 R10, R0, UR10, R20 ;  /* 0x0000000a000a7c25 */ /* 0x000fe2000f8e0014 */
[----:B------:R-:W-:Y:S02]  /*18f0*/  BSSY.RECONVERGENT B0, `(.L_x_1385) ;  /* 0x0000017000007945 */ /* 0x000fe40003800200 */
[-C--:B------:R-:W-:Y:S01]  /*1900*/  ISETP.GE.AND P5, PT, R188, R223.reuse, PT ;  /* 0x000000dfbc00720c */ /* 0x080fe20003fa6270 */
        /* <DEDUP_REMOVED lines=21> */
.L_x_1386:
[----:B------:R-:W-:Y:S05]  /*1a60*/  BSYNC.RECONVERGENT B0 ;  /* 0x0000000000007941 */ /* 0x000fea0003800200 */
.L_x_1385:
        /* <DEDUP_REMOVED lines=17> */
.L_x_1388:
[----:B------:R-:W-:Y:S05]  /*1b80*/  BSYNC.RECONVERGENT B0 ;  /* 0x0000000000007941 */ /* 0x000fea0003800200 */
.L_x_1387:
        /* <DEDUP_REMOVED lines=23> */
.L_x_1390:
[----:B------:R-:W-:Y:S05]  /*1d00*/  BSYNC.RECONVERGENT B0 ;  /* 0x0000000000007941 */ /* 0x000fea0003800200 */
.L_x_1389:
        /* <DEDUP_REMOVED lines=18> */
.L_x_1380:
[----:B------:R-:W-:Y:S01]  /*1e30*/  IMAD R2, R18, -0x40, R9 ;  /* 0xffffffc012027824 */ /* 0x000fe200078e0209 */
[----:B------:R-:W-:Y:S01]  /*1e40*/  LOP3.LUT R23, R222, 0x80000001, RZ, 0xc0, !PT ;  /* 0x80000001de177812 */ /* 0x000fe200078ec0ff */
[----:B------:R-:W-:Y:S01]  /*1e50*/  IMAD.SHL.U32 R22, R6, 0x8, RZ ;  /* 0x0000000806167824 */ /* 0x000fe200078e00ff */
[----:B------:R-:W-:Y:S02]  /*1e60*/  @P4 BAR.SYNC.DEFER_BLOCKING 0x0 ;  /* 0x0000000000004b1d */ /* 0x000fe40000010000 */
[----:B------:R-:W-:Y:S02]  /*1e70*/  ISETP.GE.AND P2, PT, R188, R2, PT ;  /* 0x00000002bc00720c */ /* 0x000fe40003f46270 */
[----:B------:R-:W-:Y:S02]  /*1e80*/  LOP3.LUT R18, R22, 0xd8, RZ, 0xc0, !PT ;  /* 0x000000d816127812 */ /* 0x000fe400078ec0ff */
[----:B------:R-:W-:Y:S01]  /*1e90*/  ISETP.NE.AND P0, PT, R23, 0x1, PT ;  /* 0x000000011700780c */ /* 0x000fe20003f05270 */
[----:B------:R-:W-:Y:S01]  /*1ea0*/  BSSY.RECONVERGENT B0, `(.L_x_1392) ;  /* 0x000001f000007945 */ /* 0x000fe20003800200 */
[----:B------:R-:W-:-:S02]  /*1eb0*/  LOP3.LUT R18, R18, 0x18, R6, 0x78, !PT ;  /* 0x0000001812127812 */ /* 0x000fc400078e7806 */
[----:B------:R-:W-:Y:S02]  /*1ec0*/  SEL R173, RZ, 0x3000, P0 ;  /* 0x00003000ffad7807 */ /* 0x000fe40000000000 */
        /* <DEDUP_REMOVED lines=23> */
.L_x_1394:
[----:B------:R2:W-:Y:S01]  /*2040*/  STS.128 [R18+0x8000], RZ ;  /* 0x008000ff12007388 */ /* 0x0005e20000000c00 */
[----:B------:R-:W-:Y:S05]  /*2050*/  BRA `(.L_x_1395) ;  /* 0x00000000000c7947 */ /* 0x000fea0003800000 */
.L_x_1393:
[----:B------:R1:W-:Y:S04]  /*2060*/  STS.128 [R18+0x6000], RZ ;  /* 0x006000ff12007388 */ /* 0x0003e80000000c00 */
[----:B------:R1:W-:Y:S04]  /*2070*/  STS.128 [R18+0x7000], RZ ;  /* 0x007000ff12007388 */ /* 0x0003e80000000c00 */
[----:B------:R1:W-:Y:S02]  /*2080*/  STS.128 [R18+0x8000], RZ ;  /* 0x008000ff12007388 */ /* 0x0003e40000000c00 */
.L_x_1395:
[----:B------:R-:W-:Y:S05]  /*2090*/  BSYNC.RECONVERGENT B0 ;  /* 0x0000000000007941 */ /* 0x000fea0003800200 */
.L_x_1392:
        /* <DEDUP_REMOVED lines=23> */
.L_x_1398:
[----:B------:R1:W-:Y:S01]  /*2210*/  STS.128 [R221+0x2000], RZ ;  /* 0x002000ffdd007388 */ /* 0x0003e20000000c00 */
[----:B------:R-:W-:Y:S05]  /*2220*/  BRA `(.L_x_1399) ;  /* 0x00000000000c7947 */ /* 0x000fea0003800000 */
.L_x_1397:
[----:B------:R4:W-:Y:S04]  /*2230*/  STS.128 [R221], RZ ;  /* 0x000000ffdd007388 */ /* 0x0009e80000000c00 */
[----:B------:R4:W-:Y:S04]  /*2240*/  STS.128 [R221+0x1000], RZ ;  /* 0x001000ffdd007388 */ /* 0x0009e80000000c00 */
[----:B------:R4:W-:Y:S02]  /*2250*/  STS.128 [R221+0x2000], RZ ;  /* 0x002000ffdd007388 */ /* 0x0009e40000000c00 */
.L_x_1399:
[----:B------:R-:W-:Y:S05]  /*2260*/  BSYNC.RECONVERGENT B0 ;  /* 0x0000000000007941 */ /* 0x000fea0003800200 */
.L_x_1396:
[C---:B------:R-:W-:Y:S01]  /*2270*/  VIADD R24, R184.reuse, 0x8 ;  /* 0x00000008b8187836 */ /* 0x040fe20000000000 */
[C---:B------:R-:W-:Y:S01]  /*2280*/  LOP3.LUT R23, R184.reuse, 0x20, RZ, 0xfc, !PT ;  /* 0x00000020b8177812 */ /* 0x040fe200078efcff */
[----:B------:R-:W-:Y:S01]  /*2290*/  IMAD.MOV.U32 R219, RZ, RZ, 0x7f800000 ;  /* 0x7f800000ffdb7424 */ /* 0x000fe200078e00ff */
[CC--:B------:R-:W-:Y:S01]  /*22a0*/  ISETP.GE.AND P3, PT, R184.reuse, R2.reuse, PT ;  /* 0x00000002b800720c */ /* 0x0c0fe20003f66270 */
[----:B------:R-:W-:Y:S01]  /*22b0*/  VIADD R22, R184, 0x28 ;  /* 0x00000028b8167836 */ /* 0x000fe20000000000 */
[-C--:B------:R-:W-:Y:S01]  /*22c0*/  ISETP.GE.AND P2, PT, R24, R2.reuse, PT ;  /* 0x000000021800720c */ /* 0x080fe20003f46270 */
[----:B------:R-:W-:Y:S01]  /*22d0*/  IMAD.WIDE.U32 R24, R184, 0x4, R238 ;  /* 0x00000004b8187825 */ /* 0x000fe200078e00ee */
[----:B------:R-:W-:Y:S01]  /*22e0*/  ISETP.GE.AND P1, PT, R23, R2, PT ;  /* 0x000000021700720c */ /* 0x000fe20003f26270 */
[----:B------:R-:W2:Y:S01]  /*22f0*/  LDCU.64 UR6, c[0x0][0x3d0] ;  /* 0x00007a00ff0677ac */ /* 0x000ea20008000a00 */
        /* <DEDUP_REMOVED lines=12> */
[----:B------:R-:W-:-:S04]  /*23c0*/  IADD3 R22, P0, PT, R14, R22, RZ ;  /* 0x000000160e167210 */ /* 0x000fc80007f1e0ff */
[----:B------:R-:W-:Y:S01]  /*23d0*/  IADD3.X R23, PT, PT, R13, R23, R2, P0, !PT ;  /* 0x000000170d177210 */ /* 0x000fe200007fe402 */
[----:B--2---:R-:W-:Y:S01]  /*23e0*/  IMAD R13, R10, UR6, RZ ;  /* 0x000000060a0d7c24 */ /* 0x004fe2000f8e02ff */
[----:B------:R-:W-:-:S03]  /*23f0*/  IADD3 R2, PT, PT, -R0, R223, RZ ;  /* 0x000000df00027210 */ /* 0x000fc60007ffe1ff */
[C---:B------:R-:W-:Y:S01]  /*2400*/  IMAD R13, R11.reuse, UR7, R13 ;  /* 0x000000070b0d7c24 */ /* 0x040fe2000f8e020d */
[----:B------:R-:W-:Y:S01]  /*2410*/  ISETP.GE.AND P4, PT, R188, R2, PT ;  /* 0x00000002bc00720c */ /* 0x000fe20003f86270 */
[----:B------:R-:W-:-:S05]  /*2420*/  IMAD.WIDE.U32 R22, R11, UR6, R22 ;  /* 0x000000060b167c25 */ /* 0x000fca000f8e0016 */
[----:B------:R-:W-:-:S07]  /*2430*/  IADD3 R13, PT, PT, R23, R13, RZ ;  /* 0x0000000d170d7210 */ /* 0x000fce0007ffe0ff */
[----:B-1----:R-:W-:Y:S05]  /*2440*/  @P4 BRA `(.L_x_1401) ;  /* 0x0000000000744947 */ /* 0x002fea0003800000 */
        /* <DEDUP_REMOVED lines=27> */
.L_x_1402:
[----:B------:R2:W-:Y:S01]  /*2600*/  STS.128 [R18+0xd000], RZ ;  /* 0x00d000ff12007388 */ /* 0x0005e20000000c00 */
[----:B------:R-:W-:Y:S05]  /*2610*/  BRA `(.L_x_1403) ;  /* 0x00000000000c7947 */ /* 0x000fea0003800000 */
.L_x_1401:
[----:B------:R1:W-:Y:S04]  /*2620*/  STS.128 [R18+0x9000], RZ ;  /* 0x009000ff12007388 */ /* 0x0003e80000000c00 */
[----:B------:R1:W-:Y:S04]  /*2630*/  STS.128 [R18+0xb000], RZ ;  /* 0x00b000ff12007388 */ /* 0x0003e80000000c00 */
[----:B------:R1:W-:Y:S02]  /*2640*/  STS.128 [R18+0xd000], RZ ;  /* 0x00d000ff12007388 */ /* 0x0003e40000000c00 */
.L_x_1403:
[----:B------:R-:W-:Y:S05]  /*2650*/  BSYNC.RECONVERGENT B0 ;  /* 0x0000000000007941 */ /* 0x000fea0003800200 */
.L_x_1400:
        /* <DEDUP_REMOVED lines=34> */
.L_x_1406:
[----:B------:R2:W-:Y:S02]  /*2880*/  STS.128 [R18+0xe000], RZ ;  /* 0x00e000ff12007388 */ /* 0x0005e40000000c00 */
.L_x_1405:
[----:B------:R-:W-:Y:S05]  /*2890*/  BSYNC.RECONVERGENT B0 ;  /* 0x0000000000007941 */ /* 0x000fea0003800200 */
.L_x_1404:
[----:B------:R-:W3:Y:S01]  /*28a0*/  LDCU.64 UR6, c[0x0][0x3d8] ;  /* 0x00007b00ff0677ac */ /* 0x000ee20008000a00 */
[----:B------:R-:W-:Y:S01]  /*28b0*/  IMAD.WIDE.U32 R20, R0, UR18, R20 ;  /* 0x0000001200147c25 */ /* 0x000fe2000f8e0014 */
[----:B------:R-:W-:Y:S03]  /*28c0*/  BSSY.RECONVERGENT B0, `(.L_x_1407) ;  /* 0x000002a000007945 */ /* 0x000fe60003800200 */
[----:B------:R-:W-:Y:S01]  /*28d0*/  IMAD R2, R12, UR18, RZ ;  /* 0x000000120c027c24 */ /* 0x000fe2000f8e02ff */
[----:B------:R-:W-:-:S03]  /*28e0*/  IADD3 R12, P0, PT, R16, R20, RZ ;  /* 0x00000014100c7210 */ /* 0x000fc60007f1e0ff */
[----:B------:R-:W-:-:S05]  /*28f0*/  IMAD R2, R0, UR19, R2 ;  /* 0x0000001300027c24 */ /* 0x000fca000f8e0202 */
[----:B------:R-:W-:Y:S01]  /*2900*/  IADD3.X R13, PT, PT, R15, R21, R2, P0, !PT ;  /* 0x000000150f0d7210 */ /* 0x000fe200007fe402 */
[----:B---3--:R-:W-:Y:S02]  /*2910*/  IMAD R10, R10, UR6, RZ ;  /* 0x000000060a0a7c24 */ /* 0x008fe4000f8e02ff */
[----:B------:R-:W-:-:S04]  /*2920*/  IMAD.WIDE.U32 R12, R11, UR6, R12 ;  /* 0x000000060b0c7c25 */ /* 0x000fc8000f8e000c */
[----:B------:R-:W-:-:S05]  /*2930*/  IMAD R10, R11, UR7, R10 ;  /* 0x000000070b0a7c24 */ /* 0x000fca000f8e020a */
[----:B------:R-:W-:Y:S01]  /*2940*/  IADD3 R10, PT, PT, R13, R10, RZ ;  /* 0x0000000a0d0a7210 */ /* 0x000fe20007ffe0ff */
        /* <DEDUP_REMOVED lines=28> */
.L_x_1409:
[----:B------:R3:W-:Y:S01]  /*2b10*/  STS.128 [R18+0x13000], RZ ;  /* 0x013000ff12007388 */ /* 0x0007e20000000c00 */
[----:B------:R-:W-:Y:S05]  /*2b20*/  BRA `(.L_x_1410) ;  /* 0x00000000000c7947 */ /* 0x000fea0003800000 */
.L_x_1408:
[----:B------:R3:W-:Y:S04]  /*2b30*/  STS.128 [R18+0xf000], RZ ;  /* 0x00f000ff12007388 */ /* 0x0007e80000000c00 */
[----:B------:R3:W-:Y:S04]  /*2b40*/  STS.128 [R18+0x11000], RZ ;  /* 0x011000ff12007388 */ /* 0x0007e80000000c00 */
[----:B------:R3:W-:Y:S02]  /*2b50*/  STS.128 [R18+0x13000], RZ ;  /* 0x013000ff12007388 */ /* 0x0007e40000000c00 */
.L_x_1410:
[----:B------:R-:W-:Y:S05]  /*2b60*/  BSYNC.RECONVERGENT B0 ;  /* 0x0000000000007941 */ /* 0x000fea0003800200 */
.L_x_1407:
[----:B------:R1:W-:Y:S01]  /*2b70*/  @P3 STS.128 [R18+0x10000], RZ ;  /* 0x010000ff12003388 */ /* 0x0003e20000000c00 */
[----:B------:R-:W-:Y:S03]  /*2b80*/  BSSY.RECONVERGENT B0, `(.L_x_1411) ;  /* 0x0000020000007945 */ /* 0x000fe60003800200 */
[----:B------:R1:W-:Y:S04]  /*2b90*/  @P3 STS.128 [R18+0x12000], RZ ;  /* 0x012000ff12003388 */ /* 0x0003e80000000c00 */
[----:B------:R1:W-:Y:S01]  /*2ba0*/  @P3 STS.128 [R18+0x14000], RZ ;  /* 0x014000ff12003388 */ /* 0x0003e20000000c00 */
[----:B------:R-:W-:Y:S05]  /*2bb0*/  @P3 BRA `(.L_x_1412) ;  /* 0x0000000000703947 */ /* 0x000fea0003800000 */
[----:B------:R-:W2:Y:S01]  /*2bc0*/  LDCU UR8, c[0x0][0x440] ;  /* 0x00008800ff0877ac */ /* 0x000ea20008000800 */
[----:B------:R-:W-:Y:S01]  /*2bd0*/  IMAD.MOV.U32 R11, RZ, RZ, R10 ;  /* 0x000000ffff0b7224 */ /* 0x000fe200078e000a */
[----:B------:R-:W-:Y:S01]  /*2be0*/  MOV R10, R12 ;  /* 0x0000000c000a7202 */ /* 0x000fe20000000f00 */
[----:B------:R-:W-:Y:S01]  /*2bf0*/  IMAD R3, R3, UR18, RZ ;  /* 0x0000001203037c24 */ /* 0x000fe2000f8e02ff */
[----:B------:R-:W4:Y:S03]  /*2c00*/  LDCU.64 UR6, c[0x0][0x390] ;  /* 0x00007200ff0677ac */ /* 0x000f260008000a00 */
[----:B------:R-:W-:-:S04]  /*2c10*/  IMAD.WIDE.U32 R10, R17, UR18, R10 ;  /* 0x00000012110a7c25 */ /* 0x000fc8000f8e000a */
[----:B------:R-:W-:-:S04]  /*2c20*/  IMAD R3, R17, UR19, R3 ;  /* 0x0000001311037c24 */ /* 0x000fc8000f8e0203 */
[----:B------:R-:W-:Y:S01]  /*2c30*/  IMAD.IADD R3, R11, 0x1, R3 ;  /* 0x000000010b037824 */ /* 0x000fe200078e0203 */
[----:B--2---:R-:W-:Y:S02]  /*2c40*/  ISETP.GE.AND P2, PT, R186, UR8, PT ;  /* 0x00000008ba007c0c */ /* 0x004fe4000bf46270 */
[----:B------:R-:W-:Y:S02]  /*2c50*/  ISETP.GE.AND P1, PT, R183, UR8, PT ;  /* 0x00000008b7007c0c */ /* 0x000fe4000bf26270 */
[----:B----4-:R-:W-:Y:S02]  /*2c60*/  LEA R2, P3, R10, UR6, 0x1 ;  /* 0x000000060a027c11 */ /* 0x010fe4000f8608ff */
        /* <DEDUP_REMOVED lines=17> */
.L_x_1412:
[----:B------:R-:W-:Y:S05]  /*2d80*/  BSYNC.RECONVERGENT B0 ;  /* 0x0000000000007941 */ /* 0x000fea0003800200 */
.L_x_1411:
[----:B------:R-:W3:Y:S01]  /*2d90*/  LDCU.64 UR6, c[0x0][0x538] ;  /* 0x0000a700ff0677ac */ /* 0x000ee20008000a00 */
[----:B------:R-:W4:Y:S01]  /*2da0*/  LDC.64 R230, c[0x0][0x528] ;  /* 0x00014a00ffe67b82 */ /* 0x000f220000000a00 */
[----:B------:R-:W-:Y:S01]  /*2db0*/  VIADD R13, R0, 0x80 ;  /* 0x00000080000d7836 */ /* 0x000fe20000000000 */
[----:B------:R-:W0:Y:S01]  /*2dc0*/  LDGDEPBAR ;  /* 0x00000000000079af */ /* 0x000e220000000000 */
[----:B------:R-:W-:Y:S01]  /*2dd0*/  IMAD R4, R8, R4, R5 ;  /* 0x0000000408047224 */ /* 0x000fe200078e0205 */
[----:B------:R-:W-:Y:S01]  /*2de0*/  LOP3.LUT R7, R7, 0x1, RZ, 0xc0, !PT ;  /* 0x0000000107077812 */ /* 0x000fe200078ec0ff */
[----:B------:R-:W1:Y:S03]  /*2df0*/  LDCU UR8, c[0x0][0x440] ;  /* 0x00008800ff0877ac */ /* 0x000e660008000800 */
[----:B------:R-:W1:Y:S01]  /*2e00*/  LDC R191, c[0x0][0x44c] ;  /* 0x00011300ffbf7b82 */ /* 0x000e620000000800 */
[----:B------:R-:W-:Y:S01]  /*2e10*/  LOP3.LUT P3, RZ, R6, 0x4, RZ, 0xc0, !PT ;  /* 0x0000000406ff7812 */ /* 0x000fe2000786c0ff */
[----:B------:R-:W1:Y:S01]  /*2e20*/  LDCU UR9, c[0x0][0x3e0] ;  /* 0x00007c00ff0977ac */ /* 0x000e620008000800 */
[----:B------:R-:W1:Y:S01]  /*2e30*/  LDCU UR11, c[0x0][0x45c] ;  /* 0x00008b80ff0b77ac */ /* 0x000e620008000800 */
[----:B---3--:R-:W-:Y:S01]  /*2e40*/  ISETP.NE.U32.AND P4, PT, RZ, UR6, PT ;  /* 0x00000006ff007c0c */ /* 0x008fe2000bf85070 */
[----:B------:R-:W3:Y:S03]  /*2e50*/  LDCU.U8 UR10, c[0x0][0x4f8] ;  /* 0x00009f00ff0a77ac */ /* 0x000ee60008000000 */
[----:B------:R-:W-:Y:S01]  /*2e60*/  ISETP.NE.AND.EX P4, PT, RZ, UR7, PT, P4 ;  /* 0x00000007ff007c0c */ /* 0x000fe2000bf85340 */
[----:B----4-:R-:W4:-:S12]  /*2e70*/  LDG.E.64 R196, desc[UR28][R230.64+0x8] ;  /* 0x0000081ce6c47981 */ /* 0x010f18000c1e1b00 */
[----:B--2---:R-:W2:Y:S01]  /*2e80*/  @P4 LDC.64 R2, c[0x0][0x540] ;  /* 0x00015000ff024b82 */ /* 0x004ea20000000a00 */
[----:B------:R-:W-:Y:S02]  /*2e90*/  @P4 IMAD.MOV.U32 R10, RZ, RZ, R5 ;  /* 0x000000ffff0a4224 */ /* 0x000fe400078e0005 */
[----:B------:R-:W-:-:S05]  /*2ea0*/  @P4 IMAD.MOV.U32 R11, RZ, RZ, RZ ;  /* 0x000000ffff0b4224 */ /* 0x000fca00078e00ff */
[----:B------:R-:W3:Y:S01]  /*2eb0*/  @P4 LDC R12, c[0x0][0x458] ;  /* 0x00011600ff0c4b82 */ /* 0x000ee20000000800 */
[----:B------:R-:W4:Y:S01]  /*2ec0*/  LDG.E.64 R230, desc[UR28][R230.64] ;  /* 0x0000001ce6e67981 */ /* 0x000f22000c1e1b00 */
[----:B--2---:R-:W-:-:S04]  /*2ed0*/  @P4 IMAD.WIDE.U32 R10, R8, R2, R10 ;  /* 0x00000002080a4225 */ /* 0x004fc800078e000a */
[----:B------:R-:W-:Y:S01]  /*2ee0*/  @P4 IMAD R3, R8, R3, R11 ;  /* 0x0000000308034224 */ /* 0x000fe200078e020b */
[----:B------:R-:W-:Y:S01]  /*2ef0*/  @P4 LEA R2, P0, R10, UR6, 0x2 ;  /* 0x000000060a024c11 */ /* 0x000fe2000f8010ff */
[----:B------:R-:W-:Y:S01]  /*2f00*/  IMAD.SHL.U32 R11, R6, 0x2, RZ ;  /* 0x00000002060b7824 */ /* 0x000fe200078e00ff */
[----:B------:R-:W-:Y:S01]  /*2f10*/  ISETP.GE.AND P2, PT, R13, R223, PT ;  /* 0x000000df0d00720c */ /* 0x000fe20003f46270 */
[----:B------:R-:W-:Y:S01]  /*2f20*/  IMAD.SHL.U32 R4, R4, 0x20, RZ ;  /* 0x0000002004047824 */ /* 0x000fe200078e00ff */
[----:B------:R-:W-:Y:S01]  /*2f30*/  @P4 LEA.HI.X R3, R10, UR7, R3, 0x2, P0 ;  /* 0x000000070a034c11 */ /* 0x000fe200080f1403 */
[----:B---3--:R-:W2:Y:S01]  /*2f40*/  @P4 MUFU.RCP R12, R12 ;  /* 0x0000000c000c4308 */ /* 0x008ea20000001000 */
[----:B------:R-:W-:Y:S01]  /*2f50*/  SHF.R.U32.HI R10, RZ, 0x1, R6 ;  /* 0x00000001ff0a7819 */ /* 0x000fe20000011606 */
[----:B------:R-:W3:Y:S03]  /*2f60*/  LDCU UR7, c[0x0][0x3b0] ;  /* 0x00007600ff0777ac */ /* 0x000ee60008000800 */
[----:B------:R1:W2:Y:S01]  /*2f70*/  @P4 LDG.E R3, desc[UR28][R2.64] ;  /* 0x0000001c02034981 */ /* 0x0002a2000c1e1900 */
[----:B------:R-:W-:Y:S01]  /*2f80*/  LOP3.LUT R11, R11, 0x6, RZ, 0xc0, !PT ;  /* 0x000000060b0b7812 */ /* 0x000fe200078ec0ff */
[----:B------:R-:W3:Y:S03]  /*2f90*/  LDCU UR6, c[0x0][0x590] ;  /* 0x0000b200ff0677ac */ /* 0x000ee60008000800 */
[----:B------:R-:W-:Y:S01]  /*2fa0*/  LOP3.LUT R10, R11, 0x1e0, R10, 0xf8, !PT ;  /* 0x000001e00b0a7812 */ /* 0x000fe200078ef80a */
[----:B-1----:R-:W1:Y:S03]  /*2fb0*/  S2R R2, SR_TID.X ;  /* 0x0000000000027919 */ /* 0x002e660000002100 */
[----:B------:R-:W-:Y:S01]  /*2fc0*/  IADD3 R10, PT, PT, R9, R10, R0 ;  /* 0x0000000a090a7210 */ /* 0x000fe20007ffe000 */
[----:B------:R-:W-:-:S04]  /*2fd0*/  IMAD.IADD R0, R184, 0x1, R223 ;  /* 0x00000001b8007824 */ /* 0x000fc800078e02df */
[----:B------:R-:W-:-:S05]  /*2fe0*/  IMAD R0, R214, 0x40, R0 ;  /* 0x00000040d6007824 */ /* 0x000fca00078e0200 */
[----:B------:R-:W-:Y:S01]  /*2ff0*/  IADD3 R215, PT, PT, R0, -0x29, -R10 ;  /* 0xffffffd700d77810 */ /* 0x000fe20007ffe80a */
[----:B------:R-:W-:Y:S02]  /*3000*/  IMAD.MOV.U32 R164, RZ, RZ, 0x20 ;  /* 0x00000020ffa47424 */ /* 0x000fe400078e00ff */
[----:B------:R-:W-:Y:S02]  /*3010*/  IMAD.MOV.U32 R212, RZ, RZ, 0x10 ;  /* 0x00000010ffd47424 */ /* 0x000fe400078e00ff */
[----:B------:R-:W-:Y:S01]  /*3020*/  IMAD R214, R214, 0x4, R7 ;  /* 0x00000004d6d67824 */ /* 0x000fe200078e0207 */
[----:B------:R-:W-:Y:S01]  /*3030*/  SEL R164, R164, 0xffffffe0, !P3 ;  /* 0xffffffe0a4a47807 */ /* 0x000fe20005800000 */
[----:B-1----:R-:W-:Y:S01]  /*3040*/  @P2 IMAD.SHL.U32 R0, R2, 0x2, RZ ;  /* 0x0000000202002824 */ /* 0x002fe200078e00ff */
[----:B------:R-:W-:-:S04]  /*3050*/  @P2 SHF.R.U32.HI R192, RZ, 0x1, R2 ;  /* 0x00000001ffc02819 */ /* 0x000fc80000011602 */
[----:B------:R-:W-:-:S04]  /*3060*/  @P2 LOP3.LUT R0, R0, 0x6, RZ, 0xc0, !PT ;  /* 0x0000000600002812 */ /* 0x000fc800078ec0ff */
[----:B------:R-:W-:Y:S01]  /*3070*/  @P2 LOP3.LUT R192, R0, 0x1e0, R192, 0xf8, !PT ;  /* 0x000001e000c02812 */ /* 0x000fe200078ef8c0 */
[----:B------:R-:W-:Y:S02]  /*3080*/  IMAD.MOV.U32 R0, RZ, RZ, 0x20 ;  /* 0x00000020ff007424 */ /* 0x000fe400078e00ff */
[----:B------:R-:W-:Y:S01]  /*3090*/  IMAD.MOV.U32 R216, RZ, RZ, RZ ;  /* 0x000000ffffd87224 */ /* 0x000fe200078e00ff */
[----:B------:R-:W-:Y:S01]  /*30a0*/  CS2R R126, SRZ ;  /* 0x00000000007e7805 */ /* 0x000fe2000001ff00 */
[--C-:B------:R-:W-:Y:S01]  /*30b0*/  IMAD.IADD R174, R178, 0x1, R173.reuse ;  /* 0x00000001b2ae7824 */ /* 0x100fe200078e02ad */
[----:B------:R-:W-:Y:S01]  /*30c0*/  CS2R R124, SRZ ;  /* 0x00000000007c7805 */ /* 0x000fe2000001ff00 */
[----:B------:R-:W-:Y:S01]  /*30d0*/  IMAD.SHL.U32 R198, R198, 0x8, RZ ;  /* 0x00000008c6c67824 */ /* 0x000fe200078e00ff */
[----:B------:R-:W-:Y:S01]  /*30e0*/  CS2R R130, SRZ ;  /* 0x0000000000827805 */ /* 0x000fe2000001ff00 */
[----:B------:R-:W-:Y:S01]  /*30f0*/  IMAD.IADD R173, R177, 0x1, R173 ;  /* 0x00000001b1ad7824 */ /* 0x000fe200078e02ad */
[----:B------:R-:W-:Y:S01]  /*3100*/  CS2R R128, SRZ ;  /* 0x0000000000807805 */ /* 0x000fe2000001ff00 */
[----:B------:R-:W-:Y:S01]  /*3110*/  IMAD.MOV.U32 R213, RZ, RZ, R221 ;  /* 0x000000ffffd57224 */ /* 0x000fe200078e00dd */
        /* <DEDUP_REMOVED lines=45> */
[----:B------:R-:W-:Y:S01]  /*33f0*/  SHF.R.U32.HI R211, RZ, 0x6, R2 ;  /* 0x00000006ffd37819 */ /* 0x000fe20000011602 */
[----:B------:R-:W-:Y:S02]  /*3400*/  VIADD R214, R214, 0xfffffffc ;  /* 0xfffffffcd6d67836 */ /* 0x000fe40000000000 */
[----:B------:R-:W-:Y:S01]  /*3410*/  IMAD.IADD R179, R175, 0x1, R164 ;  /* 0x00000001afb37824 */ /* 0x000fe200078e02a4 */
[----:B---3--:R-:W-:Y:S02]  /*3420*/  USHF.L.U32 UR7, UR7, 0x6, URZ ;  /* 0x0000000607077899 */ /* 0x008fe400080006ff */
[----:B------:R-:W-:Y:S01]  /*3430*/  USHF.L.U32 UR6, UR6, 0x6, URZ ;  /* 0x0000000606067899 */ /* 0x000fe200080006ff */
[----:B----4-:R-:W-:Y:S02]  /*3440*/  IADD3 R228, P1, P0, R4, R196, R228 ;  /* 0x000000c404e47210 */ /* 0x010fe4000783e0e4 */
[----:B------:R-:W-:-:S04]  /*3450*/  SHF.R.S32.HI R196, RZ, 0x1f, R4 ;  /* 0x0000001fffc47819 */ /* 0x000fc80000011404 */
[----:B------:R-:W-:Y:S02]  /*3460*/  IADD3.X R196, PT, PT, R196, R197, RZ, P1, P0 ;  /* 0x000000c5c4c47210 */ /* 0x000fe40000fe04ff */
[C---:B------:R-:W-:Y:S02]  /*3470*/  LOP3.LUT P1, RZ, R2.reuse, 0x4, RZ, 0xc0, !PT ;  /* 0x0000000402ff7812 */ /* 0x040fe4000782c0ff */
[----:B------:R-:W-:Y:S02]  /*3480*/  LOP3.LUT P0, RZ, R2, 0x2, RZ, 0xc0, !PT ;  /* 0x0000000202ff7812 */ /* 0x000fe4000780c0ff */
[----:B------:R-:W-:Y:S02]  /*3490*/  SEL R212, R212, 0xfffffff0, !P1 ;  /* 0xfffffff0d4d47807 */ /* 0x000fe40004800000 */
[----:B------:R-:W-:Y:S01]  /*34a0*/  SEL R172, R0, 0xffffffe0, !P0 ;  /* 0xffffffe000ac7807 */ /* 0x000fe20004000000 */
[----:B------:R-:W-:-:S04]  /*34b0*/  IMAD.WIDE.U32 R228, R228, -0x2daee0ad, RZ ;  /* 0xd2511f53e4e47825 */ /* 0x000fc800078e00ff */
[----:B------:R-:W-:Y:S02]  /*34c0*/  IMAD.IADD R197, R185, 0x1, R212 ;  /* 0x00000001b9c57824 */ /* 0x000fe400078e02d4 */
[C---:B------:R-:W-:Y:S02]  /*34d0*/  VIADD R210, R230.reuse, 0x9e3779b9 ;  /* 0x9e3779b9e6d27836 */ /* 0x040fe40000000000 */
[C---:B------:R-:W-:Y:S02]  /*34e0*/  VIADD R209, R231.reuse, 0xbb67ae85 ;  /* 0xbb67ae85e7d17836 */ /* 0x040fe40000000000 */
[C---:B------:R-:W-:Y:S02]  /*34f0*/  VIADD R208, R230.reuse, 0x3c6ef372 ;  /* 0x3c6ef372e6d07836 */ /* 0x040fe40000000000 */
[----:B------:R-:W-:Y:S02]  /*3500*/  VIADD R207, R231, 0x76cf5d0a ;  /* 0x76cf5d0ae7cf7836 */ /* 0x000fe40000000000 */
[----:B------:R-:W-:-:S02]  /*3510*/  VIADD R206, R230, 0xdaa66d2b ;  /* 0xdaa66d2be6ce7836 */ /* 0x000fc40000000000 */
[C---:B------:R-:W-:Y:S02]  /*3520*/  VIADD R205, R231.reuse, 0x32370b8f ;  /* 0x32370b8fe7cd7836 */ /* 0x040fe40000000000 */
[C---:B------:R-:W-:Y:S02]  /*3530*/  VIADD R204, R230.reuse, 0x78dde6e4 ;  /* 0x78dde6e4e6cc7836 */ /* 0x040fe40000000000 */
[C---:B------:R-:W-:Y:S02]  /*3540*/  VIADD R203, R231.reuse, 0xed9eba14 ;  /* 0xed9eba14e7cb7836 */ /* 0x040fe40000000000 */
[C---:B------:R-:W-:Y:S02]  /*3550*/  VIADD R202, R230.reuse, 0x1715609d ;  /* 0x1715609de6ca7836 */ /* 0x040fe40000000000 */
[----:B------:R-:W-:Y:S02]  /*3560*/  VIADD R201, R231, 0xa9066899 ;  /* 0xa9066899e7c97836 */ /* 0x000fe40000000000 */
[----:B------:R-:W-:-:S02]  /*3570*/  VIADD R200, R230, 0xb54cda56 ;  /* 0xb54cda56e6c87836 */ /* 0x000fc40000000000 */
[----:B------:R-:W-:Y:S02]  /*3580*/  VIADD R199, R231, 0x646e171e ;  /* 0x646e171ee7c77836 */ /* 0x000fe40000000000 */
[----:B--2---:R-:W-:Y:S01]  /*3590*/  @P4 FMUL.FTZ R216, R3, R12 ;  /* 0x0000000c03d84220 */ /* 0x004fe20000410000 */
[----:B------:R-:W-:-:S07]  /*35a0*/  IMAD.IADD R3, R176, 0x1, R172 ;  /* 0x00000001b0037824 */ /* 0x000fce00078e02ac */
.L_x_1415:
[----:B------:R-:W0:Y:S01]  /*35b0*/  LDGDEPBAR ;  /* 0x00000000000079af */ /* 0x000e220000000000 */
[----:B------:R-:W-:Y:S01]  /*35c0*/  IMAD.IADD R180, R174, 0x1, R164 ;  /* 0x00000001aeb47824 */ /* 0x000fe200078e02a4 */
[----:B-----5:R-:W-:Y:S02]  /*35d0*/  FSETP.NEU.FTZ.AND P3, PT, R220, -INF , PT ;  /* 0xff800000dc00780b */ /* 0x020fe40003f7d000 */
[----:B------:R-:W-:Y:S01]  /*35e0*/  FSETP.NEU.FTZ.AND P5, PT, R219, -INF , PT ;  /* 0xff800000db00780b */ /* 0x000fe20003fbd000 */
        /* <DEDUP_REMOVED lines=43> */
[-C--:B------:R-:W-:Y:S03]  /*38a0*/  HMMA.16816.F32 R28, R160, R134.reuse, R28 ;  /* 0x00000086a01c723c */ /* 0x080fe6000000181c */
[----:B------:R-:W-:Y:S04]  /*38b0*/  VIADD R162, R214, 0x2 ;  /* 0x00000002d6a27836 */ /* 0x000fe80000000000 */
[----:B------:R-:W-:Y:S01]  /*38c0*/  IMAD.WIDE.U32 R162, R162, -0x326172a9, RZ ;  /* 0xcd9e8d57a2a27825 */ /* 0x000fe200078e00ff */
[----:B------:R-:W-:Y:S01]  /*38d0*/  HMMA.16816.F32 R32, R152, R134, R32 ;  /* 0x000000869820723c */ /* 0x000fe20000001820 */
[----:B------:R-:W4:Y:S03]  /*38e0*/  LDSM.16.M88.4 R132, [R175+0x4400] ;  /* 0x00440000af84783b */ /* 0x000f260000000200 */
[----:B------:R-:W-:Y:S04]  /*38f0*/  LOP3.LUT R160, R196, R230, R163, 0x96, !PT ;  /* 0x000000e6c4a07212 */ /* 0x000fe800078e96a3 */
[-C--:B-1----:R-:W-:Y:S05]  /*3900*/  HMMA.16816.F32 R4, R136, R140.reuse, R4 ;  /* 0x0000008c8804723c */ /* 0x082fea0000001804 */
[----:B------:R-:W-:Y:S03]  /*3910*/  IMAD.WIDE.U32 R160, R160, -0x2daee0ad, RZ ;  /* 0xd2511f53a0a07825 */ /* 0x000fe600078e00ff */
[C---:B------:R-:W-:Y:S04]  /*3920*/  HMMA.16816.F32 R8, R144.reuse, R140, R8 ;  /* 0x0000008c9008723c */ /* 0x040fe80000001808 */
[----:B------:R-:W-:Y:S04]  /*3930*/  LOP3.LUT R154, R209, R228, R161, 0x96, !PT ;  /* 0x000000e4d19a7212 */ /* 0x000fe800078e96a1 */
[-C--:B------:R-:W-:Y:S03]  /*3940*/  HMMA.16816.F32 R12, R144, R142.reuse, R12 ;  /* 0x0000008e900c723c */ /* 0x080fe6000000180c */
[----:B------:R-:W-:Y:S05]  /*3950*/  IMAD.WIDE.U32 R154, R154, -0x326172a9, RZ ;  /* 0xcd9e8d579a9a7825 */ /* 0x000fea00078e00ff */
[C---:B------:R-:W-:Y:S01]  /*3960*/  HMMA.16816.F32 R16, R136.reuse, R142, R16 ;  /* 0x0000008e8810723c */ /* 0x040fe20000001810 */
[----:B------:R-:W-:Y:S07]  /*3970*/  LDSM.16.M88.4 R140, [R179+0x4000] ;  /* 0x00400000b38c783b */ /* 0x000fee0000000200 */
[-C--:B--2---:R-:W-:Y:S08]  /*3980*/  HMMA.16816.F32 R20, R136, R148.reuse, R20 ;  /* 0x000000948814723c */ /* 0x084ff00000001814 */
[C---:B------:R-:W-:Y:S04]  /*3990*/  HMMA.16816.F32 R24, R144.reuse, R148, R24 ;  /* 0x000000949018723c */ /* 0x040fe80000001818 */
[C---:B------:R-:W-:Y:S04]  /*39a0*/  @P2 IMAD R148, R189.reuse, 0x80, R192 ;  /* 0x00000080bd942824 */ /* 0x040fe800078e02c0 */
[-C--:B------:R-:W-:Y:S03]  /*39b0*/  HMMA.16816.F32 R28, R144, R150.reuse, R28 ;  /* 0x00000096901c723c */ /* 0x080fe6000000181c */
[----:B------:R-:W-:Y:S05]  /*39c0*/  @P2 VIADD R144, R148, 0x1 ;  /* 0x0000000194902836 */ /* 0x000fea0000000000 */
[-C--:B------:R-:W-:Y:S01]  /*39d0*/  @P2 ISETP.GE.AND P6, PT, R144, R223.reuse, PT ;  /* 0x000000df9000220c */ /* 0x080fe20003fc6270 */
[----:B------:R-:W-:Y:S04]  /*39e0*/  HMMA.16816.F32 R32, R136, R150, R32 ;  /* 0x000000968820723c */ /* 0x000fe80000001820 */
[----:B------:R-:W-:Y:S04]  /*39f0*/  IMAD.WIDE.U32 R138, R214, -0x326172a9, RZ ;  /* 0xcd9e8d57d68a7825 */ /* 0x000fe800078e00ff */
[-C--:B---3--:R-:W-:Y:S05]  /*3a00*/  HMMA.16816.F32 R4, R156, R164.reuse, R4 ;  /* 0x000000a49c04723c */ /* 0x088fea0000001804 */
[----:B------:R-:W-:Y:S01]  /*3a10*/  LOP3.LUT R146, R196, R230, R139, 0x96, !PT ;  /* 0x000000e6c4927212 */ /* 0x000fe200078e968b */
[----:B------:R-:W-:Y:S02]  /*3a20*/  IMAD R136, R189, 0x4, R211 ;  /* 0x00000004bd887824 */ /* 0x000fe400078e02d3 */
[C---:B------:R-:W-:Y:S04]  /*3a30*/  HMMA.16816.F32 R8, R168.reuse, R164, R8 ;  /* 0x000000a4a808723c */ /* 0x040fe80000001808 */
[----:B------:R-:W-:Y:S01]  /*3a40*/  LOP3.LUT R136, R231, R136, R229, 0x96, !PT ;  /* 0x00000088e7887212 */ /* 0x000fe200078e96e5 */
[----:B------:R-:W-:Y:S03]  /*3a50*/  IMAD.WIDE.U32 R146, R146, -0x2daee0ad, RZ ;  /* 0xd2511f5392927825 */ /* 0x000fe600078e00ff */
[-C--:B------:R-:W-:Y:S03]  /*3a60*/  HMMA.16816.F32 R12, R168, R166.reuse, R12 ;  /* 0x000000a6a80c723c */ /* 0x080fe6000000180c */
[----:B------:R-:W-:Y:S01]  /*3a70*/  LOP3.LUT R164, R209, R228, R147, 0x96, !PT ;  /* 0x000000e4d1a47212 */ /* 0x000fe200078e9693 */
[----:B------:R-:W-:Y:S04]  /*3a80*/  IMAD.WIDE.U32 R150, R136, -0x326172a9, RZ ;  /* 0xcd9e8d5788967825 */ /* 0x000fe800078e00ff */
[C---:B------:R-:W-:Y:S04]  /*3a90*/  HMMA.16816.F32 R16, R156.reuse, R166, R16 ;  /* 0x000000a69c10723c */ /* 0x040fe80000001810 */
[--C-:B------:R-:W-:Y:S01]  /*3aa0*/  LOP3.LUT R145, R210, R138, R151.reuse, 0x96, !PT ;  /* 0x0000008ad2917212 */ /* 0x100fe200078e9697 */
[----:B------:R-:W-:Y:S01]  /*3ab0*/  IMAD.WIDE.U32 R164, R164, -0x326172a9, RZ ;  /* 0xcd9e8d57a4a47825 */ /* 0x000fe200078e00ff */
[----:B------:R-:W-:Y:S01]  /*3ac0*/  LOP3.LUT R162, R210, R162, R151, 0x96, !PT ;  /* 0x000000a2d2a27212 */ /* 0x000fe200078e9697 */
[----:B------:R-:W1:Y:S01]  /*3ad0*/  LDSM.16.M88.4 R136, [R180+0x2000] ;  /* 0x00200000b488783b */ /* 0x000e620000000200 */
[-C--:B----4-:R-:W-:Y:S03]  /*3ae0*/  HMMA.16816.F32 R20, R156, R132.reuse, R20 ;  /* 0x000000849c14723c */ /* 0x090fe60000001814 */
[CC--:B------:R-:W-:Y:S01]  /*3af0*/  LOP3.LUT R152, R208.reuse, R150.reuse, R165, 0x96, !PT ;  /* 0x00000096d0987212 */ /* 0x0c0fe200078e96a5 */
[----:B------:R-:W-:Y:S01]  /*3b00*/  IMAD.WIDE.U32 R166, R145, -0x2daee0ad, RZ ;  /* 0xd2511f5391a67825 */ /* 0x000fe200078e00ff */
[----:B------:R-:W-:Y:S03]  /*3b10*/  LOP3.LUT R150, R208, R150, R155, 0x96, !PT ;  /* 0x00000096d0967212 */ /* 0x000fe600078e969b */
[C---:B------:R-:W-:Y:S04]  /*3b20*/  HMMA.16816.F32 R24, R168.reuse, R132, R24 ;  /* 0x00000084a818723c */ /* 0x040fe80000001818 */
[C---:B------:R-:W-:Y:S01]  /*3b30*/  LOP3.LUT R151, R207.reuse, R146, R167, 0x96, !PT ;  /* 0x00000092cf977212 */ /* 0x040fe200078e96a7 */
[----:B------:R-:W-:Y:S01]  /*3b40*/  IMAD.WIDE.U32 R162, R162, -0x2daee0ad, RZ ;  /* 0xd2511f53a2a27825 */ /* 0x000fe200078e00ff */
[----:B------:R-:W2:Y:S02]  /*3b50*/  LDSM.16.M88.4 R144, [R180+0x2800] ;  /* 0x00280000b490783b */ /* 0x000ea40000000200 */
[-C--:B------:R-:W-:Y:S03]  /*3b60*/  HMMA.16816.F32 R28, R168, R134.reuse, R28 ;  /* 0x00000086a81c723c */ /* 0x080fe6000000181c */
[----:B------:R-:W-:Y:S01]  /*3b70*/  LOP3.LUT R149, R207, R160, R163, 0x96, !PT ;  /* 0x000000a0cf957212 */ /* 0x000fe200078e96a3 */
[----:B------:R-:W-:Y:S04]  /*3b80*/  IMAD.WIDE.U32 R152, R152, -0x2daee0ad, RZ ;  /* 0xd2511f5398987825 */ /* 0x000fe800078e00ff */
[----:B------:R-:W-:Y:S04]  /*3b90*/  HMMA.16816.F32 R32, R156, R134, R32 ;  /* 0x000000869c20723c */ /* 0x000fe80000001820 */
[----:B------:R-:W-:Y:S01]  /*3ba0*/  LOP3.LUT R160, R205, R166, R153, 0x96, !PT ;  /* 0x000000a6cda07212 */ /* 0x000fe200078e9699 */
[----:B------:R-:W-:Y:S04]  /*3bb0*/  IMAD.WIDE.U32 R166, R151, -0x326172a9, RZ ;  /* 0xcd9e8d5797a67825 */ /* 0x000fe800078e00ff */
[----:B------:R-:W-:Y:S01]  /*3bc0*/  FMUL.FTZ R135, R218, 1.4426950216293334961 ;  /* 0x3fb8aa3bda877820 */ /* 0x000fe20000410000 */
[----:B------:R-:W-:Y:S01]  /*3bd0*/  IMAD.WIDE.U32 R160, R160, -0x326172a9, RZ ;  /* 0xcd9e8d57a0a07825 */ /* 0x000fe200078e00ff */
[----:B------:R-:W-:Y:S03]  /*3be0*/  LOP3.LUT R164, R206, R164, R167, 0x96, !PT ;  /* 0x000000a4cea47212 */ /* 0x000fe600078e96a7 */
[----:B------:R-:W-:Y:S01]  /*3bf0*/  IMAD.WIDE.U32 R240, R150, -0x2daee0ad, RZ ;  /* 0xd2511f5396f07825 */ /* 0x000fe200078e00ff */
[----:B------:R-:W-:Y:S01]  /*3c00*/  LOP3.LUT R166, R204, R166, R161, 0x96, !PT ;  /* 0x000000a6cca67212 */ /* 0x000fe200078e96a1 */
[-C--:B-1----:R-:W-:Y:S05]  /*3c10*/  HMMA.16816.F32 R4, R136, R140.reuse, R4 ;  /* 0x0000008c8804723c */ /* 0x082fea0000001804 */
[----:B------:R-:W-:Y:S01]  /*3c20*/  LOP3.LUT R155, R205, R162, R241, 0x96, !PT ;  /* 0x000000a2cd9b7212 */ /* 0x000fe200078e96f1 */
[----:B------:R-:W-:Y:S02]  /*3c30*/  @P2 VIADD R133, R148, 0x9 ;  /* 0x0000000994852836 */ /* 0x000fe40000000000 */
[----:B------:R-:W-:Y:S03]  /*3c40*/  IMAD.WIDE.U32 R166, R166, -0x2daee0ad, RZ ;  /* 0xd2511f53a6a67825 */ /* 0x000fe600078e00ff */
[-C--:B------:R-:W-:Y:S01]  /*3c50*/  @P2 ISETP.GE.AND P4, PT, R133, R223.reuse, PT ;  /* 0x000000df8500220c */ /* 0x080fe20003f86270 */
[----:B------:R-:W-:Y:S01]  /*3c60*/  IMAD.WIDE.U32 R164, R164, -0x2daee0ad, RZ ;  /* 0xd2511f53a4a47825 */ /* 0x000fe200078e00ff */
[C---:B--2---:R-:W-:Y:S04]  /*3c70*/  HMMA.16816.F32 R8, R144.reuse, R140, R8 ;  /* 0x0000008c9008723c */ /* 0x044fe80000001808 */
[----:B------:R-:W-:Y:S01]  /*3c80*/  LOP3.LUT R152, R203, R152, R165, 0x96, !PT ;  /* 0x00000098cb987212 */ /* 0x000fe200078e96a5 */
[----:B------:R-:W-:Y:S01]  /*3c90*/  @P2 VIADD R132, R148, 0x8 ;  /* 0x0000000894842836 */ /* 0x000fe20000000000 */
[----:B------:R-:W-:Y:S01]  /*3ca0*/  LOP3.LUT R133, R201, R164, R167, 0x96, !PT ;  /* 0x000000a4c9857212 */ /* 0x000fe200078e96a7 */
[----:B------:R-:W-:Y:S01]  /*3cb0*/  IMAD.WIDE.U32 R150, R149, -0x326172a9, RZ ;  /* 0xcd9e8d5795967825 */ /* 0x000fe200078e00ff */
[-C--:B------:R-:W-:Y:S03]  /*3cc0*/  HMMA.16816.F32 R12, R144, R142.reuse, R12 ;  /* 0x0000008e900c723c */ /* 0x080fe6000000180c */
[----:B------:R-:W-:Y:S01]  /*3cd0*/  @P2 ISETP.GE.AND P0, PT, R132, R223, PT ;  /* 0x000000df8400220c */ /* 0x000fe20003f06270 */
[----:B------:R-:W-:Y:S01]  /*3ce0*/  IMAD.WIDE.U32 R156, R152, -0x326172a9, RZ ;  /* 0xcd9e8d57989c7825 */ /* 0x000fe200078e00ff */
[----:B------:R-:W-:Y:S03]  /*3cf0*/  LOP3.LUT R132, R206, R154, R151, 0x96, !PT ;  /* 0x0000009ace847212 */ /* 0x000fe600078e9697 */
[----:B------:R-:W-:Y:S01]  /*3d00*/  FMUL.FTZ R165, R220, 1.4426950216293334961 ;  /* 0x3fb8aa3bdca57820 */ /* 0x000fe20000410000 */
[----:B------:R-:W-:Y:S01]  /*3d10*/  IMAD.WIDE.U32 R154, R155, -0x326172a9, RZ ;  /* 0xcd9e8d579b9a7825 */ /* 0x000fe200078e00ff */
[C---:B------:R-:W-:Y:S04]  /*3d20*/  HMMA.16816.F32 R16, R136.reuse, R142, R16 ;  /* 0x0000008e8810723c */ /* 0x040fe80000001810 */
[----:B------:R-:W-:Y:S01]  /*3d30*/  LOP3.LUT R162, R204, R150, R155, 0x96, !PT ;  /* 0x00000096cca27212 */ /* 0x000fe200078e969b */
[----:B------:R-:W-:Y:S01]  /*3d40*/  IMAD.WIDE.U32 R158, R133, -0x326172a9, RZ ;  /* 0xcd9e8d57859e7825 */ /* 0x000fe200078e00ff */
[----:B------:R-:W-:Y:S02]  /*3d50*/  FSEL R165, R165, RZ, P3 ;  /* 0x000000ffa5a57208 */ /* 0x000fe40001800000 */
[----:B------:R-:W-:Y:S01]  /*3d60*/  FSETP.NEU.FTZ.AND P3, PT, R218, -INF , PT ;  /* 0xff800000da00780b */ /* 0x000fe20003f7d000 */
[----:B------:R-:W-:Y:S01]  /*3d70*/  IMAD.WIDE.U32 R150, R132, -0x2daee0ad, RZ ;  /* 0xd2511f5384967825 */ /* 0x000fe200078e00ff */
[----:B------:R-:W-:Y:S02]  /*3d80*/  LOP3.LUT R134, R200, R156, R159, 0x96, !PT ;  /* 0x0000009cc8867212 */ /* 0x000fe400078e969f */
[----:B------:R-:W-:Y:S01]  /*3d90*/  FSEL R141, R135, RZ, P3 ;  /* 0x000000ff878d7208 */ /* 0x000fe20001800000 */
[----:B------:R-:W-:Y:S01]  /*3da0*/  FMUL.FTZ R164, R219, 1.4426950216293334961 ;  /* 0x3fb8aa3bdba47820 */ /* 0x000fe20000410000 */
[----:B------:R-:W-:Y:S01]  /*3db0*/  LOP3.LUT R149, R134, 0xff, RZ, 0xc0, !PT ;  /* 0x000000ff86957812 */ /* 0x000fe200078ec0ff */
[----:B------:R-:W-:Y:S01]  /*3dc0*/  IMAD.WIDE.U32 R162, R162, -0x2daee0ad, RZ ;  /* 0xd2511f53a2a27825 */ /* 0x000fe200078e00ff */
[----:B------:R-:W-:Y:S02]  /*3dd0*/  FSETP.NEU.FTZ.AND P3, PT, R217, -INF , PT ;  /* 0xff800000d900780b */ /* 0x000fe40003f7d000 */
[----:B------:R-:W-:Y:S01]  /*3de0*/  FSEL R164, R164, RZ, P5 ;  /* 0x000000ffa4a47208 */ /* 0x000fe20002800000 */
[----:B------:R-:W-:Y:S01]  /*3df0*/  VIADD R135, R215, 0xffffffe9 ;  /* 0xffffffe9d7877836 */ /* 0x000fe20000000000 */
[----:B------:R-:W-:Y:S01]  /*3e00*/  LOP3.LUT R133, R201, R150, R163, 0x96, !PT ;  /* 0x00000096c9857212 */ /* 0x000fe200078e96a3 */
[----:B------:R-:W-:Y:S01]  /*3e10*/  FMUL.FTZ R140, R217, 1.4426950216293334961 ;  /* 0x3fb8aa3bd98c7820 */ /* 0x000fe20000410000 */
[----:B------:R-:W-:Y:S01]  /*3e20*/  ISETP.LE.U32.AND P5, PT, R149, UR10, PT ;  /* 0x0000000a95007c0c */ /* 0x000fe2000bfa3070 */
[C---:B------:R-:W-:Y:S01]  /*3e30*/  VIADD R167, R215.reuse, 0xfffffff1 ;  /* 0xfffffff1d7a77836 */ /* 0x040fe20000000000 */
[----:B------:R-:W-:Y:S01]  /*3e40*/  IABS R135, R135 ;  /* 0x0000008700877213 */ /* 0x000fe20000000000 */
[C---:B------:R-:W-:Y:S01]  /*3e50*/  VIADD R150, R215.reuse, 0x11 ;  /* 0x00000011d7967836 */ /* 0x040fe20000000000 */
[----:B------:R-:W-:Y:S01]  /*3e60*/  FSEL R140, R140, RZ, P3 ;  /* 0x000000ff8c8c7208 */ /* 0x000fe20001800000 */
[----:B------:R-:W-:Y:S01]  /*3e70*/  VIADD R149, R215, 0x9 ;  /* 0x00000009d7957836 */ /* 0x000fe20000000000 */
[----:B------:R-:W-:Y:S01]  /*3e80*/  IABS R167, R167 ;  /* 0x000000a700a77213 */ /* 0x000fe20000000000 */
[----:B------:R-:W-:Y:S01]  /*3e90*/  IMAD.WIDE.U32 R170, R133, -0x326172a9, RZ ;  /* 0xcd9e8d5785aa7825 */ /* 0x000fe200078e00ff */
[----:B------:R-:W-:Y:S02]  /*3ea0*/  IABS R150, R150 ;  /* 0x0000009600967213 */ /* 0x000fe40000000000 */
[----:B------:R-:W-:Y:S01]  /*3eb0*/  IABS R149, R149 ;  /* 0x0000009500957213 */ /* 0x000fe20000000000 */
[C---:B------:R-:W-:Y:S01]  /*3ec0*/  VIADD R142, R215.reuse, 0xfffffff0 ;  /* 0xfffffff0d78e7836 */ /* 0x040fe20000000000 */
[----:B------:R-:W-:Y:S01]  /*3ed0*/  I2FP.F32.S32 R135, R135 ;  /* 0x0000008700877245 */ /* 0x000fe20000201400 */
[C---:B------:R-:W-:Y:S01]  /*3ee0*/  VIADD R163, R215.reuse, 0xffffffe0 ;  /* 0xffffffe0d7a37836 */ /* 0x040fe20000000000 */
[----:B------:R-:W-:Y:S01]  /*3ef0*/  I2FP.F32.S32 R167, R167 ;  /* 0x000000a700a77245 */ /* 0x000fe20000201400 */
[----:B------:R-:W-:Y:S01]  /*3f00*/  VIADD R161, R215, 0xffffffe1 ;  /* 0xffffffe1d7a17836 */ /* 0x000fe20000000000 */
[----:B------:R-:W-:Y:S01]  /*3f10*/  I2FP.F32.S32 R149, R149 ;  /* 0x0000009500957245 */ /* 0x000fe20000201400 */
[----:B------:R-:W-:Y:S01]  /*3f20*/  FFMA.FTZ R4, R135, -R216, R4 ;  /* 0x800000d887047223 */ /* 0x000fe20000010004 */
[----:B------:R-:W-:Y:S01]  /*3f30*/  I2FP.F32.S32 R150, R150 ;  /* 0x0000009600967245 */ /* 0x000fe20000201400 */
[-C--:B------:R-:W-:Y:S01]  /*3f40*/  FFMA.FTZ R6, R167, -R216.reuse, R6 ;  /* 0x800000d8a7067223 */ /* 0x080fe20000010006 */
[----:B------:R-:W-:Y:S01]  /*3f50*/  @P2 ISETP.GE.AND P3, PT, R148, R223, PT ;  /* 0x000000df9400220c */ /* 0x000fe20003f66270 */
[----:B------:R-:W-:Y:S01]  /*3f60*/  FFMA.FTZ R8, R149, -R216, R8 ;  /* 0x800000d895087223 */ /* 0x000fe20000010008 */
[----:B------:R-:W-:Y:S01]  /*3f70*/  LOP3.LUT R132, R203, R240, R151, 0x96, !PT ;  /* 0x000000f0cb847212 */ /* 0x000fe200078e9697 */
[-C--:B------:R-:W-:Y:S01]  /*3f80*/  FFMA.FTZ R10, R150, -R216.reuse, R10 ;  /* 0x800000d8960a7223 */ /* 0x080fe2000001000a */
[----:B------:R-:W-:Y:S01]  /*3f90*/  SHF.R.U32.HI R150, RZ, 0x18, R134 ;  /* 0x00000018ff967819 */ /* 0x000fe20000011686 */
[----:B------:R-:W-:Y:S01]  /*3fa0*/  VIADD R159, R215, 0x1 ;  /* 0x00000001d79f7836 */ /* 0x000fe20000000000 */
[----:B------:R-:W-:Y:S01]  /*3fb0*/  @P2 FSEL R4, R4, -INF , !P3 ;  /* 0xff80000004042808 */ /* 0x000fe20005800000 */
[----:B------:R-:W-:Y:S01]  /*3fc0*/  FFMA.FTZ R18, R135, -R216, R18 ;  /* 0x800000d887127223 */ /* 0x000fe20000010012 */
[----:B------:R-:W-:Y:S01]  /*3fd0*/  @P2 FSEL R6, R6, -INF , !P3 ;  /* 0xff80000006062808 */ /* 0x000fe20005800000 */
[----:B------:R-:W-:Y:S01]  /*3fe0*/  IMAD.WIDE.U32 R168, R132, -0x326172a9, RZ ;  /* 0xcd9e8d5784a87825 */ /* 0x000fe200078e00ff */
[----:B------:R-:W-:Y:S02]  /*3ff0*/  @P2 FSEL R8, R8, -INF , !P3 ;  /* 0xff80000008082808 */ /* 0x000fe40005800000 */
[----:B------:R-:W-:Y:S01]  /*4000*/  @P2 FSEL R10, R10, -INF , !P3 ;  /* 0xff8000000a0a2808 */ /* 0x000fe20005800000 */
[----:B------:R-:W-:Y:S01]  /*4010*/  FFMA.FTZ R156, R4, UR11, -R165 ;  /* 0x0000000b049c7c23 */ /* 0x000fe200080108a5 */
[----:B------:R-:W-:Y:S01]  /*4020*/  IABS R159, R159 ;  /* 0x0000009f009f7213 */ /* 0x000fe20000000000 */
[----:B------:R-:W-:Y:S01]  /*4030*/  FFMA.FTZ R6, R6, UR11, -R164 ;  /* 0x0000000b06067c23 */ /* 0x000fe200080108a4 */
[----:B------:R-:W-:Y:S01]  /*4040*/  IABS R161, R161 ;  /* 0x000000a100a17213 */ /* 0x000fe20000000000 */
[----:B------:R-:W-:Y:S01]  /*4050*/  FFMA.FTZ R8, R8, UR11, -R141 ;  /* 0x0000000b08087c23 */ /* 0x000fe2000801088d */
[----:B------:R-:W-:Y:S01]  /*4060*/  ISETP.LE.U32.AND P3, PT, R150, UR10, PT ;  /* 0x0000000a96007c0c */ /* 0x000fe2000bf63070 */
[C---:B------:R-:W-:Y:S01]  /*4070*/  VIADD R150, R215.reuse, 0xffffffe8 ;  /* 0xffffffe8d7967836 */ /* 0x040fe20000000000 */
[----:B------:R-:W-:Y:S01]  /*4080*/  I2FP.F32.S32 R159, R159 ;  /* 0x0000009f009f7245 */ /* 0x000fe20000201400 */
[C---:B------:R-:W-:Y:S01]  /*4090*/  VIADD R151, R215.reuse, 0x8 ;  /* 0x00000008d7977836 */ /* 0x040fe20000000000 */
[----:B------:R-:W-:Y:S01]  /*40a0*/  I2FP.F32.S32 R161, R161 ;  /* 0x000000a100a17245 */ /* 0x000fe20000201400 */
[----:B------:R-:W-:Y:S01]  /*40b0*/  VIADD R152, R215, 0x10 ;  /* 0x00000010d7987836 */ /* 0x000fe20000000000 */
[----:B------:R-:W-:Y:S01]  /*40c0*/  IABS R150, R150 ;  /* 0x0000009600967213 */ /* 0x000fe20000000000 */
[----:B------:R-:W-:Y:S01]  /*40d0*/  FFMA.FTZ R10, R10, UR11, -R140 ;  /* 0x0000000b0a0a7c23 */ /* 0x000fe2000801088c */
[----:B------:R-:W-:Y:S01]  /*40e0*/  IABS R142, R142 ;  /* 0x0000008e008e7213 */ /* 0x000fe20000000000 */
[-C--:B------:R-:W-:Y:S01]  /*40f0*/  FFMA.FTZ R14, R149, -R216.reuse, R14 ;  /* 0x800000d8950e7223 */ /* 0x080fe2000001000e */
[----:B------:R-:W-:Y:S01]  /*4100*/  IABS R151, R151 ;  /* 0x0000009700977213 */ /* 0x000fe20000000000 */
[----:B------:R-:W-:Y:S01]  /*4110*/  FFMA.FTZ R12, R159, -R216, R12 ;  /* 0x800000d89f0c7223 */ /* 0x000fe2000001000c */
[----:B------:R-:W-:Y:S01]  /*4120*/  IABS R152, R152 ;  /* 0x0000009800987213 */ /* 0x000fe20000000000 */
[----:B------:R-:W-:Y:S01]  /*4130*/  FFMA.FTZ R16, R161, -R216, R16 ;  /* 0x800000d8a1107223 */ /* 0x000fe20000010010 */
[----:B------:R-:W-:Y:S01]  /*4140*/  LOP3.LUT R168, R200, R168, R171, 0x96, !PT ;  /* 0x000000a8c8a87212 */ /* 0x000fe200078e96ab */
[----:B------:R-:W-:Y:S01]  /*4150*/  MUFU.EX2 R153, R6 ;  /* 0x0000000600997308 */ /* 0x000fe20000000800 */
[----:B------:R-:W-:Y:S02]  /*4160*/  I2FP.F32.S32 R150, R150 ;  /* 0x0000009600967245 */ /* 0x000fe40000201400 */
[----:B------:R-:W-:Y:S07]  /*4170*/  I2FP.F32.S32 R142, R142 ;  /* 0x0000008e008e7245 */ /* 0x000fee0000201400 */
[----:B------:R-:W1:Y:S01]  /*4180*/  MUFU.EX2 R156, R156 ;  /* 0x0000009c009c7308 */ /* 0x000e620000000800 */
[----:B------:R-:W-:Y:S01]  /*4190*/  I2FP.F32.S32 R151, R151 ;  /* 0x0000009700977245 */ /* 0x000fe20000201400 */
[----:B------:R-:W-:Y:S01]  /*41a0*/  FFMA.FTZ R19, R150, -R216, R19 ;  /* 0x800000d896137223 */ /* 0x000fe20000010013 */
[----:B------:R-:W-:Y:S01]  /*41b0*/  I2FP.F32.S32 R152, R152 ;  /* 0x0000009800987245 */ /* 0x000fe20000201400 */
[-C--:B------:R-:W-:Y:S01]  /*41c0*/  FFMA.FTZ R7, R142, -R216.reuse, R7 ;  /* 0x800000d88e077223 */ /* 0x080fe20000010007 */
[----:B------:R-:W-:Y:S05]  /*41d0*/  LOP3.LUT R132, R168, 0xff, RZ, 0xc0, !PT ;  /* 0x000000ffa8847812 */ /* 0x000fea00078ec0ff */
[----:B------:R-:W-:Y:S01]  /*41e0*/  MUFU.EX2 R149, R10 ;  /* 0x0000000a00957308 */ /* 0x000fe20000000800 */
[----:B------:R-:W-:Y:S01]  /*41f0*/  PRMT R143, R134, 0x7632, R143 ;  /* 0x00007632868f7816 */ /* 0x000fe2000000008f */
[-C--:B------:R-:W-:Y:S01]  /*4200*/  FFMA.FTZ R5, R150, -R216.reuse, R5 ;  /* 0x800000d896057223 */ /* 0x080fe20000010005 */
[----:B------:R-:W-:Y:S01]  /*4210*/  @P2 FSEL R12, R12, -INF , !P0 ;  /* 0xff8000000c0c2808 */ /* 0x000fe20004000000 */
[CC--:B------:R-:W-:Y:S01]  /*4220*/  FFMA.FTZ R9, R151.reuse, -R216.reuse, R9 ;  /* 0x800000d897097223 */ /* 0x0c0fe20000010009 */
[----:B------:R-:W-:Y:S01]  /*4230*/  @P2 FSEL R14, R14, -INF , !P0 ;  /* 0xff8000000e0e2808 */ /* 0x000fe20004000000 */
[-C--:B------:R-:W-:Y:S01]  /*4240*/  FFMA.FTZ R11, R152, -R216.reuse, R11 ;  /* 0x800000d8980b7223 */ /* 0x080fe2000001000b */
[----:B------:R-:W-:Y:S01]  /*4250*/  @P2 FSEL R16, R16, -INF , !P0 ;  /* 0xff80000010102808 */ /* 0x000fe20004000000 */
[-C--:B------:R-:W-:Y:S01]  /*4260*/  FFMA.FTZ R15, R151, -R216.reuse, R15 ;  /* 0x800000d8970f7223 */ /* 0x080fe2000001000f */
[----:B------:R-:W-:Y:S01]  /*4270*/  @P2 FSEL R18, R18, -INF , !P0 ;  /* 0xff80000012122808 */ /* 0x000fe20004000000 */
[----:B------:R-:W2:Y:S01]  /*4280*/  MUFU.EX2 R151, R8 ;  /* 0x0000000800977308 */ /* 0x000ea20000000800 */
[----:B------:R-:W-:Y:S01]  /*4290*/  ISETP.LE.U32.AND P0, PT, R132, UR10, PT ;  /* 0x0000000a84007c0c */ /* 0x000fe2000bf03070 */
[----:B-1----:R-:W-:Y:S01]  /*42a0*/  @!P5 FADD.FTZ R156, -R156, -RZ ;  /* 0x800000ff9c9cd221 */ /* 0x002fe20000010100 */
[----:B------:R-:W-:Y:S01]  /*42b0*/  LOP3.LUT R4, R134, 0xffff, RZ, 0xc0, !PT ;  /* 0x0000ffff86047812 */ /* 0x000fe200078ec0ff */
[----:B------:R-:W-:Y:S01]  /*42c0*/  FFMA.FTZ R14, R14, UR11, -R140 ;  /* 0x0000000b0e0e7c23 */ /* 0x000fe2000801088c */
[----:B------:R-:W1:Y:S01]  /*42d0*/  LDSM.16.M88.4 R132, [R179+0x4400] ;  /* 0x00440000b384783b */ /* 0x000e620000000200 */
[----:B------:R-:W-:Y:S01]  /*42e0*/  LOP3.LUT R143, R143, 0xff, RZ, 0xc0, !PT ;  /* 0x000000ff8f8f7812 */ /* 0x000fe200078ec0ff */
[--C-:B------:R-:W-:Y:S01]  /*42f0*/  FFMA.FTZ R18, R18, UR11, -R164.reuse ;  /* 0x0000000b12127c23 */ /* 0x100fe200080108a4 */
[----:B------:R-:W-:Y:S01]  /*4300*/  @P2 FSEL R5, R5, -INF , !P6 ;  /* 0xff80000005052808 */ /* 0x000fe20007000000 */
[--C-:B------:R-:W-:Y:S01]  /*4310*/  FFMA.FTZ R16, R16, UR11, -R165.reuse ;  /* 0x0000000b10107c23 */ /* 0x100fe200080108a5 */
[----:B------:R-:W-:Y:S02]  /*4320*/  @P2 FSEL R7, R7, -INF , !P6 ;  /* 0xff80000007072808 */ /* 0x000fe40007000000 */
[----:B------:R-:W-:Y:S01]  /*4330*/  @P2 FSEL R9, R9, -INF , !P6 ;  /* 0xff80000009092808 */ /* 0x000fe20007000000 */
[----:B------:R-:W-:Y:S01]  /*4340*/  FFMA.FTZ R155, R5, UR11, -R165 ;  /* 0x0000000b059b7c23 */ /* 0x000fe200080108a5 */
[----:B------:R-:W-:Y:S01]  /*4350*/  @P2 FSEL R11, R11, -INF , !P6 ;  /* 0xff8000000b0b2808 */ /* 0x000fe20007000000 */
[----:B--2---:R-:W-:Y:S01]  /*4360*/  @!P0 FADD.FTZ R151, -R151, -RZ ;  /* 0x800000ff97978221 */ /* 0x004fe20000010100 */
[----:B------:R-:W-:Y:S01]  /*4370*/  ISETP.LE.U32.AND P6, PT, R143, UR10, PT ;  /* 0x0000000a8f007c0c */ /* 0x000fe2000bfc3070 */
[----:B------:R-:W-:Y:S01]  /*4380*/  FFMA.FTZ R7, R7, UR11, -R164 ;  /* 0x0000000b07077c23 */ /* 0x000fe200080108a4 */
[----:B------:R-:W-:Y:S01]  /*4390*/  IABS R143, R215 ;  /* 0x000000d7008f7213 */ /* 0x000fe20000000000 */
[----:B------:R-:W-:Y:S01]  /*43a0*/  FFMA.FTZ R11, R11, UR11, -R140 ;  /* 0x0000000b0b0b7c23 */ /* 0x000fe2000801088c */
[----:B------:R-:W-:Y:S01]  /*43b0*/  IABS R163, R163 ;  /* 0x000000a300a37213 */ /* 0x000fe20000000000 */
[----:B------:R-:W-:Y:S01]  /*43c0*/  FFMA.FTZ R9, R9, UR11, -R141 ;  /* 0x0000000b09097c23 */ /* 0x000fe2000801088d */
[----:B------:R-:W-:Y:S01]  /*43d0*/  I2FP.F32.S32 R143, R143 ;  /* 0x0000008f008f7245 */ /* 0x000fe20000201400 */
[----:B------:R-:W2:Y:S01]  /*43e0*/  MUFU.EX2 R155, R155 ;  /* 0x0000009b009b7308 */ /* 0x000ea20000000800 */
[----:B------:R-:W-:Y:S01]  /*43f0*/  I2FP.F32.S32 R163, R163 ;  /* 0x000000a300a37245 */ /* 0x000fe20000201400 */
[----:B------:R-:W-:Y:S01]  /*4400*/  VIADD R8, R215, 0xffffffd9 ;  /* 0xffffffd9d7087836 */ /* 0x000fe20000000000 */
[----:B------:R-:W-:Y:S01]  /*4410*/  SHF.R.U32.HI R5, RZ, 0x8, R4 ;  /* 0x00000008ff057819 */ /* 0x000fe20000011604 */
[-C--:B------:R-:W-:Y:S01]  /*4420*/  FFMA.FTZ R13, R143, -R216.reuse, R13 ;  /* 0x800000d88f0d7223 */ /* 0x080fe2000001000d */
[----:B------:R-:W-:Y:S01]  /*4430*/  @P2 FSEL R19, R19, -INF , !P4 ;  /* 0xff80000013132808 */ /* 0x000fe20006000000 */
[----:B------:R-:W-:Y:S01]  /*4440*/  FFMA.FTZ R17, R163, -R216, R17 ;  /* 0x800000d8a3117223 */ /* 0x000fe20000010011 */
[----:B------:R-:W-:Y:S01]  /*4450*/  LOP3.LUT R5, R5, 0xffff, RZ, 0xc0, !PT ;  /* 0x0000ffff05057812 */ /* 0x000fe200078ec0ff */
[----:B------:R-:W-:Y:S01]  /*4460*/  @!P6 FADD.FTZ R153, -R153, -RZ ;  /* 0x800000ff9999e221 */ /* 0x000fe20000010100 */
[----:B------:R-:W-:Y:S01]  /*4470*/  @P2 FSEL R13, R13, -INF , !P4 ;  /* 0xff8000000d0d2808 */ /* 0x000fe20006000000 */
[----:B------:R-:W-:Y:S01]  /*4480*/  FFMA.FTZ R19, R19, UR11, -R164 ;  /* 0x0000000b13137c23 */ /* 0x000fe200080108a4 */
[----:B------:R-:W-:Y:S01]  /*4490*/  @P2 FSEL R17, R17, -INF , !P4 ;  /* 0xff80000011112808 */ /* 0x000fe20006000000 */
[----:B------:R-:W3:Y:S01]  /*44a0*/  MUFU.EX2 R152, R7 ;  /* 0x0000000700987308 */ /* 0x000ee20000000800 */
[----:B------:R-:W-:Y:S02]  /*44b0*/  @P2 FSEL R15, R15, -INF , !P4 ;  /* 0xff8000000f0f2808 */ /* 0x000fe40006000000 */
[----:B------:R-:W-:Y:S01]  /*44c0*/  ISETP.LE.U32.AND P4, PT, R5, UR10, PT ;  /* 0x0000000a05007c0c */ /* 0x000fe2000bf83070 */
[----:B------:R-:W-:Y:S01]  /*44d0*/  FFMA.FTZ R17, R17, UR11, -R165 ;  /* 0x0000000b11117c23 */ /* 0x000fe200080108a5 */
[C---:B------:R-:W-:Y:S01]  /*44e0*/  PRMT R5, R168.reuse, 0x7632, R5 ;  /* 0x00007632a8057816 */ /* 0x040fe20000000005 */
[----:B------:R-:W-:Y:S01]  /*44f0*/  FFMA.FTZ R15, R15, UR11, -R140 ;  /* 0x0000000b0f0f7c23 */ /* 0x000fe2000801088c */
[----:B------:R-:W-:Y:S03]  /*4500*/  LOP3.LUT R4, R168, 0xffff, RZ, 0xc0, !PT ;  /* 0x0000ffffa8047812 */ /* 0x000fe600078ec0ff */
[----:B------:R-:W4:Y:S01]  /*4510*/  MUFU.EX2 R150, R9 ;  /* 0x0000000900967308 */ /* 0x000f220000000800 */
[----:B------:R-:W-:Y:S01]  /*4520*/  LOP3.LUT R5, R5, 0xff, RZ, 0xc0, !PT ;  /* 0x000000ff05057812 */ /* 0x000fe200078ec0ff */
[-C--:B-1----:R-:W-:Y:S03]  /*4530*/  HMMA.16816.F32 R20, R136, R132.reuse, R20 ;  /* 0x000000848814723c */ /* 0x082fe60000001814 */
[----:B------:R-:W-:Y:S01]  /*4540*/  ISETP.LE.U32.AND P6, PT, R5, UR10, PT ;  /* 0x0000000a05007c0c */ /* 0x000fe2000bfc3070 */
[----:B------:R-:W-:Y:S01]  /*4550*/  @P2 VIADD R5, R148, 0x18 ;  /* 0x0000001894052836 */ /* 0x000fe20000000000 */
[----:B------:R-:W-:Y:S01]  /*4560*/  SHF.R.U32.HI R4, RZ, 0x8, R4 ;  /* 0x00000008ff047819 */ /* 0x000fe20000011604 */
[----:B--2---:R-:W-:Y:S01]  /*4570*/  @!P4 FADD.FTZ R155, -R155, -RZ ;  /* 0x800000ff9b9bc221 */ /* 0x004fe20000010100 */
[----:B------:R-:W-:Y:S01]  /*4580*/  SHF.R.U32.HI R168, RZ, 0x18, R168 ;  /* 0x00000018ffa87819 */ /* 0x000fe200000116a8 */
[C---:B------:R-:W-:Y:S04]  /*4590*/  HMMA.16816.F32 R24, R144.reuse, R132, R24 ;  /* 0x000000849018723c */ /* 0x040fe80000001818 */
[-C--:B------:R-:W-:Y:S01]  /*45a0*/  @P2 ISETP.GE.AND P0, PT, R5, R223.reuse, PT ;  /* 0x000000df0500220c */ /* 0x080fe20003f06270 */
[----:B---3--:R-:W-:Y:S01]  /*45b0*/  @!P3 FADD.FTZ R152, -R152, -RZ ;  /* 0x800000ff9898b221 */ /* 0x008fe20000010100 */
[----:B------:R-:W-:Y:S02]  /*45c0*/  LOP3.LUT R5, R202, R154, R169, 0x96, !PT ;  /* 0x0000009aca057212 */ /* 0x000fe400078e96a9 */
[-C--:B------:R-:W-:Y:S01]  /*45d0*/  HMMA.16816.F32 R28, R144, R134.reuse, R28 ;  /* 0x00000086901c723c */ /* 0x080fe2000000181c */
[----:B------:R1:W2:Y:S02]  /*45e0*/  MUFU.EX2 R154, R11 ;  /* 0x0000000b009a7308 */ /* 0x0002a40000000800 */
[----:B------:R-:W-:Y:S01]  /*45f0*/  LOP3.LUT R4, R4, 0xffff, RZ, 0xc0, !PT ;  /* 0x0000ffff04047812 */ /* 0x000fe200078ec0ff */
[----:B------:R-:W-:Y:S01]  /*4600*/  @!P6 FADD.FTZ R149, -R149, -RZ ;  /* 0x800000ff9595e221 */ /* 0x000fe20000010100 */
[----:B------:R-:W-:Y:S01]  /*4610*/  ISETP.LE.U32.AND P6, PT, R168, UR10, PT ;  /* 0x0000000aa8007c0c */ /* 0x000fe2000bfc3070 */
[----:B------:R-:W-:Y:S01]  /*4620*/  FFMA.FTZ R22, R161, -R216, R22 ;  /* 0x800000d8a1167223 */ /* 0x000fe20000010016 */
[----:B------:R-:W-:Y:S01]  /*4630*/  ISETP.LE.U32.AND P5, PT, R4, UR10, PT ;  /* 0x0000000a04007c0c */ /* 0x000fe2000bfa3070 */
[----:B------:R-:W-:Y:S03]  /*4640*/  HMMA.16816.F32 R32, R136, R134, R32 ;  /* 0x000000868820723c */ /* 0x000fe60000001820 */
[----:B------:R-:W-:Y:S01]  /*4650*/  MUFU.EX2 R161, R16 ;  /* 0x0000001000a17308 */ /* 0x000fe20000000800 */
[----:B------:R-:W-:Y:S01]  /*4660*/  @P2 VIADD R4, R148, 0x10 ;  /* 0x0000001094042836 */ /* 0x000fe20000000000 */
[----:B------:R-:W-:Y:S01]  /*4670*/  IABS R8, R8 ;  /* 0x0000000800087213 */ /* 0x000fe20000000000 */
[-C--:B------:R-:W-:Y:S01]  /*4680*/  FFMA.FTZ R26, R159, -R216.reuse, R26 ;  /* 0x800000d89f1a7223 */ /* 0x080fe2000001001a */
[----:B-1----:R-:W-:Y:S01]  /*4690*/  VIADD R11, R215, 0xfffffff9 ;  /* 0xfffffff9d70b7836 */ /* 0x002fe20000000000 */
[----:B------:R-:W-:Y:S01]  /*46a0*/  PRMT R133, R170, 0x7771, RZ ;  /* 0x00007771aa857816 */ /* 0x000fe200000000ff */
[----:B------:R-:W-:Y:S01]  /*46b0*/  FFMA.FTZ R27, R143, -R216, R27 ;  /* 0x800000d88f1b7223 */ /* 0x000fe2000001001b */
[----:B------:R-:W-:Y:S01]  /*46c0*/  @P2 ISETP.GE.AND P4, PT, R4, R223, PT ;  /* 0x000000df0400220c */ /* 0x000fe20003f86270 */
[C---:B------:R-:W-:Y:S01]  /*46d0*/  @P2 VIADD R4, R148.reuse, 0x11 ;  /* 0x0000001194042836 */ /* 0x040fe20000000000 */
[----:B------:R-:W-:Y:S01]  /*46e0*/  IABS R11, R11 ;  /* 0x0000000b000b7213 */ /* 0x000fe20000000000 */
[----:B------:R-:W-:Y:S01]  /*46f0*/  @P2 VIADD R148, R148, 0x19 ;  /* 0x0000001994942836 */ /* 0x000fe20000000000 */
[----:B------:R-:W-:Y:S01]  /*4700*/  I2FP.F32.S32 R8, R8 ;  /* 0x0000000800087245 */ /* 0x000fe20000201400 */
[----:B----4-:R-:W-:Y:S01]  /*4710*/  @!P5 FADD.FTZ R150, -R150, -RZ ;  /* 0x800000ff9696d221 */ /* 0x010fe20000010100 */
[----:B------:R-:W-:Y:S01]  /*4720*/  @P2 ISETP.GE.AND P3, PT, R4, R223, PT ;  /* 0x000000df0400220c */ /* 0x000fe20003f66270 */
[----:B--2---:R-:W-:Y:S01]  /*4730*/  @!P6 FADD.FTZ R154, -R154, -RZ ;  /* 0x800000ff9a9ae221 */ /* 0x004fe20000010100 */
[----:B------:R-:W-:Y:S01]  /*4740*/  I2FP.F32.S32 R11, R11 ;  /* 0x0000000b000b7245 */ /* 0x000fe20000201400 */
[----:B------:R-:W-:Y:S01]  /*4750*/  FFMA.FTZ R20, R8, -R216, R20 ;  /* 0x800000d808147223 */ /* 0x000fe20000010014 */
[----:B------:R-:W-:Y:S01]  /*4760*/  LOP3.LUT R4, R202, R160, R157, 0x96, !PT ;  /* 0x000000a0ca047212 */ /* 0x000fe200078e969d */
[----:B------:R-:W-:Y:S01]  /*4770*/  VIADD R157, R215, 0xfffffff8 ;  /* 0xfffffff8d79d7836 */ /* 0x000fe20000000000 */
[----:B------:R-:W-:Y:S01]  /*4780*/  @P2 ISETP.GE.AND P5, PT, R148, R223, PT ;  /* 0x000000df9400220c */ /* 0x000fe20003fa6270 */
[-C--:B------:R-:W-:Y:S01]  /*4790*/  FFMA.FTZ R24, R11, -R216.reuse, R24 ;  /* 0x800000d80b187223 */ /* 0x080fe20000010018 */
[----:B------:R-:W-:Y:S01]  /*47a0*/  PRMT R148, R170, 0x7770, RZ ;  /* 0x00007770aa947816 */ /* 0x000fe200000000ff */
[-C--:B------:R-:W-:Y:S01]  /*47b0*/  FFMA.FTZ R23, R163, -R216.reuse, R23 ;  /* 0x800000d8a3177223 */ /* 0x080fe20000010017 */
[----:B------:R-:W-:Y:S01]  /*47c0*/  IABS R157, R157 ;  /* 0x0000009d009d7213 */ /* 0x000fe20000000000 */
[----:B------:R-:W-:Y:S01]  /*47d0*/  MUFU.EX2 R160, R14 ;  /* 0x0000000e00a07308 */ /* 0x000fe20000000800 */
[----:B------:R-:W-:Y:S01]  /*47e0*/  ISETP.LE.U32.AND P6, PT, R148, UR10, PT ;  /* 0x0000000a94007c0c */ /* 0x000fe2000bfc3070 */
[----:B------:R-:W-:Y:S01]  /*47f0*/  VIADD R148, R215, 0xffffffd8 ;  /* 0xffffffd8d7947836 */ /* 0x000fe20000000000 */
[----:B------:R-:W-:Y:S07]  /*4800*/  @P2 FSEL R20, R20, -INF , !P4 ;  /* 0xff80000014142808 */ /* 0x000fee0006000000 */
[----:B------:R1:W-:Y:S01]  /*4810*/  MUFU.EX2 R159, R15 ;  /* 0x0000000f009f7308 */ /* 0x0003e20000000800 */
[----:B------:R-:W-:Y:S01]  /*4820*/  @P2 FSEL R22, R22, -INF , !P4 ;  /* 0xff80000016162808 */ /* 0x000fe20006000000 */
[-C--:B------:R-:W-:Y:S01]  /*4830*/  FFMA.FTZ R30, R11, -R216.reuse, R30 ;  /* 0x800000d80b1e7223 */ /* 0x080fe2000001001e */
[----:B------:R-:W-:Y:S07]  /*4840*/  @P2 FSEL R24, R24, -INF , !P4 ;  /* 0xff80000018182808 */ /* 0x000fee0006000000 */
[----:B------:R-:W-:Y:S01]  /*4850*/  MUFU.EX2 R163, R17 ;  /* 0x0000001100a37308 */ /* 0x000fe20000000800 */
[----:B------:R-:W-:Y:S01]  /*4860*/  @P2 FSEL R26, R26, -INF , !P4 ;  /* 0xff8000001a1a2808 */ /* 0x000fe20006000000 */
[----:B------:R-:W-:Y:S01]  /*4870*/  FFMA.FTZ R29, R142, -R216, R29 ;  /* 0x800000d88e1d7223 */ /* 0x000fe2000001001d */
[----:B------:R-:W-:Y:S01]  /*4880*/  ISETP.GT.U32.AND P4, PT, R133, UR10, PT ;  /* 0x0000000a85007c0c */ /* 0x000fe2000bf84070 */
[----:B------:R-:W-:Y:S01]  /*4890*/  IMAD.MOV.U32 R133, RZ, RZ, R157 ;  /* 0x000000ffff857224 */ /* 0x000fe200078e009d */
[----:B------:R-:W-:Y:S01]  /*48a0*/  PRMT R10, R158, 0x7770, RZ ;  /* 0x000077709e0a7816 */ /* 0x000fe200000000ff */
[----:B------:R-:W-:Y:S01]  /*48b0*/  FFMA.FTZ R157, R12, UR11, -R141 ;  /* 0x0000000b0c9d7c23 */ /* 0x000fe2000801088d */
[----:B------:R-:W-:Y:S01]  /*48c0*/  PRMT R9, R158, 0x7771, RZ ;  /* 0x000077719e097816 */ /* 0x000fe200000000ff */
[----:B------:R-:W-:Y:S01]  /*48d0*/  FFMA.FTZ R20, R20, UR11, -R165 ;  /* 0x0000000b14147c23 */ /* 0x000fe200080108a5 */
[----:B------:R-:W-:Y:S01]  /*48e0*/  PRMT R6, R158, 0x7772, RZ ;  /* 0x000077729e067816 */ /* 0x000fe200000000ff */
[----:B-1----:R-:W-:Y:S01]  /*48f0*/  IMAD.WIDE.U32 R14, R4, -0x2daee0ad, RZ ;  /* 0xd2511f53040e7825 */ /* 0x002fe200078e00ff */
[----:B------:R-:W-:Y:S01]  /*4900*/  PRMT R7, R158, 0x7773, RZ ;  /* 0x000077739e077816 */ /* 0x000fe200000000ff */
[----:B------:R-:W1:Y:S02]  /*4910*/  MUFU.EX2 R157, R157 ;  /* 0x0000009d009d7308 */ /* 0x000e640000000800 */
[----:B------:R-:W-:Y:S01]  /*4920*/  FFMA.FTZ R158, R13, UR11, -R141 ;  /* 0x0000000b0d9e7c23 */ /* 0x000fe2000801088d */
[----:B------:R-:W-:Y:S01]  /*4930*/  IABS R148, R148 ;  /* 0x0000009400947213 */ /* 0x000fe20000000000 */
[----:B------:R-:W-:Y:S01]  /*4940*/  IMAD.WIDE.U32 R4, R5, -0x2daee0ad, RZ ;  /* 0xd2511f5305047825 */ /* 0x000fe200078e00ff */
[----:B------:R-:W-:Y:S05]  /*4950*/  I2FP.F32.S32 R13, R133 ;  /* 0x00000085000d7245 */ /* 0x000fea0000201400 */
[----:B------:R-:W-:Y:S01]  /*4960*/  MUFU.EX2 R248, R20 ;  /* 0x0000001400f87308 */ /* 0x000fe20000000800 */
[----:B------:R-:W-:Y:S01]  /*4970*/  I2FP.F32.S32 R12, R148 ;  /* 0x00000094000c7245 */ /* 0x000fe20000201400 */
[-C--:B------:R-:W-:Y:S01]  /*4980*/  FFMA.FTZ R34, R8, -R216.reuse, R34 ;  /* 0x800000d808227223 */ /* 0x080fe20000010022 */
[----:B------:R-:W-:Y:S07]  /*4990*/  PRMT R132, R170, 0x7772, RZ ;  /* 0x00007772aa847816 */ /* 0x000fee00000000ff */
[----:B------:R-:W2:Y:S01]  /*49a0*/  MUFU.EX2 R158, R158 ;  /* 0x0000009e009e7308 */ /* 0x000ea20000000800 */
[-C--:B------:R-:W-:Y:S01]  /*49b0*/  FFMA.FTZ R25, R13, -R216.reuse, R25 ;  /* 0x800000d80d197223 */ /* 0x080fe20000010019 */
[CC--:B------:R-:W-:Y:S01]  /*49c0*/  FFMA.FTZ R21, R12.reuse, -R216.reuse, R21 ;  /* 0x800000d80c157223 */ /* 0x0c0fe20000010015 */
[----:B------:R-:W-:Y:S01]  /*49d0*/  @P2 FSEL R23, R23, -INF , !P3 ;  /* 0xff80000017172808 */ /* 0x000fe20005800000 */
[-C--:B------:R-:W-:Y:S01]  /*49e0*/  FFMA.FTZ R31, R13, -R216.reuse, R31 ;  /* 0x800000d80d1f7223 */ /* 0x080fe2000001001f */
[----:B------:R-:W-:Y:S01]  /*49f0*/  @P2 FSEL R27, R27, -INF , !P3 ;  /* 0xff8000001b1b2808 */ /* 0x000fe20005800000 */
[----:B-1----:R-:W-:Y:S01]  /*4a00*/  @!P6 FADD.FTZ R157, -R157, -RZ ;  /* 0x800000ff9d9de221 */ /* 0x002fe20000010100 */
[----:B------:R-:W-:Y:S01]  /*4a10*/  @P2 FSEL R21, R21, -INF , !P3 ;  /* 0xff80000015152808 */ /* 0x000fe20005800000 */
[----:B------:R-:W-:Y:S01]  /*4a20*/  FFMA.FTZ R35, R12, -R216, R35 ;  /* 0x800000d80c237223 */ /* 0x000fe20000010023 */
[----:B------:R-:W-:Y:S01]  /*4a30*/  @P2 FSEL R25, R25, -INF , !P3 ;  /* 0xff80000019192808 */ /* 0x000fe20005800000 */
[----:B------:R-:W-:Y:S01]  /*4a40*/  FFMA.FTZ R24, R24, UR11, -R141 ;  /* 0x0000000b18187c23 */ /* 0x000fe2000801088d */
[----:B------:R-:W-:Y:S01]  /*4a50*/  ISETP.GT.U32.AND P3, PT, R132, UR10, PT ;  /* 0x0000000a84007c0c */ /* 0x000fe2000bf64070 */
[----:B------:R-:W-:Y:S01]  /*4a60*/  FFMA.FTZ R21, R21, UR11, -R165 ;  /* 0x0000000b15157c23 */ /* 0x000fe200080108a5 */
[----:B------:R-:W-:Y:S01]  /*4a70*/  PRMT R170, R170, 0x7773, RZ ;  /* 0x00007773aaaa7816 */ /* 0x000fe200000000ff */
[----:B--2---:R-:W-:Y:S01]  /*4a80*/  @P4 FADD.FTZ R158, -R158, -RZ ;  /* 0x800000ff9e9e4221 */ /* 0x004fe20000010100 */
[----:B------:R-:W-:Y:S01]  /*4a90*/  ISETP.LE.U32.AND P4, PT, R10, UR10, PT ;  /* 0x0000000a0a007c0c */ /* 0x000fe2000bf83070 */
[----:B------:R-:W-:Y:S01]  /*4aa0*/  MUFU.EX2 R249, R21 ;  /* 0x0000001500f97308 */ /* 0x000fe20000000800 */
[----:B------:R-:W-:Y:S01]  /*4ab0*/  LOP3.LUT R10, R199, R166, R15, 0x96, !PT ;  /* 0x000000a6c70a7212 */ /* 0x000fe200078e960f */
[----:B------:R-:W-:Y:S01]  /*4ac0*/  VIADD R15, R215, 0xffffffd1 ;  /* 0xffffffd1d70f7836 */ /* 0x000fe20000000000 */
[----:B------:R-:W-:Y:S07]  /*4ad0*/  ISETP.GT.U32.AND P6, PT, R170, UR10, PT ;  /* 0x0000000aaa007c0c */ /* 0x000fee000bfc4070 */
[----:B------:R-:W1:Y:S01]  /*4ae0*/  MUFU.EX2 R166, R19 ;  /* 0x0000001300a67308 */ /* 0x000e620000000800 */
[----:B------:R-:W-:Y:S01]  /*4af0*/  LOP3.LUT R5, R199, R162, R5, 0x96, !PT ;  /* 0x000000a2c7057212 */ /* 0x000fe200078e9605 */
[----:B------:R-:W-:Y:S01]  /*4b00*/  FFMA.FTZ R25, R25, UR11, -R141 ;  /* 0x0000000b19197c23 */ /* 0x000fe2000801088d */
[----:B------:R-:W-:Y:S01]  /*4b10*/  LOP3.LUT R16, R10, 0xff, RZ, 0xc0, !PT ;  /* 0x000000ff0a107812 */ /* 0x000fe200078ec0ff */
[----:B------:R-:W-:Y:S01]  /*4b20*/  @P3 FADD.FTZ R160, -R160, -RZ ;  /* 0x800000ffa0a03221 */ /* 0x000fe20000010100 */
[----:B------:R-:W-:Y:S05]  /*4b30*/  ISETP.GT.U32.AND P3, PT, R9, UR10, PT ;  /* 0x0000000a09007c0c */ /* 0x000fea000bf64070 */
[----:B------:R-:W2:Y:S01]  /*4b40*/  MUFU.EX2 R162, R18 ;  /* 0x0000001200a27308 */ /* 0x000ea20000000800 */
[----:B------:R-:W-:Y:S01]  /*4b50*/  PRMT R9, R14, 0x7770, RZ ;  /* 0x000077700e097816 */ /* 0x000fe200000000ff */
[----:B------:R-:W-:Y:S01]  /*4b60*/  @!P4 FADD.FTZ R161, -R161, -RZ ;  /* 0x800000ffa1a1c221 */ /* 0x000fe20000010100 */
[----:B------:R-:W-:Y:S07]  /*4b70*/  ISETP.GT.U32.AND P4, PT, R7, UR10, PT ;  /* 0x0000000a07007c0c */ /* 0x000fee000bf84070 */
[----:B------:R-:W-:Y:S01]  /*4b80*/  MUFU.EX2 R240, R25 ;  /* 0x0000001900f07308 */ /* 0x000fe20000000800 */
[----:B------:R-:W-:Y:S01]  /*4b90*/  PRMT R11, R10, 0x7632, R11 ;  /* 0x000076320a0b7816 */ /* 0x000fe2000000000b */
[----:B------:R-:W-:Y:S01]  /*4ba0*/  @P6 FADD.FTZ R159, -R159, -RZ ;  /* 0x800000ff9f9f6221 */ /* 0x000fe20000010100 */
[----:B------:R-:W-:Y:S07]  /*4bb0*/  ISETP.GT.U32.AND P6, PT, R6, UR10, PT ;  /* 0x0000000a06007c0c */ /* 0x000fee000bfc4070 */
[----:B------:R-:W-:Y:S01]  /*4bc0*/  MUFU.EX2 R241, R24 ;  /* 0x0000001800f17308 */ /* 0x000fe20000000800 */
[----:B------:R-:W-:Y:S01]  /*4bd0*/  IABS R15, R15 ;  /* 0x0000000f000f7213 */ /* 0x000fe20000000000 */
[----:B------:R-:W-:Y:S01]  /*4be0*/  FFMA.FTZ R23, R23, UR11, -R164 ;  /* 0x0000000b17177c23 */ /* 0x000fe200080108a4 */
[----:B------:R-:W-:Y:S01]  /*4bf0*/  @P2 FSEL R29, R29, -INF , !P5 ;  /* 0xff8000001d1d2808 */ /* 0x000fe20006800000 */
[----:B------:R-:W-:Y:S01]  /*4c00*/  @P3 FADD.FTZ R163, -R163, -RZ ;  /* 0x800000ffa3a33221 */ /* 0x000fe20000010100 */
[----:B------:R-:W-:Y:S05]  /*4c10*/  ISETP.LE.U32.AND P3, PT, R9, UR10, PT ;  /* 0x0000000a09007c0c */ /* 0x000fea000bf63070 */
[----:B------:R-:W3:Y:S01]  /*4c20*/  MUFU.EX2 R244, R23 ;  /* 0x0000001700f47308 */ /* 0x000ee20000000800 */
[----:B------:R-:W-:Y:S01]  /*4c30*/  SHF.R.U32.HI R9, RZ, 0x18, R10 ;  /* 0x00000018ff097819 */ /* 0x000fe2000001160a */
[----:B-1----:R-:W-:Y:S01]  /*4c40*/  @P4 FADD.FTZ R166, -R166, -RZ ;  /* 0x800000ffa6a64221 */ /* 0x002fe20000010100 */
[----:B------:R-:W-:Y:S01]  /*4c50*/  LOP3.LUT R10, R10, 0xffff, RZ, 0xc0, !PT ;  /* 0x0000ffff0a0a7812 */ /* 0x000fe200078ec0ff */
[-C--:B------:R-:W-:Y:S01]  /*4c60*/  FFMA.FTZ R28, R167, -R216.reuse, R28 ;  /* 0x800000d8a71c7223 */ /* 0x080fe2000001001c */
[----:B------:R-:W-:Y:S01]  /*4c70*/  ISETP.LE.U32.AND P4, PT, R9, UR10, PT ;  /* 0x0000000a09007c0c */ /* 0x000fe2000bf83070 */
[----:B------:R-:W-:Y:S01]  /*4c80*/  VIADD R9, R215, 0xffffffd0 ;  /* 0xffffffd0d7097836 */ /* 0x000fe20000000000 */
[----:B------:R-:W-:Y:S01]  /*4c90*/  SHF.R.U32.HI R10, RZ, 0x8, R10 ;  /* 0x00000008ff0a7819 */ /* 0x000fe2000001160a */
[----:B--2---:R-:W-:Y:S01]  /*4ca0*/  @P6 FADD.FTZ R162, -R162, -RZ ;  /* 0x800000ffa2a26221 */ /* 0x004fe20000010100 */
[----:B------:R-:W-:Y:S01]  /*4cb0*/  @P2 FSEL R31, R31, -INF , !P5 ;  /* 0xff8000001f1f2808 */ /* 0x000fe20006800000 */
[----:B------:R-:W-:Y:S01]  /*4cc0*/  FFMA.FTZ R22, R22, UR11, -R164 ;  /* 0x0000000b16167c23 */ /* 0x000fe200080108a4 */
[----:B------:R-:W-:Y:S01]  /*4cd0*/  IABS R9, R9 ;  /* 0x0000000900097213 */ /* 0x000fe20000000000 */
[--C-:B------:R-:W-:Y:S01]  /*4ce0*/  FFMA.FTZ R27, R27, UR11, -R140.reuse ;  /* 0x0000000b1b1b7c23 */ /* 0x100fe2000801088c */
[----:B------:R-:W-:Y:S01]  /*4cf0*/  LOP3.LUT R10, R10, 0xffff, RZ, 0xc0, !PT ;  /* 0x0000ffff0a0a7812 */ /* 0x000fe200078ec0ff */
[----:B------:R-:W-:Y:S01]  /*4d00*/  MUFU.EX2 R245, R22 ;  /* 0x0000001600f57308 */ /* 0x000fe20000000800 */
[----:B------:R-:W-:Y:S01]  /*4d10*/  I2FP.F32.S32 R9, R9 ;  /* 0x0000000900097245 */ /* 0x000fe20000201400 */
[----:B------:R-:W-:Y:S01]  /*4d20*/  FFMA.FTZ R26, R26, UR11, -R140 ;  /* 0x0000000b1a1a7c23 */ /* 0x000fe2000801088c */
[----:B------:R-:W-:Y:S01]  /*4d30*/  @P2 FSEL R35, R35, -INF , !P5 ;  /* 0xff80000023232808 */ /* 0x000fe20006800000 */
[----:B---3--:R-:W-:Y:S01]  /*4d40*/  @!P4 FADD.FTZ R244, -R244, -RZ ;  /* 0x800000fff4f4c221 */ /* 0x008fe20000010100 */
[----:B------:R-:W-:Y:S01]  /*4d50*/  I2FP.F32.S32 R15, R15 ;  /* 0x0000000f000f7245 */ /* 0x000fe20000201400 */
[-C--:B------:R-:W-:Y:S01]  /*4d60*/  FFMA.FTZ R33, R9, -R216.reuse, R33 ;  /* 0x800000d809217223 */ /* 0x080fe20000010021 */
[----:B------:R-:W-:Y:S03]  /*4d70*/  LOP3.LUT R8, R5, 0xffff, RZ, 0xc0, !PT ;  /* 0x0000ffff05087812 */ /* 0x000fe600078ec0ff */
[----:B------:R-:W-:Y:S01]  /*4d80*/  MUFU.EX2 R170, R27 ;  /* 0x0000001b00aa7308 */ /* 0x000fe20000000800 */
[----:B------:R-:W-:Y:S01]  /*4d90*/  ISETP.LE.U32.AND P6, PT, R16, UR10, PT ;  /* 0x0000000a10007c0c */ /* 0x000fe2000bfc3070 */
[----:B------:R-:W-:Y:S01]  /*4da0*/  FFMA.FTZ R32, R15, -R216, R32 ;  /* 0x800000d80f207223 */ /* 0x000fe20000010020 */
[----:B------:R-:W-:Y:S07]  /*4db0*/  @P2 FSEL R33, R33, -INF , !P5 ;  /* 0xff80000021212808 */ /* 0x000fee0006800000 */
[----:B------:R-:W-:Y:S01]  /*4dc0*/  MUFU.EX2 R171, R26 ;  /* 0x0000001a00ab7308 */ /* 0x000fe20000000800 */
[----:B------:R-:W-:Y:S01]  /*4dd0*/  ISETP.LE.U32.AND P5, PT, R10, UR10, PT ;  /* 0x0000000a0a007c0c */ /* 0x000fe2000bfa3070 */
[----:B------:R-:W-:Y:S01]  /*4de0*/  IMAD.IADD R167, R181, 0x1, R212 ;  /* 0x00000001b5a77824 */ /* 0x000fe200078e02d4 */
[----:B------:R-:W-:Y:S02]  /*4df0*/  SHF.R.U32.HI R8, RZ, 0x8, R8 ;  /* 0x00000008ff087819 */ /* 0x000fe40000011608 */
[----:B------:R-:W-:Y:S02]  /*4e00*/  @P2 FSEL R32, R32, -INF , !P0 ;  /* 0xff80000020202808 */ /* 0x000fe40004000000 */
[----:B------:R-:W-:Y:S02]  /*4e10*/  LOP3.LUT R8, R8, 0xffff, RZ, 0xc0, !PT ;  /* 0x0000ffff08087812 */ /* 0x000fe400078ec0ff */
[----:B------:R-:W-:Y:S01]  /*4e20*/  LOP3.LUT R9, R5, 0xff, RZ, 0xc0, !PT ;  /* 0x000000ff05097812 */ /* 0x000fe200078ec0ff */
[--C-:B------:R-:W-:Y:S01]  /*4e30*/  FFMA.FTZ R32, R32, UR11, -R165.reuse ;  /* 0x0000000b20207c23 */ /* 0x100fe200080108a5 */
[----:B------:R-:W-:Y:S01]  /*4e40*/  @!P6 FADD.FTZ R248, -R248, -RZ ;  /* 0x800000fff8f8e221 */ /* 0x000fe20000010100 */
[----:B------:R-:W-:Y:S01]  /*4e50*/  PRMT R6, R14, 0x7772, RZ ;  /* 0x000077720e067816 */ /* 0x000fe200000000ff */
[----:B------:R-:W-:Y:S01]  /*4e60*/  FFMA.FTZ R165, R33, UR11, -R165 ;  /* 0x0000000b21a57c23 */ /* 0x000fe200080108a5 */
[----:B------:R-:W-:Y:S01]  /*4e70*/  @!P5 FADD.FTZ R249, -R249, -RZ ;  /* 0x800000fff9f9d221 */ /* 0x000fe20000010100 */
[----:B------:R-:W-:Y:S01]  /*4e80*/  ISETP.LE.U32.AND P5, PT, R8, UR10, PT ;  /* 0x0000000a08007c0c */ /* 0x000fe2000bfa3070 */
[----:B------:R-:W1:Y:S01]  /*4e90*/  MUFU.EX2 R247, R32 ;  /* 0x0000002000f77308 */ /* 0x000e620000000800 */
[----:B------:R-:W-:Y:S02]  /*4ea0*/  ISETP.LE.U32.AND P6, PT, R9, UR10, PT ;  /* 0x0000000a09007c0c */ /* 0x000fe4000bfc3070 */
[----:B------:R-:W-:Y:S07]  /*4eb0*/  PRMT R7, R14, 0x7771, RZ ;  /* 0x000077710e077816 */ /* 0x000fee00000000ff */
[----:B------:R-:W2:Y:S01]  /*4ec0*/  MUFU.EX2 R246, R165 ;  /* 0x000000a500f67308 */ /* 0x000ea20000000800 */
[--C-:B------:R-:W-:Y:S02]  /*4ed0*/  SHF.R.U32.HI R8, RZ, 0x18, R5.reuse ;  /* 0x00000018ff087819 */ /* 0x100fe40000011605 */
[----:B------:R-:W-:Y:S02]  /*4ee0*/  PRMT R5, R5, 0x7632, R5 ;  /* 0x0000763205057816 */ /* 0x000fe40000000005 */
[----:B------:R-:W-:Y:S02]  /*4ef0*/  LOP3.LUT R11, R11, 0xff, RZ, 0xc0, !PT ;  /* 0x000000ff0b0b7812 */ /* 0x000fe400078ec0ff */
[----:B------:R-:W-:Y:S01]  /*4f00*/  LOP3.LUT R5, R5, 0xff, RZ, 0xc0, !PT ;  /* 0x000000ff05057812 */ /* 0x000fe200078ec0ff */
[----:B------:R-:W-:Y:S01]  /*4f10*/  @!P5 FADD.FTZ R240, -R240, -RZ ;  /* 0x800000fff0f0d221 */ /* 0x000fe20000010100 */
[----:B------:R-:W-:Y:S01]  /*4f20*/  ISETP.GT.U32.AND P5, PT, R6, UR10, PT ;  /* 0x0000000a06007c0c */ /* 0x000fe2000bfa4070 */
[----:B------:R-:W-:Y:S01]  /*4f30*/  @!P6 FADD.FTZ R241, -R241, -RZ ;  /* 0x800000fff1f1e221 */ /* 0x000fe20000010100 */
[----:B------:R-:W-:Y:S01]  /*4f40*/  PRMT R6, R4, 0x7771, RZ ;  /* 0x0000777104067816 */ /* 0x000fe200000000ff */
[----:B-1----:R-:W-:Y:S01]  /*4f50*/  @!P3 FADD.FTZ R247, -R247, -RZ ;  /* 0x800000fff7f7b221 */ /* 0x002fe20000010100 */
[----:B------:R-:W-:Y:S02]  /*4f60*/  ISETP.GT.U32.AND P6, PT, R7, UR10, PT ;  /* 0x0000000a07007c0c */ /* 0x000fe4000bfc4070 */
[----:B------:R-:W-:Y:S02]  /*4f70*/  ISETP.GT.U32.AND P3, PT, R6, UR10, PT ;  /* 0x0000000a06007c0c */ /* 0x000fe4000bf64070 */
[----:B------:R-:W-:Y:S02]  /*4f80*/  F2FP.RELU.F16.F32.PACK_AB R6, R155, R156 ;  /* 0x0000009c9b06723e */ /* 0x000fe400000008ff */
[----:B------:R-:W-:Y:S02]  /*4f90*/  @P2 FSEL R28, R28, -INF , !P0 ;  /* 0xff8000001c1c2808 */ /* 0x000fe40004000000 */
[----:B------:R-:W-:Y:S01]  /*4fa0*/  @P2 FSEL R30, R30, -INF , !P0 ;  /* 0xff8000001e1e2808 */ /* 0x000fe20004000000 */
[----:B------:R1:W-:Y:S01]  /*4fb0*/  STS [R185+0x19000], R6 ;  /* 0x01900006b9007388 */ /* 0x0003e20000000800 */
[----:B------:R-:W-:Y:S01]  /*4fc0*/  @P2 FSEL R34, R34, -INF , !P0 ;  /* 0xff80000022222808 */ /* 0x000fe20004000000 */
[--C-:B------:R-:W-:Y:S01]  /*4fd0*/  FFMA.FTZ R28, R28, UR11, -R141.reuse ;  /* 0x0000000b1c1c7c23 */ /* 0x100fe2000801088d */
[----:B------:R-:W-:Y:S01]  /*4fe0*/  ISETP.LE.U32.AND P0, PT, R11, UR10, PT ;  /* 0x0000000a0b007c0c */ /* 0x000fe2000bf03070 */
[----:B--2---:R-:W-:Y:S01]  /*4ff0*/  @P6 FADD.FTZ R246, -R246, -RZ ;  /* 0x800000fff6f66221 */ /* 0x004fe20000010100 */
[----:B------:R-:W-:Y:S01]  /*5000*/  ISETP.LE.U32.AND P4, PT, R5, UR10, PT ;  /* 0x0000000a05007c0c */ /* 0x000fe2000bf83070 */
[--C-:B------:R-:W-:Y:S01]  /*5010*/  FFMA.FTZ R34, R34, UR11, -R164.reuse ;  /* 0x0000000b22227c23 */ /* 0x100fe200080108a4 */
[C---:B------:R-:W-:Y:S01]  /*5020*/  PRMT R5, R4.reuse, 0x7772, RZ ;  /* 0x0000777204057816 */ /* 0x040fe200000000ff */
[----:B------:R-:W-:Y:S01]  /*5030*/  FFMA.FTZ R164, R35, UR11, -R164 ;  /* 0x0000000b23a47c23 */ /* 0x000fe200080108a4 */
[----:B------:R-:W-:Y:S01]  /*5040*/  PRMT R7, R4, 0x7770, RZ ;  /* 0x0000777004077816 */ /* 0x000fe200000000ff */
[----:B------:R-:W2:Y:S01]  /*5050*/  MUFU.EX2 R243, R34 ;  /* 0x0000002200f37308 */ /* 0x000ea20000000800 */
[----:B------:R-:W-:Y:S01]  /*5060*/  ISETP.GT.U32.AND P6, PT, R5, UR10, PT ;  /* 0x0000000a05007c0c */ /* 0x000fe2000bfc4070 */
[--C-:B------:R-:W-:Y:S01]  /*5070*/  FFMA.FTZ R30, R30, UR11, -R140.reuse ;  /* 0x0000000b1e1e7c23 */ /* 0x100fe2000801088c */
[----:B------:R-:W-:Y:S07]  /*5080*/  F2FP.RELU.F16.F32.PACK_AB R5, R152, R153 ;  /* 0x000000999805723e */ /* 0x000fee00000008ff */
[----:B------:R3:W-:Y:S01]  /*5090*/  MUFU.EX2 R242, R164 ;  /* 0x000000a400f27308 */ /* 0x0007e20000000800 */
[----:B------:R-:W-:Y:S01]  /*50a0*/  PRMT R4, R4, 0x7773, RZ ;  /* 0x0000777304047816 */ /* 0x000fe200000000ff */
[----:B------:R-:W-:Y:S01]  /*50b0*/  @!P0 FADD.FTZ R245, -R245, -RZ ;  /* 0x800000fff5f58221 */ /* 0x000fe20000010100 */
[----:B------:R-:W-:Y:S01]  /*50c0*/  ISETP.LE.U32.AND P0, PT, R8, UR10, PT ;  /* 0x0000000a08007c0c */ /* 0x000fe2000bf03070 */
[----:B------:R4:W-:Y:S01]  /*50d0*/  STS [R185+0x19400], R5 ;  /* 0x01940005b9007388 */ /* 0x0009e20000000800 */
[----:B------:R-:W-:Y:S01]  /*50e0*/  F2FP.RELU.F16.F32.PACK_AB R8, R158, R157 ;  /* 0x0000009d9e08723e */ /* 0x000fe200000008ff */
[----:B------:R-:W-:Y:S01]  /*50f0*/  @!P4 FADD.FTZ R171, -R171, -RZ ;  /* 0x800000ffababc221 */ /* 0x000fe20000010100 */
[----:B------:R-:W-:Y:S01]  /*5100*/  PRMT R14, R14, 0x7773, RZ ;  /* 0x000077730e0e7816 */ /* 0x000fe200000000ff */
[----:B------:R-:W-:Y:S01]  /*5110*/  FFMA.FTZ R141, R29, UR11, -R141 ;  /* 0x0000000b1d8d7c23 */ /* 0x000fe2000801088d */
[----:B------:R-:W-:Y:S01]  /*5120*/  FFMA.FTZ R140, R31, UR11, -R140 ;  /* 0x0000000b1f8c7c23 */ /* 0x000fe2000801088c */
[----:B--2---:R-:W-:Y:S01]  /*5130*/  @P5 FADD.FTZ R243, -R243, -RZ ;  /* 0x800000fff3f35221 */ /* 0x004fe20000010100 */
[----:B------:R-:W-:Y:S01]  /*5140*/  ISETP.GT.U32.AND P5, PT, R4, UR10, PT ;  /* 0x0000000a04007c0c */ /* 0x000fe2000bfa4070 */
[----:B------:R-:W2:Y:S01]  /*5150*/  MUFU.EX2 R227, R28 ;  /* 0x0000001c00e37308 */ /* 0x000ea20000000800 */
[----:B------:R-:W-:Y:S02]  /*5160*/  F2FP.RELU.F16.F32.PACK_AB R4, R163, R161 ;  /* 0x000000a1a304723e */ /* 0x000fe400000008ff */
[----:B-1----:R-:W-:Y:S01]  /*5170*/  F2FP.RELU.F16.F32.PACK_AB R6, R166, R162 ;  /* 0x000000a2a606723e */ /* 0x002fe200000008ff */
[----:B------:R-:W-:Y:S01]  /*5180*/  @!P0 FADD.FTZ R170, -R170, -RZ ;  /* 0x800000ffaaaa8221 */ /* 0x000fe20000010100 */
[----:B------:R-:W-:Y:S01]  /*5190*/  ISETP.LE.U32.AND P0, PT, R7, UR10, PT ;  /* 0x0000000a07007c0c */ /* 0x000fe2000bf03070 */
[----:B------:R1:W-:Y:S01]  /*51a0*/  STS [R197+0x19000], R4 ;  /* 0x01900004c5007388 */ /* 0x0003e20000000800 */
[----:B------:R-:W-:Y:S03]  /*51b0*/  F2FP.RELU.F16.F32.PACK_AB R7, R150, R151 ;  /* 0x000000979607723e */ /* 0x000fe600000008ff */
[----:B------:R-:W2:Y:S01]  /*51c0*/  MUFU.EX2 R180, R141 ;  /* 0x0000008d00b47308 */ /* 0x000ea20000000800 */
[----:B------:R-:W-:Y:S01]  /*51d0*/  ISETP.GT.U32.AND P4, PT, R14, UR10, PT ;  /* 0x0000000a0e007c0c */ /* 0x000fe2000bf84070 */
[----:B------:R1:W-:Y:S01]  /*51e0*/  STS [R197+0x19400], R6 ;  /* 0x01940006c5007388 */ /* 0x0003e20000000800 */
[----:B---3--:R-:W-:Y:S07]  /*51f0*/  SEL R164, R0, 0xffffffe0, !P1 ;  /* 0xffffffe000a47807 */ /* 0x008fee0004800000 */
[----:B------:R-:W3:Y:S01]  /*5200*/  MUFU.EX2 R169, R30 ;  /* 0x0000001e00a97308 */ /* 0x000ee20000000800 */
[----:B------:R1:W-:Y:S09]  /*5210*/  STS [R185+0x1a000], R7 ;  /* 0x01a00007b9007388 */ /* 0x0003f20000000800 */
[----:B------:R-:W1:Y:S01]  /*5220*/  MUFU.EX2 R168, R140 ;  /* 0x0000008c00a87308 */ /* 0x000e620000000800 */
[----:B----4-:R-:W-:Y:S01]  /*5230*/  F2FP.RELU.F16.F32.PACK_AB R5, R154, R149 ;  /* 0x000000959a05723e */ /* 0x010fe200000008ff */
[----:B--2---:R-:W-:Y:S01]  /*5240*/  @!P0 FADD.FTZ R227, -R227, -RZ ;  /* 0x800000ffe3e38221 */ /* 0x004fe20000010100 */
[--C-:B------:R-:W-:Y:S02]  /*5250*/  IMAD.IADD R148, R178, 0x1, R164.reuse ;  /* 0x00000001b2947824 */ /* 0x100fe400078e02a4 */
[----:B------:R-:W-:Y:S01]  /*5260*/  IMAD.IADD R179, R175, 0x1, R164 ;  /* 0x00000001afb37824 */ /* 0x000fe200078e02a4 */
[----:B------:R2:W-:Y:S01]  /*5270*/  STS [R185+0x1a400], R5 ;  /* 0x01a40005b9007388 */ /* 0x0005e20000000800 */
[----:B------:R-:W-:Y:S01]  /*5280*/  @P4 FADD.FTZ R242, -R242, -RZ ;  /* 0x800000fff2f24221 */ /* 0x000fe20000010100 */
[----:B------:R-:W-:Y:S01]  /*5290*/  @P3 FADD.FTZ R180, -R180, -RZ ;  /* 0x800000ffb4b43221 */ /* 0x000fe20000010100 */
[----:B------:R-:W-:Y:S01]  /*52a0*/  FSETP.GE.FTZ.AND P3, PT, R161, RZ, PT ;  /* 0x000000ffa100720b */ /* 0x000fe20003f76000 */
[----:B------:R4:W-:Y:S01]  /*52b0*/  STS [R197+0x1a000], R8 ;  /* 0x01a00008c5007388 */ /* 0x0009e20000000800 */
[----:B---3--:R-:W-:Y:S01]  /*52c0*/  @P6 FADD.FTZ R169, -R169, -RZ ;  /* 0x800000ffa9a96221 */ /* 0x008fe20000010100 */
[----:B------:R-:W-:Y:S01]  /*52d0*/  FSETP.GE.FTZ.AND P4, PT, R155, RZ, PT ;  /* 0x000000ff9b00720b */ /* 0x000fe20003f96000 */
[----:B-1----:R-:W-:Y:S01]  /*52e0*/  @P5 FADD.FTZ R168, -R168, -RZ ;  /* 0x800000ffa8a85221 */ /* 0x002fe20000010100 */
[----:B------:R-:W-:Y:S02]  /*52f0*/  F2FP.RELU.F16.F32.PACK_AB R4, R246, R247 ;  /* 0x000000f7f604723e */ /* 0x000fe400000008ff */
[----:B------:R-:W-:Y:S02]  /*5300*/  FSETP.GE.FTZ.AND P6, PT, R152, RZ, PT ;  /* 0x000000ff9800720b */ /* 0x000fe40003fd6000 */
[----:B------:R-:W-:Y:S02]  /*5310*/  F2FP.RELU.F16.F32.PACK_AB R6, R249, R248 ;  /* 0x000000f8f906723e */ /* 0x000fe400000008ff */
[----:B------:R-:W-:Y:S05]  /*5320*/  F2FP.RELU.F16.F32.PACK_AB R7, R159, R160 ;  /* 0x000000a09f07723e */ /* 0x000fea00000008ff */
[----:B------:R1:W-:Y:S01]  /*5330*/  STS [R197+0x1a400], R7 ;  /* 0x01a40007c5007388 */ /* 0x0003e20000000800 */
[----:B--2---:R-:W-:Y:S03]  /*5340*/  F2FP.RELU.F16.F32.PACK_AB R5, R244, R245 ;  /* 0x000000f5f405723e */ /* 0x004fe600000008ff */
[----:B------:R2:W-:Y:S01]  /*5350*/  STS [R181], R6 ;  /* 0x00000006b5007388 */ /* 0x0005e20000000800 */
[----:B----4-:R-:W-:Y:S03]  /*5360*/  F2FP.RELU.F16.F32.PACK_AB R8, R240, R241 ;  /* 0x000000f1f008723e */ /* 0x010fe600000008ff */
[----:B------:R3:W-:Y:S04]  /*5370*/  STS [R181+0x400], R5 ;  /* 0x00040005b5007388 */ /* 0x0007e80000000800 */
[----:B------:R4:W-:Y:S01]  /*5380*/  STS [R167], R4 ;  /* 0x00000004a7007388 */ /* 0x0009e20000000800 */
[----:B-1----:R-:W-:Y:S02]  /*5390*/  F2FP.RELU.F16.F32.PACK_AB R7, R170, R171 ;  /* 0x000000abaa07723e */ /* 0x002fe400000008ff */
[----:B--2---:R-:W-:Y:S02]  /*53a0*/  F2FP.RELU.F16.F32.PACK_AB R6, R242, R243 ;  /* 0x000000f3f206723e */ /* 0x004fe400000008ff */
[----:B---3--:R-:W-:Y:S03]  /*53b0*/  F2FP.RELU.F16.F32.PACK_AB R5, R180, R227 ;  /* 0x000000e3b405723e */ /* 0x008fe600000008ff */
[----:B------:R-:W-:Y:S01]  /*53c0*/  STS [R167+0x400], R6 ;  /* 0x00040006a7007388 */ /* 0x000fe20000000800 */
[----:B----4-:R-:W-:Y:S03]  /*53d0*/  F2FP.RELU.F16.F32.PACK_AB R4, R168, R169 ;  /* 0x000000a9a804723e */ /* 0x010fe600000008ff */
[----:B------:R-:W-:Y:S04]  /*53e0*/  STS [R181+0x1000], R8 ;  /* 0x00100008b5007388 */ /* 0x000fe80000000800 */
        /* <DEDUP_REMOVED lines=32> */
[C---:B--2---:R-:W-:Y:S04]  /*55f0*/  HMMA.16816.F32 R8, R132.reuse, R144, R8 ;  /* 0x000000908408723c */ /* 0x044fe80000001808 */
[----:B------:R-:W-:Y:S02]  /*5600*/  IMAD.MOV.U32 R144, RZ, RZ, R195 ;  /* 0x000000ffff907224 */ /* 0x000fe400078e00c3 */
[----:B------:R-:W-:Y:S02]  /*5610*/  IMAD.MOV.U32 R145, RZ, RZ, R194 ;  /* 0x000000ffff917224 */ /* 0x000fe400078e00c2 */
[-C--:B------:R-:W-:Y:S03]  /*5620*/  HMMA.16816.F32 R12, R132, R146.reuse, R12 ;  /* 0x00000092840c723c */ /* 0x080fe6000000180c */
[C---:B------:R-:W-:Y:S04]  /*5630*/  LEA R250, P0, R184.reuse, R144, 0x2 ;  /* 0x00000090b8fa7211 */ /* 0x040fe800078010ff */
[----:B------:R-:W-:Y:S01]  /*5640*/  LEA.HI.X R251, R184, R145, RZ, 0x2, P0 ;  /* 0x00000091b8fb7211 */ /* 0x000fe200000f14ff */
[C---:B------:R-:W-:Y:S04]  /*5650*/  HMMA.16816.F32 R16, R140.reuse, R146, R16 ;  /* 0x000000928c10723c */ /* 0x040fe80000001810 */
[----:B------:R-:W2:Y:S01]  /*5660*/  LDG.E R144, desc[UR28][R250.64] ;  /* 0x0000001cfa907981 */ /* 0x000ea2000c1e1900 */
[----:B------:R-:W-:Y:S03]  /*5670*/  FSETP.GE.FTZ.AND P0, PT, R156, RZ, PT ;  /* 0x000000ff9c00720b */ /* 0x000fe60003f16000 */
[-C--:B---3--:R-:W-:Y:S01]  /*5680*/  HMMA.16816.F32 R20, R140, R136.reuse, R20 ;  /* 0x000000888c14723c */ /* 0x088fe20000001814 */
[----:B------:R-:W3:Y:S04]  /*5690*/  LDG.E R145, desc[UR28][R250.64+0x20] ;  /* 0x0000201cfa917981 */ /* 0x000ee8000c1e1900 */
[----:B------:R-:W4:Y:S03]  /*56a0*/  LDG.E R146, desc[UR28][R250.64+0x80] ;  /* 0x0000801cfa927981 */ /* 0x000f26000c1e1900 */
[C---:B------:R-:W-:Y:S01]  /*56b0*/  HMMA.16816.F32 R24, R132.reuse, R136, R24 ;  /* 0x000000888418723c */ /* 0x040fe20000001818 */
[----:B------:R-:W2:Y:S07]  /*56c0*/  LDG.E R147, desc[UR28][R250.64+0xa0] ;  /* 0x0000a01cfa937981 */ /* 0x000eae000c1e1900 */
[-C--:B------:R-:W-:Y:S01]  /*56d0*/  HMMA.16816.F32 R28, R132, R138.reuse, R28 ;  /* 0x0000008a841c723c */ /* 0x080fe2000000181c */
[----:B------:R-:W-:Y:S07]  /*56e0*/  LDSM.16.M88.4 R132, [R148+0x7000] ;  /* 0x007000009484783b */ /* 0x000fee0000000200 */
[----:B------:R-:W-:Y:S01]  /*56f0*/  HMMA.16816.F32 R32, R140, R138, R32 ;  /* 0x0000008a8c20723c */ /* 0x000fe20000001820 */
[----:B------:R-:W1:Y:S08]  /*5700*/  LDSM.16.M88.4 R136, [R179+0x8000] ;  /* 0x00800000b388783b */ /* 0x000e700000000200 */
[----:B------:R-:W1:Y:S02]  /*5710*/  LDSM.16.M88.4 R140, [R148+0x7800] ;  /* 0x00780000948c783b */ /* 0x000e640000000200 */
        /* <DEDUP_REMOVED lines=22> */
[----:B------:R1:W-:Y:S08]  /*5880*/  LDSM.16.M88.4 R132, [R148+0x8000] ;  /* 0x008000009484783b */ /* 0x0003f00000000200 */
[----:B------:R-:W3:Y:S01]  /*5890*/  LDSM.16.M88.4 R136, [R179+0xa000] ;  /* 0x00a00000b388783b */ /* 0x000ee20000000200 */
[----:B-1----:R-:W-:Y:S01]  /*58a0*/  IMAD.SHL.U32 R148, R2, 0x8, RZ ;  /* 0x0000000802947824 */ /* 0x002fe200078e00ff */
[-C--:B---3--:R-:W-:Y:S08]  /*58b0*/  HMMA.16816.F32 R4, R132, R136.reuse, R4 ;  /* 0x000000888404723c */ /* 0x088ff00000001804 */
[C---:B------:R-:W-:Y:S08]  /*58c0*/  HMMA.16816.F32 R8, R140.reuse, R136, R8 ;  /* 0x000000888c08723c */ /* 0x040ff00000001808 */
[-C--:B------:R-:W-:Y:S03]  /*58d0*/  HMMA.16816.F32 R12, R140, R138.reuse, R12 ;  /* 0x0000008a8c0c723c */ /* 0x080fe6000000180c */
[C---:B------:R-:W-:Y:S01]  /*58e0*/  FADD.FTZ R6, -R145.reuse, R6 ;  /* 0x0000000691067221 */ /* 0x040fe20000010100 */
[----:B------:R-:W-:Y:S04]  /*58f0*/  FADD.FTZ R7, -R145, R7 ;  /* 0x0000000791077221 */ /* 0x000fe80000010100 */
[C---:B------:R-:W-:Y:S01]  /*5900*/  HMMA.16816.F32 R16, R132.reuse, R138, R16 ;  /* 0x0000008a8410723c */ /* 0x040fe20000001810 */
[----:B------:R-:W1:Y:S03]  /*5910*/  LDSM.16.M88.4 R136, [R179+0xa400] ;  /* 0x00a40000b388783b */ /* 0x000e660000000200 */
[----:B------:R-:W-:Y:S01]  /*5920*/  FSEL R7, R7, R145, P6 ;  /* 0x0000009107077208 */ /* 0x000fe20003000000 */
[C---:B----4-:R-:W-:Y:S01]  /*5930*/  FADD.FTZ R8, -R146.reuse, R8 ;  /* 0x0000000892087221 */ /* 0x050fe20000010100 */
[----:B------:R-:W-:Y:S01]  /*5940*/  FSETP.GE.FTZ.AND P6, PT, R245, RZ, PT ;  /* 0x000000fff500720b */ /* 0x000fe20003fd6000 */
[----:B------:R-:W-:Y:S01]  /*5950*/  FADD.FTZ R9, -R146, R9 ;  /* 0x0000000992097221 */ /* 0x000fe20000010100 */
[C---:B--2---:R-:W-:Y:S01]  /*5960*/  FADD.FTZ R10, -R147.reuse, R10 ;  /* 0x0000000a930a7221 */ /* 0x044fe20000010100 */
[C---:B------:R-:W-:Y:S01]  /*5970*/  FADD.FTZ R11, -R147.reuse, R11 ;  /* 0x0000000b930b7221 */ /* 0x040fe20000010100 */
[----:B------:R-:W-:Y:S01]  /*5980*/  FMUL.FTZ R7, R152, R7 ;  /* 0x0000000798077220 */ /* 0x000fe20000410000 */
[C---:B------:R-:W-:Y:S01]  /*5990*/  FADD.FTZ R13, -R146.reuse, R13 ;  /* 0x0000000d920d7221 */ /* 0x040fe20000010100 */
[----:B------:R-:W-:Y:S01]  /*59a0*/  FADD.FTZ R12, -R146, R12 ;  /* 0x0000000c920c7221 */ /* 0x000fe20000010100 */
[C---:B------:R-:W-:Y:S01]  /*59b0*/  FADD.FTZ R14, -R147.reuse, R14 ;  /* 0x0000000e930e7221 */ /* 0x040fe20000010100 */
[----:B------:R-:W-:Y:S05]  /*59c0*/  FADD.FTZ R15, -R147, R15 ;  /* 0x0000000f930f7221 */ /* 0x000fea0000010100 */
[C---:B------:R-:W-:Y:S01]  /*59d0*/  FADD.FTZ R18, -R145.reuse, R18 ;  /* 0x0000001291127221 */ /* 0x040fe20000010100 */
[C---:B------:R-:W-:Y:S01]  /*59e0*/  FADD.FTZ R19, -R145.reuse, R19 ;  /* 0x0000001391137221 */ /* 0x040fe20000010100 */
[-C--:B-1----:R-:W-:Y:S08]  /*59f0*/  HMMA.16816.F32 R20, R132, R136.reuse, R20 ;  /* 0x000000888414723c */ /* 0x082ff00000001814 */
[C---:B------:R-:W-:Y:S04]  /*5a00*/  HMMA.16816.F32 R24, R140.reuse, R136, R24 ;  /* 0x000000888c18723c */ /* 0x040fe80000001818 */
[----:B------:R-:W-:Y:S04]  /*5a10*/  VIADD R136, R222, 0x1 ;  /* 0x00000001de887836 */ /* 0x000fe80000000000 */
[-C--:B------:R-:W-:Y:S03]  /*5a20*/  HMMA.16816.F32 R28, R140, R138.reuse, R28 ;  /* 0x0000008a8c1c723c */ /* 0x080fe6000000181c */
[----:B------:R-:W-:Y:S01]  /*5a30*/  ISETP.NE.AND P5, PT, R136, 0x1, PT ;  /* 0x000000018800780c */ /* 0x000fe20003fa5270 */
[C---:B------:R-:W-:Y:S01]  /*5a40*/  FADD.FTZ R21, -R144.reuse, R21 ;  /* 0x0000001590157221 */ /* 0x040fe20000010100 */
[----:B------:R-:W-:Y:S01]  /*5a50*/  FADD.FTZ R20, -R144, R20 ;  /* 0x0000001490147221 */ /* 0x000fe20000010100 */
[C---:B------:R-:W-:Y:S01]  /*5a60*/  FADD.FTZ R22, -R145.reuse, R22 ;  /* 0x0000001691167221 */ /* 0x040fe20000010100 */
[----:B------:R-:W-:Y:S01]  /*5a70*/  FADD.FTZ R23, -R145, R23 ;  /* 0x0000001791177221 */ /* 0x000fe20000010100 */
[----:B------:R-:W-:Y:S04]  /*5a80*/  HMMA.16816.F32 R32, R132, R138, R32 ;  /* 0x0000008a8420723c */ /* 0x000fe80000001820 */
[----:B------:R-:W-:Y:S01]  /*5a90*/  FSEL R22, R22, R145, P6 ;  /* 0x0000009116167208 */ /* 0x000fe20003000000 */
[----:B------:R-:W-:Y:S01]  /*5aa0*/  FADD.FTZ R133, -R144, R4 ;  /* 0x0000000490857221 */ /* 0x000fe20000010100 */
[----:B------:R-:W-:Y:S01]  /*5ab0*/  FSETP.GE.FTZ.AND P6, PT, R150, RZ, PT ;  /* 0x000000ff9600720b */ /* 0x000fe20003fd6000 */
[----:B------:R-:W-:Y:S01]  /*5ac0*/  FADD.FTZ R4, -R144, R5 ;  /* 0x0000000590047221 */ /* 0x000fe20000010100 */
[----:B------:R-:W-:Y:S01]  /*5ad0*/  SHF.R.U32.HI R132, RZ, 0x1, R2 ;  /* 0x00000001ff847819 */ /* 0x000fe20000011602 */
[----:B------:R-:W-:Y:S01]  /*5ae0*/  FADD.FTZ R24, -R146, R24 ;  /* 0x0000001892187221 */ /* 0x000fe20000010100 */
[-C--:B------:R-:W-:Y:S01]  /*5af0*/  FSEL R5, R133, R144.reuse, P0 ;  /* 0x0000009085057208 */ /* 0x080fe20000000000 */
[C---:B------:R-:W-:Y:S01]  /*5b00*/  FADD.FTZ R133, -R144.reuse, R16 ;  /* 0x0000001090857221 */ /* 0x040fe20000010100 */
[----:B------:R-:W-:Y:S01]  /*5b10*/  FSETP.GE.FTZ.AND P0, PT, R163, RZ, PT ;  /* 0x000000ffa300720b */ /* 0x000fe20003f16000 */
[----:B------:R-:W-:Y:S01]  /*5b20*/  FADD.FTZ R16, -R144, R17 ;  /* 0x0000001190107221 */ /* 0x000fe20000010100 */
[-C--:B------:R-:W-:Y:S01]  /*5b30*/  FSEL R4, R4, R144.reuse, P4 ;  /* 0x0000009004047208 */ /* 0x080fe20002000000 */
[C---:B------:R-:W-:Y:S01]  /*5b40*/  FADD.FTZ R28, -R146.reuse, R28 ;  /* 0x0000001c921c7221 */ /* 0x040fe20000010100 */
[-C--:B------:R-:W-:Y:S01]  /*5b50*/  FSEL R17, R133, R144.reuse, P3 ;  /* 0x0000009085117208 */ /* 0x080fe20001800000 */
[----:B------:R-:W-:Y:S01]  /*5b60*/  FADD.FTZ R25, -R146, R25 ;  /* 0x0000001992197221 */ /* 0x000fe20000010100 */
[----:B------:R-:W-:Y:S01]  /*5b70*/  FSEL R16, R16, R144, P0 ;  /* 0x0000009010107208 */ /* 0x000fe20000000000 */
[----:B------:R-:W-:Y:S01]  /*5b80*/  FADD.FTZ R32, -R144, R32 ;  /* 0x0000002090207221 */ /* 0x000fe20000010100 */
[----:B------:R-:W-:Y:S01]  /*5b90*/  FSETP.GE.FTZ.AND P0, PT, R246, RZ, PT ;  /* 0x000000fff600720b */ /* 0x000fe20003f16000 */
[----:B------:R-:W-:Y:S01]  /*5ba0*/  FADD.FTZ R34, -R145, R34 ;  /* 0x0000002291227221 */ /* 0x000fe20000010100 */
[----:B------:R-:W-:Y:S01]  /*5bb0*/  FSETP.GE.FTZ.AND P3, PT, R249, RZ, PT ;  /* 0x000000fff900720b */ /* 0x000fe20003f76000 */
[----:B------:R-:W-:Y:S01]  /*5bc0*/  FMUL.FTZ R156, R156, R5 ;  /* 0x000000059c9c7220 */ /* 0x000fe20000410000 */
[----:B------:R-:W-:Y:S01]  /*5bd0*/  FSETP.GE.FTZ.AND P4, PT, R248, RZ, PT ;  /* 0x000000fff800720b */ /* 0x000fe20003f96000 */
[----:B------:R-:W-:Y:S01]  /*5be0*/  FMUL.FTZ R155, R155, R4 ;  /* 0x000000049b9b7220 */ /* 0x000fe20000410000 */
[-C--:B------:R-:W-:Y:S01]  /*5bf0*/  FSEL R21, R21, R144.reuse, P3 ;  /* 0x0000009015157208 */ /* 0x080fe20001800000 */
[----:B------:R-:W-:Y:S01]  /*5c00*/  IMAD.SHL.U32 R4, R2, 0x40, RZ ;  /* 0x0000004002047824 */ /* 0x000fe200078e00ff */
        /* <DEDUP_REMOVED lines=17> */
[----:B------:R-:W-:Y:S01]  /*5d20*/  FMUL.FTZ R32, R247, R32 ;  /* 0x00000020f7207220 */ /* 0x000fe20000410000 */
[-C--:B------:R-:W-:Y:S01]  /*5d30*/  FSEL R19, R19, R145.reuse, P3 ;  /* 0x0000009113137208 */ /* 0x080fe20001800000 */
[----:B------:R-:W-:Y:S01]  /*5d40*/  FMUL.FTZ R144, R246, R144 ;  /* 0x00000090f6907220 */ /* 0x000fe20000410000 */
[----:B------:R-:W-:Y:S01]  /*5d50*/  FSETP.GE.FTZ.AND P4, PT, R244, RZ, PT ;  /* 0x000000fff400720b */ /* 0x000fe20003f96000 */
[----:B------:R-:W-:Y:S01]  /*5d60*/  FMUL.FTZ R6, R153, R6 ;  /* 0x0000000699067220 */ /* 0x000fe20000410000 */
[----:B------:R-:W-:Y:S02]  /*5d70*/  FSETP.GE.FTZ.AND P3, PT, R243, RZ, PT ;  /* 0x000000fff300720b */ /* 0x000fe40003f76000 */
[-C--:B------:R-:W-:Y:S02]  /*5d80*/  FSEL R23, R23, R145.reuse, P4 ;  /* 0x0000009117177208 */ /* 0x080fe40002000000 */
[----:B------:R-:W-:Y:S01]  /*5d90*/  FSEL R34, R34, R145, P3 ;  /* 0x0000009122227208 */ /* 0x000fe20001800000 */
[----:B------:R-:W-:Y:S01]  /*5da0*/  @P0 FADD.FTZ R145, -R145, R35 ;  /* 0x0000002391910221 */ /* 0x000fe20000010100 */
[----:B------:R-:W-:Y:S02]  /*5db0*/  FSETP.GE.FTZ.AND P0, PT, R151, RZ, PT ;  /* 0x000000ff9700720b */ /* 0x000fe40003f16000 */
[----:B------:R-:W-:Y:S02]  /*5dc0*/  FSETP.GE.FTZ.AND P3, PT, R158, RZ, PT ;  /* 0x000000ff9e00720b */ /* 0x000fe40003f76000 */
[-C--:B------:R-:W-:Y:S02]  /*5dd0*/  FSEL R8, R8, R146.reuse, P0 ;  /* 0x0000009208087208 */ /* 0x080fe40000000000 */
[----:B------:R-:W-:Y:S02]  /*5de0*/  FSETP.GE.FTZ.AND P0, PT, R180, RZ, PT ;  /* 0x000000ffb400720b */ /* 0x000fe40003f16000 */
[----:B------:R-:W-:Y:S02]  /*5df0*/  FSETP.GE.FTZ.AND P4, PT, R157, RZ, PT ;  /* 0x000000ff9d00720b */ /* 0x000fe40003f96000 */
[-C--:B------:R-:W-:Y:S02]  /*5e00*/  FSEL R13, R13, R146.reuse, P3 ;  /* 0x000000920d0d7208 */ /* 0x080fe40001800000 */
[-C--:B------:R-:W-:Y:S02]  /*5e10*/  FSEL R9, R9, R146.reuse, P6 ;  /* 0x0000009209097208 */ /* 0x080fe40003000000 */
[-C--:B------:R-:W-:Y:S02]  /*5e20*/  FSEL R12, R12, R146.reuse, P4 ;  /* 0x000000920c0c7208 */ /* 0x080fe40002000000 */
[----:B------:R-:W-:Y:S02]  /*5e30*/  FSETP.GE.FTZ.AND P3, PT, R227, RZ, PT ;  /* 0x000000ffe300720b */ /* 0x000fe40003f76000 */
[----:B------:R-:W-:Y:S02]  /*5e40*/  FSETP.GE.FTZ.AND P6, PT, R241, RZ, PT ;  /* 0x000000fff100720b */ /* 0x000fe40003fd6000 */
[----:B------:R-:W-:Y:S02]  /*5e50*/  FSETP.GE.FTZ.AND P4, PT, R240, RZ, PT ;  /* 0x000000fff000720b */ /* 0x000fe40003f96000 */
[----:B------:R-:W-:Y:S02]  /*5e60*/  LOP3.LUT R5, R132, 0x30, RZ, 0xc0, !PT ;  /* 0x0000003084057812 */ /* 0x000fe400078ec0ff */
[-C--:B------:R-:W-:Y:S02]  /*5e70*/  FSEL R28, R28, R146.reuse, P3 ;  /* 0x000000921c1c7208 */ /* 0x080fe40001800000 */
[-C--:B------:R-:W-:Y:S02]  /*5e80*/  FSEL R24, R24, R146.reuse, P6 ;  /* 0x0000009218187208 */ /* 0x080fe40003000000 */
[----:B------:R-:W-:Y:S01]  /*5e90*/  FSEL R25, R25, R146, P4 ;  /* 0x0000009219197208 */ /* 0x000fe20002000000 */
[----:B------:R-:W-:Y:S01]  /*5ea0*/  @P0 FADD.FTZ R146, -R146, R29 ;  /* 0x0000001d92920221 */ /* 0x000fe20000010100 */
[----:B------:R-:W-:Y:S02]  /*5eb0*/  FSETP.GE.FTZ.AND P3, PT, R149, RZ, PT ;  /* 0x000000ff9500720b */ /* 0x000fe40003f76000 */
[----:B------:R-:W-:Y:S02]  /*5ec0*/  LOP3.LUT R5, R5, 0x8, R2, 0xf8, !PT ;  /* 0x0000000805057812 */ /* 0x000fe400078ef802 */
[----:B------:R-:W-:Y:S02]  /*5ed0*/  FSETP.GE.FTZ.AND P0, PT, R168, RZ, PT ;  /* 0x000000ffa800720b */ /* 0x000fe40003f16000 */
[-C--:B------:R-:W-:Y:S02]  /*5ee0*/  FSEL R10, R10, R147.reuse, P3 ;  /* 0x000000930a0a7208 */ /* 0x080fe40001800000 */
[----:B------:R-:W-:Y:S02]  /*5ef0*/  FSETP.GE.FTZ.AND P6, PT, R154, RZ, PT ;  /* 0x000000ff9a00720b */ /* 0x000fe40003fd6000 */
[----:B------:R-:W-:Y:S02]  /*5f00*/  FSETP.GE.FTZ.AND P4, PT, R160, RZ, PT ;  /* 0x000000ffa000720b */ /* 0x000fe40003f96000 */
[----:B------:R-:W-:Y:S02]  /*5f10*/  FSETP.GE.FTZ.AND P3, PT, R159, RZ, PT ;  /* 0x000000ff9f00720b */ /* 0x000fe40003f76000 */
[----:B------:R-:W-:Y:S02]  /*5f20*/  LOP3.LUT R5, R5, 0x1c0, R4, 0xf8, !PT ;  /* 0x000001c005057812 */ /* 0x000fe400078ef804 */
[-C--:B------:R-:W-:Y:S02]  /*5f30*/  FSEL R11, R11, R147.reuse, P6 ;  /* 0x000000930b0b7208 */ /* 0x080fe40003000000 */
[-C--:B------:R-:W-:Y:S02]  /*5f40*/  FSEL R14, R14, R147.reuse, P4 ;  /* 0x000000930e0e7208 */ /* 0x080fe40002000000 */
[-C--:B------:R-:W-:Y:S02]  /*5f50*/  FSEL R15, R15, R147.reuse, P3 ;  /* 0x000000930f0f7208 */ /* 0x080fe40001800000 */
[----:B------:R-:W-:Y:S02]  /*5f60*/  LOP3.LUT R165, R4, 0x400, RZ, 0xc0, !PT ;  /* 0x0000040004a57812 */ /* 0x000fe400078ec0ff */
[----:B------:R-:W-:Y:S02]  /*5f70*/  LOP3.LUT R5, R5, 0x38, R148, 0x78, !PT ;  /* 0x0000003805057812 */ /* 0x000fe400078e7894 */
[----:B------:R-:W-:Y:S02]  /*5f80*/  FSETP.GE.FTZ.AND P6, PT, R171, RZ, PT ;  /* 0x000000ffab00720b */ /* 0x000fe40003fd6000 */
[----:B------:R-:W-:Y:S01]  /*5f90*/  FSETP.GE.FTZ.AND P4, PT, R170, RZ, PT ;  /* 0x000000ffaa00720b */ /* 0x000fe20003f96000 */
[----:B------:R-:W-:Y:S01]  /*5fa0*/  IMAD R165, R5, 0x2, R165 ;  /* 0x0000000205a57824 */ /* 0x000fe200078e02a5 */
[----:B------:R-:W-:Y:S02]  /*5fb0*/  FSETP.GE.FTZ.AND P3, PT, R169, RZ, PT ;  /* 0x000000ffa900720b */ /* 0x000fe40003f76000 */
[-C--:B------:R-:W-:Y:S02]  /*5fc0*/  FSEL R26, R26, R147.reuse, P6 ;  /* 0x000000931a1a7208 */ /* 0x080fe40003000000 */
[-C--:B------:R-:W-:Y:S02]  /*5fd0*/  FSEL R27, R27, R147.reuse, P4 ;  /* 0x000000931b1b7208 */ /* 0x080fe40002000000 */
[----:B------:R-:W-:Y:S01]  /*5fe0*/  FSEL R30, R30, R147, P3 ;  /* 0x000000931e1e7208 */ /* 0x000fe20001800000 */
[----:B------:R-:W-:Y:S01]  /*5ff0*/  @P0 FADD.FTZ R147, -R147, R31 ;  /* 0x0000001f93930221 */ /* 0x000fe20000010100 */
[----:B------:R-:W-:Y:S02]  /*6000*/  F2FP.F16.F32.PACK_AB R155, R155, R156 ;  /* 0x0000009c9b9b723e */ /* 0x000fe400000000ff */
[----:B------:R-:W-:Y:S02]  /*6010*/  F2FP.F16.F32.PACK_AB R161, R163, R161 ;  /* 0x000000a1a3a1723e */ /* 0x000fe400000000ff */
[----:B------:R-:W-:Y:S01]  /*6020*/  F2FP.F16.F32.PACK_AB R20, R21, R20 ;  /* 0x000000141514723e */ /* 0x000fe200000000ff */
[----:B------:R-:W-:Y:S06]  /*6030*/  @!P5 BRA `(.L_x_1413) ;  /* 0x000000000088d947 */ /* 0x000fec0003800000 */
[----:B------:R-:W-:Y:S02]  /*6040*/  IADD3 R16, P0, PT, RZ, -UR5, RZ ;  /* 0x80000005ff107c10 */ /* 0x000fe4000ff1e0ff */
[----:B------:R-:W-:Y:S02]  /*6050*/  LOP3.LUT R4, R222, 0x1, RZ, 0xc0, !PT ;  /* 0x00000001de047812 */ /* 0x000fe400078ec0ff */
[----:B------:R-:W-:Y:S01]  /*6060*/  ISETP.GE.AND P4, PT, R186, UR8, PT ;  /* 0x00000008ba007c0c */ /* 0x000fe2000bf86270 */
[----:B------:R-:W-:Y:S01]  /*6070*/  IMAD.X R5, RZ, RZ, ~UR7, P0 ;  /* 0x80000007ff057e24 */ /* 0x000fe200080e06ff */
[----:B------:R-:W-:Y:S01]  /*6080*/  ISETP.NE.U32.AND P0, PT, R4, 0x1, PT ;  /* 0x000000010400780c */ /* 0x000fe20003f05070 */
[----:B------:R-:W-:Y:S01]  /*6090*/  IMAD.MOV.U32 R4, RZ, RZ, -0x3000 ;  /* 0xffffd000ff047424 */ /* 0x000fe200078e00ff */
[----:B------:R-:W-:Y:S02]  /*60a0*/  ISETP.GE.AND P3, PT, R183, UR8, PT ;  /* 0x00000008b7007c0c */ /* 0x000fe4000bf66270 */
[----:B------:R-:W-:Y:S02]  /*60b0*/  SHF.R.S64 R16, R16, 0x1f, R5 ;  /* 0x0000001f10107819 */ /* 0x000fe40000001005 */
[----:B------:R-:W-:Y:S02]  /*60c0*/  SEL R4, R4, 0x3000, !P0 ;  /* 0x0000300004047807 */ /* 0x000fe40004000000 */
[----:B------:R-:W-:Y:S02]  /*60d0*/  IADD3 R236, P6, PT, R236, R16, RZ ;  /* 0x00000010ecec7210 */ /* 0x000fe40007fde0ff */
[----:B------:R-:W-:Y:S01]  /*60e0*/  ISETP.GE.AND P0, PT, R182, UR8, PT ;  /* 0x00000008b6007c0c */ /* 0x000fe2000bf06270 */
[--C-:B------:R-:W-:Y:S01]  /*60f0*/  IMAD.IADD R213, R213, 0x1, R4.reuse ;  /* 0x00000001d5d57824 */ /* 0x100fe200078e0204 */
[----:B------:R-:W-:Y:S01]  /*6100*/  LEA.HI.X.SX32 R237, R5, R237, 0x1, P6 ;  /* 0x000000ed05ed7211 */ /* 0x000fe200030f0eff */
[--C-:B------:R-:W-:Y:S02]  /*6110*/  IMAD.IADD R221, R221, 0x1, R4.reuse ;  /* 0x00000001dddd7824 */ /* 0x100fe400078e0204 */
[----:B------:R-:W-:Y:S02]  /*6120*/  IMAD.IADD R174, R174, 0x1, R4 ;  /* 0x00000001aeae7824 */ /* 0x000fe400078e0204 */
        /* <DEDUP_REMOVED lines=19> */
.L_x_1413:
[----:B------:R-:W-:Y:S01]  /*6260*/  FMUL.FTZ R19, R166, R19 ;  /* 0x00000013a6137220 */ /* 0x000fe20000410000 */
[----:B------:R-:W-:Y:S01]  /*6270*/  FMUL.FTZ R18, R162, R18 ;  /* 0x00000012a2127220 */ /* 0x000fe20000410000 */
[----:B------:R-:W-:Y:S01]  /*6280*/  F2FP.F16.F32.PACK_AB R6, R7, R6 ;  /* 0x000000060706723e */ /* 0x000fe200000000ff */
[----:B------:R-:W-:Y:S01]  /*6290*/  FMUL.FTZ R9, R150, R9 ;  /* 0x0000000996097220 */ /* 0x000fe20000410000 */
[----:B------:R-:W-:Y:S01]  /*62a0*/  FMUL.FTZ R11, R154, R11 ;  /* 0x0000000b9a0b7220 */ /* 0x000fe20000410000 */
[----:B------:R-:W-:Y:S01]  /*62b0*/  FMUL.FTZ R8, R151, R8 ;  /* 0x0000000897087220 */ /* 0x000fe20000410000 */
[----:B------:R-:W-:Y:S01]  /*62c0*/  FMUL.FTZ R10, R149, R10 ;  /* 0x0000000a950a7220 */ /* 0x000fe20000410000 */
[----:B------:R-:W-:Y:S01]  /*62d0*/  F2FP.F16.F32.PACK_AB R18, R19, R18 ;  /* 0x000000121312723e */ /* 0x000fe200000000ff */
[----:B------:R-:W-:Y:S01]  /*62e0*/  STS [R185+0x15000], R155 ;  /* 0x0150009bb9007388 */ /* 0x000fe20000000800 */
[----:B------:R-:W-:Y:S01]  /*62f0*/  FMUL.FTZ R13, R158, R13 ;  /* 0x0000000d9e0d7220 */ /* 0x000fe20000410000 */
[----:B------:R-:W-:Y:S01]  /*6300*/  FMUL.FTZ R15, R159, R15 ;  /* 0x0000000f9f0f7220 */ /* 0x000fe20000410000 */
[----:B------:R-:W-:Y:S02]  /*6310*/  FMUL.FTZ R12, R157, R12 ;  /* 0x0000000c9d0c7220 */ /* 0x000fe40000410000 */
[----:B------:R-:W-:Y:S01]  /*6320*/  STS [R185+0x15400], R6 ;  /* 0x01540006b9007388 */ /* 0x000fe20000000800 */
[----:B------:R-:W-:Y:S01]  /*6330*/  FMUL.FTZ R14, R160, R14 ;  /* 0x0000000ea00e7220 */ /* 0x000fe20000410000 */
[----:B------:R-:W-:Y:S01]  /*6340*/  F2FP.F16.F32.PACK_AB R8, R9, R8 ;  /* 0x000000080908723e */ /* 0x000fe200000000ff */
[----:B------:R-:W-:Y:S01]  /*6350*/  FMUL.FTZ R23, R244, R23 ;  /* 0x00000017f4177220 */ /* 0x000fe20000410000 */
[----:B------:R-:W-:Y:S01]  /*6360*/  F2FP.F16.F32.PACK_AB R10, R11, R10 ;  /* 0x0000000a0b0a723e */ /* 0x000fe200000000ff */
[----:B------:R-:W-:Y:S01]  /*6370*/  STS [R197+0x15000], R161 ;  /* 0x015000a1c5007388 */ /* 0x000fe20000000800 */
[----:B------:R-:W-:Y:S01]  /*6380*/  FMUL.FTZ R22, R245, R22 ;  /* 0x00000016f5167220 */ /* 0x000fe20000410000 */
[----:B------:R-:W-:Y:S01]  /*6390*/  F2FP.F16.F32.PACK_AB R12, R13, R12 ;  /* 0x0000000c0d0c723e */ /* 0x000fe200000000ff */
[----:B------:R-:W-:Y:S02]  /*63a0*/  FMUL.FTZ R145, R242, R145 ;  /* 0x00000091f2917220 */ /* 0x000fe40000410000 */
[----:B------:R-:W-:Y:S01]  /*63b0*/  STS [R197+0x15400], R18 ;  /* 0x01540012c5007388 */ /* 0x000fe20000000800 */
[----:B------:R-:W-:Y:S01]  /*63c0*/  F2FP.F16.F32.PACK_AB R14, R15, R14 ;  /* 0x0000000e0f0e723e */ /* 0x000fe200000000ff */
[----:B------:R-:W-:Y:S01]  /*63d0*/  FMUL.FTZ R34, R243, R34 ;  /* 0x00000022f3227220 */ /* 0x000fe20000410000 */
[----:B------:R-:W-:Y:S02]  /*63e0*/  F2FP.F16.F32.PACK_AB R22, R23, R22 ;  /* 0x000000161716723e */ /* 0x000fe400000000ff */
[----:B------:R-:W-:Y:S01]  /*63f0*/  STS [R185+0x16000], R8 ;  /* 0x01600008b9007388 */ /* 0x000fe20000000800 */
[----:B------:R-:W-:Y:S01]  /*6400*/  FMUL.FTZ R25, R240, R25 ;  /* 0x00000019f0197220 */ /* 0x000fe20000410000 */
[----:B------:R-:W-:Y:S01]  /*6410*/  FMUL.FTZ R27, R170, R27 ;  /* 0x0000001baa1b7220 */ /* 0x000fe20000410000 */
[----:B------:R-:W-:Y:S02]  /*6420*/  FMUL.FTZ R24, R241, R24 ;  /* 0x00000018f1187220 */ /* 0x000fe40000410000 */
[----:B------:R-:W-:Y:S01]  /*6430*/  STS [R185+0x16400], R10 ;  /* 0x0164000ab9007388 */ /* 0x000fe20000000800 */
[----:B------:R-:W-:Y:S01]  /*6440*/  FMUL.FTZ R26, R171, R26 ;  /* 0x0000001aab1a7220 */ /* 0x000fe20000410000 */
[----:B------:R-:W-:Y:S01]  /*6450*/  F2FP.F16.F32.PACK_AB R32, R144, R32 ;  /* 0x000000209020723e */ /* 0x000fe200000000ff */
[----:B------:R-:W-:Y:S02]  /*6460*/  FMUL.FTZ R146, R180, R146 ;  /* 0x00000092b4927220 */ /* 0x000fe40000410000 */
[----:B------:R-:W-:Y:S01]  /*6470*/  STS [R197+0x16000], R12 ;  /* 0x0160000cc5007388 */ /* 0x000fe20000000800 */
[----:B------:R-:W-:Y:S01]  /*6480*/  F2FP.F16.F32.PACK_AB R34, R145, R34 ;  /* 0x000000229122723e */ /* 0x000fe200000000ff */
[----:B------:R-:W-:Y:S01]  /*6490*/  FMUL.FTZ R147, R168, R147 ;  /* 0x00000093a8937220 */ /* 0x000fe20000410000 */
[----:B------:R-:W-:Y:S02]  /*64a0*/  FMUL.FTZ R28, R227, R28 ;  /* 0x0000001ce31c7220 */ /* 0x000fe40000410000 */
[----:B------:R-:W-:Y:S01]  /*64b0*/  STS [R197+0x16400], R14 ;  /* 0x0164000ec5007388 */ /* 0x000fe20000000800 */
[----:B------:R-:W-:Y:S01]  /*64c0*/  FMUL.FTZ R30, R169, R30 ;  /* 0x0000001ea91e7220 */ /* 0x000fe20000410000 */
[----:B------:R-:W-:Y:S01]  /*64d0*/  F2FP.F16.F32.PACK_AB R24, R25, R24 ;  /* 0x000000181918723e */ /* 0x000fe200000000ff */
[----:B------:R-:W-:Y:S02]  /*64e0*/  IMAD R169, R191, UR9, RZ ;  /* 0x00000009bfa97c24 */ /* 0x000fe4000f8e02ff */
        /* <DEDUP_REMOVED lines=69> */
[----:B------:R-:W-:Y:S02]  /*6940*/  LOP3.LUT R4, R148, 0xd8, RZ, 0xc0, !PT ;  /* 0x000000d894047812 */ /* 0x000fe400078ec0ff */
[----:B------:R-:W-:Y:S02]  /*6950*/  LEA R5, -R169, RZ, 0x6 ;  /* 0x000000ffa9057211 */ /* 0x000fe400078e31ff */
[-C--:B-----5:R-:W-:Y:S05]  /*6960*/  HMMA.16816.F32 R36, R132, R136.reuse, R36 ;  /* 0x000000888424723c */ /* 0x0a0fea0000001824 */
[----:B------:R-:W-:Y:S02]  /*6970*/  LOP3.LUT R4, R4, 0x18, R2, 0x78, !PT ;  /* 0x0000001804047812 */ /* 0x000fe400078e7802 */
[C---:B------:R-:W-:Y:S01]  /*6980*/  LEA R232, P0, R5.reuse, R232, 0x2 ;  /* 0x000000e805e87211 */ /* 0x040fe200078010ff */
[C---:B------:R-:W-:Y:S04]  /*6990*/  HMMA.16816.F32 R40, R140.reuse, R136, R40 ;  /* 0x000000888c28723c */ /* 0x040fe80000001828 */
[----:B------:R-:W-:Y:S02]  /*69a0*/  LOP3.LUT R4, R4, 0x1f20, R148, 0xf8, !PT ;  /* 0x00001f2004047812 */ /* 0x000fe400078ef894 */
[----:B------:R-:W-:Y:S02]  /*69b0*/  LEA.HI.X.SX32 R233, R5, R233, 0x2, P0 ;  /* 0x000000e905e97211 */ /* 0x000fe400000f16ff */
[-C--:B------:R-:W-:Y:S03]  /*69c0*/  HMMA.16816.F32 R44, R140, R138.reuse, R44 ;  /* 0x0000008a8c2c723c */ /* 0x080fe6000000182c */
[----:B------:R-:W-:Y:S05]  /*69d0*/  LEA R168, R4, UR4, 0x1 ;  /* 0x0000000404a87c11 */ /* 0x000fea000f8e08ff */
        /* <DEDUP_REMOVED lines=35> */
.L_x_1414:
[----:B------:R-:W-:Y:S01]  /*6c10*/  LDSM.16.M88.4 R24, [R176+0x15000] ;  /* 0x01500000b018783b */ /* 0x000fe20000000200 */
[----:B------:R-:W-:Y:S01]  /*6c20*/  IMAD.MOV.U32 R167, RZ, RZ, R193 ;  /* 0x000000ffffa77224 */ /* 0x000fe200078e00c1 */
[----:B------:R-:W-:Y:S01]  /*6c30*/  ISETP.NE.AND P5, PT, R222, RZ, PT ;  /* 0x000000ffde00720c */ /* 0x000fe20003fa5270 */
[----:B------:R-:W-:Y:S01]  /*6c40*/  @P1 VIADD R167, R226, 0xffffffc0 ;  /* 0xffffffc0e2a71836 */ /* 0x000fe20000000000 */
[----:B------:R-:W2:Y:S01]  /*6c50*/  LDSM.16.MT88.4 R8, [R177+0x9000] ;  /* 0x00900000b108783b */ /* 0x000ea20000004200 */
[----:B------:R-:W-:Y:S01]  /*6c60*/  VIADD R215, R215, 0xffffffc0 ;  /* 0xffffffc0d7d77836 */ /* 0x000fe20000000000 */
[----:B------:R-:W-:Y:S01]  /*6c70*/  ISETP.GT.AND P4, PT, R222, RZ, PT ;  /* 0x000000ffde00720c */ /* 0x000fe20003f84270 */
[----:B------:R-:W-:Y:S01]  /*6c80*/  IMAD.IADD R166, R172, 0x1, R167 ;  /* 0x00000001aca67824 */ /* 0x000fe200078e02a7 */
[----:B------:R-:W3:Y:S01]  /*6c90*/  LDSM.16.MT88.4 R16, [R177+0xb000] ;  /* 0x00b00000b110783b */ /* 0x000ee20000004200 */
[----:B------:R-:W-:Y:S03]  /*6ca0*/  VIADD R214, R214, 0xfffffffc ;  /* 0xfffffffcd6d67836 */ /* 0x000fe60000000000 */
[----:B------:R-:W4:Y:S04]  /*6cb0*/  LDSM.16.MT88.4 R28, [R177+0xd000] ;  /* 0x00d00000b11c783b */ /* 0x000f280000004200 */
[----:B------:R-:W-:Y:S04]  /*6cc0*/  LDSM.16.M88.4 R32, [R3+0x15000] ;  /* 0x015000000320783b */ /* 0x000fe80000000200 */
[----:B------:R-:W1:Y:S04]  /*6cd0*/  LDSM.16.MT88.4 R132, [R177+0x9400] ;  /* 0x00940000b184783b */ /* 0x000e680000004200 */
        /* <DEDUP_REMOVED lines=32> */
[----:B------:R-:W-:Y:S02]  /*6ee0*/  LDSM.16.M88.4 R132, [R3+0x17000] ;  /* 0x017000000384783b */ /* 0x000fe40000000200 */
[C---:B------:R-:W-:Y:S04]  /*6ef0*/  LEA R144, P0, R198.reuse, R232, 0x2 ;  /* 0x000000e8c6907211 */ /* 0x040fe800078010ff */
[----:B------:R-:W-:Y:S01]  /*6f00*/  LEA.HI.X.SX32 R145, R198, R233, 0x2, P0 ;  /* 0x000000e9c6917211 */ /* 0x000fe200000f16ff */
[C---:B---3--:R-:W-:Y:S05]  /*6f10*/  HMMA.16816.F32 R4, R32.reuse, R136, R4 ;  /* 0x000000882004723c */ /* 0x048fea0000001804 */
[C---:B------:R-:W-:Y:S03]  /*6f20*/  LEA R146, P0, R169.reuse, R144, 0x5 ;  /* 0x00000090a9927211 */ /* 0x040fe600078028ff */
[C---:B------:R-:W-:Y:S01]  /*6f30*/  HMMA.16816.F32 R8, R32.reuse, R138, R8 ;  /* 0x0000008a2008723c */ /* 0x040fe20000001808 */
[----:B------:R-:W1:Y:S02]  /*6f40*/  LDSM.16.MT88.4 R136, [R177+0xa400] ;  /* 0x00a40000b188783b */ /* 0x000e640000004200 */
[C---:B------:R-:W-:Y:S05]  /*6f50*/  LEA.HI.X.SX32 R147, R169.reuse, R145, 0x5, P0 ;  /* 0x00000091a9937211 */ /* 0x040fea00000f2eff */
        /* <DEDUP_REMOVED lines=33> */
[----:B------:R4:W-:Y:S03]  /*7170*/  LDSM.16.M88.4 R132, [R166+0x2000] ;  /* 0x00200000a684783b */ /* 0x0009e60000000200 */
        /* <DEDUP_REMOVED lines=12> */
[C---:B----4-:R-:W-:Y:S03]  /*7240*/  LEA R166, P0, R169.reuse, R170, 0x5 ;  /* 0x000000aaa9a67211 */ /* 0x050fe600078028ff */
        /* <DEDUP_REMOVED lines=10> */
[----:B------:R-:W-:Y:S04]  /*72f0*/  @P5 IMAD.WIDE.U32 R142, R184, 0x4, R238 ;  /* 0x00000004b88e5825 */ /* 0x000fe800078e00ee */
[C---:B------:R-:W-:Y:S01]  /*7300*/  IMAD.WIDE R136, R169.reuse, -0xc0, R242 ;  /* 0xffffff40a9887825 */ /* 0x040fe200078e02f2 */
[----:B------:R-:W5:Y:S01]  /*7310*/  @P5 LDG.E R220, desc[UR28][R142.64+-0x100] ;  /* 0xffff001c8edc5981 */ /* 0x000f62000c1e1900 */
[C---:B--2---:R-:W-:Y:S03]  /*7320*/  HMMA.16816.F32 R12, R132.reuse, R28, R12 ;  /* 0x0000001c840c723c */ /* 0x044fe6000000180c */
        /* <DEDUP_REMOVED lines=8> */
[C---:B---3--:R-:W-:Y:S03]  /*73b0*/  HMMA.16816.F32 R20, R132.reuse, R32, R20 ;  /* 0x000000208414723c */ /* 0x048fe60000001814 */
[----:B------:R3:W-:Y:S01]  /*73c0*/  REDG.E.ADD.F32.FTZ.RN.STRONG.GPU desc[UR28][R144.64], R5 ;  /* 0x00000005900079a6 */ /* 0x0007e2000c12f31c */
[C---:B------:R-:W-:Y:S02]  /*73d0*/  LEA.HI.X.SX32 R141, R169.reuse, R139, 0x5, P0 ;  /* 0x0000008ba98d7211 */ /* 0x040fe400000f2eff */
[C---:B------:R-:W-:Y:S01]  /*73e0*/  LEA R28, P0, R169.reuse, R140, 0x5 ;  /* 0x0000008ca91c7211 */ /* 0x040fe200078028ff */
[----:B------:R4:W-:Y:S01]  /*73f0*/  REDG.E.ADD.F32.FTZ.RN.STRONG.GPU desc[UR28][R146.64], R6 ;  /* 0x00000006920079a6 */ /* 0x0009e2000c12f31c */
[----:B------:R-:W-:Y:S03]  /*7400*/  HMMA.16816.F32 R24, R132, R34, R24 ;  /* 0x000000228418723c */ /* 0x000fe60000001818 */
[----:B------:R1:W-:Y:S01]  /*7410*/  REDG.E.ADD.F32.FTZ.RN.STRONG.GPU desc[UR28][R148.64], R7 ;  /* 0x00000007940079a6 */ /* 0x0003e2000c12f31c */
[C---:B------:R-:W-:Y:S02]  /*7420*/  LEA.HI.X.SX32 R29, R169.reuse, R141, 0x5, P0 ;  /* 0x0000008da91d7211 */ /* 0x040fe400000f2eff */
[C---:B------:R-:W-:Y:S01]  /*7430*/  LEA R30, P0, R169.reuse, R28, 0x5 ;  /* 0x0000001ca91e7211 */ /* 0x040fe200078028ff */
[----:B------:R-:W-:Y:S03]  /*7440*/  REDG.E.ADD.F32.FTZ.RN.STRONG.GPU desc[UR28][R150.64], R8 ;  /* 0x00000008960079a6 */ /* 0x000fe6000c12f31c */
[C---:B------:R-:W-:Y:S01]  /*7450*/  LEA.HI.X.SX32 R31, R169.reuse, R29, 0x5, P0 ;  /* 0x0000001da91f7211 */ /* 0x040fe200000f2eff */
        /* <DEDUP_REMOVED lines=51> */
[----:B------:R-:W-:Y:S03]  /*7790*/  LDSM.16.MT88.4 R28, [R165+UR4+0x16800] ;  /* 0x01680004a51c783b */ /* 0x000fe60008004200 */
        /* <DEDUP_REMOVED lines=9> */
[----:B------:R-:W4:Y:S07]  /*7830*/  LDSM.16.MT88.4 R24, [R173+0x2800] ;  /* 0x00280000ad18783b */ /* 0x000f2e0000004200 */
        /* <DEDUP_REMOVED lines=17> */
[C---:B------:R-:W-:Y:S01]  /*7950*/  LOP3.LUT R4, R222.reuse, 0x1, RZ, 0xc0, !PT ;  /* 0x00000001de047812 */ /* 0x040fe200078ec0ff */
[----:B------:R-:W-:Y:S01]  /*7960*/  VIADD R222, R222, 0xffffffff ;  /* 0xffffffffdede7836 */ /* 0x000fe20000000000 */
[----:B------:R-:W-:Y:S02]  /*7970*/  @P5 IADD3 R6, P3, PT, R238, -0x100, RZ ;  /* 0xffffff00ee065810 */ /* 0x000fe40007f7e0ff */
[-C--:B------:R-:W-:Y:S05]  /*7980*/  HMMA.16816.F32 R84, R28, R136.reuse, R84 ;  /* 0x000000881c54723c */ /* 0x080fea0000001854 */
[----:B------:R-:W-:Y:S01]  /*7990*/  ISETP.NE.U32.AND P0, PT, R4, 0x1, PT ;  /* 0x000000010400780c */ /* 0x000fe20003f05070 */
[----:B------:R-:W-:Y:S01]  /*79a0*/  VIADD R4, R173, 0xffffd000 ;  /* 0xffffd000ad047836 */ /* 0x000fe20000000000 */
[----:B------:R-:W-:Y:S01]  /*79b0*/  @P5 IADD3.X R5, PT, PT, R239, -0x1, RZ, P3, !PT ;  /* 0xffffffffef055810 */ /* 0x000fe20001ffe4ff */
[C---:B------:R-:W-:Y:S04]  /*79c0*/  HMMA.16816.F32 R88, R140.reuse, R136, R88 ;  /* 0x000000888c58723c */ /* 0x040fe80000001858 */
[----:B------:R-:W-:Y:S02]  /*79d0*/  @P5 IMAD.MOV.U32 R238, RZ, RZ, R6 ;  /* 0x000000ffffee5224 */ /* 0x000fe400078e0006 */
[----:B------:R-:W-:Y:S02]  /*79e0*/  @P5 IMAD.MOV.U32 R239, RZ, RZ, R5 ;  /* 0x000000ffffef5224 */ /* 0x000fe400078e0005 */
[-C--:B------:R-:W-:Y:S03]  /*79f0*/  HMMA.16816.F32 R92, R140, R138.reuse, R92 ;  /* 0x0000008a8c5c723c */ /* 0x080fe6000000185c */
[----:B------:R-:W-:Y:S01]  /*7a00*/  @P0 VIADD R4, R173, 0x3000 ;  /* 0x00003000ad040836 */ /* 0x000fe20000000000 */
[----:B------:R-:W-:Y:S03]  /*7a10*/  @P5 IADD3 R195, P0, PT, R195, -0x100, RZ ;  /* 0xffffff00c3c35810 */ /* 0x000fe60007f1e0ff */
[----:B-1----:R-:W-:Y:S01]  /*7a20*/  IMAD.MOV.U32 R173, RZ, RZ, R4 ;  /* 0x000000ffffad7224 */ /* 0x002fe200078e0004 */
[C---:B------:R-:W-:Y:S04]  /*7a30*/  HMMA.16816.F32 R96, R28.reuse, R138, R96 ;  /* 0x0000008a1c60723c */ /* 0x040fe80000001860 */
[----:B------:R-:W-:Y:S04]  /*7a40*/  @P5 IADD3.X R194, PT, PT, R194, -0x1, RZ, P0, !PT ;  /* 0xffffffffc2c25810 */ /* 0x000fe800007fe4ff */
        /* <DEDUP_REMOVED lines=212> */
[----:B-1----:R-:W-:-:S05]  /*8790*/  SHF.R.S32.HI R0, RZ, 0x1f, R224 ;  /* 0x0000001fff007819 */ /* 0x002fca00000114e0 */
[----:B--2---:R-:W-:Y:S02]  /*87a0*/  IMAD R0, R0, UR10, RZ ;  /* 0x0000000a00007c24 */ /* 0x004fe4000f8e02ff */
[----:B------:R-:W-:-:S04]  /*87b0*/  IMAD.WIDE.U32 R6, R224, UR10, RZ ;  /* 0x0000000ae0067c25 */ /* 0x000fc8000f8e00ff */
[----:B------:R-:W-:-:S05]  /*87c0*/  IMAD R0, R224, UR11, R0 ;  /* 0x0000000be0007c24 */ /* 0x000fca000f8e0200 */
[----:B------:R-:W-:-:S03]  /*87d0*/  IADD3 R7, PT, PT, R7, R0, RZ ;  /* 0x0000000007077210 */ /* 0x000fc60007ffe0ff */
[----:B---3--:R-:W-:-:S04]  /*87e0*/  IMAD.WIDE.U32 R6, R4, UR25, R6 ;  /* 0x0000001904067c25 */ /* 0x008fc8000f8e0006 */
[----:B------:R-:W-:Y:S01]  /*87f0*/  IMAD R0, R5, UR25, R7 ;  /* 0x0000001905007c24 */ /* 0x000fe2000f8e0207 */
[----:B------:R-:W-:Y:S05]  /*8800*/  BRA `(.L_x_1417) ;  /* 0x0000000000147947 */ /* 0x000fea0003800000 */
.L_x_1416:
[----:B------:R-:W1:Y:S01]  /*8810*/  LDCU.64 UR10, c[0x0][0x5c0] ;  /* 0x0000b800ff0a77ac */ /* 0x000e620008000a00 */
[----:B------:R-:W-:-:S05]  /*8820*/  IADD3 R6, PT, PT, R224, R225, RZ ;  /* 0x000000e1e0067210 */ /* 0x000fca0007ffe0ff */
[C---:B-1----:R-:W-:Y:S02]  /*8830*/  IMAD R0, R6.reuse, UR11, RZ ;  /* 0x0000000b06007c24 */ /* 0x042fe4000f8e02ff */
[----:B------:R-:W-:-:S05]  /*8840*/  IMAD.WIDE.U32 R6, R6, UR10, RZ ;  /* 0x0000000a06067c25 */ /* 0x000fca000f8e00ff */
[----:B------:R-:W-:Y:S02]  /*8850*/  IADD3 R0, PT, PT, R7, R0, RZ ;  /* 0x0000000007007210 */ /* 0x000fe40007ffe0ff */
.L_x_1417:
[----:B------:R-:W-:Y:S05]  /*8860*/  @P0 BRA `(.L_x_1418) ;  /* 0x0000000000280947 */ /* 0x000fea0003800000 */
[----:B------:R-:W1:Y:S01]  /*8870*/  LDCU.64 UR8, c[0x0][0x5c8] ;  /* 0x0000b900ff0877ac */ /* 0x000e620008000a00 */
[----:B------:R-:W2:Y:S01]  /*8880*/  LDC.64 R4, c[0x0][0x5b0] ;  /* 0x00016c00ff047b82 */ /* 0x000ea20000000a00 */
[----:B------:R-:W-:-:S05]  /*8890*/  SHF.R.S32.HI R3, RZ, 0x1f, R224 ;  /* 0x0000001fff037819 */ /* 0x000fca00000114e0 */
[----:B-1----:R-:W-:Y:S02]  /*88a0*/  IMAD R3, R3, UR8, RZ ;  /* 0x0000000803037c24 */ /* 0x002fe4000f8e02ff */
[----:B------:R-:W-:-:S04]  /*88b0*/  IMAD.WIDE.U32 R8, R224, UR8, RZ ;  /* 0x00000008e0087c25 */ /* 0x000fc8000f8e00ff */
[----:B------:R-:W-:-:S05]  /*88c0*/  IMAD R3, R224, UR9, R3 ;  /* 0x00000009e0037c24 */ /* 0x000fca000f8e0203 */
[----:B------:R-:W-:-:S03]  /*88d0*/  IADD3 R9, PT, PT, R9, R3, RZ ;  /* 0x0000000309097210 */ /* 0x000fc60007ffe0ff */
[----:B--2---:R-:W-:-:S04]  /*88e0*/  IMAD.WIDE.U32 R44, R4, UR25, R8 ;  /* 0x00000019042c7c25 */ /* 0x004fc8000f8e0008 */
[----:B------:R-:W-:Y:S01]  /*88f0*/  IMAD R7, R5, UR25, R45 ;  /* 0x0000001905077c24 */ /* 0x000fe2000f8e022d */
[----:B------:R-:W-:Y:S06]  /*8900*/  BRA `(.L_x_1419) ;  /* 0x0000000000147947 */ /* 0x000fec0003800000 */
.L_x_1418:
[----:B------:R-:W1:Y:S01]  /*8910*/  LDCU.64 UR8, c[0x0][0x5c8] ;  /* 0x0000b900ff0877ac */ /* 0x000e620008000a00 */
[----:B------:R-:W-:-:S05]  /*8920*/  IADD3 R44, PT, PT, R224, R225, RZ ;  /* 0x000000e1e02c7210 */ /* 0x000fca0007ffe0ff */
[C---:B-1----:R-:W-:Y:S02]  /*8930*/  IMAD R7, R44.reuse, UR9, RZ ;  /* 0x000000092c077c24 */ /* 0x042fe4000f8e02ff */
[----:B------:R-:W-:-:S05]  /*8940*/  IMAD.WIDE.U32 R44, R44, UR8, RZ ;  /* 0x000000082c2c7c25 */ /* 0x000fca000f8e00ff */
[----:B------:R-:W-:-:S07]  /*8950*/  IADD3 R7, PT, PT, R45, R7, RZ ;  /* 0x000000072d077210 */ /* 0x000fce0007ffe0ff */
.L_x_1419:
[----:B------:R-:W-:Y:S01]  /*8960*/  BAR.SYNC.DEFER_BLOCKING 0x0 ;  /* 0x0000000000007b1d */ /* 0x000fe20000010000 */
[C---:B------:R-:W-:Y:S01]  /*8970*/  IMAD.SHL.U32 R45, R189.reuse, 0x80, RZ ;  /* 0x00000080bd2d7824 */ /* 0x040fe200078e00ff */
[----:B------:R-:W-:Y:S01]  /*8980*/  SHF.L.U32 R3, R189, 0x7, RZ ;  /* 0x00000007bd037819 */ /* 0x000fe200000006ff */
[----:B------:R-:W-:Y:S01]  /*8990*/  IMAD.MOV.U32 R53, RZ, RZ, RZ ;  /* 0x000000ffff357224 */ /* 0x000fe200078e00ff */
[----:B------:R-:W-:Y:S01]  /*89a0*/  LEA.HI R47, R2, 0x40, RZ, 0x1e ;  /* 0x00000040022f7811 */ /* 0x000fe200078ff0ff */
[----:B------:R-:W-:-:S03]  /*89b0*/  IMAD.WIDE.U32 R50, R45, UR10, RZ ;  /* 0x0000000a2d327c25 */ /* 0x000fc6000f8e00ff */
[----:B------:R-:W1:Y:S01]  /*89c0*/  LDC.64 R4, c[0x0][0x5d8] ;  /* 0x00017600ff047b82 */ /* 0x000e620000000a00 */
[----:B------:R-:W-:Y:S01]  /*89d0*/  SHF.R.S32.HI R46, RZ, 0x1f, R45 ;  /* 0x0000001fff2e7819 */ /* 0x000fe2000001142d */
[----:B------:R-:W-:Y:S01]  /*89e0*/  BSSY.RECONVERGENT B0, `(.L_x_1420) ;  /* 0x000002e000007945 */ /* 0x000fe20003800200 */
[----:B------:R-:W-:Y:S01]  /*89f0*/  IMAD.IADD R223, R223, 0x1, -R3 ;  /* 0x00000001dfdf7824 */ /* 0x000fe200078e0a03 */
[----:B------:R-:W-:Y:S02]  /*8a00*/  LOP3.LUT R49, R50, 0x18, R187, 0xf8, !PT ;  /* 0x0000001832317812 */ /* 0x000fe400078ef8bb */
[----:B------:R-:W-:Y:S01]  /*8a10*/  IMAD R48, R46, UR10, RZ ;  /* 0x0000000a2e307c24 */ /* 0x000fe2000f8e02ff */
[----:B------:R-:W-:Y:S01]  /*8a20*/  MOV R52, R186 ;  /* 0x000000ba00347202 */ /* 0x000fe20000000f00 */
[----:B------:R-:W2:Y:S01]  /*8a30*/  LDC.64 R2, c[0x0][0x5e0] ;  /* 0x00017800ff027b82 */ /* 0x000ea20000000a00 */
[----:B------:R-:W-:Y:S01]  /*8a40*/  ISETP.GE.AND P4, PT, R188, R223, PT ;  /* 0x000000dfbc00720c */ /* 0x000fe20003f86270 */
[----:B------:R-:W-:Y:S01]  /*8a50*/  IMAD R48, R45, UR11, R48 ;  /* 0x0000000b2d307c24 */ /* 0x000fe2000f8e0230 */
[----:B------:R-:W-:Y:S01]  /*8a60*/  IADD3 R50, P0, PT, R6, R49, RZ ;  /* 0x0000003106327210 */ /* 0x000fe20007f1e0ff */
[----:B------:R-:W-:Y:S01]  /*8a70*/  IMAD R46, R46, UR8, RZ ;  /* 0x000000082e2e7c24 */ /* 0x000fe2000f8e02ff */
[----:B------:R-:W-:Y:S01]  /*8a80*/  ISETP.GE.AND P6, PT, R47, R223, PT ;  /* 0x000000df2f00720c */ /* 0x000fe20003fc6270 */
[----:B------:R-:W-:Y:S01]  /*8a90*/  IMAD.WIDE.U32 R52, R45, UR8, R52 ;  /* 0x000000082d347c25 */ /* 0x000fe2000f8e0034 */
[----:B------:R-:W-:-:S02]  /*8aa0*/  IADD3.X R51, PT, PT, R0, R51, R48, P0, !PT ;  /* 0x0000003300337210 */ /* 0x000fc400007fe430 */
[----:B------:R-:W-:Y:S01]  /*8ab0*/  IADD3 R0, P0, PT, R188, 0x40, RZ ;  /* 0x00000040bc007810 */ /* 0x000fe20007f1e0ff */
[----:B------:R3:W4:Y:S01]  /*8ac0*/  LDS.128 R40, [R168+0xa000] ;  /* 0x00a00000a8287984 */ /* 0x0007220000000c00 */
[----:B------:R-:W-:Y:S01]  /*8ad0*/  IMAD R46, R45, UR9, R46 ;  /* 0x000000092d2e7c24 */ /* 0x000fe2000f8e022e */
[----:B------:R-:W-:Y:S02]  /*8ae0*/  IADD3 R52, P1, PT, R44, R52, RZ ;  /* 0x000000342c347210 */ /* 0x000fe40007f3e0ff */
[----:B------:R3:W2:Y:S01]  /*8af0*/  LDS.128 R36, [R168+0xc000] ;  /* 0x00c00000a8247984 */ /* 0x0006a20000000c00 */
[----:B-1----:R-:W-:Y:S01]  /*8b00*/  IMAD.WIDE.U32 R50, R4, UR24, R50 ;  /* 0x0000001804327c25 */ /* 0x002fe2000f8e0032 */
[----:B------:R-:W-:Y:S02]  /*8b10*/  IADD3.X R53, PT, PT, R7, R53, R46, P1, !PT ;  /* 0x0000003507357210 */ /* 0x000fe40000ffe42e */
[----:B------:R3:W1:Y:S01]  /*8b20*/  LDS.128 R32, [R168+0xe000] ;  /* 0x00e00000a8207984 */ /* 0x0006620000000c00 */
[----:B------:R-:W-:-:S03]  /*8b30*/  IMAD R48, R5, UR24, R51 ;  /* 0x0000001805307c24 */ /* 0x000fc6000f8e0233 */
[----:B------:R3:W1:Y:S04]  /*8b40*/  LDS.128 R28, [R168+0xf000] ;  /* 0x00f00000a81c7984 */ /* 0x0006680000000c00 */
[----:B------:R3:W1:Y:S04]  /*8b50*/  LDS.128 R24, [R168+0x10000] ;  /* 0x01000000a8187984 */ /* 0x0006680000000c00 */
        /* <DEDUP_REMOVED lines=8> */
[----:B------:R-:W3:Y:S01]  /*8be0*/  LDCU.64 UR6, c[0x0][0x560] ;  /* 0x0000ac00ff0677ac */ /* 0x000ee20008000a00 */
        /* <DEDUP_REMOVED lines=9> */
[----:B------:R-:W3:Y:S04]  /*8c80*/  LDS.128 R168, [R168+0xd000] ;  /* 0x00d00000a8a87984 */ /* 0x000ee80000000c00 */
[----:B----4-:R4:W-:Y:S04]  /*8c90*/  @!P2 STG.E.128 desc[UR28][R54.64+0x40], R44 ;  /* 0x0000402c3600a986 */ /* 0x0109e8000c101d1c */
[----:B--2---:R4:W-:Y:S04]  /*8ca0*/  @!P3 STG.E.128 desc[UR28][R54.64], R4 ;  /* 0x000000043600b986 */ /* 0x0049e8000c101d1c */
[----:B---3--:R4:W-:Y:S02]  /*8cb0*/  @!P1 STG.E.128 desc[UR28][R54.64+0x80], R168 ;  /* 0x000080a836009986 */ /* 0x0089e4000c101d1c */
.L_x_1421:
[----:B------:R-:W-:Y:S05]  /*8cc0*/  BSYNC.RECONVERGENT B0 ;  /* 0x0000000000007941 */ /* 0x000fea0003800200 */
.L_x_1420:
[----:B------:R-:W-:Y:S01]  /*8cd0*/  BSSY.RECONVERGENT B0, `(.L_x_1422) ;  /* 0x0000014000007945 */ /* 0x000fe20003800200 */
[----:B------:R-:W-:Y:S01]  /*8ce0*/  IMAD.WIDE.U32 R52, R2, UR24, R52 ;  /* 0x0000001802347c25 */ /* 0x000fe2000f8e0034 */
[----:B----4-:R-:W-:Y:S02]  /*8cf0*/  IADD3.X R4, PT, PT, RZ, RZ, RZ, P0, !PT ;  /* 0x000000ffff047210 */ /* 0x010fe400007fe4ff */
[----:B------:R-:W-:Y:S05]  /*8d00*/  @P6 BRA `(.L_x_1423) ;  /* 0x0000000000406947 */ /* 0x000fea0003800000 */
[----:B------:R-:W2:Y:S01]  /*8d10*/  LDCU UR16, c[0x0][0x440] ;  /* 0x00008800ff1077ac */ /* 0x000ea20008000800 */
[----:B------:R-:W-:Y:S01]  /*8d20*/  MOV R7, R48 ;  /* 0x0000003000077202 */ /* 0x000fe20000000f00 */
[----:B------:R-:W-:Y:S01]  /*8d30*/  IMAD R2, R4, UR10, RZ ;  /* 0x0000000a04027c24 */ /* 0x000fe2000f8e02ff */
[----:B------:R-:W4:Y:S01]  /*8d40*/  LDCU.64 UR6, c[0x0][0x560] ;  /* 0x0000ac00ff0677ac */ /* 0x000f220008000a00 */
[----:B------:R-:W-:Y:S02]  /*8d50*/  IMAD.MOV.U32 R6, RZ, RZ, R50 ;  /* 0x000000ffff067224 */ /* 0x000fe400078e0032 */
[C---:B------:R-:W-:Y:S02]  /*8d60*/  IMAD R2, R0.reuse, UR11, R2 ;  /* 0x0000000b00027c24 */ /* 0x040fe4000f8e0202 */
[----:B------:R-:W-:-:S04]  /*8d70*/  IMAD.WIDE.U32 R6, R0, UR10, R6 ;  /* 0x0000000a00067c25 */ /* 0x000fc8000f8e0006 */
[----:B------:R-:W-:Y:S01]  /*8d80*/  IMAD.IADD R2, R2, 0x1, R7 ;  /* 0x0000000102027824 */ /* 0x000fe200078e0207 */
[----:B--2---:R-:W-:Y:S02]  /*8d90*/  ISETP.GE.AND P2, PT, R186, UR16, PT ;  /* 0x00000010ba007c0c */ /* 0x004fe4000bf46270 */
[----:B------:R-:W-:Y:S02]  /*8da0*/  ISETP.GE.AND P1, PT, R183, UR16, PT ;  /* 0x00000010b7007c0c */ /* 0x000fe4000bf26270 */
[----:B------:R-:W-:Y:S02]  /*8db0*/  ISETP.GE.AND P0, PT, R182, UR16, PT ;  /* 0x00000010b6007c0c */ /* 0x000fe4000bf06270 */
[----:B----4-:R-:W-:-:S04]  /*8dc0*/  LEA R44, P3, R6, UR6, 0x1 ;  /* 0x00000006062c7c11 */ /* 0x010fc8000f8608ff */
[----:B------:R-:W-:-:S05]  /*8dd0*/  LEA.HI.X R45, R6, UR7, R2, 0x1, P3 ;  /* 0x00000007062d7c11 */ /* 0x000fca00098f0c02 */
[----:B------:R2:W-:Y:S04]  /*8de0*/  @!P2 STG.E.128 desc[UR28][R44.64], R40 ;  /* 0x000000282c00a986 */ /* 0x0005e8000c101d1c */
[----:B------:R2:W-:Y:S04]  /*8df0*/  @!P1 STG.E.128 desc[UR28][R44.64+0x40], R36 ;  /* 0x000040242c009986 */ /* 0x0005e8000c101d1c */
[----:B-1----:R2:W-:Y:S02]  /*8e00*/  @!P0 STG.E.128 desc[UR28][R44.64+0x80], R32 ;  /* 0x000080202c008986 */ /* 0x0025e4000c101d1c */
.L_x_1423:
[----:B------:R-:W-:Y:S05]  /*8e10*/  BSYNC.RECONVERGENT B0 ;  /* 0x0000000000007941 */ /* 0x000fea0003800200 */
.L_x_1422:
[----:B------:R-:W-:Y:S01]  /*8e20*/  BSSY.RECONVERGENT B0, `(.L_x_1424) ;  /* 0x0000010000007945 */ /* 0x000fe20003800200 */
[----:B------:R-:W-:-:S03]  /*8e30*/  IMAD R3, R3, UR24, R53 ;  /* 0x0000001803037c24 */ /* 0x000fc6000f8e0235 */
[----:B------:R-:W-:Y:S05]  /*8e40*/  @P4 BRA `(.L_x_1425) ;  /* 0x0000000000344947 */ /* 0x000fea0003800000 */
[----:B------:R-:W4:Y:S01]  /*8e50*/  LDCU UR10, c[0x0][0x440] ;  /* 0x00008800ff0a77ac */ /* 0x000f220008000800 */
[----:B------:R-:W-:Y:S01]  /*8e60*/  IMAD.MOV.U32 R2, RZ, RZ, R52 ;  /* 0x000000ffff027224 */ /* 0x000fe200078e0034 */
[----:B------:R-:W3:Y:S03]  /*8e70*/  LDCU.64 UR6, c[0x0][0x568] ;  /* 0x0000ad00ff0677ac */ /* 0x000ee60008000a00 */
[----:B-12---:R-:W-:-:S04]  /*8e80*/  IMAD.WIDE.U32 R32, R188, UR8, R2 ;  /* 0x00000008bc207c25 */ /* 0x006fc8000f8e0002 */
[----:B------:R-:W-:Y:S01]  /*8e90*/  IMAD R2, R188, UR9, R33 ;  /* 0x00000009bc027c24 */ /* 0x000fe2000f8e0221 */
[----:B----4-:R-:W-:Y:S02]  /*8ea0*/  ISETP.GE.AND P2, PT, R186, UR10, PT ;  /* 0x0000000aba007c0c */ /* 0x010fe4000bf46270 */
[----:B------:R-:W-:Y:S02]  /*8eb0*/  ISETP.GE.AND P1, PT, R183, UR10, PT ;  /* 0x0000000ab7007c0c */ /* 0x000fe4000bf26270 */
[----:B------:R-:W-:Y:S02]  /*8ec0*/  ISETP.GE.AND P0, PT, R182, UR10, PT ;  /* 0x0000000ab6007c0c */ /* 0x000fe4000bf06270 */
[----:B---3--:R-:W-:-:S04]  /*8ed0*/  LEA R6, P3, R32, UR6, 0x1 ;  /* 0x0000000620067c11 */ /* 0x008fc8000f8608ff */
[----:B------:R-:W-:-:S05]  /*8ee0*/  LEA.HI.X R7, R32, UR7, R2, 0x1, P3 ;  /* 0x0000000720077c11 */ /* 0x000fca00098f0c02 */
[----:B------:R4:W-:Y:S04]  /*8ef0*/  @!P2 STG.E.128 desc[UR28][R6.64], R28 ;  /* 0x0000001c0600a986 */ /* 0x0009e8000c101d1c */
[----:B------:R4:W-:Y:S04]  /*8f00*/  @!P1 STG.E.128 desc[UR28][R6.64+0x40], R20 ;  /* 0x0000401406009986 */ /* 0x0009e8000c101d1c */
[----:B------:R4:W-:Y:S02]  /*8f10*/  @!P0 STG.E.128 desc[UR28][R6.64+0x80], R12 ;  /* 0x0000800c06008986 */ /* 0x0009e4000c101d1c */
.L_x_1425:
[----:B------:R-:W-:Y:S05]  /*8f20*/  BSYNC.RECONVERGENT B0 ;  /* 0x0000000000007941 */ /* 0x000fea0003800200 */
.L_x_1424:
[----:B------:R-:W-:Y:S05]  /*8f30*/  @P6 BRA `(.L_x_1391) ;  /* 0x00000000003c6947 */ /* 0x000fea0003800000 */
[----:B------:R-:W1:Y:S01]  /*8f40*/  LDCU UR10, c[0x0][0x440] ;  /* 0x00008800ff0a77ac */ /* 0x000e620008000800 */
[----:B------:R-:W-:Y:S02]  /*8f50*/  IMAD R4, R4, UR8, RZ ;  /* 0x0000000804047c24 */ /* 0x000fe4000f8e02ff */
[----:B------:R-:W-:Y:S01]  /*8f60*/  IMAD.MOV.U32 R2, RZ, RZ, R52 ;  /* 0x000000ffff027224 */ /* 0x000fe200078e0034 */
[----:B------:R-:W4:Y:S01]  /*8f70*/  LDCU.64 UR6, c[0x0][0x568] ;  /* 0x0000ad00ff0677ac */ /* 0x000f220008000a00 */
[C---:B------:R-:W-:Y:S02]  /*8f80*/  IMAD R4, R0.reuse, UR9, R4 ;  /* 0x0000000900047c24 */ /* 0x040fe4000f8e0204 */
[----:B------:R-:W-:-:S04]  /*8f90*/  IMAD.WIDE.U32 R2, R0, UR8, R2 ;  /* 0x0000000800027c25 */ /* 0x000fc8000f8e0002 */
[----:B------:R-:W-:Y:S01]  /*8fa0*/  IMAD.IADD R4, R4, 0x1, R3 ;  /* 0x0000000104047824 */ /* 0x000fe200078e0203 */
[----:B-1----:R-:W-:Y:S02]  /*8fb0*/  ISETP.GE.AND P2, PT, R186, UR10, PT ;  /* 0x0000000aba007c0c */ /* 0x002fe4000bf46270 */
[----:B------:R-:W-:Y:S02]  /*8fc0*/  ISETP.GE.AND P1, PT, R183, UR10, PT ;  /* 0x0000000ab7007c0c */ /* 0x000fe4000bf26270 */
[----:B------:R-:W-:Y:S02]  /*8fd0*/  ISETP.GE.AND P0, PT, R182, UR10, PT ;  /* 0x0000000ab6007c0c */ /* 0x000fe4000bf06270 */
[----:B----4-:R-:W-:-:S04]  /*8fe0*/  LEA R6, P3, R2, UR6, 0x1 ;  /* 0x0000000602067c11 */ /* 0x010fc8000f8608ff */
[----:B------:R-:W-:-:S05]  /*8ff0*/  LEA.HI.X R7, R2, UR7, R4, 0x1, P3 ;  /* 0x0000000702077c11 */ /* 0x000fca00098f0c04 */
[----:B------:R1:W-:Y:S04]  /*9000*/  @!P2 STG.E.128 desc[UR28][R6.64], R24 ;  /* 0x000000180600a986 */ /* 0x0003e8000c101d1c */
[----:B------:R1:W-:Y:S04]  /*9010*/  @!P1 STG.E.128 desc[UR28][R6.64+0x40], R16 ;  /* 0x0000401006009986 */ /* 0x0003e8000c101d1c */
[----:B------:R1:W-:Y:S02]  /*9020*/  @!P0 STG.E.128 desc[UR28][R6.64+0x80], R8 ;  /* 0x0000800806008986 */ /* 0x0003e4000c101d1c */
.L_x_1391:
[----:B------:R-:W-:Y:S05]  /*9030*/  BSYNC.RECONVERGENT B1 ;  /* 0x0000000000017941 */ /* 0x000fea0003800200 */
.L_x_1369:
[----:B------:R-:W2:Y:S01]  /*9040*/  LDCU UR7, c[0x0][0x438] ;  /* 0x00008700ff0777ac */ /* 0x000ea20008000800 */
[----:B-1--4-:R-:W1:Y:S08]  /*9050*/  LDC R2, c[0x0][0x370] ;  /* 0x0000dc00ff027b82 */ /* 0x012e700000000800 */
[----:B------:R-:W4:Y:S01]  /*9060*/  LDC R0, c[0x0][0x438] ;  /* 0x00010e00ff007b82 */ /* 0x000f220000000800 */
[----:B--2---:R-:W-:-:S04]  /*9070*/  UIADD3 UR7, UPT, UPT, UR7, 0x7f, URZ ;  /* 0x0000007f07077890 */ /* 0x004fc8000fffe0ff */
[----:B------:R-:W-:Y:S01]  /*9080*/  USHF.R.S32.HI UR6, URZ, 0x1f, UR7 ;  /* 0x0000001fff067899 */ /* 0x000fe20008011407 */
[----:B-1----:R-:W-:-:S03]  /*9090*/  IADD3 R189, PT, PT, R2, R189, RZ ;  /* 0x000000bd02bd7210 */ /* 0x002fc60007ffe0ff */
[----:B------:R-:W-:-:S04]  /*90a0*/  ULEA.HI UR6, UR6, UR7, URZ, 0x7 ;  /* 0x0000000706067291 */ /* 0x000fc8000f8f38ff */
[----:B------:R-:W-:-:S06]  /*90b0*/  USHF.R.S32.HI UR6, URZ, 0x7, UR6 ;  /* 0x00000007ff067899 */ /* 0x000fcc0008011406 */
[----:B------:R-:W-:-:S13]  /*90c0*/  ISETP.GE.AND P0, PT, R189, UR6, PT ;  /* 0x00000006bd007c0c */ /* 0x000fda000bf06270 */
[----:B----4-:R-:W-:Y:S05]  /*90d0*/  @!P0 BRA `(.L_x_1426) ;  /* 0xffffff7400308947 */ /* 0x010fea000383ffff */
[----:B------:R-:W-:Y:S05]  /*90e0*/  EXIT ;  /* 0x000000000000794d */ /* 0x000fea0003800000 */
.L_x_1427:
        /* <DEDUP_REMOVED lines=9> */
.L_x_1741:


//--------------------- .text._ZN5flash44flash_bwd_dq_dk_dv_loop_seqk_parallel_kernelI23Flash_bwd_kernel_traitsILi96ELi64ELi128ELi8ELi2ELi4ELi4ELb0ELb0EN7cutlass6half_tE19Flash_kernel_traitsILi96ELi64ELi128ELi8ES3_EELb0ELb0ELb0ELb1ELb0ELb0ELb1EEEvNS_16Flash_bwd_paramsE --------------------------
	.section	.text._ZN5flash44flash_bwd_dq_dk_dv_loop_seqk_parallel_kernelI23Flash_bwd_kernel_traitsILi96ELi64ELi128ELi8ELi2ELi4ELi4ELb0ELb0EN7cutlass6half_tE19Flash_kernel_traitsILi96ELi64ELi128ELi8ES3_EELb0ELb0ELb0ELb1ELb0ELb0ELb1EEEvNS_16Flash_bwd_paramsE,"ax",@progbits
	.align	128
        .global         _ZN5flash44flash_bwd_dq_dk_dv_loop_seqk_parallel_kernelI23Flash_bwd_kernel_traitsILi96ELi64ELi128ELi8ELi2ELi4ELi4ELb0ELb0EN7cutlass6half_tE19Flash_kernel_traitsILi96ELi64ELi128ELi8ES3_EELb0ELb0ELb0ELb1ELb0ELb0ELb1EEEvNS_16Flash_bwd_paramsE
        .type           _ZN5flash44flash_bwd_dq_dk_dv_loop_seqk_parallel_kernelI23Flash_bwd_kernel_traitsILi96ELi64ELi128ELi8ELi2ELi4ELi4ELb0ELb0EN7cutlass6half_tE19Flash_kernel_traitsILi96ELi64ELi128ELi8ES3_EELb0ELb0ELb0ELb1ELb0ELb0ELb1EEEvNS_16Flash_bwd_paramsE,@function
        .size           _ZN5flash44flash_bwd_dq_dk_dv_loop_seqk_parallel_kernelI23Flash_bwd_kernel_traitsILi96ELi64ELi128ELi8ELi2ELi4ELi4ELb0ELb0EN7cutlass6half_tE19Flash_kernel_traitsILi96ELi64ELi128ELi8ES3_EELb0ELb0ELb0ELb1ELb0ELb0ELb1EEEvNS_16Flash_bwd_paramsE,(.L_x_1742 - _ZN5flash44flash_bwd_dq_dk_dv_loop_seqk_parallel_kernelI23Flash_bwd_kernel_traitsILi96ELi64ELi128ELi8ELi2ELi4ELi4ELb0ELb0EN7cutlass6half_tE19Flash_kernel_traitsILi96ELi64ELi128ELi8ES3_EELb0ELb0ELb0ELb1ELb0ELb0ELb1EEEvNS_16Flash_bwd_paramsE)
        .other          _ZN5flash44flash_bwd_dq_dk_dv_loop_seqk_parallel_kernelI23Flash_bwd_kernel_traitsILi96ELi64ELi128ELi8ELi2ELi4ELi4ELb0ELb0EN7cutlass6half_tE19Flash_kernel_traitsILi96ELi64ELi128ELi8ES3_EELb0ELb0ELb0ELb1ELb0ELb0ELb1EEEvNS_16Flash_bwd_paramsE,@"STO_CUDA_ENTRY STV_DEFAULT"
_ZN5flash44flash_bwd_dq_dk_dv_loop_seqk_parallel_kernelI23Flash_bwd_kernel_traitsILi96ELi64ELi128ELi8ELi2ELi4ELi4ELb0ELb0EN7cutlass6half_tE19Flash_kernel_traitsILi96ELi64ELi128ELi8ES3_EELb0ELb0ELb0ELb1ELb0ELb0ELb1EEEvNS_16Flash_bwd_paramsE:
.text._ZN5flash44flash_bwd_dq_dk_dv_loop_seqk_parallel_kernelI23Flash_bwd_kernel_traitsILi96ELi64ELi128ELi8ELi2ELi4ELi4ELb0ELb0EN7cutlass6half_tE19Flash_kernel_traitsILi96ELi64ELi128ELi8ES3_EELb0ELb0ELb0ELb1ELb0ELb0ELb1EEEvNS_16Flash_bwd_paramsE:
        /* <DEDUP_REMOVED lines=18> */
[----:B------:R-:W-:Y:S01]  /*0120*/  S2UR UR23, SR_CTAID.Y ;  /* 0x00000000001779c3 */ /* 0x000fe20000002600 */
[----:B-1----:R-:W-:-:S02]  /*0130*/  ULEA UR46, UP0, UR29, UR46, 0x2 ;  /* 0x0000002e1d2e7291 */ /* 0x002fc4000f8010ff */
[----:B--2---:R-:W-:Y:S02]  /*0140*/  UISETP.NE.U32.AND UP1, UPT, UR6, URZ, UPT ;  /* 0x000000ff0600728c */ /* 0x004fe4000bf25070 */
[----:B------:R-:W-:Y:S02]  /*0150*/  ULEA.HI.X UR47, UR29, UR47, URZ, 0x2, UP0 ;  /* 0x0000002f1d2f7291 */ /* 0x000fe400080f14ff */
[----:B------:R-:W-:Y:S01]  /*0160*/  UISETP.NE.U32.AND UP0, UPT, UR6, URZ, UPT ;  /* 0x000000ff0600728c */ /* 0x000fe2000bf05070 */
[----:B------:R-:W-:Y:S01]  /*0170*/  S2UR UR26, SR_CTAID.X ;  /* 0x00000000001a79c3 */ /* 0x000fe20000002500 */
        /* <DEDUP_REMOVED lines=8> */
[----:B------:R-:W4:Y:S01]  /*0200*/  S2UR UR22, SR_CTAID.Y ;  /* 0x00000000001679c3 */ /* 0x000f220000002600 */
[----:B------:R-:W-:Y:S01]  /*0210*/  UISETP.EQ.OR.EX UP0, UPT, UR5, URZ, !UP3, UP2 ;  /* 0x000000ff0500728c */ /* 0x000fe2000df02720 */
[----:B------:R-:W-:Y:S02]  /*0220*/  UMOV UR8, 0x400 ;  /* 0x0000040000087882 */ /* 0x000fe40000000000 */
[----:B------:R-:W-:Y:S01]  /*0230*/  UMOV UR5, 0x400 ;  /* 0x0000040000057882 */ /* 0x000fe20000000000 */
[----:B------:R-:W-:Y:S02]  /*0240*/  UP2UR UR32, UPR, URZ, 0x1 ;  /* 0x00000001ff207883 */ /* 0x000fe40008000000 */
[----:B------:R-:W-:Y:S01]  /*0250*/  UP2UR UR31, UPR, URZ, 0x8 ;  /* 0x00000008ff1f7883 */ /* 0x000fe20008000000 */
[----:B------:R-:W4:Y:S01]  /*0260*/  S2UR UR25, SR_CTAID.Z ;  /* 0x00000000001979c3 */ /* 0x000f220000002700 */
        /* <DEDUP_REMOVED lines=10> */
.L_x_1487:
[----:B------:R-:W1:Y:S01]  /*0310*/  LDCU.64 UR8, c[0x0][0x478] ;  /* 0x00008f00ff0877ac */ /* 0x000e620008000a00 */
[----:B------:R-:W-:Y:S02]  /*0320*/  PLOP3.LUT P1, PT, PT, PT, UP3, 0x80, 0x8 ;  /* 0x000000000008781c */ /* 0x000fe40003f2f038 */
[----:B------:R-:W-:Y:S01]  /*0330*/  PLOP3.LUT P4, PT, PT, PT, UP5, 0x80, 0x8 ;  /* 0x000000000008781c */ /* 0x000fe20003f8f058 */
[----:B------:R-:W-:Y:S01]  /*0340*/  @UP3 ULEA UR12, UP0, UR29, UR6, 0x2 ;  /* 0x000000061d0c3291 */ /* 0x000fe2000f8010ff */
[----:B------:R-:W-:Y:S01]  /*0350*/  PLOP3.LUT P2, PT, PT, PT, UP4, 0x80, 0x8 ;  /* 0x000000000008781c */ /* 0x000fe20003f4f048 */
[----:B------:R-:W-:Y:S02]  /*0360*/  UISETP.NE.AND UP2, UPT, UR32, URZ, UPT ;  /* 0x000000ff2000728c */ /* 0x000fe4000bf45270 */
[----:B------:R-:W-:Y:S02]  /*0370*/  @UP3 ULEA.HI.X UR13, UR29, UR7, URZ, 0x2, UP0 ;  /* 0x000000071d0d3291 */ /* 0x000fe400080f14ff */
[----:B----4-:R-:W-:-:S04]  /*0380*/  IMAD.U32 R2, RZ, RZ, UR12 ;  /* 0x0000000cff027e24 */ /* 0x010fc8000f8e00ff */
[----:B------:R-:W-:Y:S01]  /*0390*/  IMAD.U32 R3, RZ, RZ, UR13 ;  /* 0x0000000dff037e24 */ /* 0x000fe2000f8e00ff */
[----:B----4-:R-:W-:Y:S02]  /*03a0*/  UIMAD.WIDE.U32 UR12, UR29, 0x4, UR34 ;  /* 0x000000041d0c78a5 */ /* 0x010fe4000f8e0022 */
[----:B-1----:R-:W-:Y:S01]  /*03b0*/  UISETP.NE.U32.AND UP0, UPT, UR8, URZ, UPT ;  /* 0x000000ff0800728c */ /* 0x002fe2000bf05070 */
[----:B------:R-:W-:Y:S02]  /*03c0*/  PLOP3.LUT P3, PT, PT, PT, UP2, 0x80, 0x8 ;  /* 0x000000000008781c */ /* 0x000fe40003f6f028 */
[----:B---3--:R-:W3:Y:S01]  /*03d0*/  @P1 LDG.E R3, desc[UR40][R2.64] ;  /* 0x0000002802031981 */ /* 0x008ee2000c1e1900 */
        /* <DEDUP_REMOVED lines=9> */
[----:B------:R-:W-:-:S03]  /*0470*/  IMAD.U32 R5, RZ, RZ, UR15 ;  /* 0x0000000fff057e24 */ /* 0x000fc6000f8e00ff */
[----:B-----5:R-:W5:Y:S04]  /*0480*/  @P2 LDG.E R2, desc[UR40][R6.64+0x4] ;  /* 0x0000042806022981 */ /* 0x020f68000c1e1900 */
[----:B------:R-:W2:Y:S01]  /*0490*/  @P0 LDG.E R0, desc[UR40][R4.64] ;  /* 0x0000002804000981 */ /* 0x000ea2000c1e1900 */
[----:B------:R-:W-:Y:S01]  /*04a0*/  UMOV UR42, URZ ;  /* 0x000000ff002a7c82 */ /* 0x000fe20008000000 */
[----:B----4-:R-:W-:-:S04]  /*04b0*/  @!UP0 UISETP.NE.U32.AND UP1, UPT, UR8, URZ, UPT ;  /* 0x000000ff0800828c */ /* 0x010fc8000bf25070 */
[----:B------:R-:W-:Y:S01]  /*04c0*/  @!UP0 UISETP.NE.AND.EX UP1, UPT, UR9, URZ, UPT, UP1 ;  /* 0x000000ff0900828c */ /* 0x000fe2000bf25310 */
[----:B------:R-:W-:Y:S01]  /*04d0*/  UMOV UR12, 0xffffffff ;  /* 0xffffffff000c7882 */ /* 0x000fe20000000000 */
[----:B------:R-:W-:Y:S02]  /*04e0*/  UMOV UR44, 0xffffffff ;  /* 0xffffffff002c7882 */ /* 0x000fe40000000000 */
[----:B-1----:R-:W-:Y:S01]  /*04f0*/  @!UP0 USEL UR8, UR5, URZ, UP1 ;  /* 0x000000ff05088287 */ /* 0x002fe20008800000 */
[----:B------:R1:W4:Y:S02]  /*0500*/  @P4 LDG.E R4, desc[UR40][R6.64] ;  /* 0x0000002806044981 */ /* 0x000324000c1e1900 */
[----:B-1----:R-:W-:Y:S02]  /*0510*/  IMAD.U32 R6, RZ, RZ, UR46 ;  /* 0x0000002eff067e24 */ /* 0x002fe4000f8e00ff */
[----:B------:R-:W-:-:S05]  /*0520*/  IMAD.U32 R7, RZ, RZ, UR47 ;  /* 0x0000002fff077e24 */ /* 0x000fca000f8e00ff */
[----:B------:R-:W4:Y:S01]  /*0530*/  @!P3 LDG.E R6, desc[UR40][R6.64] ;  /* 0x000000280606b981 */ /* 0x000f22000c1e1900 */
[----:B------:R-:W-:Y:S01]  /*0540*/  USHF.L.U32 UR33, UR45, 0x7, URZ ;  /* 0x000000072d217899 */ /* 0x000fe200080006ff */
[----:B---3--:R-:W-:Y:S02]  /*0550*/  @P1 R2UR UR42, R3 ;  /* 0x00000000032a12ca */ /* 0x008fe400000e0000 */
[----:B-----5:R-:W-:Y:S02]  /*0560*/  @P2 R2UR UR5, R2 ;  /* 0x00000000020522ca */ /* 0x020fe400000e0000 */
[----:B--2---:R-:W-:-:S13]  /*0570*/  @P0 R2UR UR39, R0 ;  /* 0x00000000002702ca */ /* 0x004fda00000e0000 */
[----:B------:R-:W-:Y:S01]  /*0580*/  @UP0 UIADD3 UR39, UPT, UPT, UR39, -UR42, URZ ;  /* 0x8000002a27270290 */ /* 0x000fe2000fffe0ff */
        /* <DEDUP_REMOVED lines=12> */
.L_x_1428:
        /* <DEDUP_REMOVED lines=33> */
.L_x_1430:
[----:B------:R-:W1:Y:S01]  /*0860*/  LDCU.64 UR16, c[0x0][0x3b8] ;  /* 0x00007700ff1077ac */ /* 0x000e620008000a00 */
[----:B------:R-:W-:-:S04]  /*0870*/  UIADD3 UR8, UPT, UPT, UR42, UR44, URZ ;  /* 0x0000002c2a087290 */ /* 0x000fc8000fffe0ff */
[----:B-1----:R-:W-:Y:S02]  /*0880*/  UIMAD.WIDE.U32 UR54, UR8, UR16, URZ ;  /* 0x00000010083672a5 */ /* 0x002fe4000f8e00ff */
[----:B------:R-:W-:-:S04]  /*0890*/  UIMAD UR8, UR8, UR17, URZ ;  /* 0x00000011080872a4 */ /* 0x000fc8000f8e02ff */
[----:B------:R-:W-:-:S06]  /*08a0*/  UIADD3 UR8, UPT, UPT, UR55, UR8, URZ ;  /* 0x0000000837087290 */ /* 0x000fcc000fffe0ff */
[----:B------:R-:W-:Y:S02]  /*08b0*/  MOV R4, UR8 ;  /* 0x0000000800047c02 */ /* 0x000fe40008000f00 */
.L_x_1431:
        /* <DEDUP_REMOVED lines=42> */
.L_x_1432:
[----:B------:R-:W1:Y:S01]  /*0b60*/  LDCU.64 UR14, c[0x0][0x3c0] ;  /* 0x00007800ff0e77ac */ /* 0x000e620008000a00 */
[----:B------:R-:W-:-:S04]  /*0b70*/  UIADD3 UR8, UPT, UPT, UR42, UR44, URZ ;  /* 0x0000002c2a087290 */ /* 0x000fc8000fffe0ff */
[----:B-1----:R-:W-:Y:S02]  /*0b80*/  UIMAD.WIDE.U32 UR52, UR8, UR14, URZ ;  /* 0x0000000e083472a5 */ /* 0x002fe4000f8e00ff */
[----:B------:R-:W-:-:S04]  /*0b90*/  UIMAD UR8, UR8, UR15, URZ ;  /* 0x0000000f080872a4 */ /* 0x000fc8000f8e02ff */
[----:B------:R-:W-:-:S06]  /*0ba0*/  UIADD3 UR8, UPT, UPT, UR53, UR8, URZ ;  /* 0x0000000835087290 */ /* 0x000fcc000fffe0ff */
[----:B------:R-:W-:-:S07]  /*0bb0*/  MOV R5, UR8 ;  /* 0x0000000800057c02 */ /* 0x000fce0008000f00 */
.L_x_1433:
        /* <DEDUP_REMOVED lines=28> */
.L_x_1434:
[----:B------:R-:W-:Y:S02]  /*0d80*/  UIMAD.WIDE.U32 UR10, UR64, UR12, URZ ;  /* 0x0000000c400a72a5 */ /* 0x000fe4000f8e00ff */
[----:B------:R-:W-:-:S04]  /*0d90*/  UIMAD UR8, UR65, UR12, URZ ;  /* 0x0000000c410872a4 */ /* 0x000fc8000f8e02ff */
[----:B------:R-:W-:-:S12]  /*0da0*/  UIADD3 UR8, UPT, UPT, UR11, UR8, URZ ;  /* 0x000000080b087290 */ /* 0x000fd8000fffe0ff */
.L_x_1435:
        /* <DEDUP_REMOVED lines=21> */
.L_x_1436:
[----:B------:R-:W1:Y:S01]  /*0f00*/  LDCU UR58, c[0x0][0x434] ;  /* 0x00008680ff3a77ac */ /* 0x000e620008000800 */
[----:B------:R-:W-:-:S04]  /*0f10*/  UIMAD UR9, UR29, UR60, UR28 ;  /* 0x0000003c1d0972a4 */ /* 0x000fc8000f8e021c */
[----:B-1----:R-:W-:Y:S02]  /*0f20*/  UIMAD UR58, UR9, UR58, URZ ;  /* 0x0000003a093a72a4 */ /* 0x002fe4000f8e02ff */
.L_x_1437:
        /* <DEDUP_REMOVED lines=11> */
.L_x_1438:
[----:B------:R-:W1:Y:S01]  /*0fe0*/  LDCU UR57, c[0x0][0x444] ;  /* 0x00008880ff3977ac */ /* 0x000e620008000800 */
[----:B------:R-:W-:-:S04]  /*0ff0*/  UIMAD UR9, UR29, UR60, UR28 ;  /* 0x0000003c1d0972a4 */ /* 0x000fc8000f8e021c */
[----:B-1----:R-:W-:-:S12]  /*1000*/  UIMAD UR57, UR9, UR57, URZ ;  /* 0x00000039093972a4 */ /* 0x002fd8000f8e02ff */
.L_x_1439:
        /* <DEDUP_REMOVED lines=20> */
[----:B-1----:R-:W-:Y:S01]  /*1150*/  SHF.R.U32.HI R9, RZ, 0x5, R176 ;  /* 0x00000005ff097819 */ /* 0x002fe200000116b0 */
[----:B------:R-:W-:Y:S01]  /*1160*/  IMAD.SHL.U32 R8, R176, 0x8, RZ ;  /* 0x00000008b0087824 */ /* 0x000fe200078e00ff */
[----:B-----5:R-:W-:-:S04]  /*1170*/  UIMAD UR51, UR51, UR8, URZ ;  /* 0x00000008333372a4 */ /* 0x020fc8000f8e02ff */
[----:B------:R-:W-:-:S04]  /*1180*/  LOP3.LUT R14, R8, 0x18, RZ, 0xc0, !PT ;  /* 0x00000018080e7812 */ /* 0x000fc800078ec0ff */
[----:B------:R-:W-:Y:S01]  /*1190*/  IADD3 R16, P0, PT, R14, UR62, RZ ;  /* 0x0000003e0e107c10 */ /* 0x000fe2000ff1e0ff */
[----:B------:R-:W-:Y:S01]  /*11a0*/  IMAD.WIDE.U32 R10, R10, UR20, R14 ;  /* 0x000000140a0a7c25 */ /* 0x000fe2000f8e000e */
[----:B------:R-:W1:Y:S03]  /*11b0*/  LDCU.64 UR62, c[0x0][0x420] ;  /* 0x00008400ff3e77ac */ /* 0x000e660008000a00 */
[----:B------:R-:W-:Y:S01]  /*11c0*/  IMAD.X R17, RZ, RZ, UR61, P0 ;  /* 0x0000003dff117e24 */ /* 0x000fe200080e06ff */
[----:B------:R-:W-:Y:S01]  /*11d0*/  IADD3 R12, P1, PT, R10, UR56, RZ ;  /* 0x000000380a0c7c10 */ /* 0x000fe2000ff3e0ff */
[----:B------:R-:W2:Y:S01]  /*11e0*/  LDCU.64 UR60, c[0x0][0x5e8] ;  /* 0x0000bd00ff3c77ac */ /* 0x000ea20008000a00 */
[----:B------:R-:W-:Y:S02]  /*11f0*/  MOV R10, UR8 ;  /* 0x00000008000a7c02 */ /* 0x000fe40008000f00 */
[----:B------:R-:W-:-:S02]  /*1200*/  IADD3.X R13, PT, PT, R11, UR21, R0, P1, !PT ;  /* 0x000000150b0d7c10 */ /* 0x000fc40008ffe400 */
[----:B------:R-:W-:Y:S01]  /*1210*/  LOP3.LUT R0, R176, 0x1f, RZ, 0xc0, !PT ;  /* 0x0000001fb0007812 */ /* 0x000fe200078ec0ff */
[----:B------:R-:W-:Y:S01]  /*1220*/  IMAD.WIDE.U32 R10, R10, UR20, R16 ;  /* 0x000000140a0a7c25 */ /* 0x000fe2000f8e0010 */
[----:B------:R-:W-:Y:S02]  /*1230*/  UIMAD UR20, UR20, UR9, UR51 ;  /* 0x00000009141472a4 */ /* 0x000fe4000f8e0233 */
[----:B------:R-:W-:Y:S01]  /*1240*/  USHF.L.U32 UR51, UR49, 0x6, URZ ;  /* 0x0000000631337899 */ /* 0x000fe200080006ff */
[----:B------:R-:W-:Y:S01]  /*1250*/  IMAD.WIDE.U32 R18, R18, UR28, R12 ;  /* 0x0000001c12127c25 */ /* 0x000fe2000f8e000c */
[----:B------:R-:W-:-:S03]  /*1260*/  MOV R12, UR10 ;  /* 0x0000000a000c7c02 */ /* 0x000fc60008000f00 */
[----:B------:R-:W-:Y:S02]  /*1270*/  VIADD R11, R11, UR20 ;  /* 0x000000140b0b7c36 */ /* 0x000fe40008000000 */
[----:B------:R-:W-:Y:S02]  /*1280*/  IMAD R0, R9, UR49, R0 ;  /* 0x0000003109007c24 */ /* 0x000fe4000f8e0200 */
[----:B------:R-:W-:Y:S01]  /*1290*/  IMAD.WIDE.U32 R12, R12, UR28, R10 ;  /* 0x0000001c0c0c7c25 */ /* 0x000fe2000f8e000a */
[----:B------:R-:W4:Y:S03]  /*12a0*/  LDCU.64 UR20, c[0x0][0x380] ;  /* 0x00007000ff1477ac */ /* 0x000f260008000a00 */
[----:B---3--:R-:W-:-:S04]  /*12b0*/  IMAD.WIDE.U32 R10, R6, UR26, RZ ;  /* 0x0000001a060a7c25 */ /* 0x008fc8000f8e00ff */
[----:B------:R-:W-:Y:S01]  /*12c0*/  IMAD.U32 R6, RZ, RZ, UR11 ;  /* 0x0000000bff067e24 */ /* 0x000fe2000f8e00ff */
[----:B------:R-:W3:Y:S01]  /*12d0*/  LDCU.64 UR10, c[0x0][0x570] ;  /* 0x0000ae00ff0a77ac */ /* 0x000ee20008000a00 */
[----:B------:R-:W-:Y:S01]  /*12e0*/  SEL R9, R10, RZ, P3 ;  /* 0x000000ff0a097207 */ /* 0x000fe20001800000 */
[----:B------:R-:W-:Y:S01]  /*12f0*/  IMAD R7, R7, UR26, R11 ;  /* 0x0000001a07077c24 */ /* 0x000fe2000f8e020b */
[----:B------:R-:W-:Y:S01]  /*1300*/  SHF.R.U32.HI R10, RZ, 0x2, R176 ;  /* 0x00000002ff0a7819 */ /* 0x000fe200000116b0 */
[----:B------:R-:W-:Y:S01]  /*1310*/  IMAD.U32 R16, RZ, RZ, UR19 ;  /* 0x00000013ff107e24 */ /* 0x000fe2000f8e00ff */
[----:B------:R-:W5:Y:S01]  /*1320*/  LDCU.64 UR18, c[0x0][0x550] ;  /* 0x0000aa00ff1277ac */ /* 0x000f620008000a00 */
[----:B------:R-:W-:Y:S01]  /*1330*/  IADD3 R9, P1, P0, R0, UR55, R9 ;  /* 0x0000003700097c10 */ /* 0x000fe2000f83e009 */
[----:B------:R-:W-:Y:S01]  /*1340*/  IMAD R13, R6, UR28, R13 ;  /* 0x0000001c060d7c24 */ /* 0x000fe2000f8e020d */
[----:B------:R-:W-:Y:S01]  /*1350*/  SHF.R.S32.HI R0, RZ, 0x1f, R0 ;  /* 0x0000001fff007819 */ /* 0x000fe20000011400 */
[----:B------:R-:W-:Y:S01]  /*1360*/  IMAD R17, R16, UR28, R19 ;  /* 0x0000001c10117c24 */ /* 0x000fe2000f8e0213 */
[----:B------:R-:W-:Y:S01]  /*1370*/  SEL R7, R7, RZ, P3 ;  /* 0x000000ff07077207 */ /* 0x000fe20001800000 */
[----:B------:R-:W-:Y:S01]  /*1380*/  IMAD.MOV.U32 R16, RZ, RZ, R18 ;  /* 0x000000ffff107224 */ /* 0x000fe200078e0012 */
[----:B------:R-:W-:Y:S01]  /*1390*/  LOP3.LUT R11, R14, 0x20, RZ, 0xfc, !PT ;  /* 0x000000200e0b7812 */ /* 0x000fe200078efcff */
[----:B------:R-:W-:Y:S01]  /*13a0*/  IMAD.WIDE.U32 R12, R10, UR8, R12 ;  /* 0x000000080a0c7c25 */ /* 0x000fe2000f8e000c */
[----:B------:R-:W-:-:S02]  /*13b0*/  IADD3.X R0, PT, PT, R0, UR53, R7, P1, P0 ;  /* 0x0000003500007c10 */ /* 0x000fc40008fe0407 */
[----:B------:R-:W-:Y:S01]  /*13c0*/  IADD3 R9, P0, PT, R9, UR51, RZ ;  /* 0x0000003309097c10 */ /* 0x000fe2000ff1e0ff */
[----:B------:R-:W-:Y:S02]  /*13d0*/  IMAD.U32 R7, RZ, RZ, UR51 ;  /* 0x00000033ff077e24 */ /* 0x000fe4000f8e00ff */
[----:B------:R-:W-:-:S03]  /*13e0*/  IMAD.WIDE.U32 R16, R10, UR12, R16 ;  /* 0x0000000c0a107c25 */ /* 0x000fc6000f8e0010 */
[----:B------:R-:W-:Y:S01]  /*13f0*/  LEA.HI.X.SX32 R7, R7, R0, 0x1, P0 ;  /* 0x0000000007077211 */ /* 0x000fe200000f0eff */
[C---:B------:R-:W-:Y:S01]  /*1400*/  IMAD R6, R10.reuse, UR9, R13 ;  /* 0x000000090a067c24 */ /* 0x040fe2000f8e020d */
[C---:B---3--:R-:W-:Y:S01]  /*1410*/  LEA R188, P0, R9.reuse, UR10, 0x2 ;  /* 0x0000000a09bc7c11 */ /* 0x048fe2000f8010ff */
[----:B------:R-:W-:Y:S01]  /*1420*/  IMAD R0, R10, UR13, R17 ;  /* 0x0000000d0a007c24 */ /* 0x000fe2000f8e0211 */
[----:B-----5:R-:W-:Y:S01]  /*1430*/  LEA R198, P1, R12, UR18, 0x1 ;  /* 0x000000120cc67c11 */ /* 0x020fe2000f8208ff */
[----:B--2---:R-:W-:Y:S01]  /*1440*/  UIMAD.WIDE UR12, UR57, 0x4, UR60 ;  /* 0x00000004390c78a5 */ /* 0x004fe2000f8e023c */
[----:B------:R-:W-:Y:S02]  /*1450*/  LEA.HI.X R189, R9, UR11, R7, 0x2, P0 ;  /* 0x0000000b09bd7c11 */ /* 0x000fe400080f1407 */
[----:B------:R-:W-:Y:S02]  /*1460*/  IADD3 R7, P0, PT, R10, 0x40, RZ ;  /* 0x000000400a077810 */ /* 0x000fe40007f1e0ff */
[----:B----4-:R-:W-:-:S02]  /*1470*/  LEA R202, P2, R16, UR20, 0x1 ;  /* 0x0000001410ca7c11 */ /* 0x010fc4000f8408ff */
[----:B------:R-:W-:Y:S01]  /*1480*/  LEA.HI.X R199, R12, UR19, R6, 0x1, P1 ;  /* 0x000000130cc77c11 */ /* 0x000fe200088f0c06 */
[----:B------:R-:W-:Y:S01]  /*1490*/  IMAD.X R6, RZ, RZ, RZ, P0 ;  /* 0x000000ffff067224 */ /* 0x000fe200000e06ff */
[----:B------:R-:W-:Y:S02]  /*14a0*/  IADD3 R9, PT, PT, R10, 0x40, RZ ;  /* 0x000000400a097810 */ /* 0x000fe40007ffe0ff */
[----:B------:R-:W-:Y:S02]  /*14b0*/  LOP3.LUT R12, R14, 0x40, RZ, 0xfc, !PT ;  /* 0x000000400e0c7812 */ /* 0x000fe400078efcff */
[----:B------:R-:W-:Y:S01]  /*14c0*/  LEA.HI.X R203, R16, UR21, R0, 0x1, P2 ;  /* 0x0000001510cb7c11 */ /* 0x000fe200090f0c00 */
[----:B-1----:R-:W-:Y:S01]  /*14d0*/  UIMAD.WIDE UR20, UR58, 0x4, UR62 ;  /* 0x000000043a1478a5 */ /* 0x002fe2000f8e023e */
        /* <DEDUP_REMOVED lines=13> */
.L_x_1441:
[----:B------:R-:W1:Y:S01]  /*15b0*/  LDCU.64 UR10, c[0x0][0x5c0] ;  /* 0x0000b800ff0a77ac */ /* 0x000e620008000a00 */
[----:B------:R-:W-:-:S04]  /*15c0*/  UIADD3 UR5, UPT, UPT, UR42, UR44, URZ ;  /* 0x0000002c2a057290 */ /* 0x000fc8000fffe0ff */
[----:B-1----:R-:W-:Y:S02]  /*15d0*/  UIMAD.WIDE.U32 UR16, UR5, UR10, URZ ;  /* 0x0000000a051072a5 */ /* 0x002fe4000f8e00ff */
[----:B------:R-:W-:-:S04]  /*15e0*/  UIMAD UR5, UR5, UR11, URZ ;  /* 0x0000000b050572a4 */ /* 0x000fc8000f8e02ff */
[----:B------:R-:W-:-:S06]  /*15f0*/  UIADD3 UR5, UPT, UPT, UR17, UR5, URZ ;  /* 0x0000000511057290 */ /* 0x000fcc000fffe0ff */
[----:B------:R-:W-:Y:S02]  /*1600*/  MOV R2, UR5 ;  /* 0x0000000500027c02 */ /* 0x000fe40008000f00 */
.L_x_1442:
        /* <DEDUP_REMOVED lines=12> */
.L_x_1443:
[----:B------:R-:W1:Y:S01]  /*16d0*/  LDCU.64 UR8, c[0x0][0x5c8] ;  /* 0x0000b900ff0877ac */ /* 0x000e620008000a00 */
[----:B------:R-:W-:-:S04]  /*16e0*/  UIADD3 UR42, UPT, UPT, UR42, UR44, URZ ;  /* 0x0000002c2a2a7290 */ /* 0x000fc8000fffe0ff */
[----:B-1----:R-:W-:Y:S02]  /*16f0*/  UIMAD.WIDE.U32 UR14, UR42, UR8, URZ ;  /* 0x000000082a0e72a5 */ /* 0x002fe4000f8e00ff */
[----:B------:R-:W-:-:S04]  /*1700*/  UIMAD UR42, UR42, UR9, URZ ;  /* 0x000000092a2a72a4 */ /* 0x000fc8000f8e02ff */
[----:B------:R-:W-:-:S06]  /*1710*/  UIADD3 UR42, UPT, UPT, UR15, UR42, URZ ;  /* 0x0000002a0f2a7290 */ /* 0x000fcc000fffe0ff */
[----:B------:R-:W-:Y:S02]  /*1720*/  MOV R0, UR42 ;  /* 0x0000002a00007c02 */ /* 0x000fe40008000f00 */
.L_x_1444:
        /* <DEDUP_REMOVED lines=30> */
.L_x_1446:
[----:B------:R-:W-:Y:S05]  /*1910*/  BSYNC.RECONVERGENT B0 ;  /* 0x0000000000007941 */ /* 0x000fea0003800200 */
.L_x_1445:
        /* <DEDUP_REMOVED lines=17> */
.L_x_1448:
[----:B------:R-:W-:Y:S05]  /*1a30*/  BSYNC.RECONVERGENT B0 ;  /* 0x0000000000007941 */ /* 0x000fea0003800200 */
.L_x_1447:
        /* <DEDUP_REMOVED lines=27> */
.L_x_1450:
[----:B------:R-:W-:Y:S05]  /*1bf0*/  BSYNC.RECONVERGENT B0 ;  /* 0x0000000000007941 */ /* 0x000fea0003800200 */
.L_x_1449:
        /* <DEDUP_REMOVED lines=18> */
.L_x_1440:
        /* <DEDUP_REMOVED lines=32> */
.L_x_1454:
[----:B------:R2:W-:Y:S01]  /*1f20*/  STS.128 [R8+0x8000], RZ ;  /* 0x008000ff08007388 */ /* 0x0005e20000000c00 */
[----:B------:R-:W-:Y:S05]  /*1f30*/  BRA `(.L_x_1455) ;  /* 0x00000000000c7947 */ /* 0x000fea0003800000 */
.L_x_1453:
[----:B------:R1:W-:Y:S04]  /*1f40*/  STS.128 [R8+0x6000], RZ ;  /* 0x006000ff08007388 */ /* 0x0003e80000000c00 */
[----:B------:R1:W-:Y:S04]  /*1f50*/  STS.128 [R8+0x7000], RZ ;  /* 0x007000ff08007388 */ /* 0x0003e80000000c00 */
[----:B------:R1:W-:Y:S02]  /*1f60*/  STS.128 [R8+0x8000], RZ ;  /* 0x008000ff08007388 */ /* 0x0003e40000000c00 */
.L_x_1455:
[----:B------:R-:W-:Y:S05]  /*1f70*/  BSYNC.RECONVERGENT B0 ;  /* 0x0000000000007941 */ /* 0x000fea0003800200 */
.L_x_1452:
        /* <DEDUP_REMOVED lines=23> */
.L_x_1458:
[----:B------:R1:W-:Y:S01]  /*20f0*/  STS.128 [R187+0x2000], RZ ;  /* 0x002000ffbb007388 */ /* 0x0003e20000000c00 */
[----:B------:R-:W-:Y:S05]  /*2100*/  BRA `(.L_x_1459) ;  /* 0x00000000000c7947 */ /* 0x000fea0003800000 */
.L_x_1457:
[----:B------:R4:W-:Y:S04]  /*2110*/  STS.128 [R187], RZ ;  /* 0x000000ffbb007388 */ /* 0x0009e80000000c00 */
[----:B------:R4:W-:Y:S04]  /*2120*/  STS.128 [R187+0x1000], RZ ;  /* 0x001000ffbb007388 */ /* 0x0009e80000000c00 */
[----:B------:R4:W-:Y:S02]  /*2130*/  STS.128 [R187+0x2000], RZ ;  /* 0x002000ffbb007388 */ /* 0x0009e40000000c00 */
.L_x_1459:
[----:B------:R-:W-:Y:S05]  /*2140*/  BSYNC.RECONVERGENT B0 ;  /* 0x0000000000007941 */ /* 0x000fea0003800200 */
.L_x_1456:
        /* <DEDUP_REMOVED lines=17> */
[----:B------:R-:W-:-:S03]  /*2260*/  UIADD3 UR10, UPT, UPT, -UR33, UR39, URZ ;  /* 0x00000027210a7290 */ /* 0x000fc6000fffe1ff */
[----:B------:R-:W-:Y:S01]  /*2270*/  IMAD.U32 R0, RZ, RZ, UR16 ;  /* 0x00000010ff007e24 */ /* 0x000fe2000f8e00ff */
[----:B------:R-:W5:Y:S01]  /*2280*/  @!P3 LDG.E R185, desc[UR40][R16.64] ;  /* 0x0000002810b9b981 */ /* 0x000f62000c1e1900 */
[----:B------:R-:W-:-:S03]  /*2290*/  UIMAD UR11, UR48, UR16, URZ ;  /* 0x00000010300b72a4 */ /* 0x000fc6000f8e02ff */
[----:B------:R-:W5:Y:S04]  /*22a0*/  @!P2 LDG.E R184, desc[UR40][R16.64+0x20] ;  /* 0x0000202810b8a981 */ /* 0x000f68000c1e1900 */
[----:B------:R-:W5:Y:S04]  /*22b0*/  @!P1 LDG.E R183, desc[UR40][R16.64+0x80] ;  /* 0x0000802810b79981 */ /* 0x000f68000c1e1900 */
[----:B------:R3:W5:Y:S01]  /*22c0*/  @!P0 LDG.E R182, desc[UR40][R16.64+0xa0] ;  /* 0x0000a02810b68981 */ /* 0x000762000c1e1900 */
[----:B------:R-:W-:Y:S01]  /*22d0*/  UIMAD UR11, UR33, UR17, UR11 ;  /* 0x00000011210b72a4 */ /* 0x000fe2000f8e020b */
[----:B------:R-:W-:Y:S01]  /*22e0*/  ISETP.GE.AND P4, PT, R10, UR10, PT ;  /* 0x0000000a0a007c0c */ /* 0x000fe2000bf86270 */
        /* <DEDUP_REMOVED lines=36> */
.L_x_1462:
[----:B------:R3:W-:Y:S01]  /*2530*/  STS.128 [R8+0xd000], RZ ;  /* 0x00d000ff08007388 */ /* 0x0007e20000000c00 */
[----:B------:R-:W-:Y:S05]  /*2540*/  BRA `(.L_x_1463) ;  /* 0x00000000000c7947 */ /* 0x000fea0003800000 */
.L_x_1461:
[----:B------:R2:W-:Y:S04]  /*2550*/  STS.128 [R8+0x9000], RZ ;  /* 0x009000ff08007388 */ /* 0x0005e80000000c00 */
[----:B------:R2:W-:Y:S04]  /*2560*/  STS.128 [R8+0xb000], RZ ;  /* 0x00b000ff08007388 */ /* 0x0005e80000000c00 */
[----:B------:R2:W-:Y:S02]  /*2570*/  STS.128 [R8+0xd000], RZ ;  /* 0x00d000ff08007388 */ /* 0x0005e40000000c00 */
.L_x_1463:
[----:B------:R-:W-:Y:S05]  /*2580*/  BSYNC.RECONVERGENT B0 ;  /* 0x0000000000007941 */ /* 0x000fea0003800200 */
.L_x_1460:
        /* <DEDUP_REMOVED lines=34> */
.L_x_1466:
[----:B------:R3:W-:Y:S02]  /*27b0*/  STS.128 [R8+0xe000], RZ ;  /* 0x00e000ff08007388 */ /* 0x0007e40000000c00 */
.L_x_1465:
[----:B------:R-:W-:Y:S05]  /*27c0*/  BSYNC.RECONVERGENT B0 ;  /* 0x0000000000007941 */ /* 0x000fea0003800200 */
.L_x_1464:
[----:B------:R-:W2:Y:S01]  /*27d0*/  LDCU.64 UR8, c[0x0][0x3d8] ;  /* 0x00007b00ff0877ac */ /* 0x000ea20008000a00 */
[----:B------:R-:W-:Y:S01]  /*27e0*/  MOV R0, UR14 ;  /* 0x0000000e00007c02 */ /* 0x000fe20008000f00 */
[----:B------:R-:W-:Y:S01]  /*27f0*/  BSSY.RECONVERGENT B0, `(.L_x_1467) ;  /* 0x000002b000007945 */ /* 0x000fe20003800200 */
[----:B------:R-:W-:-:S03]  /*2800*/  UIMAD UR10, UR48, UR14, URZ ;  /* 0x0000000e300a72a4 */ /* 0x000fc6000f8e02ff */
[----:B------:R-:W-:Y:S01]  /*2810*/  IMAD.WIDE.U32 R16, R0, UR33, R14 ;  /* 0x0000002100107c25 */ /* 0x000fe2000f8e000e */
[----:B------:R-:W-:Y:S02]  /*2820*/  UIMAD UR10, UR33, UR15, UR10 ;  /* 0x0000000f210a72a4 */ /* 0x000fe4000f8e020a */
[----:B------:R-:W-:-:S04]  /*2830*/  IADD3 R4, P0, PT, R16, UR52, RZ ;  /* 0x0000003410047c10 */ /* 0x000fc8000ff1e0ff */
[----:B------:R-:W-:Y:S01]  /*2840*/  IADD3.X R5, PT, PT, R5, UR10, R17, P0, !PT ;  /* 0x0000000a05057c10 */ /* 0x000fe200087fe411 */
        /* <DEDUP_REMOVED lines=32> */
.L_x_1469:
[----:B------:R3:W-:Y:S01]  /*2a50*/  STS.128 [R8+0x13000], RZ ;  /* 0x013000ff08007388 */ /* 0x0007e20000000c00 */
[----:B------:R-:W-:Y:S05]  /*2a60*/  BRA `(.L_x_1470) ;  /* 0x00000000000c7947 */ /* 0x000fea0003800000 */
.L_x_1468:
[----:B------:R2:W-:Y:S04]  /*2a70*/  STS.128 [R8+0xf000], RZ ;  /* 0x00f000ff08007388 */ /* 0x0005e80000000c00 */
[----:B------:R2:W-:Y:S04]  /*2a80*/  STS.128 [R8+0x11000], RZ ;  /* 0x011000ff08007388 */ /* 0x0005e80000000c00 */
[----:B------:R2:W-:Y:S02]  /*2a90*/  STS.128 [R8+0x13000], RZ ;  /* 0x013000ff08007388 */ /* 0x0005e40000000c00 */
.L_x_1470:
[----:B------:R-:W-:Y:S05]  /*2aa0*/  BSYNC.RECONVERGENT B0 ;  /* 0x0000000000007941 */ /* 0x000fea0003800200 */
.L_x_1467:
        /* <DEDUP_REMOVED lines=34> */
.L_x_1473:
[----:B------:R4:W-:Y:S02]  /*2cd0*/  STS.128 [R8+0x14000], RZ ;  /* 0x014000ff08007388 */ /* 0x0009e40000000c00 */
.L_x_1472:
[----:B------:R-:W-:Y:S05]  /*2ce0*/  BSYNC.RECONVERGENT B0 ;  /* 0x0000000000007941 */ /* 0x000fea0003800200 */
.L_x_1471:
[----:B------:R-:W2:Y:S01]  /*2cf0*/  LDCU.64 UR10, c[0x0][0x538] ;  /* 0x0000a700ff0a77ac */ /* 0x000ea20008000a00 */
[----:B------:R-:W-:Y:S02]  /*2d00*/  IMAD.U32 R181, RZ, RZ, UR5 ;  /* 0x00000005ffb57e24 */ /* 0x000fe4000f8e00ff */
[----:B------:R-:W-:Y:S02]  /*2d10*/  IMAD.U32 R10, RZ, RZ, UR33 ;  /* 0x00000021ff0a7e24 */ /* 0x000fe4000f8e00ff */
[C---:B------:R-:W-:Y:S02]  /*2d20*/  IMAD.SHL.U32 R173, R176.reuse, 0x20, RZ ;  /* 0x00000020b0ad7824 */ /* 0x040fe400078e00ff */
[C---:B------:R-:W-:Y:S01]  /*2d30*/  IMAD.SHL.U32 R7, R176.reuse, 0x4, RZ ;  /* 0x00000004b0077824 */ /* 0x040fe200078e00ff */
[----:B------:R-:W-:Y:S01]  /*2d40*/  SHF.R.U32.HI R9, RZ, 0x4, R176 ;  /* 0x00000004ff097819 */ /* 0x000fe200000116b0 */
[----:B------:R-:W-:Y:S02]  /*2d50*/  IMAD.SHL.U32 R0, R176, 0x10, RZ ;  /* 0x00000010b0007824 */ /* 0x000fe400078e00ff */
[----:B---34-:R-:W-:Y:S01]  /*2d60*/  VIADD R4, R186, UR39 ;  /* 0x00000027ba047c36 */ /* 0x018fe20008000000 */
[----:B------:R-:W-:Y:S01]  /*2d70*/  LOP3.LUT P1, RZ, R176, 0x4, RZ, 0xc0, !PT ;  /* 0x00000004b0ff7812 */ /* 0x000fe2000782c0ff */
[----:B------:R-:W0:Y:S01]  /*2d80*/  LDGDEPBAR ;  /* 0x00000000000079af */ /* 0x000e220000000000 */
[----:B------:R-:W3:Y:S01]  /*2d90*/  LDC R191, c[0x0][0x44c] ;  /* 0x00011300ffbf7b82 */ /* 0x000ee20000000800 */
[----:B--2---:R-:W-:-:S04]  /*2da0*/  UISETP.NE.U32.AND UP0, UPT, UR10, URZ, UPT ;  /* 0x000000ff0a00728c */ /* 0x004fc8000bf05070 */
[----:B------:R-:W-:-:S06]  /*2db0*/  UISETP.NE.AND.EX UP0, UPT, UR11, URZ, UPT, UP0 ;  /* 0x000000ff0b00728c */ /* 0x000fcc000bf05300 */
[----:B------:R-:W-:-:S05]  /*2dc0*/  PLOP3.LUT P0, PT, PT, PT, UP0, 0x80, 0x8 ;  /* 0x000000000008781c */ /* 0x000fca0003f0f008 */
[----:B------:R-:W2:Y:S01]  /*2dd0*/  @UP0 LDCU.64 UR8, c[0x0][0x540] ;  /* 0x0000a800ff0807ac */ /* 0x000ea20008000a00 */
[----:B------:R-:W-:Y:S01]  /*2de0*/  @UP0 UMOV UR14, UR28 ;  /* 0x0000001c000e0c82 */ /* 0x000fe20008000000 */
[----:B------:R-:W-:Y:S01]  /*2df0*/  @UP0 UMOV UR15, URZ ;  /* 0x000000ff000f0c82 */ /* 0x000fe20008000000 */
[----:B------:R-:W4:Y:S01]  /*2e00*/  @UP0 LDCU UR5, c[0x0][0x458] ;  /* 0x00008b00ff0507ac */ /* 0x000f220008000800 */
[----:B--2---:R-:W-:Y:S01]  /*2e10*/  @UP0 UIMAD.WIDE.U32 UR14, UR29, UR8, UR14 ;  /* 0x000000081d0e02a5 */ /* 0x004fe2000f8e000e */
[----:B------:R-:W-:Y:S02]  /*2e20*/  LOP3.LUT R6, R173, 0x20, RZ, 0xc0, !PT ;  /* 0x00000020ad067812 */ /* 0x000fe400078ec0ff */
[----:B------:R-:W-:Y:S01]  /*2e30*/  LOP3.LUT R7, R7, 0x18, RZ, 0xc0, !PT ;  /* 0x0000001807077812 */ /* 0x000fe200078ec0ff */
[----:B------:R-:W-:Y:S02]  /*2e40*/  @UP0 UIMAD UR9, UR29, UR9, UR15 ;  /* 0x000000091d0902a4 */ /* 0x000fe4000f8e020f */
[----:B------:R-:W-:Y:S01]  /*2e50*/  @UP0 ULEA UR10, UP1, UR14, UR10, 0x2 ;  /* 0x0000000a0e0a0291 */ /* 0x000fe2000f8210ff */
[----:B------:R-:W-:Y:S01]  /*2e60*/  LOP3.LUT R9, R9, 0x8, RZ, 0xc0, !PT ;  /* 0x0000000809097812 */ /* 0x000fe200078ec0ff */
[----:B------:R-:W-:Y:S01]  /*2e70*/  IMAD R181, R181, 0x40, R4 ;  /* 0x00000040b5b57824 */ /* 0x000fe200078e0204 */
[----:B-1----:R-:W-:Y:S01]  /*2e80*/  LOP3.LUT R8, R173, 0x120, RZ, 0xc0, !PT ;  /* 0x00000120ad087812 */ /* 0x002fe200078ec0ff */
[----:B------:R-:W-:-:S02]  /*2e90*/  @UP0 ULEA.HI.X UR11, UR14, UR11, UR9, 0x2, UP1 ;  /* 0x0000000b0e0b0291 */ /* 0x000fc400088f1409 */
[----:B------:R-:W-:Y:S01]  /*2ea0*/  IMAD.U32 R2, RZ, RZ, UR10 ;  /* 0x0000000aff027e24 */ /* 0x000fe2000f8e00ff */
[----:B------:R-:W-:Y:S01]  /*2eb0*/  LOP3.LUT R6, R6, 0x3c00, R0, 0xf8, !PT ;  /* 0x00003c0006067812 */ /* 0x000fe200078ef800 */
[----:B------:R-:W1:Y:S02]  /*2ec0*/  LDCU UR14, c[0x0][0x3b0] ;  /* 0x00007600ff0e77ac */ /* 0x000e640008000800 */
[----:B------:R-:W-:Y:S01]  /*2ed0*/  IMAD.U32 R3, RZ, RZ, UR11 ;  /* 0x0000000bff037e24 */ /* 0x000fe2000f8e00ff */
[--C-:B------:R-:W-:Y:S01]  /*2ee0*/  LOP3.LUT R12, R7, 0xc0, R173.reuse, 0xf8, !PT ;  /* 0x000000c0070c7812 */ /* 0x100fe200078ef8ad */
[----:B------:R-:W2:Y:S03]  /*2ef0*/  LDCU UR15, c[0x0][0x590] ;  /* 0x0000b200ff0f77ac */ /* 0x000ea60008000800 */
[----:B------:R4:W3:Y:S01]  /*2f00*/  @P0 LDG.E R5, desc[UR40][R2.64] ;  /* 0x0000002802050981 */ /* 0x0008e2000c1e1900 */
[----:B------:R-:W-:Y:S01]  /*2f10*/  LOP3.LUT R9, R9, 0x10, R176, 0xf8, !PT ;  /* 0x0000001009097812 */ /* 0x000fe200078ef8b0 */
[----:B------:R-:W-:Y:S01]  /*2f20*/  IMAD.MOV.U32 R160, RZ, RZ, 0x20 ;  /* 0x00000020ffa07424 */ /* 0x000fe200078e00ff */
[--C-:B------:R-:W-:Y:S01]  /*2f30*/  LOP3.LUT R6, R6, 0x100, R0.reuse, 0xf8, !PT ;  /* 0x0000010006067812 */ /* 0x100fe200078ef800 */
[----:B------:R-:W-:Y:S01]  /*2f40*/  IMAD.MOV.U32 R195, RZ, RZ, 0x10 ;  /* 0x00000010ffc37424 */ /* 0x000fe200078e00ff */
[----:B------:R-:W-:Y:S01]  /*2f50*/  LOP3.LUT R8, R8, 0x200, R0, 0xf8, !PT ;  /* 0x0000020008087812 */ /* 0x000fe200078ef800 */
[----:B------:R-:W-:Y:S01]  /*2f60*/  IMAD.MOV.U32 R172, RZ, RZ, 0x20 ;  /* 0x00000020ffac7424 */ /* 0x000fe200078e00ff */
[----:B------:R-:W-:Y:S01]  /*2f70*/  LOP3.LUT R9, R9, 0xc0, R173, 0xf8, !PT ;  /* 0x000000c009097812 */ /* 0x000fe200078ef8ad */
[----:B------:R-:W-:Y:S01]  /*2f80*/  UIADD3 UR33, UPT, UPT, UR33, 0x80, URZ ;  /* 0x0000008021217890 */ /* 0x000fe2000fffe0ff */
[----:B------:R-:W-:Y:S01]  /*2f90*/  SEL R160, R160, 0xffffffe0, !P1 ;  /* 0xffffffe0a0a07807 */ /* 0x000fe20004800000 */
[----:B------:R-:W-:Y:S01]  /*2fa0*/  IMAD.MOV.U32 R196, RZ, RZ, R187 ;  /* 0x000000ffffc47224 */ /* 0x000fe200078e00bb */
[----:B------:R-:W-:Y:S01]  /*2fb0*/  LOP3.LUT R9, R9, R7, RZ, 0x3c, !PT ;  /* 0x0000000709097212 */ /* 0x000fe200078e3cff */
[----:B------:R-:W-:Y:S01]  /*2fc0*/  IMAD.MOV.U32 R192, RZ, RZ, 0x20 ;  /* 0x00000020ffc07424 */ /* 0x000fe200078e00ff */
[----:B------:R-:W-:Y:S01]  /*2fd0*/  CS2R R126, SRZ ;  /* 0x00000000007e7805 */ /* 0x000fe2000001ff00 */
[----:B------:R-:W-:Y:S01]  /*2fe0*/  IMAD.MOV.U32 R190, RZ, RZ, 0x4 ;  /* 0x00000004ffbe7424 */ /* 0x000fe200078e00ff */
[----:B------:R-:W-:-:S02]  /*2ff0*/  LOP3.LUT R173, R9, 0x120, R173, 0xf8, !PT ;  /* 0x0000012009ad7812 */ /* 0x000fc400078ef8ad */
[----:B------:R-:W-:Y:S02]  /*3000*/  CS2R R124, SRZ ;  /* 0x00000000007c7805 */ /* 0x000fe4000001ff00 */
[----:B------:R-:W-:Y:S02]  /*3010*/  CS2R R130, SRZ ;  /* 0x0000000000827805 */ /* 0x000fe4000001ff00 */
[----:B------:R-:W-:Y:S02]  /*3020*/  CS2R R128, SRZ ;  /* 0x0000000000807805 */ /* 0x000fe4000001ff00 */
[----:B------:R-:W-:Y:S02]  /*3030*/  LEA R173, R173, UR30, 0x1 ;  /* 0x0000001eadad7c11 */ /* 0x000fe4000f8e08ff */
[----:B------:R-:W-:Y:S02]  /*3040*/  CS2R R122, SRZ ;  /* 0x00000000007a7805 */ /* 0x000fe4000001ff00 */
[----:B------:R-:W-:-:S02]  /*3050*/  CS2R R120, SRZ ;  /* 0x0000000000787805 */ /* 0x000fc4000001ff00 */
[----:B------:R-:W-:Y:S02]  /*3060*/  CS2R R118, SRZ ;  /* 0x0000000000767805 */ /* 0x000fe4000001ff00 */
[----:B------:R-:W-:Y:S02]  /*3070*/  CS2R R116, SRZ ;  /* 0x0000000000747805 */ /* 0x000fe4000001ff00 */
[----:B------:R-:W-:Y:S01]  /*3080*/  CS2R R110, SRZ ;  /* 0x00000000006e7805 */ /* 0x000fe2000001ff00 */
[----:B----4-:R-:W4:Y:S01]  /*3090*/  S2R R3, SR_TID.X ;  /* 0x0000000000037919 */ /* 0x010f220000002100 */
[----:B------:R-:W-:Y:S01]  /*30a0*/  IMAD.SHL.U32 R2, R176, 0x2, RZ ;  /* 0x00000002b0027824 */ /* 0x000fe200078e00ff */
[----:B------:R-:W-:Y:S02]  /*30b0*/  LOP3.LUT R176, R12, 0x8, R176, 0x78, !PT ;  /* 0x000000080cb07812 */ /* 0x000fe400078e78b0 */
[----:B------:R-:W-:Y:S02]  /*30c0*/  CS2R R108, SRZ ;  /* 0x00000000006c7805 */ /* 0x000fe4000001ff00 */
[----:B------:R-:W-:-:S02]  /*30d0*/  CS2R R114, SRZ ;  /* 0x0000000000727805 */ /* 0x000fc4000001ff00 */
[----:B------:R-:W-:Y:S02]  /*30e0*/  CS2R R112, SRZ ;  /* 0x0000000000707805 */ /* 0x000fe4000001ff00 */
[----:B------:R-:W-:Y:S02]  /*30f0*/  LOP3.LUT R2, R2, 0x6, RZ, 0xc0, !PT ;  /* 0x0000000602027812 */ /* 0x000fe400078ec0ff */
[----:B------:R-:W-:Y:S02]  /*3100*/  CS2R R106, SRZ ;  /* 0x00000000006a7805 */ /* 0x000fe4000001ff00 */
[----:B------:R-:W-:Y:S02]  /*3110*/  LOP3.LUT R176, R6, R176, RZ, 0xfc, !PT ;  /* 0x000000b006b07212 */ /* 0x000fe400078efcff */
[----:B------:R-:W-:Y:S02]  /*3120*/  CS2R R104, SRZ ;  /* 0x0000000000687805 */ /* 0x000fe4000001ff00 */
[----:B------:R-:W-:-:S02]  /*3130*/  LOP3.LUT R2, R2, 0x1e0, R174, 0xf8, !PT ;  /* 0x000001e002027812 */ /* 0x000fc400078ef8ae */
[----:B------:R-:W-:Y:S02]  /*3140*/  CS2R R102, SRZ ;  /* 0x0000000000667805 */ /* 0x000fe4000001ff00 */
[----:B------:R-:W-:Y:S02]  /*3150*/  LOP3.LUT R174, R12, 0x8, R174, 0x78, !PT ;  /* 0x000000080cae7812 */ /* 0x000fe400078e78ae */
[----:B------:R-:W-:Y:S02]  /*3160*/  CS2R R100, SRZ ;  /* 0x0000000000647805 */ /* 0x000fe4000001ff00 */
[----:B------:R-:W-:Y:S02]  /*3170*/  IADD3 R10, PT, PT, R2, UR43, R10 ;  /* 0x0000002b020a7c10 */ /* 0x000fe4000fffe00a */
[----:B------:R-:W-:Y:S01]  /*3180*/  CS2R R94, SRZ ;  /* 0x00000000005e7805 */ /* 0x000fe2000001ff00 */
[----:B------:R-:W3:Y:S01]  /*3190*/  @P0 MUFU.RCP R2, UR5 ;  /* 0x0000000500020d08 */ /* 0x000ee20008001000 */
[----:B------:R-:W-:-:S02]  /*31a0*/  LOP3.LUT R174, R8, R174, RZ, 0xfc, !PT ;  /* 0x000000ae08ae7212 */ /* 0x000fc400078efcff */
[----:B------:R-:W-:Y:S02]  /*31b0*/  CS2R R92, SRZ ;  /* 0x00000000005c7805 */ /* 0x000fe4000001ff00 */
[----:B------:R-:W-:Y:S02]  /*31c0*/  LEA R176, R176, UR30, 0x1 ;  /* 0x0000001eb0b07c11 */ /* 0x000fe4000f8e08ff */
[----:B------:R-:W-:Y:S02]  /*31d0*/  CS2R R98, SRZ ;  /* 0x0000000000627805 */ /* 0x000fe4000001ff00 */
[----:B------:R-:W-:Y:S02]  /*31e0*/  LEA R174, R174, UR30, 0x1 ;  /* 0x0000001eaeae7c11 */ /* 0x000fe4000f8e08ff */
[----:B------:R-:W-:Y:S02]  /*31f0*/  CS2R R96, SRZ ;  /* 0x0000000000607805 */ /* 0x000fe4000001ff00 */
[----:B------:R-:W-:-:S02]  /*3200*/  IADD3 R181, PT, PT, R181, -0x29, -R10 ;  /* 0xffffffd7b5b57810 */ /* 0x000fc40007ffe80a */
[----:B------:R-:W-:Y:S02]  /*3210*/  CS2R R90, SRZ ;  /* 0x00000000005a7805 */ /* 0x000fe4000001ff00 */
[----:B------:R-:W-:Y:S02]  /*3220*/  CS2R R88, SRZ ;  /* 0x0000000000587805 */ /* 0x000fe4000001ff00 */
[----:B------:R-:W-:Y:S02]  /*3230*/  CS2R R86, SRZ ;  /* 0x0000000000567805 */ /* 0x000fe4000001ff00 */
[----:B------:R-:W-:Y:S02]  /*3240*/  CS2R R84, SRZ ;  /* 0x0000000000547805 */ /* 0x000fe4000001ff00 */
[----:B------:R-:W-:Y:S02]  /*3250*/  CS2R R78, SRZ ;  /* 0x00000000004e7805 */ /* 0x000fe4000001ff00 */
[----:B------:R-:W-:-:S02]  /*3260*/  CS2R R76, SRZ ;  /* 0x00000000004c7805 */ /* 0x000fc4000001ff00 */
[----:B------:R-:W-:Y:S02]  /*3270*/  CS2R R82, SRZ ;  /* 0x0000000000527805 */ /* 0x000fe4000001ff00 */
[----:B------:R-:W-:Y:S01]  /*3280*/  CS2R R80, SRZ ;  /* 0x0000000000507805 */ /* 0x000fe2000001ff00 */
[C---:B----4-:R-:W-:Y:S01]  /*3290*/  IMAD.SHL.U32 R4, R3.reuse, 0x20, RZ ;  /* 0x0000002003047824 */ /* 0x050fe200078e00ff */
[----:B------:R-:W-:Y:S01]  /*32a0*/  SHF.R.U32.HI R179, RZ, 0x1, R3 ;  /* 0x00000001ffb37819 */ /* 0x000fe20000011603 */
[C---:B------:R-:W-:Y:S01]  /*32b0*/  IMAD.SHL.U32 R6, R3.reuse, 0x10, RZ ;  /* 0x0000001003067824 */ /* 0x040fe200078e00ff */
[C---:B------:R-:W-:Y:S01]  /*32c0*/  LOP3.LUT P1, RZ, R3.reuse, 0x4, RZ, 0xc0, !PT ;  /* 0x0000000403ff7812 */ /* 0x040fe2000782c0ff */
[C---:B------:R-:W-:Y:S01]  /*32d0*/  IMAD.SHL.U32 R0, R3.reuse, 0x4, RZ ;  /* 0x0000000403007824 */ /* 0x040fe200078e00ff */
[C---:B------:R-:W-:Y:S01]  /*32e0*/  LOP3.LUT R178, R4.reuse, 0x20, RZ, 0xc0, !PT ;  /* 0x0000002004b27812 */ /* 0x040fe200078ec0ff */
[----:B------:R-:W-:Y:S01]  /*32f0*/  IMAD.SHL.U32 R180, R3, 0x2, RZ ;  /* 0x0000000203b47824 */ /* 0x000fe200078e00ff */
        /* <DEDUP_REMOVED lines=8> */
[----:B------:R-:W-:Y:S02]  /*3380*/  LOP3.LUT R194, R6, 0x1c0, RZ, 0xc0, !PT ;  /* 0x000001c006c27812 */ /* 0x000fe400078ec0ff */
[----:B------:R-:W-:Y:S02]  /*3390*/  CS2R R62, SRZ ;  /* 0x00000000003e7805 */ /* 0x000fe4000001ff00 */
[----:B------:R-:W-:Y:S02]  /*33a0*/  CS2R R60, SRZ ;  /* 0x00000000003c7805 */ /* 0x000fe4000001ff00 */
[----:B------:R-:W-:Y:S02]  /*33b0*/  CS2R R66, SRZ ;  /* 0x0000000000427805 */ /* 0x000fe4000001ff00 */
[----:B------:R-:W-:-:S02]  /*33c0*/  LOP3.LUT R194, R194, 0x38, R180, 0xf8, !PT ;  /* 0x00000038c2c27812 */ /* 0x000fc400078ef8b4 */
[----:B------:R-:W-:Y:S02]  /*33d0*/  CS2R R64, SRZ ;  /* 0x0000000000407805 */ /* 0x000fe4000001ff00 */
[----:B------:R-:W-:Y:S02]  /*33e0*/  CS2R R58, SRZ ;  /* 0x00000000003a7805 */ /* 0x000fe4000001ff00 */
[----:B------:R-:W-:Y:S02]  /*33f0*/  CS2R R56, SRZ ;  /* 0x0000000000387805 */ /* 0x000fe4000001ff00 */
[----:B------:R-:W-:Y:S02]  /*3400*/  LOP3.LUT R194, R194, 0x20, R179, 0x78, !PT ;  /* 0x00000020c2c27812 */ /* 0x000fe400078e78b3 */
        /* <DEDUP_REMOVED lines=10> */
[----:B------:R-:W-:Y:S01]  /*34b0*/  LOP3.LUT P2, RZ, R3, 0x8, RZ, 0xc0, !PT ;  /* 0x0000000803ff7812 */ /* 0x000fe2000784c0ff */
[----:B------:R-:W-:Y:S01]  /*34c0*/  VIADD R174, R174, UR18 ;  /* 0x00000012aeae7c36 */ /* 0x000fe20008000000 */
[----:B------:R-:W-:Y:S01]  /*34d0*/  SEL R195, R195, 0xfffffff0, !P1 ;  /* 0xfffffff0c3c37807 */ /* 0x000fe20004800000 */
[----:B------:R-:W-:Y:S01]  /*34e0*/  VIADD R173, R173, UR18 ;  /* 0x00000012adad7c36 */ /* 0x000fe20008000000 */
[----:B------:R-:W-:Y:S01]  /*34f0*/  UMOV UR5, URZ ;  /* 0x000000ff00057c82 */ /* 0x000fe20008000000 */
[----:B------:R-:W-:Y:S01]  /*3500*/  IMAD.IADD R175, R160, 0x1, R176 ;  /* 0x00000001a0af7824 */ /* 0x000fe200078e02b0 */
[----:B------:R-:W-:Y:S01]  /*3510*/  USHF.L.U32 UR49, UR49, 0x3, URZ ;  /* 0x0000000331317899 */ /* 0x000fe200080006ff */
[----:B------:R-:W4:Y:S01]  /*3520*/  LDCU UR8, c[0x0][0x440] ;  /* 0x00008800ff0877ac */ /* 0x000f220008000800 */
[----:B------:R-:W3:Y:S01]  /*3530*/  LDCU UR9, c[0x0][0x3e0] ;  /* 0x00007c00ff0977ac */ /* 0x000ee20008000800 */
[----:B------:R-:W3:Y:S01]  /*3540*/  LDCU UR11, c[0x0][0x50c] ;  /* 0x0000a180ff0b77ac */ /* 0x000ee20008000800 */
[----:B------:R-:W3:Y:S01]  /*3550*/  LDCU UR10, c[0x0][0x45c] ;  /* 0x00008b80ff0a77ac */ /* 0x000ee20008000800 */
[----:B------:R-:W-:-:S02]  /*3560*/  UISETP.GE.AND UP1, UPT, UR33, UR39, UPT ;  /* 0x000000272100728c */ /* 0x000fc4000bf26270 */
[----:B-1----:R-:W-:Y:S02]  /*3570*/  USHF.L.U32 UR14, UR14, 0x6, URZ ;  /* 0x000000060e0e7899 */ /* 0x002fe400080006ff */
[----:B--2---:R-:W-:Y:S01]  /*3580*/  USHF.L.U32 UR15, UR15, 0x6, URZ ;  /* 0x000000060f0f7899 */ /* 0x004fe200080006ff */
[----:B---3--:R-:W-:Y:S01]  /*3590*/  @P0 FMUL.FTZ R5, R5, R2 ;  /* 0x0000000205050220 */ /* 0x008fe20000410000 */
[C---:B------:R-:W-:Y:S02]  /*35a0*/  LOP3.LUT R2, R4.reuse, 0x120, RZ, 0xc0, !PT ;  /* 0x0000012004027812 */ /* 0x040fe400078ec0ff */
[----:B------:R-:W-:Y:S02]  /*35b0*/  LOP3.LUT R4, R4, 0x7400, RZ, 0xc0, !PT ;  /* 0x0000740004047812 */ /* 0x000fe400078ec0ff */
[----:B------:R-:W-:Y:S02]  /*35c0*/  LOP3.LUT R2, R2, 0x200, R6, 0xf8, !PT ;  /* 0x0000020002027812 */ /* 0x000fe400078ef806 */
[----:B------:R-:W-:-:S02]  /*35d0*/  LOP3.LUT R6, R0, 0x8, R3, 0x78, !PT ;  /* 0x0000000800067812 */ /* 0x000fc400078e7803 */
[----:B------:R-:W-:Y:S02]  /*35e0*/  LOP3.LUT R0, R0, 0x8, R179, 0x78, !PT ;  /* 0x0000000800007812 */ /* 0x000fe400078e78b3 */
[----:B------:R-:W-:Y:S02]  /*35f0*/  @P0 R2UR UR16, R5 ;  /* 0x00000000051002ca */ /* 0x000fe400000e0000 */
[----:B------:R-:W-:Y:S01]  /*3600*/  LOP3.LUT R0, R2, R0, RZ, 0xfc, !PT ;  /* 0x0000000002007212 */ /* 0x000fe200078efcff */
[C---:B------:R-:W-:Y:S01]  /*3610*/  IMAD.SHL.U32 R2, R3.reuse, 0x8, RZ ;  /* 0x0000000803027824 */ /* 0x040fe200078e00ff */
[----:B------:R-:W-:Y:S02]  /*3620*/  LOP3.LUT R4, R4, 0x6, R180, 0xf8, !PT ;  /* 0x0000000604047812 */ /* 0x000fe400078ef8b4 */
[----:B------:R-:W-:Y:S02]  /*3630*/  LOP3.LUT P0, RZ, R3, 0x2, RZ, 0xc0, !PT ;  /* 0x0000000203ff7812 */ /* 0x000fe4000780c0ff */
[----:B------:R-:W-:-:S02]  /*3640*/  LOP3.LUT R193, R2, 0x18, RZ, 0xc0, !PT ;  /* 0x0000001802c17812 */ /* 0x000fc400078ec0ff */
[----:B------:R-:W-:Y:S02]  /*3650*/  LOP3.LUT R178, R178, R6, RZ, 0xfc, !PT ;  /* 0x00000006b2b27212 */ /* 0x000fe400078efcff */
[----:B------:R-:W-:Y:S01]  /*3660*/  LOP3.LUT R194, R4, R194, RZ, 0xfc, !PT ;  /* 0x000000c204c27212 */ /* 0x000fe200078efcff */
[----:B------:R-:W-:Y:S01]  /*3670*/  @UP0 UMOV UR5, UR16 ;  /* 0x0000001000050c82 */ /* 0x000fe20008000000 */
[----:B------:R-:W-:Y:S02]  /*3680*/  SEL R172, R172, 0xffffffe0, !P0 ;  /* 0xffffffe0acac7807 */ /* 0x000fe40004000000 */
[C---:B------:R-:W-:Y:S02]  /*3690*/  LOP3.LUT R200, R193.reuse, 0x40, RZ, 0xfc, !PT ;  /* 0x00000040c1c87812 */ /* 0x040fe400078efcff */
[----:B----4-:R-:W-:-:S07]  /*36a0*/  LOP3.LUT R197, R193, 0x20, RZ, 0xfc, !PT ;  /* 0x00000020c1c57812 */ /* 0x010fce00078efcff */
.L_x_1476:
[----:B------:R-:W0:Y:S01]  /*36b0*/  LDGDEPBAR ;  /* 0x00000000000079af */ /* 0x000e220000000000 */
[----:B------:R-:W-:Y:S01]  /*36c0*/  IMAD.IADD R177, R174, 0x1, R160 ;  /* 0x00000001aeb17824 */ /* 0x000fe200078e02a0 */
[----:B------:R-:W-:Y:S01]  /*36d0*/  PLOP3.LUT P6, PT, PT, PT, UP1, 0x80, 0x8 ;  /* 0x000000000008781c */ /* 0x000fe20003fcf018 */
[----:B------:R-:W-:Y:S01]  /*36e0*/  IMAD.U32 R251, RZ, RZ, UR13 ;  /* 0x0000000dfffb7e24 */ /* 0x000fe2000f8e00ff */
[----:B------:R-:W-:Y:S01]  /*36f0*/  PLOP3.LUT P5, PT, PT, PT, UP1, 0x80, 0x8 ;  /* 0x000000000008781c */ /* 0x000fe20003faf018 */
[----:B------:R-:W-:Y:S01]  /*3700*/  UIADD3 UR16, UPT, UPT, UR50, 0x1, URZ ;  /* 0x0000000132107890 */ /* 0x000fe2000fffe0ff */
[----:B------:R-:W-:Y:S02]  /*3710*/  PLOP3.LUT P3, PT, PT, PT, UP1, 0x80, 0x8 ;  /* 0x000000000008781c */ /* 0x000fe40003f6f018 */
[----:B------:R-:W-:Y:S01]  /*3720*/  PLOP3.LUT P0, PT, PT, PT, UP1, 0x80, 0x8 ;  /* 0x000000000008781c */ /* 0x000fe20003f0f018 */
[----:B------:R-:W-:Y:S01]  /*3730*/  UISETP.NE.AND UP2, UPT, UR16, 0x1, UPT ;  /* 0x000000011000788c */ /* 0x000fe2000bf45270 */
[----:B------:R-:W-:Y:S02]  /*3740*/  PLOP3.LUT P4, PT, PT, PT, UP1, 0x80, 0x8 ;  /* 0x000000000008781c */ /* 0x000fe40003f8f018 */
[----:B------:R-:W-:Y:S01]  /*3750*/  MOV R250, UR12 ;  /* 0x0000000c00fa7c02 */ /* 0x000fe20008000f00 */
        /* <DEDUP_REMOVED lines=54> */
[C---:B------:R-:W-:Y:S04]  /*3ac0*/  HMMA.16816.F32 R24, R136.reuse, R144, R24 ;  /* 0x000000908818723c */ /* 0x040fe80000001818 */
[C---:B------:R-:W-:Y:S04]  /*3ad0*/  VIADD R145, R181.reuse, 0xffffffe9 ;  /* 0xffffffe9b5917836 */ /* 0x040fe80000000000 */
[-C--:B------:R-:W-:Y:S01]  /*3ae0*/  HMMA.16816.F32 R28, R136, R146.reuse, R28 ;  /* 0x00000092881c723c */ /* 0x080fe2000000181c */
[----:B------:R-:W1:Y:S02]  /*3af0*/  LDSM.16.M88.4 R136, [R177+0x2800] ;  /* 0x00280000b188783b */ /* 0x000e640000000200 */
[----:B------:R-:W-:Y:S04]  /*3b00*/  IABS R145, R145 ;  /* 0x0000009100917213 */ /* 0x000fe80000000000 */
[----:B------:R-:W-:Y:S01]  /*3b10*/  I2FP.F32.S32 R145, R145 ;  /* 0x0000009100917245 */ /* 0x000fe20000201400 */
[----:B------:R-:W-:Y:S04]  /*3b20*/  HMMA.16816.F32 R32, R140, R146, R32 ;  /* 0x000000928c20723c */ /* 0x000fe80000001820 */
[C---:B------:R-:W-:Y:S04]  /*3b30*/  IADD3 R141, PT, PT, R181.reuse, 0x8, RZ ;  /* 0x00000008b58d7810 */ /* 0x040fe80007ffe0ff */
[-C--:B----4-:R-:W-:Y:S05]  /*3b40*/  HMMA.16816.F32 R4, R148, R168.reuse, R4 ;  /* 0x000000a89404723c */ /* 0x090fea0000001804 */
[----:B------:R-:W-:Y:S03]  /*3b50*/  IABS R141, R141 ;  /* 0x0000008d008d7213 */ /* 0x000fe60000000000 */
[C---:B---3--:R-:W-:Y:S04]  /*3b60*/  HMMA.16816.F32 R8, R132.reuse, R168, R8 ;  /* 0x000000a88408723c */ /* 0x048fe80000001808 */
[----:B------:R-:W-:Y:S04]  /*3b70*/  I2FP.F32.S32 R141, R141 ;  /* 0x0000008d008d7245 */ /* 0x000fe80000201400 */
[-C--:B------:R-:W-:Y:S08]  /*3b80*/  HMMA.16816.F32 R12, R132, R170.reuse, R12 ;  /* 0x000000aa840c723c */ /* 0x080ff0000000180c */
[C---:B------:R-:W-:Y:S08]  /*3b90*/  HMMA.16816.F32 R16, R148.reuse, R170, R16 ;  /* 0x000000aa9410723c */ /* 0x040ff00000001810 */
[-C--:B------:R-:W-:Y:S08]  /*3ba0*/  HMMA.16816.F32 R20, R148, R152.reuse, R20 ;  /* 0x000000989414723c */ /* 0x080ff00000001814 */
[C---:B------:R-:W-:Y:S08]  /*3bb0*/  HMMA.16816.F32 R24, R132.reuse, R152, R24 ;  /* 0x000000988418723c */ /* 0x040ff00000001818 */
[-C--:B------:R-:W-:Y:S01]  /*3bc0*/  HMMA.16816.F32 R28, R132, R154.reuse, R28 ;  /* 0x0000009a841c723c */ /* 0x080fe2000000181c */
[----:B------:R-:W-:Y:S02]  /*3bd0*/  IMAD.U32 R132, RZ, RZ, UR45 ;  /* 0x0000002dff847e24 */ /* 0x000fe4000f8e00ff */
[----:B------:R-:W-:Y:S05]  /*3be0*/  VIADD R133, R181, 0x11 ;  /* 0x00000011b5857836 */ /* 0x000fea0000000000 */
[----:B------:R-:W-:Y:S04]  /*3bf0*/  HMMA.16816.F32 R32, R148, R154, R32 ;  /* 0x0000009a9420723c */ /* 0x000fe80000001820 */
[----:B------:R-:W-:Y:S02]  /*3c00*/  LEA R149, R0, UR4, 0x1 ;  /* 0x0000000400957c11 */ /* 0x000fe4000f8e08ff */
[----:B------:R-:W-:Y:S02]  /*3c10*/  IABS R133, R133 ;  /* 0x0000008500857213 */ /* 0x000fe40000000000 */
[-C--:B------:R-:W-:Y:S05]  /*3c20*/  HMMA.16816.F32 R4, R156, R160.reuse, R4 ;  /* 0x000000a09c04723c */ /* 0x080fea0000001804 */
[----:B------:R-:W-:Y:S03]  /*3c30*/  I2FP.F32.S32 R133, R133 ;  /* 0x0000008500857245 */ /* 0x000fe60000201400 */
[C---:B-1----:R-:W-:Y:S04]  /*3c40*/  HMMA.16816.F32 R8, R136.reuse, R160, R8 ;  /* 0x000000a08808723c */ /* 0x042fe80000001808 */
[----:B------:R-:W-:Y:S04]  /*3c50*/  SEL R160, R192, 0xffffffe0, !P1 ;  /* 0xffffffe0c0a07807 */ /* 0x000fe80004800000 */
        /* <DEDUP_REMOVED lines=12> */
[----:B------:R-:W-:Y:S02]  /*3d20*/  VIADD R11, R181, 0xfffffff1 ;  /* 0xfffffff1b50b7836 */ /* 0x000fe40000000000 */
[----:B------:R-:W-:Y:S01]  /*3d30*/  FMUL.FTZ R164, R12, UR11 ;  /* 0x0000000b0ca47c20 */ /* 0x000fe20008410000 */
[----:B------:R-:W-:Y:S01]  /*3d40*/  FMUL.FTZ R13, R13, UR11 ;  /* 0x0000000b0d0d7c20 */ /* 0x000fe20008410000 */
[----:B------:R-:W-:Y:S01]  /*3d50*/  FMUL.FTZ R161, R14, UR11 ;  /* 0x0000000b0ea17c20 */ /* 0x000fe20008410000 */
[----:B------:R-:W-:Y:S03]  /*3d60*/  IADD3 R14, PT, PT, R181, 0x9, RZ ;  /* 0x00000009b50e7810 */ /* 0x000fe60007ffe0ff */
[----:B------:R-:W-:Y:S01]  /*3d70*/  MUFU.TANH R153, R5 ;  /* 0x0000000500997308 */ /* 0x000fe20000002400 */
[----:B------:R-:W-:Y:S01]  /*3d80*/  IABS R11, R11 ;  /* 0x0000000b000b7213 */ /* 0x000fe20000000000 */
[----:B-1----:R-:W-:Y:S01]  /*3d90*/  FFMA.FTZ R12, R145, -UR5, R151 ;  /* 0x80000005910c7c23 */ /* 0x002fe20008010097 */
[----:B------:R-:W-:Y:S01]  /*3da0*/  @P6 LOP3.LUT R4, R180, 0x6, RZ, 0xc0, !PT ;  /* 0x00000006b4046812 */ /* 0x000fe200078ec0ff */
[----:B------:R-:W-:Y:S01]  /*3db0*/  FMUL.FTZ R18, R18, UR11 ;  /* 0x0000000b12127c20 */ /* 0x000fe20008410000 */
[----:B------:R-:W-:Y:S01]  /*3dc0*/  PLOP3.LUT P6, PT, PT, PT, UP1, 0x80, 0x8 ;  /* 0x000000000008781c */ /* 0x000fe20003fcf018 */
[----:B------:R-:W-:Y:S01]  /*3dd0*/  FMUL.FTZ R155, R15, UR11 ;  /* 0x0000000b0f9b7c20 */ /* 0x000fe20008410000 */
[----:B------:R-:W-:Y:S03]  /*3de0*/  @P5 LOP3.LUT R4, R4, 0x1e0, R179, 0xf8, !PT ;  /* 0x000001e004045812 */ /* 0x000fe600078ef8b3 */
[----:B------:R1:W-:Y:S01]  /*3df0*/  MUFU.TANH R152, R7 ;  /* 0x0000000700987308 */ /* 0x0003e20000002400 */
[----:B------:R-:W-:Y:S01]  /*3e00*/  IABS R14, R14 ;  /* 0x0000000e000e7213 */ /* 0x000fe20000000000 */
[----:B------:R-:W-:Y:S01]  /*3e10*/  FMUL.FTZ R16, R16, UR11 ;  /* 0x0000000b10107c20 */ /* 0x000fe20008410000 */
[----:B------:R-:W-:Y:S01]  /*3e20*/  PLOP3.LUT P5, PT, PT, PT, UP1, 0x80, 0x8 ;  /* 0x000000000008781c */ /* 0x000fe20003faf018 */
[----:B------:R-:W-:Y:S01]  /*3e30*/  @P3 IMAD R132, R132, 0x80, R4 ;  /* 0x0000008084843824 */ /* 0x000fe200078e0204 */
[----:B------:R-:W-:Y:S01]  /*3e40*/  PLOP3.LUT P3, PT, PT, PT, UP1, 0x80, 0x8 ;  /* 0x000000000008781c */ /* 0x000fe20003f6f018 */
[----:B------:R-:W-:Y:S01]  /*3e50*/  FMUL.FTZ R19, R19, UR11 ;  /* 0x0000000b13137c20 */ /* 0x000fe20008410000 */
[----:B------:R-:W-:Y:S03]  /*3e60*/  I2FP.F32.S32 R11, R11 ;  /* 0x0000000b000b7245 */ /* 0x000fe60000201400 */
[----:B------:R-:W3:Y:S01]  /*3e70*/  MUFU.TANH R166, R10 ;  /* 0x0000000a00a67308 */ /* 0x000ee20000002400 */
[C---:B------:R-:W-:Y:S01]  /*3e80*/  @P0 IADD3 R4, PT, PT, R132.reuse, 0x1, RZ ;  /* 0x0000000184040810 */ /* 0x040fe20007ffe0ff */
[----:B------:R-:W-:Y:S01]  /*3e90*/  FMUL.FTZ R17, R17, UR11 ;  /* 0x0000000b11117c20 */ /* 0x000fe20008410000 */
[----:B------:R-:W-:Y:S01]  /*3ea0*/  PLOP3.LUT P0, PT, PT, PT, UP1, 0x80, 0x8 ;  /* 0x000000000008781c */ /* 0x000fe20003f0f018 */
[----:B--2---:R-:W-:Y:S01]  /*3eb0*/  FFMA.FTZ R142, R11, -UR5, R150 ;  /* 0x800000050b8e7c23 */ /* 0x004fe20008010096 */
[----:B------:R-:W-:Y:S01]  /*3ec0*/  @P6 ISETP.GE.AND P6, PT, R132, UR39, PT ;  /* 0x0000002784006c0c */ /* 0x000fe2000bfc6270 */
[----:B------:R-:W-:Y:S01]  /*3ed0*/  IMAD.IADD R148, R149, 0x1, R160 ;  /* 0x0000000195947824 */ /* 0x000fe200078e02a0 */
[----:B------:R-:W-:Y:S03]  /*3ee0*/  @P4 ISETP.GE.AND P4, PT, R4, UR39, PT ;  /* 0x0000002704004c0c */ /* 0x000fe6000bf86270 */
[----:B------:R2:W4:Y:S01]  /*3ef0*/  MUFU.TANH R167, R9 ;  /* 0x0000000900a77308 */ /* 0x0005220000002400 */
[----:B------:R-:W-:Y:S01]  /*3f00*/  I2FP.F32.S32 R14, R14 ;  /* 0x0000000e000e7245 */ /* 0x000fe20000201400 */
[----:B-1----:R1:W1:Y:S01]  /*3f10*/  LDSM.16.M88.4 R4, [R175+0xd400] ;  /* 0x00d40000af04783b */ /* 0x0022620000000200 */
[----:B------:R-:W-:Y:S01]  /*3f20*/  @P5 FSEL R142, R142, -INF , !P6 ;  /* 0xff8000008e8e5808 */ /* 0x000fe20007000000 */
[----:B------:R-:W-:Y:S01]  /*3f30*/  FFMA.FTZ R151, -R151, R151, 1 ;  /* 0x3f80000097977423 */ /* 0x000fe20000010197 */
[----:B------:R-:W-:Y:S01]  /*3f40*/  PLOP3.LUT P5, PT, PT, PT, UP1, 0x80, 0x8 ;  /* 0x000000000008781c */ /* 0x000fe20003faf018 */
[----:B------:R-:W-:Y:S04]  /*3f50*/  FFMA.FTZ R150, -R150, R150, 1 ;  /* 0x3f80000096967423 */ /* 0x000fe80000010196 */
[----:B------:R-:W1:Y:S01]  /*3f60*/  MUFU.TANH R154, R8 ;  /* 0x00000008009a7308 */ /* 0x000e620000002400 */
[----:B------:R-:W-:Y:S01]  /*3f70*/  @P0 FSEL R12, R12, -INF , !P6 ;  /* 0xff8000000c0c0808 */ /* 0x000fe20007000000 */
[----:B---3--:R-:W-:Y:S01]  /*3f80*/  FFMA.FTZ R133, R133, -UR5, R166 ;  /* 0x8000000585857c23 */ /* 0x008fe200080100a6 */
[----:B------:R-:W-:Y:S01]  /*3f90*/  PLOP3.LUT P0, PT, PT, PT, UP1, 0x80, 0x8 ;  /* 0x000000000008781c */ /* 0x000fe20003f0f018 */
[----:B------:R-:W-:Y:S01]  /*3fa0*/  FMUL.FTZ R151, R151, UR11 ;  /* 0x0000000b97977c20 */ /* 0x000fe20008410000 */
[----:B------:R-:W-:Y:S05]  /*3fb0*/  FMUL.FTZ R150, R150, UR11 ;  /* 0x0000000b96967c20 */ /* 0x000fea0008410000 */
[----:B------:R3:W-:Y:S01]  /*3fc0*/  MUFU.TANH R162, R13 ;  /* 0x0000000d00a27308 */ /* 0x0007e20000002400 */
[----:B--2---:R-:W-:Y:S01]  /*3fd0*/  IADD3 R9, PT, PT, R181, -0x10, RZ ;  /* 0xfffffff0b5097810 */ /* 0x004fe20007ffe0ff */
[----:B------:R-:W-:Y:S01]  /*3fe0*/  @P5 VIADD R10, R132, 0x8 ;  /* 0x00000008840a5836 */ /* 0x000fe20000000000 */
[----:B------:R-:W-:Y:S01]  /*3ff0*/  PLOP3.LUT P5, PT, PT, PT, UP1, 0x80, 0x8 ;  /* 0x000000000008781c */ /* 0x000fe20003faf018 */
[----:B----4-:R-:W-:Y:S01]  /*4000*/  FFMA.FTZ R140, R141, -UR5, R167 ;  /* 0x800000058d8c7c23 */ /* 0x010fe200080100a7 */
[----:B------:R-:W-:Y:S02]  /*4010*/  IABS R9, R9 ;  /* 0x0000000900097213 */ /* 0x000fe40000000000 */
[----:B------:R-:W-:Y:S03]  /*4020*/  @P0 FSEL R133, R133, -INF , !P6 ;  /* 0xff80000085850808 */ /* 0x000fe60007000000 */
[----:B------:R2:W-:Y:S01]  /*4030*/  MUFU.TANH R169, R18 ;  /* 0x0000001200a97308 */ /* 0x0005e20000002400 */
[----:B------:R-:W-:Y:S01]  /*4040*/  PLOP3.LUT P0, PT, PT, PT, UP1, 0x80, 0x8 ;  /* 0x000000000008781c */ /* 0x000fe20003f0f018 */
[----:B-1----:R-:W-:Y:S01]  /*4050*/  FFMA.FTZ R134, R14, -UR5, R154 ;  /* 0x800000050e867c23 */ /* 0x002fe2000801009a */
[----:B------:R-:W-:Y:S01]  /*4060*/  I2FP.F32.S32 R9, R9 ;  /* 0x0000000900097245 */ /* 0x000fe20000201400 */
[----:B------:R-:W-:Y:S02]  /*4070*/  VIADD R8, R181, 0xffffffe8 ;  /* 0xffffffe8b5087836 */ /* 0x000fe40000000000 */
[----:B------:R-:W-:Y:S01]  /*4080*/  IMAD.IADD R175, R160, 0x1, R176 ;  /* 0x00000001a0af7824 */ /* 0x000fe200078e02b0 */
[----:B------:R-:W-:Y:S03]  /*4090*/  @P3 FSEL R134, R134, -INF , !P6 ;  /* 0xff80000086863808 */ /* 0x000fe60007000000 */
[----:B------:R-:W1:Y:S01]  /*40a0*/  MUFU.TANH R165, R165 ;  /* 0x000000a500a57308 */ /* 0x000e620000002400 */
[----:B------:R-:W-:Y:S01]  /*40b0*/  FFMA.FTZ R143, R9, -UR5, R152 ;  /* 0x80000005098f7c23 */ /* 0x000fe20008010098 */
[----:B------:R-:W-:Y:S01]  /*40c0*/  IABS R8, R8 ;  /* 0x0000000800087213 */ /* 0x000fe20000000000 */
[----:B---3--:R-:W-:Y:S01]  /*40d0*/  VIADD R13, R181, 0x10 ;  /* 0x00000010b50d7836 */ /* 0x008fe20000000000 */
[----:B------:R-:W-:Y:S01]  /*40e0*/  PLOP3.LUT P3, PT, PT, PT, UP1, 0x80, 0x8 ;  /* 0x000000000008781c */ /* 0x000fe20003f6f018 */
[----:B------:R-:W-:Y:S01]  /*40f0*/  FFMA.FTZ R152, -R152, R152, 1 ;  /* 0x3f80000098987423 */ /* 0x000fe20000010198 */
[----:B------:R-:W-:Y:S02]  /*4100*/  PLOP3.LUT P6, PT, PT, PT, UP1, 0x80, 0x8 ;  /* 0x000000000008781c */ /* 0x000fe40003fcf018 */
[----:B------:R-:W-:Y:S01]  /*4110*/  I2FP.F32.S32 R15, R8 ;  /* 0x00000008000f7245 */ /* 0x000fe20000201400 */
[-C--:B------:R-:W-:Y:S01]  /*4120*/  HMMA.16816.F32 R20, R156, R4.reuse, R20 ;  /* 0x000000049c14723c */ /* 0x080fe20000001814 */
[----:B------:R-:W3:Y:S02]  /*4130*/  MUFU.TANH R164, R164 ;  /* 0x000000a400a47308 */ /* 0x000ee40000002400 */
[----:B------:R-:W-:Y:S01]  /*4140*/  @P0 FSEL R143, R143, -INF , !P4 ;  /* 0xff8000008f8f0808 */ /* 0x000fe20006000000 */
[----:B------:R-:W-:Y:S01]  /*4150*/  FFMA.FTZ R144, R15, -UR5, R153 ;  /* 0x800000050f907c23 */ /* 0x000fe20008010099 */
[----:B------:R-:W-:Y:S01]  /*4160*/  IABS R13, R13 ;  /* 0x0000000d000d7213 */ /* 0x000fe20000000000 */
[----:B--2---:R-:W-:Y:S01]  /*4170*/  VIADD R18, R181, 0x1 ;  /* 0x00000001b5127836 */ /* 0x004fe20000000000 */
[----:B------:R-:W-:Y:S01]  /*4180*/  PLOP3.LUT P0, PT, PT, PT, UP1, 0x80, 0x8 ;  /* 0x000000000008781c */ /* 0x000fe20003f0f018 */
[C---:B------:R-:W-:Y:S03]  /*4190*/  HMMA.16816.F32 R24, R136.reuse, R4, R24 ;  /* 0x000000048818723c */ /* 0x040fe60000001818 */
[----:B------:R3:W-:Y:S01]  /*41a0*/  MUFU.TANH R168, R16 ;  /* 0x0000001000a87308 */ /* 0x0007e20000002400 */
[----:B------:R-:W-:Y:S01]  /*41b0*/  I2FP.F32.S32 R13, R13 ;  /* 0x0000000d000d7245 */ /* 0x000fe20000201400 */
[----:B------:R-:W-:Y:S01]  /*41c0*/  @P3 VIADD R8, R132, 0x9 ;  /* 0x0000000984083836 */ /* 0x000fe20000000000 */
[----:B------:R-:W-:Y:S01]  /*41d0*/  @P6 FSEL R144, R144, -INF , !P4 ;  /* 0xff80000090906808 */ /* 0x000fe20006000000 */
[----:B-----5:R-:W-:Y:S01]  /*41e0*/  FMUL.FTZ R4, R182, 1.4426950216293334961 ;  /* 0x3fb8aa3bb6047820 */ /* 0x020fe20000410000 */
[-C--:B------:R-:W-:Y:S05]  /*41f0*/  HMMA.16816.F32 R28, R136, R6.reuse, R28 ;  /* 0x00000006881c723c */ /* 0x080fea000000181c */
[----:B------:R-:W-:Y:S01]  /*4200*/  MUFU.TANH R171, R19 ;  /* 0x0000001300ab7308 */ /* 0x000fe20000002400 */
[----:B------:R-:W-:Y:S01]  /*4210*/  PLOP3.LUT P3, PT, PT, PT, UP1, 0x80, 0x8 ;  /* 0x000000000008781c */ /* 0x000fe20003f6f018 */
[----:B-1----:R-:W-:Y:S01]  /*4220*/  FFMA.FTZ R135, R13, -UR5, R165 ;  /* 0x800000050d877c23 */ /* 0x002fe200080100a5 */
[----:B------:R-:W-:Y:S01]  /*4230*/  PLOP3.LUT P6, PT, PT, PT, UP1, 0x80, 0x8 ;  /* 0x000000000008781c */ /* 0x000fe20003fcf018 */
[----:B------:R-:W-:Y:S01]  /*4240*/  FMUL.FTZ R20, R20, UR11 ;  /* 0x0000000b14147c20 */ /* 0x000fe20008410000 */
[----:B------:R-:W-:Y:S01]  /*4250*/  IABS R18, R18 ;  /* 0x0000001200127213 */ /* 0x000fe20000000000 */
[----:B------:R-:W-:Y:S01]  /*4260*/  FMUL.FTZ R21, R21, UR11 ;  /* 0x0000000b15157c20 */ /* 0x000fe20008410000 */
[----:B------:R-:W-:Y:S03]  /*4270*/  HMMA.16816.F32 R32, R156, R6, R32 ;  /* 0x000000069c20723c */ /* 0x000fe60000001820 */
[----:B------:R-:W1:Y:S01]  /*4280*/  MUFU.TANH R161, R161 ;  /* 0x000000a100a17308 */ /* 0x000e620000002400 */
[----:B------:R-:W-:Y:S01]  /*4290*/  @P0 FSEL R135, R135, -INF , !P4 ;  /* 0xff80000087870808 */ /* 0x000fe20006000000 */
[----:B------:R-:W-:Y:S01]  /*42a0*/  FMUL.FTZ R22, R22, UR11 ;  /* 0x0000000b16167c20 */ /* 0x000fe20008410000 */
[----:B------:R-:W-:Y:S01]  /*42b0*/  PLOP3.LUT P0, PT, PT, PT, UP1, 0x80, 0x8 ;  /* 0x000000000008781c */ /* 0x000fe20003f0f018 */
[----:B------:R-:W-:Y:S01]  /*42c0*/  FMUL.FTZ R23, R23, UR11 ;  /* 0x0000000b17177c20 */ /* 0x000fe20008410000 */
[----:B------:R-:W-:Y:S05]  /*42d0*/  I2FP.F32.S32 R18, R18 ;  /* 0x0000001200127245 */ /* 0x000fea0000201400 */
[----:B------:R-:W-:Y:S01]  /*42e0*/  MUFU.TANH R177, R20 ;  /* 0x0000001400b17308 */ /* 0x000fe20000002400 */
[----:B------:R-:W-:Y:S01]  /*42f0*/  @P3 ISETP.GE.AND P3, PT, R8, UR39, PT ;  /* 0x0000002708003c0c */ /* 0x000fe2000bf66270 */
[----:B------:R-:W-:Y:S01]  /*4300*/  FMUL.FTZ R8, R184, 1.4426950216293334961 ;  /* 0x3fb8aa3bb8087820 */ /* 0x000fe20000410000 */
[----:B------:R-:W-:Y:S01]  /*4310*/  @P5 ISETP.GE.AND P5, PT, R10, UR39, PT ;  /* 0x000000270a005c0c */ /* 0x000fe2000bfa6270 */
[C---:B------:R-:W-:Y:S01]  /*4320*/  FMUL.FTZ R10, R185.reuse, 1.4426950216293334961 ;  /* 0x3fb8aa3bb90a7820 */ /* 0x040fe20000410000 */
[----:B------:R-:W-:Y:S01]  /*4330*/  @P6 FSEL R140, R140, -INF , !P4 ;  /* 0xff8000008c8c6808 */ /* 0x000fe20006000000 */
[----:B---3--:R-:W-:Y:S01]  /*4340*/  FFMA.FTZ R16, R18, -UR5, R164 ;  /* 0x8000000512107c23 */ /* 0x008fe200080100a4 */
[----:B------:R-:W-:Y:S03]  /*4350*/  FSETP.NEU.FTZ.AND P6, PT, R185, -INF , PT ;  /* 0xff800000b900780b */ /* 0x000fe60003fdd000 */
[----:B------:R-:W-:Y:S01]  /*4360*/  MUFU.TANH R204, R21 ;  /* 0x0000001500cc7308 */ /* 0x000fe20000002400 */
[----:B------:R-:W-:Y:S01]  /*4370*/  FSETP.NEU.FTZ.AND P4, PT, R184, -INF , PT ;  /* 0xff800000b800780b */ /* 0x000fe20003f9d000 */
[----:B-1----:R-:W-:Y:S01]  /*4380*/  FFMA.FTZ R14, R14, -UR5, R161 ;  /* 0x800000050e0e7c23 */ /* 0x002fe200080100a1 */
[----:B------:R-:W-:Y:S01]  /*4390*/  IADD3 R19, PT, PT, R181, -0x1f, RZ ;  /* 0xffffffe1b5137810 */ /* 0x000fe20007ffe0ff */
[----:B------:R-:W-:Y:S01]  /*43a0*/  FMUL.FTZ R5, R183, 1.4426950216293334961 ;  /* 0x3fb8aa3bb7057820 */ /* 0x000fe20000410000 */
[----:B------:R-:W-:Y:S01]  /*43b0*/  FSEL R10, R10, RZ, P6 ;  /* 0x000000ff0a0a7208 */ /* 0x000fe20003000000 */
[----:B------:R-:W-:Y:S01]  /*43c0*/  FMUL.FTZ R25, R25, UR11 ;  /* 0x0000000b19197c20 */ /* 0x000fe20008410000 */
[----:B------:R-:W-:Y:S03]  /*43d0*/  FSEL R8, R8, RZ, P4 ;  /* 0x000000ff08087208 */ /* 0x000fe60002000000 */
[----:B------:R1:W-:Y:S01]  /*43e0*/  MUFU.TANH R170, R17 ;  /* 0x0000001100aa7308 */ /* 0x0003e20000002400 */
[----:B------:R-:W-:Y:S01]  /*43f0*/  @P0 FSEL R16, R16, -INF , !P5 ;  /* 0xff80000010100808 */ /* 0x000fe20006800000 */
[----:B------:R-:W-:Y:S01]  /*4400*/  FFMA.FTZ R211, R12, UR10, -R10 ;  /* 0x0000000a0cd37c23 */ /* 0x000fe2000801080a */
[----:B------:R-:W-:Y:S01]  /*4410*/  IABS R19, R19 ;  /* 0x0000001300137213 */ /* 0x000fe20000000000 */
[----:B------:R-:W-:Y:S01]  /*4420*/  FFMA.FTZ R12, R145, -UR5, R169 ;  /* 0x80000005910c7c23 */ /* 0x000fe200080100a9 */
[----:B------:R-:W-:Y:S01]  /*4430*/  PLOP3.LUT P6, PT, PT, PT, UP1, 0x80, 0x8 ;  /* 0x000000000008781c */ /* 0x000fe20003fcf018 */
[----:B------:R-:W-:Y:S01]  /*4440*/  FMUL.FTZ R24, R24, UR11 ;  /* 0x0000000b18187c20 */ /* 0x000fe20008410000 */
[----:B------:R-:W-:Y:S03]  /*4450*/  PLOP3.LUT P4, PT, PT, PT, UP1, 0x80, 0x8 ;  /* 0x000000000008781c */ /* 0x000fe60003f8f018 */
[----:B------:R-:W2:Y:S01]  /*4460*/  MUFU.TANH R155, R155 ;  /* 0x0000009b009b7308 */ /* 0x000ea20000002400 */
[----:B------:R-:W-:Y:S01]  /*4470*/  PLOP3.LUT P0, PT, PT, PT, UP1, 0x80, 0x8 ;  /* 0x000000000008781c */ /* 0x000fe20003f0f018 */
[----:B------:R-:W-:Y:S01]  /*4480*/  FMUL.FTZ R26, R26, UR11 ;  /* 0x0000000b1a1a7c20 */ /* 0x000fe20008410000 */
[----:B------:R-:W-:Y:S01]  /*4490*/  I2FP.F32.S32 R19, R19 ;  /* 0x0000001300137245 */ /* 0x000fe20000201400 */
[--C-:B------:R-:W-:Y:S01]  /*44a0*/  FFMA.FTZ R206, R142, UR10, -R8.reuse ;  /* 0x0000000a8ece7c23 */ /* 0x100fe20008010808 */
[----:B------:R-:W-:Y:S01]  /*44b0*/  FFMA.FTZ R205, R143, UR10, -R8 ;  /* 0x0000000a8fcd7c23 */ /* 0x000fe20008010808 */
[----:B------:R-:W-:Y:S01]  /*44c0*/  FMUL.FTZ R27, R27, UR11 ;  /* 0x0000000b1b1b7c20 */ /* 0x000fe20008410000 */
[----:B------:R-:W-:Y:S01]  /*44d0*/  LEA R157, R194, UR4, 0x1 ;  /* 0x00000004c29d7c11 */ /* 0x000fe2000f8e08ff */
[----:B------:R-:W-:Y:S02]  /*44e0*/  FFMA.FTZ R13, R19, -UR5, R168 ;  /* 0x80000005130d7c23 */ /* 0x000fe400080100a8 */
[----:B------:R-:W-:Y:S01]  /*44f0*/  MUFU.TANH R201, R22 ;  /* 0x0000001600c97308 */ /* 0x000fe20000002400 */
[----:B------:R-:W-:Y:S01]  /*4500*/  @P6 FSEL R14, R14, -INF , !P5 ;  /* 0xff8000000e0e6808 */ /* 0x000fe20006800000 */
[----:B------:R-:W-:Y:S01]  /*4510*/  VIADD R7, R181, 0xffffffd8 ;  /* 0xffffffd8b5077836 */ /* 0x000fe20000000000 */
[----:B------:R-:W-:Y:S01]  /*4520*/  FSETP.NEU.FTZ.AND P6, PT, R183, -INF , PT ;  /* 0xff800000b700780b */ /* 0x000fe20003fdd000 */
[----:B------:R-:W-:Y:S01]  /*4530*/  VIADD R156, R157, 0x19020 ;  /* 0x000190209d9c7836 */ /* 0x000fe20000000000 */
[----:B------:R-:W-:Y:S01]  /*4540*/  @P4 FSEL R13, R13, -INF , !P5 ;  /* 0xff8000000d0d4808 */ /* 0x000fe20006800000 */
[----:B------:R-:W-:Y:S01]  /*4550*/  FMUL.FTZ R29, R29, UR11 ;  /* 0x0000000b1d1d7c20 */ /* 0x000fe20008410000 */
[----:B------:R-:W-:Y:S03]  /*4560*/  @P0 FSEL R12, R12, -INF , !P5 ;  /* 0xff8000000c0c0808 */ /* 0x000fe60006800000 */
[----:B------:R3:W-:Y:S01]  /*4570*/  MUFU.TANH R207, R23 ;  /* 0x0000001700cf7308 */ /* 0x0007e20000002400 */
[----:B------:R-:W-:Y:S01]  /*4580*/  PLOP3.LUT P5, PT, PT, PT, UP1, 0x80, 0x8 ;  /* 0x000000000008781c */ /* 0x000fe20003faf018 */
[----:B------:R-:W-:Y:S01]  /*4590*/  FMUL.FTZ R32, R32, UR11 ;  /* 0x0000000b20207c20 */ /* 0x000fe20008410000 */
[----:B------:R-:W-:Y:S01]  /*45a0*/  PLOP3.LUT P0, PT, PT, PT, UP1, 0x80, 0x8 ;  /* 0x000000000008781c */ /* 0x000fe20003f0f018 */
[----:B------:R-:W-:Y:S01]  /*45b0*/  FMUL.FTZ R28, R28, UR11 ;  /* 0x0000000b1c1c7c20 */ /* 0x000fe20008410000 */
[----:B------:R-:W-:Y:S01]  /*45c0*/  FSETP.NEU.FTZ.AND P4, PT, R182, -INF , PT ;  /* 0xff800000b600780b */ /* 0x000fe20003f9d000 */
[----:B------:R-:W-:Y:S01]  /*45d0*/  FMUL.FTZ R34, R34, UR11 ;  /* 0x0000000b22227c20 */ /* 0x000fe20008410000 */
[----:B-1----:R-:W-:Y:S03]  /*45e0*/  IABS R17, R181 ;  /* 0x000000b500117213 */ /* 0x002fe60000000000 */
[----:B------:R1:W-:Y:S01]  /*45f0*/  MUFU.TANH R210, R25 ;  /* 0x0000001900d27308 */ /* 0x0003e20000002400 */
[----:B------:R-:W-:Y:S01]  /*4600*/  FSEL R4, R4, RZ, P4 ;  /* 0x000000ff04047208 */ /* 0x000fe20002000000 */
[----:B------:R-:W-:Y:S01]  /*4610*/  FMUL.FTZ R35, R35, UR11 ;  /* 0x0000000b23237c20 */ /* 0x000fe20008410000 */
[----:B------:R-:W-:Y:S01]  /*4620*/  PLOP3.LUT P4, PT, PT, PT, UP1, 0x80, 0x8 ;  /* 0x000000000008781c */ /* 0x000fe20003f8f018 */
[----:B------:R-:W-:Y:S01]  /*4630*/  FFMA.FTZ R247, R13, UR10, -R10 ;  /* 0x0000000a0df77c23 */ /* 0x000fe2000801080a */
[----:B------:R-:W-:Y:S01]  /*4640*/  FSEL R5, R5, RZ, P6 ;  /* 0x000000ff05057208 */ /* 0x000fe20003000000 */
[C---:B------:R-:W-:Y:S01]  /*4650*/  @P5 VIADD R20, R132.reuse, 0x10 ;  /* 0x0000001084145836 */ /* 0x040fe20000000000 */
[----:B------:R-:W-:Y:S03]  /*4660*/  PLOP3.LUT P5, PT, PT, PT, UP1, 0x80, 0x8 ;  /* 0x000000000008781c */ /* 0x000fe60003faf018 */
[----:B------:R4:W-:Y:S01]  /*4670*/  MUFU.TANH R208, R24 ;  /* 0x0000001800d07308 */ /* 0x0009e20000002400 */
[----:B------:R-:W-:Y:S01]  /*4680*/  @P0 IADD3 R21, PT, PT, R132, 0x11, RZ ;  /* 0x0000001184150810 */ /* 0x000fe20007ffe0ff */
[C---:B---3--:R-:W-:Y:S01]  /*4690*/  VIADD R23, R181.reuse, 0xffffffe0 ;  /* 0xffffffe0b5177836 */ /* 0x048fe20000000000 */
[----:B------:R-:W-:Y:S01]  /*46a0*/  PLOP3.LUT P0, PT, PT, PT, UP1, 0x80, 0x8 ;  /* 0x000000000008781c */ /* 0x000fe20003f0f018 */
[----:B------:R-:W-:Y:S01]  /*46b0*/  FFMA.FTZ R220, R14, UR10, -R4 ;  /* 0x0000000a0edc7c23 */ /* 0x000fe20008010804 */
[----:B------:R-:W-:Y:S01]  /*46c0*/  PLOP3.LUT P6, PT, PT, PT, UP1, 0x80, 0x8 ;  /* 0x000000000008781c */ /* 0x000fe20003fcf018 */
[----:B------:R-:W-:Y:S01]  /*46d0*/  VIADD R14, R181, 0xfffffff8 ;  /* 0xfffffff8b50e7836 */ /* 0x000fe20000000000 */
[----:B------:R-:W-:Y:S03]  /*46e0*/  I2FP.F32.S32 R17, R17 ;  /* 0x0000001100117245 */ /* 0x000fe60000201400 */
[----:B------:R-:W3:Y:S01]  /*46f0*/  MUFU.TANH R209, R26 ;  /* 0x0000001a00d17308 */ /* 0x000ee20000002400 */
[----:B------:R-:W-:Y:S01]  /*4700*/  @P4 ISETP.GE.AND P4, PT, R21, UR39, PT ;  /* 0x0000002715004c0c */ /* 0x000fe2000bf86270 */
[----:B--2---:R-:W-:Y:S01]  /*4710*/  FFMA.FTZ R21, R141, -UR5, R155 ;  /* 0x800000058d157c23 */ /* 0x004fe2000801009b */
[----:B------:R-:W-:Y:S01]  /*4720*/  IABS R23, R23 ;  /* 0x0000001700177213 */ /* 0x000fe20000000000 */
[----:B------:R-:W-:Y:S01]  /*4730*/  FFMA.FTZ R22, R17, -UR5, R162 ;  /* 0x8000000511167c23 */ /* 0x000fe200080100a2 */
[----:B-1----:R-:W-:Y:S01]  /*4740*/  VIADD R25, R181, 0xffffffd9 ;  /* 0xffffffd9b5197836 */ /* 0x002fe20000000000 */
[----:B------:R-:W-:Y:S01]  /*4750*/  IABS R7, R7 ;  /* 0x0000000700077213 */ /* 0x000fe20000000000 */
[----:B------:R-:W-:Y:S01]  /*4760*/  FFMA.FTZ R222, R16, UR10, -R5 ;  /* 0x0000000a10de7c23 */ /* 0x000fe20008010805 */
[----:B------:R-:W-:Y:S02]  /*4770*/  @P0 FSEL R21, R21, -INF , !P3 ;  /* 0xff80000015150808 */ /* 0x000fe40005800000 */
[----:B------:R-:W-:Y:S01]  /*4780*/  MUFU.EX2 R206, R206 ;  /* 0x000000ce00ce7308 */ /* 0x000fe20000000800 */
[----:B------:R-:W-:Y:S01]  /*4790*/  @P5 FSEL R22, R22, -INF , !P3 ;  /* 0xff80000016165808 */ /* 0x000fe20005800000 */
[----:B----4-:R-:W-:Y:S01]  /*47a0*/  FFMA.FTZ R24, R15, -UR5, R171 ;  /* 0x800000050f187c23 */ /* 0x010fe200080100ab */
[----:B------:R-:W-:Y:S01]  /*47b0*/  PLOP3.LUT P5, PT, PT, PT, UP1, 0x80, 0x8 ;  /* 0x000000000008781c */ /* 0x000fe20003faf018 */
[----:B------:R-:W-:Y:S01]  /*47c0*/  VIADD R15, R181, 0xfffffff9 ;  /* 0xfffffff9b50f7836 */ /* 0x000fe20000000000 */
[----:B------:R-:W-:Y:S05]  /*47d0*/  PLOP3.LUT P0, PT, PT, PT, UP1, 0x80, 0x8 ;  /* 0x000000000008781c */ /* 0x000fea0003f0f018 */
[----:B------:R-:W1:Y:S01]  /*47e0*/  MUFU.EX2 R205, R205 ;  /* 0x000000cd00cd7308 */ /* 0x000e620000000800 */
[----:B------:R-:W-:Y:S01]  /*47f0*/  @P6 ISETP.GE.AND P6, PT, R20, UR39, PT ;  /* 0x0000002714006c0c */ /* 0x000fe2000bfc6270 */
[----:B------:R-:W-:Y:S01]  /*4800*/  FFMA.FTZ R221, R22, UR10, -R5 ;  /* 0x0000000a16dd7c23 */ /* 0x000fe20008010805 */
[----:B------:R-:W-:Y:S07]  /*4810*/  I2FP.F32.S32 R20, R23 ;  /* 0x0000001700147245 */ /* 0x000fee0000201400 */
[----:B------:R-:W2:Y:S01]  /*4820*/  MUFU.TANH R216, R27 ;  /* 0x0000001b00d87308 */ /* 0x000ea20000002400 */
[----:B------:R-:W-:Y:S01]  /*4830*/  IABS R25, R25 ;  /* 0x0000001900197213 */ /* 0x000fe20000000000 */
[----:B---3--:R-:W-:Y:S01]  /*4840*/  FFMA.FTZ R18, R18, -UR5, R209 ;  /* 0x8000000512127c23 */ /* 0x008fe200080100d1 */
[----:B------:R-:W-:Y:S01]  /*4850*/  IADD3 R22, PT, PT, R157, 0x19000, RZ ;  /* 0x000190009d167810 */ /* 0x000fe20007ffe0ff */
[----:B------:R-:W-:Y:S01]  /*4860*/  FFMA.FTZ R23, R20, -UR5, R170 ;  /* 0x8000000514177c23 */ /* 0x000fe200080100aa */
[----:B------:R-:W-:Y:S01]  /*4870*/  MOV R26, R25 ;  /* 0x00000019001a7202 */ /* 0x000fe20000000f00 */
[----:B------:R-:W-:Y:S01]  /*4880*/  FFMA.FTZ R219, R21, UR10, -R4 ;  /* 0x0000000a15db7c23 */ /* 0x000fe20008010804 */
[----:B------:R-:W-:Y:S01]  /*4890*/  IABS R25, R15 ;  /* 0x0000000f00197213 */ /* 0x000fe20000000000 */
[----:B------:R-:W-:Y:S01]  /*48a0*/  @P2 VIADD R156, R22, 0xffffffe0 ;  /* 0xffffffe0169c2836 */ /* 0x000fe20000000000 */
[----:B------:R-:W-:Y:S01]  /*48b0*/  @P5 FSEL R23, R23, -INF , !P3 ;  /* 0xff80000017175808 */ /* 0x000fe20005800000 */
[----:B------:R-:W-:Y:S01]  /*48c0*/  FFMA.FTZ R21, R20, -UR5, R207 ;  /* 0x8000000514157c23 */ /* 0x000fe200080100cf */
[----:B------:R-:W-:Y:S01]  /*48d0*/  @P0 FSEL R24, R24, -INF , !P3 ;  /* 0xff80000018180808 */ /* 0x000fe20005800000 */
[----:B------:R-:W-:Y:S01]  /*48e0*/  IMAD.MOV.U32 R6, RZ, RZ, R25 ;  /* 0x000000ffff067224 */ /* 0x000fe200078e0019 */
[----:B------:R-:W-:Y:S01]  /*48f0*/  PLOP3.LUT P3, PT, PT, PT, UP1, 0x80, 0x8 ;  /* 0x000000000008781c */ /* 0x000fe20003f6f018 */
[----:B------:R-:W-:Y:S01]  /*4900*/  FFMA.FTZ R25, R19, -UR5, R201 ;  /* 0x8000000513197c23 */ /* 0x000fe200080100c9 */
[----:B------:R-:W-:Y:S01]  /*4910*/  PLOP3.LUT P5, PT, PT, PT, UP1, 0x80, 0x8 ;  /* 0x000000000008781c */ /* 0x000fe20003faf018 */
[----:B------:R-:W3:Y:S01]  /*4920*/  MUFU.TANH R218, R29 ;  /* 0x0000001d00da7308 */ /* 0x000ee20000002400 */
[----:B------:R-:W-:Y:S01]  /*4930*/  I2FP.F32.S32 R15, R26 ;  /* 0x0000001a000f7245 */ /* 0x000fe20000201400 */
[----:B--2---:R-:W-:Y:S01]  /*4940*/  FFMA.FTZ R17, R17, -UR5, R216 ;  /* 0x8000000511117c23 */ /* 0x004fe200080100d8 */
[----:B------:R-:W-:Y:S01]  /*4950*/  PLOP3.LUT P0, PT, PT, PT, UP1, 0x80, 0x8 ;  /* 0x000000000008781c */ /* 0x000fe20003f0f018 */
[----:B------:R-:W-:Y:S01]  /*4960*/  VIADD R13, R181, 0xffffffd0 ;  /* 0xffffffd0b50d7836 */ /* 0x000fe20000000000 */
[----:B------:R-:W-:Y:S01]  /*4970*/  I2FP.F32.S32 R6, R6 ;  /* 0x0000000600067245 */ /* 0x000fe20000201400 */
[----:B------:R-:W-:Y:S01]  /*4980*/  FFMA.FTZ R26, R15, -UR5, R177 ;  /* 0x800000050f1a7c23 */ /* 0x000fe200080100b1 */
[----:B-1----:R-:W-:Y:S03]  /*4990*/  F2FP.F16.F32.PACK_AB R22, R205, R206 ;  /* 0x000000cecd16723e */ /* 0x002fe600000000ff */
[----:B------:R-:W-:Y:S01]  /*49a0*/  MUFU.TANH R225, R32 ;  /* 0x0000002000e17308 */ /* 0x000fe20000002400 */
[----:B------:R-:W-:Y:S01]  /*49b0*/  I2FP.F32.S32 R7, R7 ;  /* 0x0000000700077245 */ /* 0x000fe20000201400 */
[----:B------:R-:W-:Y:S01]  /*49c0*/  FFMA.FTZ R19, R6, -UR5, R208 ;  /* 0x8000000506137c23 */ /* 0x000fe200080100d0 */
[----:B------:R-:W-:Y:S01]  /*49d0*/  @P3 FSEL R25, R25, -INF , !P6 ;  /* 0xff80000019193808 */ /* 0x000fe20007000000 */
[----:B------:R1:W-:Y:S01]  /*49e0*/  STS [R157+0x19400], R22 ;  /* 0x019400169d007388 */ /* 0x0003e20000000800 */
[----:B------:R-:W-:Y:S01]  /*49f0*/  PLOP3.LUT P3, PT, PT, PT, UP1, 0x80, 0x8 ;  /* 0x000000000008781c */ /* 0x000fe20003f6f018 */
[----:B------:R-:W-:Y:S01]  /*4a00*/  FFMA.FTZ R16, R7, -UR5, R204 ;  /* 0x8000000507107c23 */ /* 0x000fe200080100cc */
[----:B------:R-:W-:Y:S03]  /*4a10*/  @P5 FSEL R26, R26, -INF , !P6 ;  /* 0xff8000001a1a5808 */ /* 0x000fe60007000000 */
[----:B------:R-:W2:Y:S01]  /*4a20*/  MUFU.TANH R159, R28 ;  /* 0x0000001c009f7308 */ /* 0x000ea20000002400 */
[----:B------:R-:W-:Y:S01]  /*4a30*/  PLOP3.LUT P5, PT, PT, PT, UP1, 0x80, 0x8 ;  /* 0x000000000008781c */ /* 0x000fe20003faf018 */
[----:B------:R-:W-:Y:S01]  /*4a40*/  FFMA.FTZ R241, R12, UR10, -R8 ;  /* 0x0000000a0cf17c23 */ /* 0x000fe20008010808 */
[----:B------:R-:W-:Y:S01]  /*4a50*/  @P0 FSEL R19, R19, -INF , !P6 ;  /* 0xff80000013130808 */ /* 0x000fe20007000000 */
[----:B------:R-:W-:Y:S01]  /*4a60*/  FFMA.FTZ R163, R144, UR10, -R10 ;  /* 0x0000000a90a37c23 */ /* 0x000fe2000801080a */
[----:B------:R-:W-:Y:S01]  /*4a70*/  PLOP3.LUT P0, PT, PT, PT, UP1, 0x80, 0x8 ;  /* 0x000000000008781c */ /* 0x000fe20003f0f018 */
[----:B------:R-:W-:Y:S01]  /*4a80*/  FMUL.FTZ R33, R33, UR11 ;  /* 0x0000000b21217c20 */ /* 0x000fe20008410000 */
[----:B------:R-:W-:Y:S03]  /*4a90*/  IABS R14, R14 ;  /* 0x0000000e000e7213 */ /* 0x000fe60000000000 */
[----:B------:R-:W4:Y:S01]  /*4aa0*/  MUFU.TANH R227, R34 ;  /* 0x0000002200e37308 */ /* 0x000f220000002400 */
[----:B------:R-:W-:Y:S01]  /*4ab0*/  IABS R12, R13 ;  /* 0x0000000d000c7213 */ /* 0x000fe20000000000 */
[----:B---3--:R-:W-:Y:S01]  /*4ac0*/  FFMA.FTZ R13, R9, -UR5, R218 ;  /* 0x80000005090d7c23 */ /* 0x008fe200080100da */
[----:B------:R-:W-:Y:S01]  /*4ad0*/  @P3 IADD3 R27, PT, PT, R132, 0x18, RZ ;  /* 0x00000018841b3810 */ /* 0x000fe20007ffe0ff */
[--C-:B------:R-:W-:Y:S01]  /*4ae0*/  FFMA.FTZ R240, R24, UR10, -R8.reuse ;  /* 0x0000000a18f07c23 */ /* 0x100fe20008010808 */
[----:B------:R-:W-:Y:S01]  /*4af0*/  PLOP3.LUT P3, PT, PT, PT, UP1, 0x80, 0x8 ;  /* 0x000000000008781c */ /* 0x000fe20003f6f018 */
[----:B------:R-:W-:Y:S01]  /*4b00*/  FMUL.FTZ R30, R30, UR11 ;  /* 0x0000000b1e1e7c20 */ /* 0x000fe20008410000 */
[----:B------:R-:W-:Y:S03]  /*4b10*/  @P5 FSEL R18, R18, -INF , !P6 ;  /* 0xff80000012125808 */ /* 0x000fe60007000000 */
[----:B------:R-:W3:Y:S01]  /*4b20*/  MUFU.TANH R248, R35 ;  /* 0x0000002300f87308 */ /* 0x000ee20000002400 */
[----:B------:R-:W-:Y:S01]  /*4b30*/  PLOP3.LUT P6, PT, PT, PT, UP1, 0x80, 0x8 ;  /* 0x000000000008781c */ /* 0x000fe20003fcf018 */
[----:B------:R-:W-:Y:S01]  /*4b40*/  @P0 VIADD R132, R132, 0x19 ;  /* 0x0000001984840836 */ /* 0x000fe20000000000 */
[----:B------:R-:W-:Y:S01]  /*4b50*/  PLOP3.LUT P0, PT, PT, PT, UP1, 0x80, 0x8 ;  /* 0x000000000008781c */ /* 0x000fe20003f0f018 */
[----:B--2---:R-:W-:Y:S01]  /*4b60*/  FFMA.FTZ R11, R11, -UR5, R159 ;  /* 0x800000050b0b7c23 */ /* 0x004fe2000801009f */
[----:B------:R-:W-:Y:S01]  /*4b70*/  I2FP.F32.S32 R14, R14 ;  /* 0x0000000e000e7245 */ /* 0x000fe20000201400 */
[----:B------:R-:W-:Y:S01]  /*4b80*/  FFMA.FTZ R239, R25, UR10, -R8 ;  /* 0x0000000a19ef7c23 */ /* 0x000fe20008010808 */
[----:B-1----:R-:W-:Y:S03]  /*4b90*/  IADD3 R22, PT, PT, R181, -0x2f, RZ ;  /* 0xffffffd1b5167810 */ /* 0x002fe60007ffe0ff */
[----:B------:R-:W-:Y:S01]  /*4ba0*/  MUFU.EX2 R211, R211 ;  /* 0x000000d300d37308 */ /* 0x000fe20000000800 */
[----:B------:R-:W-:Y:S01]  /*4bb0*/  PLOP3.LUT P5, PT, PT, PT, UP1, 0x80, 0x8 ;  /* 0x000000000008781c */ /* 0x000fe20003faf018 */
[----:B------:R-:W-:Y:S01]  /*4bc0*/  FFMA.FTZ R20, R14, -UR5, R210 ;  /* 0x800000050e147c23 */ /* 0x000fe200080100d2 */
[----:B------:R-:W-:Y:S07]  /*4bd0*/  @P3 FSEL R21, R21, -INF , !P4 ;  /* 0xff80000015153808 */ /* 0x000fee0006000000 */
[----:B------:R-:W1:Y:S01]  /*4be0*/  MUFU.EX2 R163, R163 ;  /* 0x000000a300a37308 */ /* 0x000e620000000800 */
[----:B------:R-:W-:Y:S01]  /*4bf0*/  PLOP3.LUT P3, PT, PT, PT, UP1, 0x80, 0x8 ;  /* 0x000000000008781c */ /* 0x000fe20003f6f018 */
[----:B----4-:R-:W-:Y:S01]  /*4c00*/  FFMA.FTZ R15, R15, -UR5, R227 ;  /* 0x800000050f0f7c23 */ /* 0x010fe200080100e3 */
[----:B------:R-:W-:Y:S07]  /*4c10*/  @P6 FSEL R16, R16, -INF , !P4 ;  /* 0xff80000010106808 */ /* 0x000fee0006000000 */
[----:B------:R-:W2:Y:S01]  /*4c20*/  MUFU.TANH R226, R33 ;  /* 0x0000002100e27308 */ /* 0x000ea20000002400 */
[----:B------:R-:W-:Y:S01]  /*4c30*/  PLOP3.LUT P6, PT, PT, PT, UP1, 0x80, 0x8 ;  /* 0x000000000008781c */ /* 0x000fe20003fcf018 */
[----:B---3--:R-:W-:Y:S01]  /*4c40*/  FFMA.FTZ R7, R7, -UR5, R248 ;  /* 0x8000000507077c23 */ /* 0x008fe200080100f8 */
[----:B------:R-:W-:Y:S01]  /*4c50*/  @P0 FSEL R20, R20, -INF , !P4 ;  /* 0xff80000014140808 */ /* 0x000fe20006000000 */
[----:B------:R-:W-:Y:S01]  /*4c60*/  FFMA.FTZ R238, R21, UR10, -R8 ;  /* 0x0000000a15ee7c23 */ /* 0x000fe20008010808 */
[----:B------:R-:W-:Y:S01]  /*4c70*/  IABS R22, R22 ;  /* 0x0000001600167213 */ /* 0x000fe20000000000 */
[----:B------:R-:W-:Y:S01]  /*4c80*/  IMAD.IADD R217, R195, 0x1, R157 ;  /* 0x00000001c3d97824 */ /* 0x000fe200078e029d */
[----:B------:R-:W-:Y:S03]  /*4c90*/  @P5 ISETP.GE.AND P5, PT, R27, UR39, PT ;  /* 0x000000271b005c0c */ /* 0x000fe6000bfa6270 */
[----:B------:R-:W-:Y:S01]  /*4ca0*/  MUFU.EX2 R241, R241 ;  /* 0x000000f100f17308 */ /* 0x000fe20000000800 */
[----:B------:R-:W-:Y:S01]  /*4cb0*/  I2FP.F32.S32 R22, R22 ;  /* 0x0000001600167245 */ /* 0x000fe20000201400 */
[----:B------:R-:W-:Y:S01]  /*4cc0*/  FFMA.FTZ R246, R23, UR10, -R10 ;  /* 0x0000000a17f67c23 */ /* 0x000fe2000801080a */
[----:B------:R-:W-:Y:S07]  /*4cd0*/  @P3 FSEL R17, R17, -INF , !P4 ;  /* 0xff80000011113808 */ /* 0x000fee0006000000 */
[----:B------:R-:W-:Y:S01]  /*4ce0*/  MUFU.EX2 R240, R240 ;  /* 0x000000f000f07308 */ /* 0x000fe20000000800 */
[----:B------:R-:W-:Y:S01]  /*4cf0*/  PLOP3.LUT P4, PT, PT, PT, UP1, 0x80, 0x8 ;  /* 0x000000000008781c */ /* 0x000fe20003f8f018 */
[----:B------:R-:W-:Y:S01]  /*4d00*/  FFMA.FTZ R9, R22, -UR5, R225 ;  /* 0x8000000516097c23 */ /* 0x000fe200080100e1 */
[----:B------:R-:W-:Y:S07]  /*4d10*/  PLOP3.LUT P3, PT, PT, PT, UP1, 0x80, 0x8 ;  /* 0x000000000008781c */ /* 0x000fee0003f6f018 */
[----:B------:R-:W3:Y:S01]  /*4d20*/  MUFU.TANH R224, R30 ;  /* 0x0000001e00e07308 */ /* 0x000ee20000002400 */
[----:B------:R-:W-:Y:S01]  /*4d30*/  @P6 ISETP.GE.AND P6, PT, R132, UR39, PT ;  /* 0x0000002784006c0c */ /* 0x000fe2000bfc6270 */
[--C-:B------:R-:W-:Y:S01]  /*4d40*/  FFMA.FTZ R215, R134, UR10, -R5.reuse ;  /* 0x0000000a86d77c23 */ /* 0x100fe20008010805 */
[----:B------:R-:W-:Y:S01]  /*4d50*/  PLOP3.LUT P0, PT, PT, PT, UP1, 0x80, 0x8 ;  /* 0x000000000008781c */ /* 0x000fe20003f0f018 */
[--C-:B------:R-:W-:Y:S01]  /*4d60*/  FFMA.FTZ R214, R140, UR10, -R5.reuse ;  /* 0x0000000a8cd67c23 */ /* 0x100fe20008010805 */
[----:B-1----:R-:W-:Y:S01]  /*4d70*/  F2FP.F16.F32.PACK_AB R27, R163, R211 ;  /* 0x000000d3a31b723e */ /* 0x002fe200000000ff */
[--C-:B------:R-:W-:Y:S01]  /*4d80*/  FFMA.FTZ R213, R133, UR10, -R4.reuse ;  /* 0x0000000a85d57c23 */ /* 0x100fe20008010804 */
[----:B------:R-:W-:Y:S01]  /*4d90*/  I2FP.F32.S32 R12, R12 ;  /* 0x0000000c000c7245 */ /* 0x000fe20000201400 */
[----:B------:R-:W-:Y:S02]  /*4da0*/  FFMA.FTZ R212, R135, UR10, -R4 ;  /* 0x0000000a87d47c23 */ /* 0x000fe40008010804 */
[----:B------:R-:W-:Y:S01]  /*4db0*/  MUFU.EX2 R247, R247 ;  /* 0x000000f700f77308 */ /* 0x000fe20000000800 */
[----:B------:R-:W-:Y:S01]  /*4dc0*/  @P4 FSEL R13, R13, -INF , !P6 ;  /* 0xff8000000d0d4808 */ /* 0x000fe20007000000 */
[----:B------:R-:W-:Y:S01]  /*4dd0*/  STS [R157+0x19000], R27 ;  /* 0x0190001b9d007388 */ /* 0x000fe20000000800 */
[----:B------:R-:W-:Y:S01]  /*4de0*/  @P3 FSEL R9, R9, -INF , !P5 ;  /* 0xff80000009093808 */ /* 0x000fe20006800000 */
[----:B--2---:R-:W-:Y:S01]  /*4df0*/  FFMA.FTZ R12, R12, -UR5, R226 ;  /* 0x800000050c0c7c23 */ /* 0x004fe200080100e2 */
[----:B------:R-:W-:Y:S05]  /*4e00*/  PLOP3.LUT P4, PT, PT, PT, UP1, 0x80, 0x8 ;  /* 0x000000000008781c */ /* 0x000fea0003f8f018 */
[----:B------:R-:W1:Y:S01]  /*4e10*/  MUFU.EX2 R246, R246 ;  /* 0x000000f600f67308 */ /* 0x000e620000000800 */
[----:B------:R-:W-:Y:S01]  /*4e20*/  PLOP3.LUT P3, PT, PT, PT, UP1, 0x80, 0x8 ;  /* 0x000000000008781c */ /* 0x000fe20003f6f018 */
[----:B------:R-:W-:Y:S01]  /*4e30*/  FMUL.FTZ R31, R31, UR11 ;  /* 0x0000000b1f1f7c20 */ /* 0x000fe20008410000 */
[----:B------:R-:W-:Y:S07]  /*4e40*/  @P0 FSEL R11, R11, -INF , !P5 ;  /* 0xff8000000b0b0808 */ /* 0x000fee0006800000 */
[----:B------:R-:W-:Y:S01]  /*4e50*/  MUFU.EX2 R215, R215 ;  /* 0x000000d700d77308 */ /* 0x000fe20000000800 */
[----:B------:R-:W-:Y:S01]  /*4e60*/  PLOP3.LUT P0, PT, PT, PT, UP1, 0x80, 0x8 ;  /* 0x000000000008781c */ /* 0x000fe20003f0f018 */
[--C-:B------:R-:W-:Y:S01]  /*4e70*/  FFMA.FTZ R235, R19, UR10, -R5.reuse ;  /* 0x0000000a13eb7c23 */ /* 0x100fe20008010805 */
[--C-:B------:R-:W-:Y:S07]  /*4e80*/  FFMA.FTZ R234, R20, UR10, -R5.reuse ;  /* 0x0000000a14ea7c23 */ /* 0x100fee0008010805 */
[----:B------:R-:W2:Y:S01]  /*4e90*/  MUFU.EX2 R214, R214 ;  /* 0x000000d600d67308 */ /* 0x000ea20000000800 */
[----:B---3--:R-:W-:Y:S01]  /*4ea0*/  FFMA.FTZ R6, R6, -UR5, R224 ;  /* 0x8000000506067c23 */ /* 0x008fe200080100e0 */
[--C-:B------:R-:W-:Y:S01]  /*4eb0*/  FFMA.FTZ R233, R11, UR10, -R5.reuse ;  /* 0x0000000a0be97c23 */ /* 0x100fe20008010805 */
[----:B------:R-:W-:Y:S01]  /*4ec0*/  FFMA.FTZ R5, R13, UR10, -R5 ;  /* 0x0000000a0d057c23 */ /* 0x000fe20008010805 */
[----:B------:R-:W-:Y:S06]  /*4ed0*/  @P4 FSEL R15, R15, -INF , !P5 ;  /* 0xff8000000f0f4808 */ /* 0x000fec0006800000 */
[----:B------:R-:W-:Y:S01]  /*4ee0*/  MUFU.EX2 R213, R213 ;  /* 0x000000d500d57308 */ /* 0x000fe20000000800 */
[----:B------:R-:W-:Y:S01]  /*4ef0*/  @P3 FSEL R7, R7, -INF , !P6 ;  /* 0xff80000007073808 */ /* 0x000fe20007000000 */
[----:B------:R-:W-:Y:S01]  /*4f00*/  FFMA.FTZ R243, R9, UR10, -R10 ;  /* 0x0000000a09f37c23 */ /* 0x000fe2000801080a */
[----:B-1----:R-:W-:Y:S01]  /*4f10*/  F2FP.F16.F32.PACK_AB R9, R246, R247 ;  /* 0x000000f7f609723e */ /* 0x002fe200000000ff */
[--C-:B------:R-:W-:Y:S01]  /*4f20*/  FFMA.FTZ R237, R15, UR10, -R8.reuse ;  /* 0x0000000a0fed7c23 */ /* 0x100fe20008010808 */
[----:B------:R-:W-:Y:S01]  /*4f30*/  @P0 FSEL R12, R12, -INF , !P6 ;  /* 0xff8000000c0c0808 */ /* 0x000fe20007000000 */
[----:B------:R-:W-:Y:S01]  /*4f40*/  FFMA.FTZ R8, R7, UR10, -R8 ;  /* 0x0000000a07087c23 */ /* 0x000fe20008010808 */
[----:B------:R-:W-:Y:S03]  /*4f50*/  F2FP.F16.F32.PACK_AB R7, R240, R241 ;  /* 0x000000f1f007723e */ /* 0x000fe600000000ff */
[----:B------:R-:W1:Y:S01]  /*4f60*/  MUFU.EX2 R212, R212 ;  /* 0x000000d400d47308 */ /* 0x000e620000000800 */
[----:B------:R-:W-:Y:S01]  /*4f70*/  PLOP3.LUT P0, PT, PT, PT, UP1, 0x80, 0x8 ;  /* 0x000000000008781c */ /* 0x000fe20003f0f018 */
[----:B------:R-:W-:Y:S01]  /*4f80*/  STS [R217+0x19000], R9 ;  /* 0x01900009d9007388 */ /* 0x000fe20000000800 */
[----:B------:R-:W-:Y:S07]  /*4f90*/  PLOP3.LUT P4, PT, PT, PT, UP1, 0x80, 0x8 ;  /* 0x000000000008781c */ /* 0x000fee0003f8f018 */
[----:B------:R2:W-:Y:S01]  /*4fa0*/  MUFU.EX2 R236, R8 ;  /* 0x0000000800ec7308 */ /* 0x0005e20000000800 */
[--C-:B------:R-:W-:Y:S01]  /*4fb0*/  FFMA.FTZ R244, R16, UR10, -R10.reuse ;  /* 0x0000000a10f47c23 */ /* 0x100fe2000801080a */
[----:B------:R3:W-:Y:S01]  /*4fc0*/  STS [R217+0x19400], R7 ;  /* 0x01940007d9007388 */ /* 0x0007e20000000800 */
[----:B------:R-:W-:Y:S07]  /*4fd0*/  FFMA.FTZ R245, R26, UR10, -R10 ;  /* 0x0000000a1af57c23 */ /* 0x000fee000801080a */
[----:B------:R-:W-:Y:S01]  /*4fe0*/  MUFU.EX2 R222, R222 ;  /* 0x000000de00de7308 */ /* 0x000fe20000000800 */
[--C-:B------:R-:W-:Y:S01]  /*4ff0*/  FFMA.FTZ R231, R18, UR10, -R4.reuse ;  /* 0x0000000a12e77c23 */ /* 0x100fe20008010804 */
[----:B------:R-:W-:Y:S01]  /*5000*/  FFMA.FTZ R230, R17, UR10, -R4 ;  /* 0x0000000a11e67c23 */ /* 0x000fe20008010804 */
[----:B------:R-:W-:Y:S07]  /*5010*/  FFMA.FTZ R10, R12, UR10, -R10 ;  /* 0x0000000a0c0a7c23 */ /* 0x000fee000801080a */
[----:B------:R-:W3:Y:S01]  /*5020*/  MUFU.EX2 R221, R221 ;  /* 0x000000dd00dd7308 */ /* 0x000ee20000000800 */
[----:B------:R-:W-:Y:S01]  /*5030*/  IADD3 R158, PT, PT, R195, R156, RZ ;  /* 0x0000009cc39e7210 */ /* 0x000fe20007ffe0ff */
[----:B------:R-:W-:Y:S01]  /*5040*/  FFMA.FTZ R153, -R153, R153, 1 ;  /* 0x3f80000099997423 */ /* 0x000fe20000010199 */
[----:B------:R-:W-:Y:S07]  /*5050*/  @P0 FSEL R6, R6, -INF , !P5 ;  /* 0xff80000006060808 */ /* 0x000fee0006800000 */
[----:B------:R-:W4:Y:S01]  /*5060*/  MUFU.TANH R223, R31 ;  /* 0x0000001f00df7308 */ /* 0x000f220000002400 */
[----:B------:R-:W-:Y:S01]  /*5070*/  FFMA.FTZ R168, -R168, R168, 1 ;  /* 0x3f800000a8a87423 */ /* 0x000fe200000101a8 */
[----:B--2---:R-:W-:Y:S01]  /*5080*/  F2FP.F16.F32.PACK_AB R8, R214, R215 ;  /* 0x000000d7d608723e */ /* 0x004fe200000000ff */
[----:B------:R-:W-:Y:S01]  /*5090*/  FFMA.FTZ R170, -R170, R170, 1 ;  /* 0x3f800000aaaa7423 */ /* 0x000fe200000101aa */
[--C-:B------:R-:W-:Y:S01]  /*50a0*/  FFMA.FTZ R229, R6, UR10, -R4.reuse ;  /* 0x0000000a06e57c23 */ /* 0x100fe20008010804 */
[----:B-1----:R-:W-:Y:S01]  /*50b0*/  F2FP.F16.F32.PACK_AB R6, R212, R213 ;  /* 0x000000d5d406723e */ /* 0x002fe200000000ff */
[----:B------:R-:W-:Y:S01]  /*50c0*/  FFMA.FTZ R177, -R177, R177, 1 ;  /* 0x3f800000b1b17423 */ /* 0x000fe200000101b1 */
[----:B------:R1:W-:Y:S03]  /*50d0*/  STS [R157+0x1a000], R8 ;  /* 0x01a000089d007388 */ /* 0x0003e60000000800 */
[----:B------:R-:W-:Y:S01]  /*50e0*/  MUFU.EX2 R220, R220 ;  /* 0x000000dc00dc7308 */ /* 0x000fe20000000800 */
[----:B------:R-:W-:Y:S01]  /*50f0*/  FFMA.FTZ R204, -R204, R204, 1 ;  /* 0x3f800000cccc7423 */ /* 0x000fe200000101cc */
[----:B------:R-:W-:Y:S01]  /*5100*/  FMUL.FTZ R153, R153, UR11 ;  /* 0x0000000b99997c20 */ /* 0x000fe20008410000 */
[----:B------:R-:W-:Y:S07]  /*5110*/  STS [R157+0x1a400], R6 ;  /* 0x01a400069d007388 */ /* 0x000fee0000000800 */
[----:B------:R-:W2:Y:S01]  /*5120*/  MUFU.EX2 R219, R219 ;  /* 0x000000db00db7308 */ /* 0x000ea20000000800 */
[----:B------:R-:W-:Y:S01]  /*5130*/  FMUL.FTZ R168, R168, UR11 ;  /* 0x0000000ba8a87c20 */ /* 0x000fe20008410000 */
[----:B------:R-:W-:Y:S01]  /*5140*/  FMUL.FTZ R170, R170, UR11 ;  /* 0x0000000baaaa7c20 */ /* 0x000fe20008410000 */
[----:B---3--:R-:W-:Y:S07]  /*5150*/  F2FP.F16.F32.PACK_AB R7, R221, R222 ;  /* 0x000000dedd07723e */ /* 0x008fee00000000ff */
[----:B------:R2:W-:Y:S01]  /*5160*/  MUFU.EX2 R232, R5 ;  /* 0x0000000500e87308 */ /* 0x0005e20000000800 */
[----:B------:R-:W-:Y:S01]  /*5170*/  FMUL.FTZ R177, R177, UR11 ;  /* 0x0000000bb1b17c20 */ /* 0x000fe20008410000 */
[----:B----4-:R-:W-:Y:S01]  /*5180*/  FFMA.FTZ R14, R14, -UR5, R223 ;  /* 0x800000050e0e7c23 */ /* 0x010fe200080100df */
[----:B------:R-:W-:Y:S01]  /*5190*/  FMUL.FTZ R204, R204, UR11 ;  /* 0x0000000bcccc7c20 */ /* 0x000fe20008410000 */
[----:B------:R3:W-:Y:S06]  /*51a0*/  STS [R217+0x1a000], R7 ;  /* 0x01a00007d9007388 */ /* 0x0007ec0000000800 */
[----:B------:R-:W-:Y:S01]  /*51b0*/  MUFU.EX2 R245, R245 ;  /* 0x000000f500f57308 */ /* 0x000fe20000000800 */
[----:B------:R-:W-:Y:S01]  /*51c0*/  FFMA.FTZ R225, -R225, R225, 1 ;  /* 0x3f800000e1e17423 */ /* 0x000fe200000101e1 */
[----:B------:R-:W-:Y:S01]  /*51d0*/  @P4 FSEL R14, R14, -INF , !P6 ;  /* 0xff8000000e0e4808 */ /* 0x000fe20007000000 */
[----:B------:R-:W-:Y:S07]  /*51e0*/  FFMA.FTZ R226, -R226, R226, 1 ;  /* 0x3f800000e2e27423 */ /* 0x000fee00000101e2 */
[----:B------:R-:W1:Y:S01]  /*51f0*/  MUFU.EX2 R244, R244 ;  /* 0x000000f400f47308 */ /* 0x000e620000000800 */
[----:B------:R-:W-:Y:S01]  /*5200*/  FMUL.FTZ R225, R225, UR11 ;  /* 0x0000000be1e17c20 */ /* 0x000fe20008410000 */
[----:B------:R-:W-:Y:S01]  /*5210*/  FMUL.FTZ R152, R152, UR11 ;  /* 0x0000000b98987c20 */ /* 0x000fe20008410000 */
[----:B------:R-:W-:Y:S07]  /*5220*/  FFMA.FTZ R4, R14, UR10, -R4 ;  /* 0x0000000a0e047c23 */ /* 0x000fee0008010804 */
[----:B------:R-:W-:Y:S01]  /*5230*/  MUFU.EX2 R239, R239 ;  /* 0x000000ef00ef7308 */ /* 0x000fe20000000800 */
[----:B--2---:R-:W-:Y:S01]  /*5240*/  F2FP.F16.F32.PACK_AB R5, R219, R220 ;  /* 0x000000dcdb05723e */ /* 0x004fe200000000ff */
[----:B------:R-:W-:Y:S08]  /*5250*/  FMUL.FTZ R226, R226, UR11 ;  /* 0x0000000be2e27c20 */ /* 0x000ff00008410000 */
[----:B------:R-:W3:Y:S01]  /*5260*/  MUFU.EX2 R238, R238 ;  /* 0x000000ee00ee7308 */ /* 0x000ee20000000800 */
[----:B------:R2:W-:Y:S09]  /*5270*/  STS [R217+0x1a400], R5 ;  /* 0x01a40005d9007388 */ /* 0x0005f20000000800 */
[----:B------:R-:W-:Y:S01]  /*5280*/  MUFU.EX2 R243, R243 ;  /* 0x000000f300f37308 */ /* 0x000fe20000000800 */
[----:B-1----:R-:W-:Y:S09]  /*5290*/  F2FP.F16.F32.PACK_AB R8, R244, R245 ;  /* 0x000000f5f408723e */ /* 0x002ff200000000ff */
[----:B------:R-:W2:Y:S01]  /*52a0*/  MUFU.EX2 R242, R10 ;  /* 0x0000000a00f27308 */ /* 0x000ea20000000800 */
[----:B------:R-:W-:Y:S09]  /*52b0*/  STS [R156], R8 ;  /* 0x000000089c007388 */ /* 0x000ff20000000800 */
[----:B------:R-:W1:Y:S01]  /*52c0*/  MUFU.EX2 R237, R237 ;  /* 0x000000ed00ed7308 */ /* 0x000e620000000800 */
[----:B---3--:R-:W-:Y:S09]  /*52d0*/  F2FP.F16.F32.PACK_AB R7, R238, R239 ;  /* 0x000000efee07723e */ /* 0x008ff200000000ff */
[----:B------:R1:W-:Y:S01]  /*52e0*/  MUFU.EX2 R228, R4 ;  /* 0x0000000400e47308 */ /* 0x0003e20000000800 */
[----:B------:R-:W-:Y:S09]  /*52f0*/  STS [R156+0x400], R7 ;  /* 0x000400079c007388 */ /* 0x000ff20000000800 */
[----:B------:R-:W-:Y:S10]  /*5300*/  MUFU.EX2 R235, R235 ;  /* 0x000000eb00eb7308 */ /* 0x000ff40000000800 */
[----:B------:R-:W3:Y:S01]  /*5310*/  MUFU.EX2 R234, R234 ;  /* 0x000000ea00ea7308 */ /* 0x000ee20000000800 */
[----:B--2---:R-:W-:Y:S09]  /*5320*/  F2FP.F16.F32.PACK_AB R5, R242, R243 ;  /* 0x000000f3f205723e */ /* 0x004ff200000000ff */
[----:B------:R-:W-:Y:S01]  /*5330*/  MUFU.EX2 R231, R231 ;  /* 0x000000e700e77308 */ /* 0x000fe20000000800 */
[----:B-1----:R-:W-:Y:S01]  /*5340*/  F2FP.F16.F32.PACK_AB R4, R236, R237 ;  /* 0x000000edec04723e */ /* 0x002fe200000000ff */
[----:B------:R1:W-:Y:S08]  /*5350*/  STS [R158], R5 ;  /* 0x000000059e007388 */ /* 0x0003f00000000800 */
[----:B------:R-:W-:Y:S01]  /*5360*/  MUFU.EX2 R230, R230 ;  /* 0x000000e600e67308 */ /* 0x000fe20000000800 */
[----:B------:R2:W-:Y:S09]  /*5370*/  STS [R158+0x400], R4 ;  /* 0x000400049e007388 */ /* 0x0005f20000000800 */
[----:B------:R-:W1:Y:S01]  /*5380*/  MUFU.EX2 R233, R233 ;  /* 0x000000e900e97308 */ /* 0x000e620000000800 */
[----:B---3--:R-:W-:Y:S09]  /*5390*/  F2FP.F16.F32.PACK_AB R6, R234, R235 ;  /* 0x000000ebea06723e */ /* 0x008ff200000000ff */
[----:B------:R-:W2:Y:S01]  /*53a0*/  MUFU.EX2 R229, R229 ;  /* 0x000000e500e57308 */ /* 0x000ea20000000800 */
[----:B------:R3:W-:Y:S01]  /*53b0*/  STS [R156+0x1000], R6 ;  /* 0x001000069c007388 */ /* 0x0007e20000000800 */
[----:B-1----:R-:W-:Y:S02]  /*53c0*/  F2FP.F16.F32.PACK_AB R5, R232, R233 ;  /* 0x000000e9e805723e */ /* 0x002fe400000000ff */
[----:B--2---:R-:W-:Y:S02]  /*53d0*/  F2FP.F16.F32.PACK_AB R4, R228, R229 ;  /* 0x000000e5e404723e */ /* 0x004fe400000000ff */
[----:B---3--:R-:W-:Y:S05]  /*53e0*/  F2FP.F16.F32.PACK_AB R6, R230, R231 ;  /* 0x000000e7e606723e */ /* 0x008fea00000000ff */
        /* <DEDUP_REMOVED lines=33> */
[C---:B------:R-:W-:Y:S04]  /*5600*/  LEA R144, P0, R186.reuse, R250, 0x2 ;  /* 0x000000faba907211 */ /* 0x040fe800078010ff */
[-C--:B------:R-:W-:Y:S03]  /*5610*/  HMMA.16816.F32 R12, R132, R146.reuse, R12 ;  /* 0x00000092840c723c */ /* 0x080fe6000000180c */
[----:B------:R-:W-:Y:S05]  /*5620*/  LEA.HI.X R145, R186, R251, RZ, 0x2, P0 ;  /* 0x000000fbba917211 */ /* 0x000fea00000f14ff */
[C---:B------:R-:W-:Y:S01]  /*5630*/  HMMA.16816.F32 R16, R140.reuse, R146, R16 ;  /* 0x000000928c10723c */ /* 0x040fe20000001810 */
[----:B------:R-:W2:Y:S04]  /*5640*/  LDG.E R249, desc[UR40][R144.64] ;  /* 0x0000002890f97981 */ /* 0x000ea8000c1e1900 */
[----:B------:R-:W4:Y:S03]  /*5650*/  LDG.E R250, desc[UR40][R144.64+0x20] ;  /* 0x0000202890fa7981 */ /* 0x000f26000c1e1900 */
[-C--:B---3--:R-:W-:Y:S01]  /*5660*/  HMMA.16816.F32 R20, R140, R136.reuse, R20 ;  /* 0x000000888c14723c */ /* 0x088fe20000001814 */
[----:B------:R-:W5:Y:S04]  /*5670*/  LDG.E R252, desc[UR40][R144.64+0x80] ;  /* 0x0000802890fc7981 */ /* 0x000f68000c1e1900 */
[----:B------:R1:W5:Y:S03]  /*5680*/  LDG.E R251, desc[UR40][R144.64+0xa0] ;  /* 0x0000a02890fb7981 */ /* 0x000366000c1e1900 */
[C---:B------:R-:W-:Y:S08]  /*5690*/  HMMA.16816.F32 R24, R132.reuse, R136, R24 ;  /* 0x000000888418723c */ /* 0x040ff00000001818 */
[-C--:B------:R-:W-:Y:S01]  /*56a0*/  HMMA.16816.F32 R28, R132, R138.reuse, R28 ;  /* 0x0000008a841c723c */ /* 0x080fe2000000181c */
[----:B------:R-:W-:Y:S07]  /*56b0*/  LDSM.16.M88.4 R132, [R148+0x7000] ;  /* 0x007000009484783b */ /* 0x000fee0000000200 */
[----:B------:R-:W-:Y:S01]  /*56c0*/  HMMA.16816.F32 R32, R140, R138, R32 ;  /* 0x0000008a8c20723c */ /* 0x000fe20000001820 */
[----:B------:R-:W3:Y:S08]  /*56d0*/  LDSM.16.M88.4 R136, [R175+0x11000] ;  /* 0x01100000af88783b */ /* 0x000ef00000000200 */
[----:B------:R-:W3:Y:S08]  /*56e0*/  LDSM.16.M88.4 R140, [R148+0x7800] ;  /* 0x00780000948c783b */ /* 0x000ef00000000200 */
[----:B-1----:R-:W-:Y:S01]  /*56f0*/  LDSM.16.M88.4 R144, [R175+0x13400] ;  /* 0x01340000af90783b */ /* 0x002fe20000000200 */
[-C--:B---3--:R-:W-:Y:S08]  /*5700*/  HMMA.16816.F32 R4, R132, R136.reuse, R4 ;  /* 0x000000888404723c */ /* 0x088ff00000001804 */
        /* <DEDUP_REMOVED lines=24> */
[----:B-1----:R-:W-:Y:S01]  /*5890*/  SHF.R.U32.HI R148, RZ, 0x1, R3 ;  /* 0x00000001ff947819 */ /* 0x002fe20000011603 */
[-C--:B---3--:R-:W-:Y:S08]  /*58a0*/  HMMA.16816.F32 R4, R132, R136.reuse, R4 ;  /* 0x000000888404723c */ /* 0x088ff00000001804 */
[C---:B------:R-:W-:Y:S08]  /*58b0*/  HMMA.16816.F32 R8, R140.reuse, R136, R8 ;  /* 0x000000888c08723c */ /* 0x040ff00000001808 */
[-C--:B------:R-:W-:Y:S03]  /*58c0*/  HMMA.16816.F32 R12, R140, R138.reuse, R12 ;  /* 0x0000008a8c0c723c */ /* 0x080fe6000000180c */
[C---:B--2---:R-:W-:Y:S01]  /*58d0*/  FADD.FTZ R4, -R249.reuse, R4 ;  /* 0x00000004f9047221 */ /* 0x044fe20000010100 */
[----:B------:R-:W-:Y:S01]  /*58e0*/  FADD.FTZ R5, -R249, R5 ;  /* 0x00000005f9057221 */ /* 0x000fe20000010100 */
[C---:B----4-:R-:W-:Y:S01]  /*58f0*/  FADD.FTZ R6, -R250.reuse, R6 ;  /* 0x00000006fa067221 */ /* 0x050fe20000010100 */
[----:B------:R-:W-:Y:S01]  /*5900*/  FADD.FTZ R7, -R250, R7 ;  /* 0x00000007fa077221 */ /* 0x000fe20000010100 */
[----:B------:R-:W-:Y:S01]  /*5910*/  FMUL.FTZ R211, R211, R4 ;  /* 0x00000004d3d37220 */ /* 0x000fe20000410000 */
[C---:B------:R-:W-:Y:S04]  /*5920*/  HMMA.16816.F32 R16, R132.reuse, R138, R16 ;  /* 0x0000008a8410723c */ /* 0x040fe80000001810 */
[----:B------:R-:W-:Y:S01]  /*5930*/  LOP3.LUT R4, R148, 0x30, RZ, 0xc0, !PT ;  /* 0x0000003094047812 */ /* 0x000fe200078ec0ff */
[----:B------:R-:W-:Y:S01]  /*5940*/  FMUL.FTZ R136, R163, R5 ;  /* 0x00000005a3887220 */ /* 0x000fe20000410000 */
[----:B------:R-:W-:Y:S01]  /*5950*/  FMUL.FTZ R5, R151, R211 ;  /* 0x000000d397057220 */ /* 0x000fe20000410000 */
[----:B------:R-:W-:Y:S01]  /*5960*/  LOP3.LUT R163, R149, 0x400, RZ, 0xc0, !PT ;  /* 0x0000040095a37812 */ /* 0x000fe200078ec0ff */
[-C--:B------:R-:W-:Y:S03]  /*5970*/  HMMA.16816.F32 R20, R132, R144.reuse, R20 ;  /* 0x000000908414723c */ /* 0x080fe60000001814 */
[----:B------:R-:W-:Y:S01]  /*5980*/  LOP3.LUT R4, R4, 0x8, R3, 0xf8, !PT ;  /* 0x0000000804047812 */ /* 0x000fe200078ef803 */
[----:B------:R-:W-:Y:S01]  /*5990*/  FMUL.FTZ R136, R153, R136 ;  /* 0x0000008899887220 */ /* 0x000fe20000410000 */
[----:B------:R-:W-:Y:S01]  /*59a0*/  FMUL.FTZ R6, R206, R6 ;  /* 0x00000006ce067220 */ /* 0x000fe20000410000 */
[----:B------:R-:W-:Y:S01]  /*59b0*/  FMUL.FTZ R7, R205, R7 ;  /* 0x00000007cd077220 */ /* 0x000fe20000410000 */
[----:B------:R-:W-:Y:S01]  /*59c0*/  LOP3.LUT R4, R4, 0x1c0, R149, 0xf8, !PT ;  /* 0x000001c004047812 */ /* 0x000fe200078ef895 */
[C---:B------:R-:W-:Y:S04]  /*59d0*/  HMMA.16816.F32 R24, R140.reuse, R144, R24 ;  /* 0x000000908c18723c */ /* 0x040fe80000001818 */
[C---:B------:R-:W-:Y:S01]  /*59e0*/  FADD.FTZ R16, -R249.reuse, R16 ;  /* 0x00000010f9107221 */ /* 0x040fe20000010100 */
[C---:B------:R-:W-:Y:S01]  /*59f0*/  FADD.FTZ R17, -R249.reuse, R17 ;  /* 0x00000011f9117221 */ /* 0x040fe20000010100 */
[----:B------:R-:W-:Y:S01]  /*5a00*/  LOP3.LUT R4, R4, 0x38, R2, 0x78, !PT ;  /* 0x0000003804047812 */ /* 0x000fe200078e7802 */
[----:B------:R-:W-:Y:S01]  /*5a10*/  FMUL.FTZ R6, R150, R6 ;  /* 0x0000000696067220 */ /* 0x000fe20000410000 */
[-C--:B------:R-:W-:Y:S03]  /*5a20*/  HMMA.16816.F32 R28, R140, R146.reuse, R28 ;  /* 0x000000928c1c723c */ /* 0x080fe6000000181c */
[C---:B------:R-:W-:Y:S01]  /*5a30*/  FADD.FTZ R20, -R249.reuse, R20 ;  /* 0x00000014f9147221 */ /* 0x040fe20000010100 */
[----:B------:R-:W-:Y:S01]  /*5a40*/  FADD.FTZ R21, -R249, R21 ;  /* 0x00000015f9157221 */ /* 0x000fe20000010100 */
[----:B------:R-:W-:Y:S01]  /*5a50*/  FMUL.FTZ R16, R247, R16 ;  /* 0x00000010f7107220 */ /* 0x000fe20000410000 */
[----:B------:R-:W-:Y:S01]  /*5a60*/  FMUL.FTZ R17, R246, R17 ;  /* 0x00000011f6117220 */ /* 0x000fe20000410000 */
[----:B------:R-:W-:Y:S01]  /*5a70*/  FMUL.FTZ R20, R245, R20 ;  /* 0x00000014f5147220 */ /* 0x000fe20000410000 */
[----:B------:R-:W-:Y:S04]  /*5a80*/  HMMA.16816.F32 R32, R132, R146, R32 ;  /* 0x000000928420723c */ /* 0x000fe80000001820 */
[----:B------:R-:W-:Y:S01]  /*5a90*/  FMUL.FTZ R21, R244, R21 ;  /* 0x00000015f4157220 */ /* 0x000fe20000410000 */
[----:B------:R-:W-:Y:S01]  /*5aa0*/  FMUL.FTZ R16, R168, R16 ;  /* 0x00000010a8107220 */ /* 0x000fe20000410000 */
[----:B------:R-:W-:Y:S01]  /*5ab0*/  FMUL.FTZ R17, R170, R17 ;  /* 0x00000011aa117220 */ /* 0x000fe20000410000 */
[----:B------:R-:W-:Y:S01]  /*5ac0*/  FMUL.FTZ R20, R177, R20 ;  /* 0x00000014b1147220 */ /* 0x000fe20000410000 */
[----:B------:R-:W-:Y:S01]  /*5ad0*/  FMUL.FTZ R21, R204, R21 ;  /* 0x00000015cc157220 */ /* 0x000fe20000410000 */
[----:B------:R-:W-:Y:S01]  /*5ae0*/  LEA R163, R4, R163, 0x1 ;  /* 0x000000a304a37211 */ /* 0x000fe200078e08ff */
[----:B------:R-:W-:Y:S01]  /*5af0*/  FMUL.FTZ R7, R152, R7 ;  /* 0x0000000798077220 */ /* 0x000fe20000410000 */
[----:B------:R-:W-:Y:S02]  /*5b00*/  F2FP.F16.F32.PACK_AB R5, R136, R5 ;  /* 0x000000058805723e */ /* 0x000fe400000000ff */
[----:B------:R-:W-:Y:S02]  /*5b10*/  F2FP.F16.F32.PACK_AB R16, R17, R16 ;  /* 0x000000101110723e */ /* 0x000fe400000000ff */
[----:B------:R-:W-:Y:S04]  /*5b20*/  F2FP.F16.F32.PACK_AB R20, R21, R20 ;  /* 0x000000141514723e */ /* 0x000fe800000000ff */
[C---:B------:R-:W-:Y:S01]  /*5b30*/  FADD.FTZ R32, -R249.reuse, R32 ;  /* 0x00000020f9207221 */ /* 0x040fe20000010100 */
[----:B------:R-:W-:Y:S03]  /*5b40*/  FADD.FTZ R33, -R249, R33 ;  /* 0x00000021f9217221 */ /* 0x000fe60000010100 */
[----:B------:R-:W-:Y:S01]  /*5b50*/  FMUL.FTZ R32, R243, R32 ;  /* 0x00000020f3207220 */ /* 0x000fe20000410000 */
[----:B------:R-:W-:Y:S03]  /*5b60*/  FMUL.FTZ R33, R242, R33 ;  /* 0x00000021f2217220 */ /* 0x000fe60000410000 */
        /* <DEDUP_REMOVED lines=36> */
.L_x_1474:
[C---:B------:R-:W-:Y:S01]  /*5db0*/  FADD.FTZ R19, -R250.reuse, R19 ;  /* 0x00000013fa137221 */ /* 0x040fe20000010100 */
[----:B------:R-:W-:Y:S01]  /*5dc0*/  FFMA.FTZ R171, -R171, R171, 1 ;  /* 0x3f800000abab7423 */ /* 0x000fe200000101ab */
[----:B------:R-:W-:Y:S01]  /*5dd0*/  FADD.FTZ R18, -R250, R18 ;  /* 0x00000012fa127221 */ /* 0x000fe20000010100 */
[----:B------:R-:W-:Y:S01]  /*5de0*/  FFMA.FTZ R169, -R169, R169, 1 ;  /* 0x3f800000a9a97423 */ /* 0x000fe200000101a9 */
[----:B------:R-:W-:Y:S01]  /*5df0*/  FMUL.FTZ R19, R240, R19 ;  /* 0x00000013f0137220 */ /* 0x000fe20000410000 */
[----:B------:R-:W-:Y:S01]  /*5e00*/  FMUL.FTZ R171, R171, UR11 ;  /* 0x0000000babab7c20 */ /* 0x000fe20008410000 */
[----:B------:R-:W-:Y:S01]  /*5e10*/  FMUL.FTZ R18, R241, R18 ;  /* 0x00000012f1127220 */ /* 0x000fe20000410000 */
[----:B------:R-:W-:Y:S01]  /*5e20*/  FMUL.FTZ R169, R169, UR11 ;  /* 0x0000000ba9a97c20 */ /* 0x000fe20008410000 */
[C---:B-----5:R-:W-:Y:S01]  /*5e30*/  FADD.FTZ R9, -R252.reuse, R9 ;  /* 0x00000009fc097221 */ /* 0x060fe20000010100 */
        /* <DEDUP_REMOVED lines=69> */
[C---:B------:R-:W-:Y:S01]  /*6290*/  FADD.FTZ R27, -R251.reuse, R27 ;  /* 0x0000001bfb1b7221 */ /* 0x040fe20000010100 */
        /* <DEDUP_REMOVED lines=174> */
.L_x_1475:
[----:B------:R-:W-:Y:S01]  /*6d80*/  LOP3.LUT R149, R149, 0x200, RZ, 0xc0, !PT ;  /* 0x0000020095957812 */ /* 0x000fe200078ec0ff */
[----:B------:R-:W-:Y:S01]  /*6d90*/  LDSM.16.MT88.4 R8, [R164+0x9000] ;  /* 0x00900000a408783b */ /* 0x000fe20000004200 */
[----:B------:R-:W-:Y:S01]  /*6da0*/  LOP3.LUT R4, R4, 0x38, R2, 0xf8, !PT ;  /* 0x0000003804047812 */ /* 0x000fe200078ef802 */
[----:B------:R-:W-:Y:S01]  /*6db0*/  UISETP.NE.AND UP0, UPT, UR50, URZ, UPT ;  /* 0x000000ff3200728c */ /* 0x000fe2000bf05270 */
[----:B------:R-:W-:Y:S01]  /*6dc0*/  LOP3.LUT R149, R149, 0xc00, R150, 0xf8, !PT ;  /* 0x00000c0095957812 */ /* 0x000fe200078ef896 */
[----:B------:R-:W-:Y:S01]  /*6dd0*/  LDSM.16.MT88.4 R16, [R164+0xb000] ;  /* 0x00b00000a410783b */ /* 0x000fe20000004200 */
[----:B------:R-:W-:Y:S01]  /*6de0*/  LOP3.LUT R4, R4, 0x8, R148, 0x78, !PT ;  /* 0x0000000804047812 */ /* 0x000fe200078e7894 */
[----:B------:R-:W-:Y:S01]  /*6df0*/  ULOP3.LUT UR16, UR50, 0x1, URZ, 0xc0, !UPT ;  /* 0x0000000132107892 */ /* 0x000fe2000f8ec0ff */
[----:B------:R-:W-:Y:S01]  /*6e00*/  VIADD R181, R181, 0xffffffc0 ;  /* 0xffffffc0b5b57836 */ /* 0x000fe20000000000 */
        /* <DEDUP_REMOVED lines=415> */
.L_x_1477:
[----:B------:R-:W2:Y:S01]  /*8800*/  LDCU.64 UR10, c[0x0][0x5c0] ;  /* 0x0000b800ff0a77ac */ /* 0x000ea20008000a00 */
[----:B------:R-:W-:-:S04]  /*8810*/  UIADD3 UR5, UPT, UPT, UR42, UR44, URZ ;  /* 0x0000002c2a057290 */ /* 0x000fc8000fffe0ff */
[----:B--2---:R-:W-:Y:S02]  /*8820*/  UIMAD.WIDE.U32 UR16, UR5, UR10, URZ ;  /* 0x0000000a051072a5 */ /* 0x004fe4000f8e00ff */
[----:B------:R-:W-:-:S04]  /*8830*/  UIMAD UR5, UR5, UR11, URZ ;  /* 0x0000000b050572a4 */ /* 0x000fc8000f8e02ff */
[----:B------:R-:W-:-:S06]  /*8840*/  UIADD3 UR5, UPT, UPT, UR17, UR5, URZ ;  /* 0x0000000511057290 */ /* 0x000fcc000fffe0ff */
[----:B-1----:R-:W-:Y:S02]  /*8850*/  MOV R40, UR5 ;  /* 0x0000000500287c02 */ /* 0x002fe40008000f00 */
.L_x_1478:
        /* <DEDUP_REMOVED lines=12> */
.L_x_1479:
[----:B------:R-:W1:Y:S01]  /*8920*/  LDCU.64 UR8, c[0x0][0x5c8] ;  /* 0x0000b900ff0877ac */ /* 0x000e620008000a00 */
[----:B------:R-:W-:-:S04]  /*8930*/  UIADD3 UR5, UPT, UPT, UR42, UR44, URZ ;  /* 0x0000002c2a057290 */ /* 0x000fc8000fffe0ff */
[----:B-1----:R-:W-:Y:S02]  /*8940*/  UIMAD.WIDE.U32 UR18, UR5, UR8, URZ ;  /* 0x00000008051272a5 */ /* 0x002fe4000f8e00ff */
[----:B------:R-:W-:-:S04]  /*8950*/  UIMAD UR5, UR5, UR9, URZ ;  /* 0x00000009050572a4 */ /* 0x000fc8000f8e02ff */
[----:B------:R-:W-:-:S06]  /*8960*/  UIADD3 UR5, UPT, UPT, UR19, UR5, URZ ;  /* 0x0000000513057290 */ /* 0x000fcc000fffe0ff */
[----:B------:R-:W-:-:S07]  /*8970*/  MOV R0, UR5 ;  /* 0x0000000500007c02 */ /* 0x000fce0008000f00 */
.L_x_1480:
[----:B------:R-:W-:Y:S01]  /*8980*/  BAR.SYNC.DEFER_BLOCKING 0x0 ;  /* 0x0000000000007b1d */ /* 0x000fe20000010000 */
[----:B------:R-:W-:Y:S01]  /*8990*/  USHF.L.U32 UR5, UR45, 0x7, URZ ;  /* 0x000000072d057899 */ /* 0x000fe200080006ff */
[----:B------:R-:W-:Y:S01]  /*89a0*/  SHF.R.U32.HI R3, RZ, 0x2, R3 ;  /* 0x00000002ff037819 */ /* 0x000fe20000011603 */
[----:B------:R-:W-:Y:S02]  /*89b0*/  USHF.L.U32 UR13, UR45, 0x7, URZ ;  /* 0x000000072d0d7899 */ /* 0x000fe400080006ff */
[----:B------:R-:W-:-:S03]  /*89c0*/  UIMAD.WIDE.U32 UR20, UR5, UR10, URZ ;  /* 0x0000000a051472a5 */ /* 0x000fc6000f8e00ff */
[----:B------:R-:W1:Y:S01]  /*89d0*/  LDC.64 R4, c[0x0][0x5d8] ;  /* 0x00017600ff047b82 */ /* 0x000e620000000a00 */
[----:B------:R-:W-:Y:S01]  /*89e0*/  USHF.R.S32.HI UR14, URZ, 0x1f, UR5 ;  /* 0x0000001fff0e7899 */ /* 0x000fe20008011405 */
[C---:B------:R-:W-:Y:S01]  /*89f0*/  VIADD R41, R3.reuse, 0x40 ;  /* 0x0000004003297836 */ /* 0x040fe20000000000 */
[----:B------:R-:W-:Y:S01]  /*8a00*/  UIADD3 UR39, UPT, UPT, -UR13, UR39, URZ ;  /* 0x000000270d277290 */ /* 0x000fe2000fffe1ff */
[----:B------:R-:W-:Y:S01]  /*8a10*/  BSSY.RECONVERGENT B0, `(.L_x_1481) ;  /* 0x000002a000007945 */ /* 0x000fe20003800200 */
[----:B------:R-:W-:Y:S01]  /*8a20*/  IMAD.U32 R6, RZ, RZ, UR20 ;  /* 0x00000014ff067e24 */ /* 0x000fe2000f8e00ff */
[----:B------:R-:W-:Y:S01]  /*8a30*/  UIMAD UR12, UR14, UR10, URZ ;  /* 0x0000000a0e0c72a4 */ /* 0x000fe2000f8e02ff */
[----:B------:R-:W-:Y:S02]  /*8a40*/  IMAD.U32 R7, RZ, RZ, UR21 ;  /* 0x00000015ff077e24 */ /* 0x000fe4000f8e00ff */
[----:B------:R-:W-:Y:S01]  /*8a50*/  ISETP.GE.AND P4, PT, R3, UR39, PT ;  /* 0x0000002703007c0c */ /* 0x000fe2000bf86270 */
[----:B------:R-:W-:Y:S01]  /*8a60*/  UIMAD UR12, UR5, UR11, UR12 ;  /* 0x0000000b050c72a4 */ /* 0x000fe2000f8e020c */
[----:B------:R-:W-:-:S02]  /*8a70*/  LOP3.LUT R2, R6, 0x18, R2, 0xf8, !PT ;  /* 0x0000001806027812 */ /* 0x000fc400078ef802 */
[----:B------:R-:W2:Y:S01]  /*8a80*/  LDC.64 R6, c[0x0][0x5e0] ;  /* 0x00017800ff067b82 */ /* 0x000ea20000000a00 */
[----:B------:R-:W-:Y:S02]  /*8a90*/  ISETP.GE.AND P6, PT, R41, UR39, PT ;  /* 0x0000002729007c0c */ /* 0x000fe4000bfc6270 */
[----:B------:R-:W-:Y:S01]  /*8aa0*/  IADD3 R54, P0, PT, R2, UR16, RZ ;  /* 0x0000001002367c10 */ /* 0x000fe2000ff1e0ff */
[----:B------:R-:W-:Y:S01]  /*8ab0*/  IMAD.U32 R2, RZ, RZ, UR12 ;  /* 0x0000000cff027e24 */ /* 0x000fe2000f8e00ff */
[----:B------:R3:W4:Y:S04]  /*8ac0*/  LDS.128 R36, [R168+0xa000] ;  /* 0x00a00000a8247984 */ /* 0x0007280000000c00 */
[----:B------:R3:W2:Y:S01]  /*8ad0*/  LDS.128 R32, [R168+0xc000] ;  /* 0x00c00000a8207984 */ /* 0x0006a20000000c00 */
[----:B------:R-:W-:-:S02]  /*8ae0*/  IADD3.X R55, PT, PT, R40, UR21, R2, P0, !PT ;  /* 0x0000001528377c10 */ /* 0x000fc400087fe402 */
[----:B------:R-:W-:Y:S01]  /*8af0*/  IADD3 R2, P0, PT, R3, 0x40, RZ ;  /* 0x0000004003027810 */ /* 0x000fe20007f1e0ff */
[----:B------:R3:W2:Y:S01]  /*8b00*/  LDS.128 R28, [R168+0xf000] ;  /* 0x00f00000a81c7984 */ /* 0x0006a20000000c00 */
[----:B-1----:R-:W-:-:S03]  /*8b10*/  IMAD.WIDE.U32 R54, R4, UR25, R54 ;  /* 0x0000001904367c25 */ /* 0x002fc6000f8e0036 */
[----:B------:R3:W1:Y:S01]  /*8b20*/  LDS.128 R24, [R168+0x10000] ;  /* 0x01000000a8187984 */ /* 0x0006620000000c00 */
[----:B------:R-:W-:-:S03]  /*8b30*/  IMAD.U32 R4, RZ, RZ, UR8 ;  /* 0x00000008ff047e24 */ /* 0x000fc6000f8e00ff */
        /* <DEDUP_REMOVED lines=23> */
.L_x_1482:
[----:B------:R-:W-:Y:S05]  /*8cb0*/  BSYNC.RECONVERGENT B0 ;  /* 0x0000000000007941 */ /* 0x000fea0003800200 */
.L_x_1481:
[----:B---3--:R-:W2:Y:S01]  /*8cc0*/  LDS.128 R168, [R168+0xe000] ;  /* 0x00e00000a8a87984 */ /* 0x008ea20000000c00 */
[----:B------:R-:W-:Y:S01]  /*8cd0*/  BSSY.RECONVERGENT B0, `(.L_x_1483) ;  /* 0x0000013000007945 */ /* 0x000fe20003800200 */
[----:B----4-:R-:W-:-:S03]  /*8ce0*/  IADD3.X R41, PT, PT, RZ, RZ, RZ, P0, !PT ;  /* 0x000000ffff297210 */ /* 0x010fc600007fe4ff */
[----:B------:R-:W-:Y:S05]  /*8cf0*/  @P6 BRA `(.L_x_1484) ;  /* 0x0000000000406947 */ /* 0x000fea0003800000 */
[----:B------:R-:W3:Y:S01]  /*8d00*/  LDCU UR15, c[0x0][0x440] ;  /* 0x00008800ff0f77ac */ /* 0x000ee20008000800 */
[----:B------:R-:W-:Y:S01]  /*8d10*/  MOV R43, R5 ;  /* 0x00000005002b7202 */ /* 0x000fe20000000f00 */
[----:B------:R-:W-:Y:S01]  /*8d20*/  IMAD R40, R41, UR10, RZ ;  /* 0x0000000a29287c24 */ /* 0x000fe2000f8e02ff */
[----:B------:R-:W4:Y:S01]  /*8d30*/  LDCU.64 UR12, c[0x0][0x560] ;  /* 0x0000ac00ff0c77ac */ /* 0x000f220008000a00 */
[----:B------:R-:W-:Y:S02]  /*8d40*/  IMAD.MOV.U32 R42, RZ, RZ, R54 ;  /* 0x000000ffff2a7224 */ /* 0x000fe400078e0036 */
[C---:B------:R-:W-:Y:S02]  /*8d50*/  IMAD R40, R2.reuse, UR11, R40 ;  /* 0x0000000b02287c24 */ /* 0x040fe4000f8e0228 */
[----:B------:R-:W-:-:S04]  /*8d60*/  IMAD.WIDE.U32 R42, R2, UR10, R42 ;  /* 0x0000000a022a7c25 */ /* 0x000fc8000f8e002a */
        /* <DEDUP_REMOVED lines=8> */
[----:B--2---:R3:W-:Y:S02]  /*8df0*/  @!P0 STG.E.128 desc[UR40][R44.64+0x80], R168 ;  /* 0x000080a82c008986 */ /* 0x0047e4000c101d28 */
.L_x_1484:
[----:B------:R-:W-:Y:S05]  /*8e00*/  BSYNC.RECONVERGENT B0 ;  /* 0x0000000000007941 */ /* 0x000fea0003800200 */
.L_x_1483:
        /* <DEDUP_REMOVED lines=21> */
[----:B------:R3:W-:Y:S04]  /*8f60*/  @!P2 STG.E.128 desc[UR40][R34.64], R28 ;  /* 0x0000001c2200a986 */ /* 0x0007e8000c101d28 */
[----:B-1----:R3:W-:Y:S04]  /*8f70*/  @!P1 STG.E.128 desc[UR40][R34.64+0x40], R20 ;  /* 0x0000401422009986 */ /* 0x0027e8000c101d28 */
[----:B------:R3:W-:Y:S02]  /*8f80*/  @!P0 STG.E.128 desc[UR40][R34.64+0x80], R12 ;  /* 0x0000800c22008986 */ /* 0x0007e4000c101d28 */
.L_x_1486:
[----:B------:R-:W-:Y:S05]  /*8f90*/  BSYNC.RECONVERGENT B0 ;  /* 0x0000000000007941 */ /* 0x000fea0003800200 */
.L_x_1485:
        /* <DEDUP_REMOVED lines=16> */
.L_x_1451:
[----:B------:R-:W-:Y:S05]  /*90a0*/  BSYNC.RECONVERGENT B1 ;  /* 0x0000000000017941 */ /* 0x000fea0003800200 */
.L_x_1429:
[----:B------:R-:W1:Y:S01]  /*90b0*/  LDCU UR8, c[0x0][0x438] ;  /* 0x00008700ff0877ac */ /* 0x000e620008000800 */
[----:B------:R-:W2:Y:S01]  /*90c0*/  LDCU UR9, c[0x0][0x370] ;  /* 0x00006e00ff0977ac */ /* 0x000ea20008000800 */
[----:B------:R-:W-:Y:S01]  /*90d0*/  UMOV UR10, UR24 ;  /* 0x00000018000a7c82 */ /* 0x000fe20008000000 */
[----:B-1----:R-:W-:-:S04]  /*90e0*/  UIADD3 UR8, UPT, UPT, UR8, 0x7f, URZ ;  /* 0x0000007f08087890 */ /* 0x002fc8000fffe0ff */
[----:B------:R-:W-:Y:S02]  /*90f0*/  USHF.R.S32.HI UR5, URZ, 0x1f, UR8 ;  /* 0x0000001fff057899 */ /* 0x000fe40008011408 */
[----:B--2---:R-:W-:Y:S02]  /*9100*/  UIADD3 UR45, UPT, UPT, UR9, UR45, URZ ;  /* 0x0000002d092d7290 */ /* 0x004fe4000fffe0ff */
[----:B------:R-:W-:-:S04]  /*9110*/  ULEA.HI UR5, UR5, UR8, URZ, 0x7 ;  /* 0x0000000805057291 */ /* 0x000fc8000f8f38ff */
[----:B------:R-:W-:-:S04]  /*9120*/  USHF.R.S32.HI UR5, URZ, 0x7, UR5 ;  /* 0x00000007ff057899 */ /* 0x000fc80008011405 */
[----:B------:R-:W-:-:S09]  /*9130*/  UISETP.GE.AND UP0, UPT, UR45, UR5, UPT ;  /* 0x000000052d00728c */ /* 0x000fd2000bf06270 */
[----:B------:R-:W-:Y:S05]  /*9140*/  BRA.U !UP0, `(.L_x_1487) ;  /* 0xffffff7108707547 */ /* 0x000fea000b83ffff */
[----:B------:R-:W-:Y:S05]  /*9150*/  EXIT ;  /* 0x000000000000794d */ /* 0x000fea0003800000 */
.L_x_1488:
        /* <DEDUP_REMOVED lines=10> */
.L_x_1742:


//--------------------- .text._ZN5flash44flash_bwd_dq_dk_dv_loop_seqk_parallel_kernelI23Flash_bwd_kernel_traitsILi96ELi64ELi128ELi8ELi2ELi4ELi4ELb0ELb0EN7cutlass6half_tE19Flash_kernel_traitsILi96ELi64ELi128ELi8ES3_EELb1ELb0ELb1ELb0ELb0ELb1ELb0EEEvNS_16Flash_bwd_paramsE --------------------------
	.section	.text._ZN5flash44flash_bwd_dq_dk_dv_loop_seqk_parallel_kernelI23Flash_bwd_kernel_traitsILi96ELi64ELi128ELi8ELi2ELi4ELi4ELb0ELb0EN7cutlass6half_tE19Flash_kernel_traitsILi96ELi64ELi128ELi8ES3_EELb1ELb0ELb1ELb0ELb0ELb1ELb0EEEvNS_16Flash_bwd_paramsE,"ax",@progbits
	.align	128
        .global         _ZN5flash44flash_bwd_dq_dk_dv_loop_seqk_parallel_kernelI23Flash_bwd_kernel_traitsILi96ELi64ELi128ELi8ELi2ELi4ELi4ELb0ELb0EN7cutlass6half_tE19Flash_kernel_traitsILi96ELi64ELi128ELi8ES3_EELb1ELb0ELb1ELb0ELb0ELb1ELb0EEEvNS_16Flash_bwd_paramsE
        .type           _ZN5flash44flash_bwd_dq_dk_dv_loop_seqk_parallel_kernelI23Flash_bwd_kernel_traitsILi96ELi64ELi128ELi8ELi2ELi4ELi4ELb0ELb0EN7cutlass6half_tE19Flash_kernel_traitsILi96ELi64ELi128ELi8ES3_EELb1ELb0ELb1ELb0ELb0ELb1ELb0EEEvNS_16Flash_bwd_paramsE,@function
        .size           _ZN5flash44flash_bwd_dq_dk_dv_loop_seqk_parallel_kernelI23Flash_bwd_kernel_traitsILi96ELi64ELi128ELi8ELi2ELi4ELi4ELb0ELb0EN7cutlass6half_tE19Flash_kernel_traitsILi96ELi64ELi128ELi8ES3_EELb1ELb0ELb1ELb0ELb0ELb1ELb0EEEvNS_16Flash_bwd_paramsE,(.L_x_1743 - _ZN5flash44flash_bwd_dq_dk_dv_loop_seqk_parallel_kernelI23Flash_bwd_kernel_traitsILi96ELi64ELi128ELi8ELi2ELi4ELi4ELb0ELb0EN7cutlass6half_tE19Flash_kernel_traitsILi96ELi64ELi128ELi8ES3_EELb1ELb0ELb1ELb0ELb0ELb1ELb0EEEvNS_16Flash_bwd_paramsE)
        .other          _ZN5flash44flash_bwd_dq_dk_dv_loop_seqk_parallel_kernelI23Flash_bwd_kernel_traitsILi96ELi64ELi128ELi8ELi2ELi4ELi4ELb0ELb0EN7cutlass6half_tE19Flash_kernel_traitsILi96ELi64ELi128ELi8ES3_EELb1ELb0ELb1ELb0ELb0ELb1ELb0EEEvNS_16Flash_bwd_paramsE,@"STO_CUDA_ENTRY STV_DEFAULT"
_ZN5flash44flash_bwd_dq_dk_dv_loop_seqk_parallel_kernelI23Flash_bwd_kernel_traitsILi96ELi64ELi128ELi8ELi2ELi4ELi4ELb0ELb0EN7cutlass6half_tE19Flash_kernel_traitsILi96ELi64ELi128ELi8ES3_EELb1ELb0ELb1ELb0ELb0ELb1ELb0EEEvNS_16Flash_bwd_paramsE:
.text._ZN5flash44flash_bwd_dq_dk_dv_loop_seqk_parallel_kernelI23Flash_bwd_kernel_traitsILi96ELi64ELi128ELi8ELi2ELi4ELi4ELb0ELb0EN7cutlass6half_tE19Flash_kernel_traitsILi96ELi64ELi128ELi8ES3_EELb1ELb0ELb1ELb0ELb0ELb1ELb0EEEvNS_16Flash_bwd_paramsE:
        /* <DEDUP_REMOVED lines=13> */
[----:B------:R-:W3:Y:S01]  /*00d0*/  LDCU.64 UR24, c[0x0][0x358] ;  /* 0x00006b00ff1877ac */ /* 0x000ee20008000a00 */
[----:B------:R-:W-:-:S04]  /*00e0*/  UMOV UR22, URZ ;  /* 0x000000ff00167c82 */ /* 0x000fc80008000000 */
[----:B------:R-:W4:Y:S08]  /*00f0*/  S2UR UR21, SR_CTAID.X ;  /* 0x00000000001579c3 */ /* 0x000f300000002500 */
[----:B------:R-:W3:Y:S01]  /*0100*/  S2UR UR20, SR_CTAID.Z ;  /* 0x00000000001479c3 */ /* 0x000ee20000002700 */
[----:B--2---:R-:W-:-:S07]  /*0110*/  ULEA UR5, UR5, UR4, 0x18 ;  /* 0x0000000405057291 */ /* 0x004fce000f8ec0ff */
[----:B------:R-:W2:Y:S01]  /*0120*/  LDC.U8 R208, c[0x0][0x532] ;  /* 0x00014c80ffd07b82 */ /* 0x000ea20000000000 */
[----:B------:R-:W5:Y:S01]  /*0130*/  LDCU UR4, c[0x0][0x438] ;  /* 0x00008700ff0477ac */ /* 0x000f620008000800 */
[----:B------:R-:W-:Y:S01]  /*0140*/  UIADD3 UR6, UPT, UPT, UR5, 0x19000, URZ ;  /* 0x0001900005067890 */ /* 0x000fe2000fffe0ff */
[C---:B-1----:R-:W-:Y:S01]  /*0150*/  IMAD.SHL.U32 R3, R210.reuse, 0x10, RZ ;  /* 0x00000010d2037824 */ /* 0x042fe200078e00ff */
[----:B------:R-:W-:Y:S01]  /*0160*/  SHF.R.U32.HI R11, RZ, 0x4, R210 ;  /* 0x00000004ff0b7819 */ /* 0x000fe200000116d2 */
[C---:B------:R-:W-:Y:S01]  /*0170*/  IMAD.SHL.U32 R5, R210.reuse, 0x20, RZ ;  /* 0x00000020d2057824 */ /* 0x040fe200078e00ff */
[C---:B------:R-:W-:Y:S01]  /*0180*/  R2P PR, R210.reuse, 0xe ;  /* 0x0000000ed2007804 */ /* 0x040fe20000000000 */
[C---:B------:R-:W-:Y:S01]  /*0190*/  IMAD.SHL.U32 R0, R210.reuse, 0x2, RZ ;  /* 0x00000002d2007824 */ /* 0x040fe200078e00ff */
[----:B------:R-:W-:Y:S01]  /*01a0*/  LOP3.LUT R7, R3, 0x1c0, RZ, 0xc0, !PT ;  /* 0x000001c003077812 */ /* 0x000fe200078ec0ff */
[----:B------:R-:W-:Y:S01]  /*01b0*/  IMAD.SHL.U32 R199, R210, 0x40, RZ ;  /* 0x00000040d2c77824 */ /* 0x000fe200078e00ff */
[----:B------:R-:W-:-:S02]  /*01c0*/  LOP3.LUT R9, R5, 0x7400, RZ, 0xc0, !PT ;  /* 0x0000740005097812 */ /* 0x000fc400078ec0ff */
[----:B------:R-:W-:Y:S02]  /*01d0*/  LOP3.LUT R13, R3, 0x600, RZ, 0xc0, !PT ;  /* 0x00000600030d7812 */ /* 0x000fe400078ec0ff */
[--C-:B------:R-:W-:Y:S02]  /*01e0*/  LOP3.LUT R7, R7, 0x38, R0.reuse, 0xf8, !PT ;  /* 0x0000003807077812 */ /* 0x100fe400078ef800 */
[--C-:B------:R-:W-:Y:S02]  /*01f0*/  LOP3.LUT R212, R9, 0x6, R0.reuse, 0xf8, !PT ;  /* 0x0000000609d47812 */ /* 0x100fe400078ef800 */
[----:B------:R-:W-:Y:S01]  /*0200*/  LOP3.LUT R13, R13, 0x6, R0, 0xf8, !PT ;  /* 0x000000060d0d7812 */ /* 0x000fe200078ef800 */
[----:B------:R-:W-:Y:S01]  /*0210*/  IMAD.SHL.U32 R0, R210, 0x8, RZ ;  /* 0x00000008d2007824 */ /* 0x000fe200078e00ff */
[C---:B------:R-:W-:Y:S02]  /*0220*/  LOP3.LUT R200, R5.reuse, 0x20, RZ, 0xc0, !PT ;  /* 0x0000002005c87812 */ /* 0x040fe400078ec0ff */
[----:B------:R-:W-:-:S02]  /*0230*/  LOP3.LUT R2, R5, 0x120, RZ, 0xc0, !PT ;  /* 0x0000012005027812 */ /* 0x000fc400078ec0ff */
[--C-:B------:R-:W-:Y:S02]  /*0240*/  LOP3.LUT R200, R200, 0x3c00, R3.reuse, 0xf8, !PT ;  /* 0x00003c00c8c87812 */ /* 0x100fe400078ef803 */
[----:B------:R-:W-:Y:S02]  /*0250*/  LOP3.LUT R215, R0, 0xc0, RZ, 0xc0, !PT ;  /* 0x000000c000d77812 */ /* 0x000fe400078ec0ff */
[----:B------:R-:W-:Y:S02]  /*0260*/  LOP3.LUT R11, R11, 0x8, RZ, 0xc0, !PT ;  /* 0x000000080b0b7812 */ /* 0x000fe400078ec0ff */
[--C-:B------:R-:W-:Y:S02]  /*0270*/  LOP3.LUT R9, R2, 0x200, R3.reuse, 0xf8, !PT ;  /* 0x0000020002097812 */ /* 0x100fe400078ef803 */
[----:B------:R-:W-:Y:S01]  /*0280*/  LOP3.LUT R200, R200, 0x100, R3, 0xf8, !PT ;  /* 0x00000100c8c87812 */ /* 0x000fe200078ef803 */
[----:B------:R-:W-:Y:S01]  /*0290*/  IMAD.SHL.U32 R3, R210, 0x4, RZ ;  /* 0x00000004d2037824 */ /* 0x000fe200078e00ff */
[----:B------:R-:W-:-:S02]  /*02a0*/  SHF.R.U32.HI R2, RZ, 0x1, R210 ;  /* 0x00000001ff027819 */ /* 0x000fc400000116d2 */
[----:B------:R-:W-:Y:S02]  /*02b0*/  LOP3.LUT R215, R215, 0x18, R210, 0xf8, !PT ;  /* 0x00000018d7d77812 */ /* 0x000fe400078ef8d2 */
[----:B------:R-:W-:Y:S02]  /*02c0*/  LOP3.LUT R4, R13, 0x20, R0, 0xf8, !PT ;  /* 0x000000200d047812 */ /* 0x000fe400078ef800 */
[----:B------:R-:W-:Y:S02]  /*02d0*/  LOP3.LUT R201, R199, 0x1c0, RZ, 0xc0, !PT ;  /* 0x000001c0c7c97812 */ /* 0x000fe400078ec0ff */
[----:B------:R-:W-:Y:S02]  /*02e0*/  LOP3.LUT R202, R11, 0x10, R210, 0xf8, !PT ;  /* 0x000000100bca7812 */ /* 0x000fe400078ef8d2 */
[----:B------:R-:W-:Y:S02]  /*02f0*/  LOP3.LUT R7, R7, 0x20, R2, 0x78, !PT ;  /* 0x0000002007077812 */ /* 0x000fe400078e7802 */
[----:B------:R-:W-:Y:S01]  /*0300*/  LOP3.LUT R215, R4, R215, R11, 0xf6, !PT ;  /* 0x000000d704d77212 */ /* 0x000fe200078ef60b */
[----:B-----5:R-:W-:Y:S01]  /*0310*/  IMAD.U32 R11, RZ, RZ, UR4 ;  /* 0x00000004ff0b7e24 */ /* 0x020fe2000f8e00ff */
[----:B------:R-:W-:Y:S01]  /*0320*/  LOP3.LUT R3, R3, 0x18, RZ, 0xc0, !PT ;  /* 0x0000001803037812 */ /* 0x000fe200078ec0ff */
[----:B------:R-:W-:Y:S01]  /*0330*/  UIADD3 UR4, UPT, UPT, UR5, 0x9000, URZ ;  /* 0x0000900005047890 */ /* 0x000fe2000fffe0ff */
[----:B------:R-:W-:-:S02]  /*0340*/  LOP3.LUT R4, R199, 0x200, RZ, 0xc0, !PT ;  /* 0x00000200c7047812 */ /* 0x000fc400078ec0ff */
[----:B------:R-:W-:Y:S02]  /*0350*/  LOP3.LUT R201, R201, 0x38, R0, 0xf8, !PT ;  /* 0x00000038c9c97812 */ /* 0x000fe400078ef800 */
[--C-:B------:R-:W-:Y:S02]  /*0360*/  LOP3.LUT R202, R202, 0xc0, R5.reuse, 0xf8, !PT ;  /* 0x000000c0caca7812 */ /* 0x100fe400078ef805 */
[----:B------:R-:W-:Y:S02]  /*0370*/  LOP3.LUT R212, R212, R7, RZ, 0xfc, !PT ;  /* 0x00000007d4d47212 */ /* 0x000fe400078efcff */
[--C-:B------:R-:W-:Y:S02]  /*0380*/  LOP3.LUT R7, R3, 0xc0, R5.reuse, 0xf8, !PT ;  /* 0x000000c003077812 */ /* 0x100fe400078ef805 */
[----:B------:R-:W-:Y:S02]  /*0390*/  LOP3.LUT R4, R4, 0xc00, R5, 0xf8, !PT ;  /* 0x00000c0004047812 */ /* 0x000fe400078ef805 */
[----:B------:R-:W-:-:S02]  /*03a0*/  LOP3.LUT R201, R201, 0x8, R2, 0x78, !PT ;  /* 0x00000008c9c97812 */ /* 0x000fc400078e7802 */
[----:B------:R-:W-:Y:S02]  /*03b0*/  LOP3.LUT R202, R202, R3, RZ, 0x3c, !PT ;  /* 0x00000003caca7212 */ /* 0x000fe400078e3cff */
[----:B------:R-:W-:Y:S02]  /*03c0*/  LOP3.LUT R3, R2, 0x30, RZ, 0xc0, !PT ;  /* 0x0000003002037812 */ /* 0x000fe400078ec0ff */
[----:B------:R-:W-:Y:S02]  /*03d0*/  LOP3.LUT R201, R4, R201, RZ, 0xfc, !PT ;  /* 0x000000c904c97212 */ /* 0x000fe400078efcff */
[----:B------:R-:W-:Y:S02]  /*03e0*/  LOP3.LUT R213, R0, 0xd8, RZ, 0xc0, !PT ;  /* 0x000000d800d57812 */ /* 0x000fe400078ec0ff */
[--C-:B------:R-:W-:Y:S02]  /*03f0*/  LOP3.LUT R4, R3, 0x8, R210.reuse, 0xf8, !PT ;  /* 0x0000000803047812 */ /* 0x100fe400078ef8d2 */
[----:B------:R-:W-:-:S02]  /*0400*/  LOP3.LUT R213, R213, 0x18, R210, 0x78, !PT ;  /* 0x00000018d5d57812 */ /* 0x000fc400078e78d2 */
[----:B------:R-:W-:Y:S02]  /*0410*/  LOP3.LUT R3, R4, 0x1c0, R199, 0xf8, !PT ;  /* 0x000001c004037812 */ /* 0x000fe400078ef8c7 */
[----:B------:R-:W-:Y:S02]  /*0420*/  LEA R201, R201, UR5, 0x1 ;  /* 0x00000005c9c97c11 */ /* 0x000fe4000f8e08ff */
[--C-:B------:R-:W-:Y:S02]  /*0430*/  LOP3.LUT R213, R213, 0x1f20, R0.reuse, 0xf8, !PT ;  /* 0x00001f20d5d57812 */ /* 0x100fe400078ef800 */
[----:B------:R-:W-:Y:S01]  /*0440*/  LOP3.LUT R0, R3, 0x38, R0, 0x78, !PT ;  /* 0x0000003803007812 */ /* 0x000fe200078e7800 */
[----:B------:R-:W-:Y:S01]  /*0450*/  VIADD R3, R201, 0x15000 ;  /* 0x00015000c9037836 */ /* 0x000fe20000000000 */
[----:B------:R-:W-:Y:S01]  /*0460*/  LOP3.LUT R199, R199, 0x400, RZ, 0xc0, !PT ;  /* 0x00000400c7c77812 */ /* 0x000fe200078ec0ff */
[----:B------:R-:W-:Y:S01]  /*0470*/  VIADD R197, R201, 0x15040 ;  /* 0x00015040c9c57836 */ /* 0x000fe20000000000 */
[----:B------:R-:W-:Y:S01]  /*0480*/  LOP3.LUT R204, R7, 0x8, R2, 0x78, !PT ;  /* 0x0000000807cc7812 */ /* 0x000fe200078e7802 */
[----:B------:R-:W-:Y:S01]  /*0490*/  @P2 VIADD R197, R3, 0xffffffc0 ;  /* 0xffffffc003c52836 */ /* 0x000fe20000000000 */
[----:B------:R-:W-:Y:S01]  /*04a0*/  LOP3.LUT R7, R7, 0x8, R210, 0x78, !PT ;  /* 0x0000000807077812 */ /* 0x000fe200078e78d2 */
[----:B------:R-:W-:Y:S01]  /*04b0*/  IMAD R199, R0, 0x2, R199 ;  /* 0x0000000200c77824 */ /* 0x000fe200078e02c7 */
[----:B------:R-:W-:Y:S01]  /*04c0*/  LEA R212, R212, UR6, 0x1 ;  /* 0x00000006d4d47c11 */ /* 0x000fe2000f8e08ff */
[----:B------:R-:W-:Y:S01]  /*04d0*/  IMAD.MOV.U32 R0, RZ, RZ, 0x20 ;  /* 0x00000020ff007424 */ /* 0x000fe200078e00ff */
[----:B------:R-:W-:Y:S01]  /*04e0*/  LOP3.LUT R204, R9, R204, RZ, 0xfc, !PT ;  /* 0x000000cc09cc7212 */ /* 0x000fe200078efcff */
[----:B------:R-:W-:Y:S01]  /*04f0*/  IMAD.MOV.U32 R3, RZ, RZ, 0x10 ;  /* 0x00000010ff037424 */ /* 0x000fe200078e00ff */
[----:B------:R-:W-:Y:S01]  /*0500*/  LOP3.LUT R202, R202, 0x120, R5, 0xf8, !PT ;  /* 0x00000120caca7812 */ /* 0x000fe200078ef805 */
[----:B------:R-:W-:Y:S01]  /*0510*/  VIADD R214, R212, 0x20 ;  /* 0x00000020d4d67836 */ /* 0x000fe20000000000 */
[----:B------:R-:W-:Y:S01]  /*0520*/  SEL R0, R0, 0xffffffe0, !P1 ;  /* 0xffffffe000007807 */ /* 0x000fe20004800000 */
[----:B------:R-:W-:Y:S01]  /*0530*/  @P3 VIADD R214, R212, 0xffffffe0 ;  /* 0xffffffe0d4d63836 */ /* 0x000fe20000000000 */
[----:B------:R-:W-:-:S02]  /*0540*/  SEL R3, R3, 0xfffffff0, !P2 ;  /* 0xfffffff003037807 */ /* 0x000fc40005000000 */
[----:B------:R-:W-:Y:S02]  /*0550*/  SHF.R.U32.HI R210, RZ, 0x2, R210 ;  /* 0x00000002ffd27819 */ /* 0x000fe400000116d2 */
[----:B------:R-:W-:Y:S01]  /*0560*/  LOP3.LUT R209, R2, 0x10, RZ, 0xc0, !PT ;  /* 0x0000001002d17812 */ /* 0x000fe200078ec0ff */
[----:B------:R-:W-:Y:S01]  /*0570*/  IMAD.IADD R2, R0, 0x1, R201 ;  /* 0x0000000100027824 */ /* 0x000fe200078e02c9 */
[----:B------:R-:W-:Y:S01]  /*0580*/  LOP3.LUT R200, R200, R7, RZ, 0xfc, !PT ;  /* 0x00000007c8c87212 */ /* 0x000fe200078efcff */
[----:B------:R-:W-:Y:S01]  /*0590*/  IMAD.SHL.U32 R3, R3, 0x2, RZ ;  /* 0x0000000203037824 */ /* 0x000fe200078e00ff */
[----:B------:R-:W-:Y:S01]  /*05a0*/  LOP3.LUT R209, R209, 0x7, R210, 0xf8, !PT ;  /* 0x00000007d1d17812 */ /* 0x000fe200078ef8d2 */
[----:B------:R-:W-:Y:S01]  /*05b0*/  IMAD.IADD R0, R0, 0x1, R197 ;  /* 0x0000000100007824 */ /* 0x000fe200078e02c5 */
[----:B------:R-:W-:Y:S02]  /*05c0*/  LEA R213, R213, UR5, 0x1 ;  /* 0x00000005d5d57c11 */ /* 0x000fe4000f8e08ff */
[----:B------:R-:W-:-:S02]  /*05d0*/  LEA R204, R204, UR5, 0x1 ;  /* 0x00000005cccc7c11 */ /* 0x000fc4000f8e08ff */
[----:B------:R-:W-:Y:S02]  /*05e0*/  LEA R202, R202, UR5, 0x1 ;  /* 0x00000005caca7c11 */ /* 0x000fe4000f8e08ff */
[----:B------:R-:W-:Y:S02]  /*05f0*/  LEA R215, R215, UR4, 0x1 ;  /* 0x00000004d7d77c11 */ /* 0x000fe4000f8e08ff */
[----:B------:R-:W-:Y:S01]  /*0600*/  LEA R200, R200, UR4, 0x1 ;  /* 0x00000004c8c87c11 */ /* 0x000fe2000f8e08ff */
[----:B--234-:R-:W-:-:S06]  /*0610*/  UMOV UR4, URZ ;  /* 0x000000ff00047c82 */ /* 0x01cfcc0008000000 */
.L_x_1527:
[----:B------:R-:W1:Y:S01]  /*0620*/  LDC.64 R8, c[0x0][0x478] ;  /* 0x00011e00ff087b82 */ /* 0x000e620000000a00 */
[----:B------:R-:W2:Y:S01]  /*0630*/  S2R R14, SR_CTAID.Y ;  /* 0x00000000000e7919 */ /* 0x000ea20000002600 */
[----:B------:R-:W3:Y:S01]  /*0640*/  LDCU.64 UR6, c[0x0][0x470] ;  /* 0x00008e00ff0677ac */ /* 0x000ee20008000a00 */
[----:B------:R-:W-:-:S05]  /*0650*/  IMAD.MOV.U32 R232, RZ, RZ, RZ ;  /* 0x000000ffffe87224 */ /* 0x000fca00078e00ff */
[----:B------:R-:W4:Y:S08]  /*0660*/  LDC.64 R4, c[0x0][0x460] ;  /* 0x00011800ff047b82 */ /* 0x000f300000000a00 */
[----:B------:R-:W2:Y:S01]  /*0670*/  LDC.64 R16, c[0x0][0x460] ;  /* 0x00011800ff107b82 */ /* 0x000ea20000000a00 */
[----:B---3--:R-:W-:Y:S02]  /*0680*/  ISETP.NE.U32.AND P5, PT, RZ, UR6, PT ;  /* 0x00000006ff007c0c */ /* 0x008fe4000bfa5070 */
[----:B-1----:R-:W-:-:S05]  /*0690*/  ISETP.NE.U32.AND P4, PT, R8, RZ, PT ;  /* 0x000000ff0800720c */ /* 0x002fca0003f85070 */
[----:B------:R-:W1:Y:S01]  /*06a0*/  LDC.64 R6, c[0x0][0x468] ;  /* 0x00011a00ff067b82 */ /* 0x000e620000000a00 */
[----:B------:R-:W-:Y:S02]  /*06b0*/  ISETP.NE.AND.EX P5, PT, RZ, UR7, PT, P5 ;  /* 0x00000007ff007c0c */ /* 0x000fe4000bfa5350 */
[----:B------:R-:W-:Y:S02]  /*06c0*/  ISETP.NE.AND.EX P4, PT, R9, RZ, PT, P4 ;  /* 0x000000ff0900720c */ /* 0x000fe40003f85340 */
[----:B----4-:R-:W-:Y:S01]  /*06d0*/  ISETP.NE.U32.AND P3, PT, R4, RZ, PT ;  /* 0x000000ff0400720c */ /* 0x010fe20003f65070 */
[----:B--2---:R-:W-:Y:S01]  /*06e0*/  IMAD.SHL.U32 R13, R14, 0x4, RZ ;  /* 0x000000040e0d7824 */ /* 0x004fe200078e00ff */
[----:B------:R-:W-:Y:S02]  /*06f0*/  ISETP.NE.U32.AND P2, PT, R4, RZ, PT ;  /* 0x000000ff0400720c */ /* 0x000fe40003f45070 */
[----:B------:R-:W-:Y:S02]  /*0700*/  SHF.R.U32.HI R10, RZ, 0x1e, R14 ;  /* 0x0000001eff0a7819 */ /* 0x000fe4000001160e */
[----:B------:R-:W-:-:S03]  /*0710*/  ISETP.NE.AND.EX P3, PT, R5, RZ, PT, P3 ;  /* 0x000000ff0500720c */ /* 0x000fc60003f65330 */
[C---:B------:R-:W-:Y:S02]  /*0720*/  @P5 IADD3 R18, P1, PT, R13.reuse, UR6, RZ ;  /* 0x000000060d125c10 */ /* 0x040fe4000ff3e0ff */
[----:B------:R-:W-:Y:S02]  /*0730*/  @P4 IADD3 R20, P0, PT, R13, R8, RZ ;  /* 0x000000080d144210 */ /* 0x000fe40007f1e0ff */
[----:B------:R-:W-:Y:S01]  /*0740*/  ISETP.NE.AND.EX P2, PT, R5, RZ, PT, P2 ;  /* 0x000000ff0500720c */ /* 0x000fe20003f45320 */
[----:B------:R-:W-:Y:S01]  /*0750*/  IMAD.MOV.U32 R22, RZ, RZ, -0x1 ;  /* 0xffffffffff167424 */ /* 0x000fe200078e00ff */
[C---:B------:R-:W-:Y:S01]  /*0760*/  @P5 IADD3.X R19, PT, PT, R10.reuse, UR7, RZ, P1, !PT ;  /* 0x000000070a135c10 */ /* 0x040fe20008ffe4ff */
[----:B------:R-:W-:Y:S01]  /*0770*/  @P4 IMAD.X R21, R10, 0x1, R9, P0 ;  /* 0x000000010a154824 */ /* 0x000fe200000e0609 */
[----:B------:R-:W2:Y:S01]  /*0780*/  @!P4 LDC.64 R4, c[0x0][0x488] ;  /* 0x00012200ff04cb82 */ /* 0x000ea20000000a00 */
[----:B------:R-:W-:Y:S02]  /*0790*/  IMAD.WIDE.U32 R16, R14, 0x4, R16 ;  /* 0x000000040e107825 */ /* 0x000fe400078e0010 */
[----:B------:R-:W3:Y:S04]  /*07a0*/  @P5 LDG.E R232, desc[UR24][R18.64] ;  /* 0x0000001812e85981 */ /* 0x000ee8000c1e1900 */
[----:B------:R-:W3:Y:S01]  /*07b0*/  @P4 LDG.E R235, desc[UR24][R20.64] ;  /* 0x0000001814eb4981 */ /* 0x000ee2000c1e1900 */
[----:B------:R-:W-:Y:S01]  /*07c0*/  IMAD.MOV.U32 R237, RZ, RZ, -0x1 ;  /* 0xffffffffffed7424 */ /* 0x000fe200078e00ff */
[----:B------:R-:W4:Y:S02]  /*07d0*/  @!P4 LDC R8, c[0x0][0x43c] ;  /* 0x00010f00ff08cb82 */ /* 0x000f240000000800 */
[----:B-----5:R2:W5:Y:S04]  /*07e0*/  @P3 LDG.E R22, desc[UR24][R16.64] ;  /* 0x0000001810163981 */ /* 0x020568000c1e1900 */
[----:B------:R2:W5:Y:S01]  /*07f0*/  @P2 LDG.E R9, desc[UR24][R16.64+0x4] ;  /* 0x0000041810092981 */ /* 0x000562000c1e1900 */
[----:B------:R-:W-:-:S02]  /*0800*/  ISETP.NE.AND P5, PT, R208, RZ, PT ;  /* 0x000000ffd000720c */ /* 0x000fc40003fa5270 */
[----:B-1----:R-:W-:Y:S02]  /*0810*/  ISETP.EQ.U32.AND P1, PT, R6, RZ, PT ;  /* 0x000000ff0600720c */ /* 0x002fe40003f22070 */
[----:B------:R-:W-:Y:S02]  /*0820*/  IADD3 R12, P0, PT, R13, R6, RZ ;  /* 0x000000060d0c7210 */ /* 0x000fe40007f1e0ff */
[----:B------:R-:W-:-:S03]  /*0830*/  ISETP.EQ.OR.EX P1, PT, R7, RZ, !P5, P1 ;  /* 0x000000ff0700720c */ /* 0x000fc60006f22710 */
[----:B------:R-:W-:Y:S01]  /*0840*/  IMAD.X R13, R10, 0x1, R7, P0 ;  /* 0x000000010a0d7824 */ /* 0x000fe200000e0607 */
[----:B------:R-:W1:Y:S09]  /*0850*/  @!P2 LDC R234, c[0x0][0x434] ;  /* 0x00010d00ffeaab82 */ /* 0x000e720000000800 */
[----:B------:R1:W5:Y:S01]  /*0860*/  @!P1 LDG.E R237, desc[UR24][R12.64] ;  /* 0x000000180ced9981 */ /* 0x000362000c1e1900 */
[----:B------:R-:W-:-:S02]  /*0870*/  ISETP.NE.U32.AND P1, PT, R6, RZ, PT ;  /* 0x000000ff0600720c */ /* 0x000fc40003f25070 */
[----:B--2---:R-:W-:Y:S02]  /*0880*/  @!P4 ISETP.NE.U32.AND P0, PT, R4, RZ, PT ;  /* 0x000000ff0400c20c */ /* 0x004fe40003f05070 */
[----:B------:R-:W-:Y:S02]  /*0890*/  ISETP.NE.AND.EX P1, PT, R7, RZ, PT, P1 ;  /* 0x000000ff0700720c */ /* 0x000fe40003f25310 */
[----:B------:R-:W-:-:S04]  /*08a0*/  @!P4 ISETP.NE.AND.EX P0, PT, R5, RZ, PT, P0 ;  /* 0x000000ff0500c20c */ /* 0x000fc80003f05300 */
[----:B----4-:R-:W-:Y:S01]  /*08b0*/  @!P4 SEL R8, R8, RZ, P0 ;  /* 0x000000ff0808c207 */ /* 0x010fe20000000000 */
[----:B---3--:R-:W-:-:S06]  /*08c0*/  @P4 IMAD.IADD R235, R235, 0x1, -R232 ;  /* 0x00000001ebeb4824 */ /* 0x008fcc00078e0ae8 */
[----:B-1----:R-:W-:Y:S05]  /*08d0*/  @!P1 BRA `(.L_x_1489) ;  /* 0x00000000000c9947 */ /* 0x002fea0003800000 */
[----:B------:R-:W2:Y:S02]  /*08e0*/  @P5 LDG.E R4, desc[UR24][R12.64+0x4] ;  /* 0x000004180c045981 */ /* 0x000ea4000c1e1900 */
[----:B--2--5:R-:W-:-:S06]  /*08f0*/  @P5 IADD3 R11, PT, PT, R4, -R237, RZ ;  /* 0x800000ed040b5210 */ /* 0x024fcc0007ffe0ff */
[----:B------:R1:W5:Y:S02]  /*0900*/  @!P5 LDG.E R11, desc[UR24][R12.64] ;  /* 0x000000180c0bd981 */ /* 0x000364000c1e1900 */
.L_x_1489:
        /* <DEDUP_REMOVED lines=13> */
[----:B------:R-:W3:Y:S08]  /*09e0*/  @!P4 LDC.64 R6, c[0x0][0x398] ;  /* 0x0000e600ff06cb82 */ /* 0x000ef00000000a00 */
[----:B------:R-:W4:Y:S01]  /*09f0*/  @P4 LDC.64 R4, c[0x0][0x3b0] ;  /* 0x0000ec00ff044b82 */ /* 0x000f220000000a00 */
[----:B--2---:R-:W-:-:S05]  /*0a00*/  IADD3 R10, PT, PT, R219, R10, -R235 ;  /* 0x0000000adb0a7210 */ /* 0x004fca0007ffe8eb */
[----:B------:R-:W-:-:S05]  /*0a10*/  VIADD R10, R10, 0x3f ;  /* 0x0000003f0a0a7836 */ /* 0x000fca0000000000 */
[----:B------:R-:W-:-:S04]  /*0a20*/  SHF.R.S32.HI R19, RZ, 0x1f, R10 ;  /* 0x0000001fff137819 */ /* 0x000fc8000001140a */
[----:B------:R-:W-:Y:S01]  /*0a30*/  LEA.HI R19, R19, R10, RZ, 0x6 ;  /* 0x0000000a13137211 */ /* 0x000fe200078f30ff */
[C---:B---3--:R-:W-:Y:S01]  /*0a40*/  @!P4 IMAD.WIDE.U32 R28, R14.reuse, R6, RZ ;  /* 0x000000060e1cc225 */ /* 0x048fe200078e00ff */
[----:B------:R-:W-:Y:S02]  /*0a50*/  SHF.R.S32.HI R6, RZ, 0x6, R8 ;  /* 0x00000006ff067819 */ /* 0x000fe40000011408 */
        /* <DEDUP_REMOVED lines=20> */
.L_x_1491:
[----:B------:R-:W2:Y:S01]  /*0ba0*/  LDCU.64 UR18, c[0x0][0x3b8] ;  /* 0x00007700ff1277ac */ /* 0x000ea20008000a00 */
[----:B------:R-:W-:-:S05]  /*0bb0*/  IADD3 R4, PT, PT, R232, R237, RZ ;  /* 0x000000ede8047210 */ /* 0x000fca0007ffe0ff */
[C---:B--2---:R-:W-:Y:S02]  /*0bc0*/  IMAD R11, R4.reuse, UR19, RZ ;  /* 0x00000013040b7c24 */ /* 0x044fe4000f8e02ff */
[----:B------:R-:W-:-:S05]  /*0bd0*/  IMAD.WIDE.U32 R4, R4, UR18, RZ ;  /* 0x0000001204047c25 */ /* 0x000fca000f8e00ff */
[----:B------:R-:W-:Y:S02]  /*0be0*/  IADD3 R11, PT, PT, R5, R11, RZ ;  /* 0x0000000b050b7210 */ /* 0x000fe40007ffe0ff */
[----:B------:R-:W-:-:S07]  /*0bf0*/  MOV R18, R4 ;  /* 0x0000000400127202 */ /* 0x000fce0000000f00 */
.L_x_1492:
[----:B------:R-:W2:Y:S01]  /*0c00*/  LDC R4, c[0x0][0x3e8] ;  /* 0x0000fa00ff047b82 */ /* 0x000ea20000000800 */
[----:B-1----:R-:W1:Y:S01]  /*0c10*/  S2R R13, SR_CTAID.Z ;  /* 0x00000000000d7919 */ /* 0x002e620000002700 */
[----:B--2---:R-:W-:-:S04]  /*0c20*/  IABS R7, R4 ;  /* 0x0000000400077213 */ /* 0x004fc80000000000 */
[----:B------:R-:W2:Y:S08]  /*0c30*/  I2F.RP R10, R7 ;  /* 0x00000007000a7306 */ /* 0x000eb00000209400 */
[----:B--2---:R-:W2:Y:S02]  /*0c40*/  MUFU.RCP R8, R10 ;  /* 0x0000000a00087308 */ /* 0x004ea40000001000 */
[----:B--2---:R-:W-:Y:S01]  /*0c50*/  VIADD R8, R8, 0xffffffe ;  /* 0x0ffffffe08087836 */ /* 0x004fe20000000000 */
[----:B------:R-:W-:-:S05]  /*0c60*/  SHF.R.S32.HI R10, RZ, 0x1f, R220 ;  /* 0x0000001fff0a7819 */ /* 0x000fca00000114dc */
[----:B------:R-:W2:Y:S02]  /*0c70*/  F2I.FTZ.U32.TRUNC.NTZ R9, R8 ;  /* 0x0000000800097305 */ /* 0x000ea4000021f000 */
[----:B--2---:R-:W-:Y:S02]  /*0c80*/  IMAD.MOV R5, RZ, RZ, -R9 ;  /* 0x000000ffff057224 */ /* 0x004fe400078e0a09 */
[----:B------:R-:W-:Y:S02]  /*0c90*/  IMAD.MOV.U32 R8, RZ, RZ, RZ ;  /* 0x000000ffff087224 */ /* 0x000fe400078e00ff */
[----:B------:R-:W-:Y:S01]  /*0ca0*/  IMAD R6, R5, R7, RZ ;  /* 0x0000000705067224 */ /* 0x000fe200078e02ff */
[----:B-1----:R-:W-:-:S03]  /*0cb0*/  IABS R5, R13 ;  /* 0x0000000d00057213 */ /* 0x002fc60000000000 */
[----:B------:R-:W-:-:S06]  /*0cc0*/  IMAD.HI.U32 R6, R9, R6, R8 ;  /* 0x0000000609067227 */ /* 0x000fcc00078e0008 */
        /* <DEDUP_REMOVED lines=25> */
.L_x_1493:
[----:B------:R-:W1:Y:S01]  /*0e60*/  LDCU.64 UR16, c[0x0][0x3c0] ;  /* 0x00007800ff1077ac */ /* 0x000e620008000a00 */
[----:B------:R-:W-:-:S05]  /*0e70*/  IADD3 R20, PT, PT, R232, R237, RZ ;  /* 0x000000ede8147210 */ /* 0x000fca0007ffe0ff */
[C---:B-1----:R-:W-:Y:S02]  /*0e80*/  IMAD R17, R20.reuse, UR17, RZ ;  /* 0x0000001114117c24 */ /* 0x042fe4000f8e02ff */
[----:B------:R-:W-:-:S05]  /*0e90*/  IMAD.WIDE.U32 R20, R20, UR16, RZ ;  /* 0x0000001014147c25 */ /* 0x000fca000f8e00ff */
[----:B------:R-:W-:Y:S02]  /*0ea0*/  IADD3 R17, PT, PT, R21, R17, RZ ;  /* 0x0000001115117210 */ /* 0x000fe40007ffe0ff */
.L_x_1494:
[----:B------:R-:W1:Y:S01]  /*0eb0*/  @!P4 LDC.64 R6, c[0x0][0x588] ;  /* 0x00016200ff06cb82 */ /* 0x000e620000000a00 */
[----:B------:R-:W2:Y:S07]  /*0ec0*/  LDCU UR26, c[0x0][0x44c] ;  /* 0x00008980ff1a77ac */ /* 0x000eae0008000800 */
[----:B------:R-:W3:Y:S08]  /*0ed0*/  @P4 LDC.64 R4, c[0x0][0x590] ;  /* 0x00016400ff044b82 */ /* 0x000ef00000000a00 */
[----:B------:R-:W2:Y:S01]  /*0ee0*/  LDC R12, c[0x0][0x3e0] ;  /* 0x0000f800ff0c7b82 */ /* 0x000ea20000000800 */
[----:B-1----:R-:W-:-:S04]  /*0ef0*/  @!P4 IMAD.WIDE.U32 R30, R14, R6, RZ ;  /* 0x000000060e1ec225 */ /* 0x002fc800078e00ff */
[----:B------:R-:W-:Y:S02]  /*0f00*/  @!P4 IMAD R29, R14, R7, R31 ;  /* 0x000000070e1dc224 */ /* 0x000fe400078e021f */
[----:B---3--:R-:W-:Y:S01]  /*0f10*/  @P4 IMAD.WIDE.U32 R6, R22, R4, RZ ;  /* 0x0000000416064225 */ /* 0x008fe200078e00ff */
[----:B------:R-:W-:-:S03]  /*0f20*/  @!P4 MOV R4, R30 ;  /* 0x0000001e0004c202 */ /* 0x000fc60000000f00 */
        /* <DEDUP_REMOVED lines=20> */
.L_x_1495:
[-C--:B------:R-:W-:Y:S02]  /*1070*/  IMAD R26, R33, R22.reuse, RZ ;  /* 0x00000016211a7224 */ /* 0x080fe400078e02ff */
[----:B------:R-:W-:-:S05]  /*1080*/  IMAD.WIDE.U32 R30, R32, R22, RZ ;  /* 0x00000016201e7225 */ /* 0x000fca00078e00ff */
[----:B------:R-:W-:-:S07]  /*1090*/  IADD3 R26, PT, PT, R31, R26, RZ ;  /* 0x0000001a1f1a7210 */ /* 0x000fce0007ffe0ff */
.L_x_1496:
        /* <DEDUP_REMOVED lines=20> */
.L_x_1497:
[----:B------:R-:W1:Y:S01]  /*11e0*/  LDC R16, c[0x0][0x434] ;  /* 0x00010d00ff107b82 */ /* 0x000e620000000800 */
[----:B------:R-:W-:-:S04]  /*11f0*/  IMAD R5, R14, R12, R13 ;  /* 0x0000000c0e057224 */ /* 0x000fc800078e020d */
[----:B-1----:R-:W-:-:S03]  /*1200*/  IMAD R16, R5, R16, RZ ;  /* 0x0000001005107224 */ /* 0x002fc600078e02ff */
.L_x_1498:
        /* <DEDUP_REMOVED lines=11> */
.L_x_1499:
[----:B------:R-:W1:Y:S01]  /*12c0*/  LDC R24, c[0x0][0x444] ;  /* 0x00011100ff187b82 */ /* 0x000e620000000800 */
[----:B------:R-:W-:-:S04]  /*12d0*/  IMAD R5, R14, R12, R13 ;  /* 0x0000000c0e057224 */ /* 0x000fc800078e020d */
[----:B-1----:R-:W-:-:S07]  /*12e0*/  IMAD R24, R5, R24, RZ ;  /* 0x0000001805187224 */ /* 0x002fce00078e02ff */
.L_x_1500:
[----:B------:R-:W1:Y:S01]  /*12f0*/  S2R R6, SR_TID.X ;  /* 0x0000000000067919 */ /* 0x000e620000002100 */
[----:B------:R-:W2:Y:S01]  /*1300*/  LDCU.64 UR6, c[0x0][0x3b0] ;  /* 0x00007600ff0677ac */ /* 0x000ea20008000a00 */
[----:B------:R-:W-:Y:S01]  /*1310*/  IMAD.MOV.U32 R23, RZ, RZ, RZ ;  /* 0x000000ffff177224 */ /* 0x000fe200078e00ff */
[----:B------:R-:W3:Y:S01]  /*1320*/  LDC R216, c[0x0][0x508] ;  /* 0x00014200ffd87b82 */ /* 0x000ee20000000800 */
[----:B------:R-:W-:Y:S01]  /*1330*/  IMAD R226, R12, UR26, RZ ;  /* 0x0000001a0ce27c24 */ /* 0x000fe2000f8e02ff */
[----:B------:R-:W4:Y:S01]  /*1340*/  LDCU.128 UR8, c[0x0][0x590] ;  /* 0x0000b200ff0877ac */ /* 0x000f220008000c00 */
[----:B------:R-:W-:Y:S01]  /*1350*/  ISETP.NE.AND P6, PT, RZ, UR23, PT ;  /* 0x00000017ff007c0c */ /* 0x000fe2000bfc5270 */
[----:B------:R-:W-:Y:S01]  /*1360*/  BSSY.RECONVERGENT B1, `(.L_x_1490) ;  /* 0x000070d000017945 */ /* 0x000fe20003800200 */
[----:B------:R-:W5:Y:S03]  /*1370*/  LDCU.64 UR14, c[0x0][0x3c8] ;  /* 0x00007900ff0e77ac */ /* 0x000f660008000a00 */
[----:B------:R-:W5:Y:S01]  /*1380*/  LDC.64 R244, c[0x0][0x420] ;  /* 0x00010800fff47b82 */ /* 0x000f620000000a00 */
[----:B------:R-:W5:Y:S01]  /*1390*/  LDCU.64 UR12, c[0x0][0x380] ;  /* 0x00007000ff0c77ac */ /* 0x000f620008000a00 */
[----:B--2---:R-:W-:-:S04]  /*13a0*/  IMAD R32, R27, UR6, RZ ;  /* 0x000000061b207c24 */ /* 0x004fc8000f8e02ff */
[----:B------:R-:W-:Y:S02]  /*13b0*/  IMAD R32, R25, UR7, R32 ;  /* 0x0000000719207c24 */ /* 0x000fe4000f8e0220 */
[----:B---3--:R-:W-:Y:S02]  /*13c0*/  IMAD.IADD R216, R235, 0x1, R216 ;  /* 0x00000001ebd87824 */ /* 0x008fe400078e02d8 */
[----:B-1----:R-:W-:Y:S01]  /*13d0*/  IMAD.SHL.U32 R22, R6, 0x8, RZ ;  /* 0x0000000806167824 */ /* 0x002fe200078e00ff */
[----:B------:R-:W-:-:S04]  /*13e0*/  SHF.R.U32.HI R31, RZ, 0x5, R6 ;  /* 0x00000005ff1f7819 */ /* 0x000fc80000011606 */
[----:B------:R-:W-:-:S04]  /*13f0*/  LOP3.LUT R22, R22, 0x18, RZ, 0xc0, !PT ;  /* 0x0000001816167812 */ /* 0x000fc800078ec0ff */
[----:B------:R-:W-:Y:S01]  /*1400*/  IADD3 R38, P1, PT, R22, R4, RZ ;  /* 0x0000000416267210 */ /* 0x000fe20007f3e0ff */
[----:B------:R-:W-:-:S04]  /*1410*/  IMAD.WIDE.U32 R36, R25, UR6, R22 ;  /* 0x0000000619247c25 */ /* 0x000fc8000f8e0016 */
[----:B----4-:R-:W-:Y:S01]  /*1420*/  IMAD R4, R27, UR8, RZ ;  /* 0x000000081b047c24 */ /* 0x010fe2000f8e02ff */
[----:B------:R-:W-:Y:S01]  /*1430*/  IADD3 R28, P2, PT, R28, R36, RZ ;  /* 0x000000241c1c7210 */ /* 0x000fe20007f5e0ff */
[----:B------:R-:W-:-:S03]  /*1440*/  IMAD.X R39, RZ, RZ, R29, P1 ;  /* 0x000000ffff277224 */ /* 0x000fc600008e061d */
[----:B------:R-:W-:Y:S01]  /*1450*/  IADD3.X R29, PT, PT, R15, R37, R32, P2, !PT ;  /* 0x000000250f1d7210 */ /* 0x000fe200017fe420 */
[C---:B------:R-:W-:Y:S01]  /*1460*/  IMAD R15, R25.reuse, UR9, R4 ;  /* 0x00000009190f7c24 */ /* 0x040fe2000f8e0204 */
[----:B------:R-:W-:Y:S01]  /*1470*/  IADD3 R30, P2, P1, R34, R30, R21 ;  /* 0x0000001e221e7210 */ /* 0x000fe2000795e015 */
[----:B------:R-:W1:Y:S01]  /*1480*/  LDC.64 R4, c[0x0][0x5f8] ;  /* 0x00017e00ff047b82 */ /* 0x000e620000000a00 */
[----:B------:R-:W-:Y:S01]  /*1490*/  IMAD.WIDE.U32 R38, R25, UR8, R38 ;  /* 0x0000000819267c25 */ /* 0x000fe2000f8e0026 */
[----:B------:R-:W-:-:S03]  /*14a0*/  SHF.R.S32.HI R21, RZ, 0x1f, R21 ;  /* 0x0000001fff157819 */ /* 0x000fc60000011415 */
[----:B-----5:R-:W-:Y:S01]  /*14b0*/  IMAD.WIDE.U32 R28, R13, UR14, R28 ;  /* 0x0000000e0d1c7c25 */ /* 0x020fe2000f8e001c */
[----:B------:R-:W-:Y:S02]  /*14c0*/  IADD3.X R7, PT, PT, R7, R26, R21, P2, P1 ;  /* 0x0000001a07077210 */ /* 0x000fe400017e2415 */
[----:B------:R-:W2:Y:S01]  /*14d0*/  LDC.64 R26, c[0x0][0x5e8] ;  /* 0x00017a00ff1a7b82 */ /* 0x000ea20000000a00 */
[----:B------:R-:W-:Y:S02]  /*14e0*/  IMAD R33, R13, UR15, R29 ;  /* 0x0000000f0d217c24 */ /* 0x000fe4000f8e021d */
[----:B------:R-:W-:Y:S02]  /*14f0*/  IMAD.MOV.U32 R32, RZ, RZ, R28 ;  /* 0x000000ffff207224 */ /* 0x000fe400078e001c */
[----:B------:R-:W-:Y:S02]  /*1500*/  IMAD.IADD R39, R39, 0x1, R15 ;  /* 0x0000000127277824 */ /* 0x000fe400078e020f */
[----:B------:R-:W-:-:S04]  /*1510*/  IMAD.WIDE.U32 R32, R210, UR6, R32 ;  /* 0x00000006d2207c25 */ /* 0x000fc8000f8e0020 */
[----:B------:R-:W-:Y:S01]  /*1520*/  IMAD R15, R210, UR7, R33 ;  /* 0x00000007d20f7c24 */ /* 0x000fe2000f8e0221 */
[C---:B------:R-:W-:Y:S01]  /*1530*/  LEA R242, P3, R32.reuse, UR12, 0x1 ;  /* 0x0000000c20f27c11 */ /* 0x040fe2000f8608ff */
[----:B------:R-:W-:Y:S01]  /*1540*/  IMAD.WIDE.U32 R28, R13, UR10, R38 ;  /* 0x0000000a0d1c7c25 */ /* 0x000fe2000f8e0026 */
[----:B------:R-:W3:Y:S02]  /*1550*/  LDCU.64 UR6, c[0x0][0x570] ;  /* 0x0000ae00ff0677ac */ /* 0x000ee40008000a00 */
[----:B------:R-:W-:Y:S01]  /*1560*/  LEA.HI.X R243, R32, UR13, R15, 0x1, P3 ;  /* 0x0000000d20f37c11 */ /* 0x000fe200098f0c0f */
[----:B-1----:R-:W-:Y:S01]  /*1570*/  IMAD.WIDE.U32 R32, R4, UR21, RZ ;  /* 0x0000001504207c25 */ /* 0x002fe2000f8e00ff */
[----:B------:R-:W-:-:S03]  /*1580*/  LOP3.LUT R15, R6, 0x1f, RZ, 0xc0, !PT ;  /* 0x0000001f060f7812 */ /* 0x000fc600078ec0ff */
[----:B------:R-:W-:Y:S01]  /*1590*/  IMAD R29, R13, UR11, R29 ;  /* 0x0000000b0d1d7c24 */ /* 0x000fe2000f8e021d */
[----:B------:R-:W1:Y:S01]  /*15a0*/  LDCU.64 UR10, c[0x0][0x550] ;  /* 0x0000aa00ff0a77ac */ /* 0x000e620008000a00 */
[----:B------:R-:W-:Y:S01]  /*15b0*/  IMAD R4, R5, UR21, R33 ;  /* 0x0000001505047c24 */ /* 0x000fe2000f8e0221 */
[----:B------:R-:W-:Y:S01]  /*15c0*/  IADD3 R5, PT, PT, R219, -0x80, -R216 ;  /* 0xffffff80db057810 */ /* 0x000fe20007ffe8d8 */
[----:B------:R-:W-:Y:S01]  /*15d0*/  IMAD R31, R226, R31, R15 ;  /* 0x0000001fe21f7224 */ /* 0x000fe200078e020f */
[----:B------:R-:W-:Y:S01]  /*15e0*/  SEL R21, R32, RZ, P6 ;  /* 0x000000ff20157207 */ /* 0x000fe20003000000 */
[----:B------:R-:W-:Y:S01]  /*15f0*/  IMAD.WIDE.U32 R28, R210, UR8, R28 ;  /* 0x00000008d21c7c25 */ /* 0x000fe2000f8e001c */
[----:B------:R-:W-:Y:S02]  /*1600*/  SHF.R.S32.HI R218, RZ, 0x1f, R5 ;  /* 0x0000001fffda7819 */ /* 0x000fe40000011405 */
[----:B------:R-:W-:Y:S01]  /*1610*/  IADD3 R30, P2, P1, R31, R30, R21 ;  /* 0x0000001e1f1e7210 */ /* 0x000fe2000795e015 */
[----:B------:R-:W-:Y:S01]  /*1620*/  IMAD.SHL.U32 R25, R226, 0x40, RZ ;  /* 0x00000040e2197824 */ /* 0x000fe200078e00ff */
[----:B------:R-:W-:Y:S01]  /*1630*/  LEA.HI R218, R218, R5, RZ, 0x6 ;  /* 0x00000005dada7211 */ /* 0x000fe200078f30ff */
[----:B------:R-:W-:Y:S01]  /*1640*/  IMAD R21, R210, UR9, R29 ;  /* 0x00000009d2157c24 */ /* 0x000fe2000f8e021d */
[----:B------:R-:W-:-:S02]  /*1650*/  SHF.R.S32.HI R31, RZ, 0x1f, R31 ;  /* 0x0000001fff1f7819 */ /* 0x000fc4000001141f */
[----:B------:R-:W-:Y:S02]  /*1660*/  SEL R4, R4, RZ, P6 ;  /* 0x000000ff04047207 */ /* 0x000fe40003000000 */
[----:B------:R-:W-:Y:S02]  /*1670*/  SHF.R.S32.HI R218, RZ, 0x6, R218 ;  /* 0x00000006ffda7819 */ /* 0x000fe400000114da */
[----:B------:R-:W-:Y:S01]  /*1680*/  IADD3.X R4, PT, PT, R31, R7, R4, P2, P1 ;  /* 0x000000071f047210 */ /* 0x000fe200017e2404 */
[----:B------:R-:W-:Y:S01]  /*1690*/  IMAD R7, R233, 0x40, R24 ;  /* 0x00000040e9077824 */ /* 0x000fe200078e0218 */
[----:B-1----:R-:W-:Y:S02]  /*16a0*/  LEA R240, P2, R28, UR10, 0x1 ;  /* 0x0000000a1cf07c11 */ /* 0x002fe4000f8408ff */
[----:B------:R-:W-:Y:S01]  /*16b0*/  VIMNMX R218, PT, PT, RZ, R218, !PT ;  /* 0x000000daffda7248 */ /* 0x000fe20007fe0100 */
[----:B--2---:R-:W-:Y:S01]  /*16c0*/  IMAD.WIDE R222, R7, 0x4, R26 ;  /* 0x0000000407de7825 */ /* 0x004fe200078e021a */
[----:B------:R-:W-:-:S02]  /*16d0*/  IADD3 R5, P1, PT, R25, R30, RZ ;  /* 0x0000001e19057210 */ /* 0x000fc40007f3e0ff */
[----:B------:R-:W-:Y:S01]  /*16e0*/  LEA.HI.X R241, R28, UR11, R21, 0x1, P2 ;  /* 0x0000000b1cf17c11 */ /* 0x000fe200090f0c15 */
[----:B------:R-:W-:Y:S01]  /*16f0*/  IMAD.MOV.U32 R221, RZ, RZ, R223 ;  /* 0x000000ffffdd7224 */ /* 0x000fe200078e00df */
[----:B------:R-:W-:Y:S02]  /*1700*/  ISETP.GT.AND P2, PT, R19, R218, PT ;  /* 0x000000da1300720c */ /* 0x000fe40003f44270 */
[----:B------:R-:W-:Y:S02]  /*1710*/  LEA.HI.X.SX32 R4, R25, R4, 0x1, P1 ;  /* 0x0000000419047211 */ /* 0x000fe400008f0eff */
[----:B---3--:R-:W-:-:S04]  /*1720*/  LEA R238, P1, R5, UR6, 0x2 ;  /* 0x0000000605ee7c11 */ /* 0x008fc8000f8210ff */
[----:B------:R-:W-:Y:S01]  /*1730*/  LEA.HI.X R239, R5, UR7, R4, 0x2, P1 ;  /* 0x0000000705ef7c11 */ /* 0x000fe200088f1404 */
[----:B------:R-:W-:Y:S01]  /*1740*/  IMAD R5, R233, 0x40, R16 ;  /* 0x00000040e9057824 */ /* 0x000fe200078e0210 */
[----:B------:R-:W-:Y:S02]  /*1750*/  IADD3 R16, P1, PT, R210, 0x40, RZ ;  /* 0x00000040d2107810 */ /* 0x000fe40007f3e0ff */
[----:B------:R-:W-:Y:S01]  /*1760*/  LEA.HI R4, R6, 0x40, RZ, 0x1e ;  /* 0x0000004006047811 */ /* 0x000fe200078ff0ff */
[----:B------:R-:W-:-:S04]  /*1770*/  IMAD.WIDE R244, R5, 0x4, R244 ;  /* 0x0000000405f47825 */ /* 0x000fc800078e02f4 */
        /* <DEDUP_REMOVED lines=13> */
.L_x_1502:
[----:B------:R-:W1:Y:S01]  /*1850*/  LDCU.64 UR10, c[0x0][0x5c0] ;  /* 0x0000b800ff0a77ac */ /* 0x000e620008000a00 */
[----:B------:R-:W-:-:S05]  /*1860*/  IADD3 R5, PT, PT, R232, R237, RZ ;  /* 0x000000ede8057210 */ /* 0x000fca0007ffe0ff */
[C---:B-1----:R-:W-:Y:S02]  /*1870*/  IMAD R7, R5.reuse, UR11, RZ ;  /* 0x0000000b05077c24 */ /* 0x042fe4000f8e02ff */
[----:B------:R-:W-:-:S05]  /*1880*/  IMAD.WIDE.U32 R8, R5, UR10, RZ ;  /* 0x0000000a05087c25 */ /* 0x000fca000f8e00ff */
[----:B------:R-:W-:Y:S02]  /*1890*/  IADD3 R5, PT, PT, R9, R7, RZ ;  /* 0x0000000709057210 */ /* 0x000fe40007ffe0ff */
.L_x_1503:
        /* <DEDUP_REMOVED lines=11> */
.L_x_1504:
[----:B------:R-:W1:Y:S01]  /*1950*/  LDCU.64 UR8, c[0x0][0x5c8] ;  /* 0x0000b900ff0877ac */ /* 0x000e620008000a00 */
[----:B------:R-:W-:-:S05]  /*1960*/  IADD3 R232, PT, PT, R232, R237, RZ ;  /* 0x000000ede8e87210 */ /* 0x000fca0007ffe0ff */
[C---:B-1----:R-:W-:Y:S02]  /*1970*/  IMAD R14, R232.reuse, UR9, RZ ;  /* 0x00000009e80e7c24 */ /* 0x042fe4000f8e02ff */
[----:B------:R-:W-:-:S05]  /*1980*/  IMAD.WIDE.U32 R18, R232, UR8, RZ ;  /* 0x00000008e8127c25 */ /* 0x000fca000f8e00ff */
[----:B------:R-:W-:Y:S02]  /*1990*/  IADD3 R14, PT, PT, R19, R14, RZ ;  /* 0x0000000e130e7210 */ /* 0x000fe40007ffe0ff */
.L_x_1505:
        /* <DEDUP_REMOVED lines=19> */
[----:B------:R1:W-:Y:S04]  /*1ad0*/  STG.E.128 desc[UR24][R24.64], RZ ;  /* 0x000000ff18007986 */ /* 0x0003e8000c101d18 */
[----:B------:R1:W-:Y:S04]  /*1ae0*/  STG.E.128 desc[UR24][R24.64+0x40], RZ ;  /* 0x000040ff18007986 */ /* 0x0003e8000c101d18 */
[----:B------:R1:W-:Y:S02]  /*1af0*/  STG.E.128 desc[UR24][R24.64+0x80], RZ ;  /* 0x000080ff18007986 */ /* 0x0003e4000c101d18 */
.L_x_1507:
[----:B------:R-:W-:Y:S05]  /*1b00*/  BSYNC.RECONVERGENT B0 ;  /* 0x0000000000007941 */ /* 0x000fea0003800200 */
.L_x_1506:
[----:B------:R-:W-:Y:S04]  /*1b10*/  BSSY.RECONVERGENT B0, `(.L_x_1508) ;  /* 0x000000d000007945 */ /* 0x000fe80003800200 */
        /* <DEDUP_REMOVED lines=12> */
.L_x_1509:
[----:B------:R-:W-:Y:S05]  /*1be0*/  BSYNC.RECONVERGENT B0 ;  /* 0x0000000000007941 */ /* 0x000fea0003800200 */
.L_x_1508:
        /* <DEDUP_REMOVED lines=10> */
[----:B------:R-:W3:Y:S01]  /*1c90*/  LDCU.64 UR6, c[0x0][0x568] ;  /* 0x0000ad00ff0677ac */ /* 0x000ee20008000a00 */
[----:B------:R-:W-:-:S05]  /*1ca0*/  MOV R12, R4 ;  /* 0x00000004000c7202 */ /* 0x000fca0000000f00 */
[----:B--2---:R-:W-:-:S04]  /*1cb0*/  IMAD.WIDE.U32 R8, R210, UR8, R12 ;  /* 0x00000008d2087c25 */ /* 0x004fc8000f8e000c */
[----:B------:R-:W-:Y:S01]  /*1cc0*/  IMAD R7, R210, UR9, R9 ;  /* 0x00000009d2077c24 */ /* 0x000fe2000f8e0209 */
[----:B---3--:R-:W-:-:S04]  /*1cd0*/  LEA R10, P0, R8, UR6, 0x1 ;  /* 0x00000006080a7c11 */ /* 0x008fc8000f8008ff */
[----:B------:R-:W-:-:S05]  /*1ce0*/  LEA.HI.X R11, R8, UR7, R7, 0x1, P0 ;  /* 0x00000007080b7c11 */ /* 0x000fca00080f0c07 */
[----:B------:R3:W-:Y:S04]  /*1cf0*/  STG.E.128 desc[UR24][R10.64], RZ ;  /* 0x000000ff0a007986 */ /* 0x0007e8000c101d18 */
[----:B------:R3:W-:Y:S04]  /*1d00*/  STG.E.128 desc[UR24][R10.64+0x40], RZ ;  /* 0x000040ff0a007986 */ /* 0x0007e8000c101d18 */
[----:B------:R3:W-:Y:S02]  /*1d10*/  STG.E.128 desc[UR24][R10.64+0x80], RZ ;  /* 0x000080ff0a007986 */ /* 0x0007e4000c101d18 */
.L_x_1511:
[----:B------:R-:W-:Y:S05]  /*1d20*/  BSYNC.RECONVERGENT B0 ;  /* 0x0000000000007941 */ /* 0x000fea0003800200 */
.L_x_1510:
[----:B------:R-:W-:Y:S05]  /*1d30*/  @P1 BRA `(.L_x_1512) ;  /* 0x0000006400bc1947 */ /* 0x000fea0003800000 */
[----:B------:R-:W4:Y:S01]  /*1d40*/  LDCU.64 UR6, c[0x0][0x568] ;  /* 0x0000ad00ff0677ac */ /* 0x000f220008000a00 */
[----:B------:R-:W-:Y:S01]  /*1d50*/  MOV R12, R4 ;  /* 0x00000004000c7202 */ /* 0x000fe20000000f00 */
[----:B------:R-:W-:-:S04]  /*1d60*/  IMAD R5, R6, UR8, RZ ;  /* 0x0000000806057c24 */ /* 0x000fc8000f8e02ff */
        /* <DEDUP_REMOVED lines=9> */
.L_x_1501:
[----:B------:R-:W1:Y:S01]  /*1e00*/  LDCU.64 UR8, c[0x0][0x3d0] ;  /* 0x00007a00ff0877ac */ /* 0x000e620008000a00 */
[----:B------:R-:W-:Y:S01]  /*1e10*/  IMAD.IADD R217, R235, 0x1, -R220 ;  /* 0x00000001ebd97824 */ /* 0x000fe200078e0adc */
[----:B------:R-:W2:Y:S01]  /*1e20*/  LDC.64 R206, c[0x0][0x528] ;  /* 0x00014a00ffce7b82 */ /* 0x000ea20000000a00 */
[----:B------:R-:W-:Y:S01]  /*1e30*/  IMAD R5, R10, UR18, RZ ;  /* 0x000000120a057c24 */ /* 0x000fe2000f8e02ff */
[----:B------:R-:W3:Y:S01]  /*1e40*/  LDCU.64 UR6, c[0x0][0x3d8] ;  /* 0x00007b00ff0677ac */ /* 0x000ee20008000a00 */
[----:B------:R-:W-:Y:S01]  /*1e50*/  IMAD.WIDE.U32 R24, R220, UR18, R22 ;  /* 0x00000012dc187c25 */ /* 0x000fe2000f8e0016 */
[-C--:B------:R-:W-:Y:S02]  /*1e60*/  ISETP.GE.AND P2, PT, R4, R217.reuse, PT ;  /* 0x000000d90400720c */ /* 0x080fe40003f46270 */
[----:B------:R-:W-:Y:S01]  /*1e70*/  ISETP.GE.AND P3, PT, R210, R217, PT ;  /* 0x000000d9d200720c */ /* 0x000fe20003f66270 */
[----:B------:R-:W-:Y:S01]  /*1e80*/  IMAD R4, R220, UR19, R5 ;  /* 0x00000013dc047c24 */ /* 0x000fe2000f8e0205 */
[----:B------:R-:W-:Y:S01]  /*1e90*/  IADD3 R18, P1, PT, R18, R24, RZ ;  /* 0x0000001812127210 */ /* 0x000fe20007f3e0ff */
[----:B------:R-:W-:Y:S01]  /*1ea0*/  IMAD.WIDE.U32 R22, R220, UR16, R22 ;  /* 0x00000010dc167c25 */ /* 0x000fe2000f8e0016 */
[----:B------:R-:W4:Y:S02]  /*1eb0*/  LDCU UR10, c[0x0][0x504] ;  /* 0x0000a080ff0a77ac */ /* 0x000f240008000800 */
[----:B------:R-:W-:Y:S01]  /*1ec0*/  IADD3.X R19, PT, PT, R11, R25, R4, P1, !PT ;  /* 0x000000190b137210 */ /* 0x000fe20000ffe404 */
[----:B------:R-:W-:Y:S01]  /*1ed0*/  IMAD R7, R10, UR16, RZ ;  /* 0x000000100a077c24 */ /* 0x000fe2000f8e02ff */
[----:B------:R-:W-:Y:S01]  /*1ee0*/  IADD3 R20, P0, PT, R20, R22, RZ ;  /* 0x0000001614147210 */ /* 0x000fe20007f1e0ff */
[----:B------:R-:W-:Y:S01]  /*1ef0*/  IMAD.MOV.U32 R230, RZ, RZ, 0x7f800000 ;  /* 0x7f800000ffe67424 */ /* 0x000fe200078e00ff */
[----:B------:R-:W2:Y:S01]  /*1f00*/  LDCU UR12, c[0x0][0x45c] ;  /* 0x00008b80ff0c77ac */ /* 0x000ea20008000800 */
[----:B-1----:R-:W-:-:S02]  /*1f10*/  IMAD R4, R8, UR8, RZ ;  /* 0x0000000808047c24 */ /* 0x002fc4000f8e02ff */
[----:B------:R-:W-:Y:S01]  /*1f20*/  IMAD R10, R220, UR17, R7 ;  /* 0x00000011dc0a7c24 */ /* 0x000fe2000f8e0207 */
[----:B------:R-:W-:Y:S01]  /*1f30*/  LOP3.LUT R7, R233, 0x80000001, RZ, 0xc0, !PT ;  /* 0x80000001e9077812 */ /* 0x000fe200078ec0ff */
[----:B---3--:R-:W-:Y:S01]  /*1f40*/  IMAD R26, R8, UR6, RZ ;  /* 0x00000006081a7c24 */ /* 0x008fe2000f8e02ff */
[----:B------:R-:W1:Y:S01]  /*1f50*/  LDCU.U8 UR11, c[0x0][0x4f8] ;  /* 0x00009f00ff0b77ac */ /* 0x000e620008000000 */
[----:B------:R-:W-:Y:S01]  /*1f60*/  IMAD R8, R9, UR9, R4 ;  /* 0x0000000909087c24 */ /* 0x000fe2000f8e0204 */
[----:B------:R-:W-:Y:S01]  /*1f70*/  IADD3.X R21, PT, PT, R17, R23, R10, P0, !PT ;  /* 0x0000001711157210 */ /* 0x000fe200007fe40a */
[----:B------:R-:W3:Y:S01]  /*1f80*/  @!P2 LDC.64 R4, c[0x0][0x388] ;  /* 0x0000e200ff04ab82 */ /* 0x000ee20000000a00 */
[----:B------:R-:W-:Y:S01]  /*1f90*/  IMAD.WIDE.U32 R18, R9, UR8, R18 ;  /* 0x0000000809127c25 */ /* 0x000fe2000f8e0012 */
[----:B------:R-:W-:-:S03]  /*1fa0*/  ISETP.NE.AND P5, PT, R7, 0x1, PT ;  /* 0x000000010700780c */ /* 0x000fc60003fa5270 */
[----:B------:R-:W-:-:S03]  /*1fb0*/  IMAD.MOV.U32 R229, RZ, RZ, 0x7f800000 ;  /* 0x7f800000ffe57424 */ /* 0x000fc600078e00ff */
[----:B------:R-:W-:Y:S01]  /*1fc0*/  @P6 BAR.SYNC.DEFER_BLOCKING 0x0 ;  /* 0x0000000000006b1d */ /* 0x000fe20000010000 */
[C---:B------:R-:W-:Y:S02]  /*1fd0*/  IMAD R26, R9.reuse, UR7, R26 ;  /* 0x00000007091a7c24 */ /* 0x040fe4000f8e021a */
[----:B------:R-:W-:-:S05]  /*1fe0*/  IMAD.WIDE.U32 R20, R9, UR6, R20 ;  /* 0x0000000609147c25 */ /* 0x000fca000f8e0014 */
[----:B------:R-:W4:Y:S01]  /*1ff0*/  @!P3 LDC.64 R10, c[0x0][0x388] ;  /* 0x0000e200ff0abb82 */ /* 0x000f220000000a00 */
[----:B------:R-:W-:Y:S01]  /*2000*/  IMAD.IADD R9, R19, 0x1, R8 ;  /* 0x0000000113097824 */ /* 0x000fe200078e0208 */
[----:B------:R-:W1:Y:S01]  /*2010*/  LDCU UR7, c[0x0][0x3b0] ;  /* 0x00007600ff0777ac */ /* 0x000e620008000800 */
[--C-:B------:R-:W-:Y:S02]  /*2020*/  @!P3 IMAD.MOV.U32 R8, RZ, RZ, R18.reuse ;  /* 0x000000ffff08b224 */ /* 0x100fe400078e0012 */
[----:B------:R-:W-:Y:S01]  /*2030*/  @!P2 IMAD.MOV.U32 R30, RZ, RZ, R18 ;  /* 0x000000ffff1ea224 */ /* 0x000fe200078e0012 */
[----:B------:R-:W1:Y:S01]  /*2040*/  LDCU UR6, c[0x0][0x590] ;  /* 0x0000b200ff0677ac */ /* 0x000e620008000800 */
[----:B------:R-:W-:Y:S02]  /*2050*/  @!P2 IMAD.MOV.U32 R31, RZ, RZ, R9 ;  /* 0x000000ffff1fa224 */ /* 0x000fe400078e0009 */
[----:B------:R-:W-:Y:S02]  /*2060*/  @!P2 IMAD R19, R6, UR18, RZ ;  /* 0x000000120613ac24 */ /* 0x000fe4000f8e02ff */
[----:B------:R-:W-:-:S02]  /*2070*/  IMAD.MOV.U32 R228, RZ, RZ, 0x7f800000 ;  /* 0x7f800000ffe47424 */ /* 0x000fc400078e00ff */
[----:B------:R-:W-:Y:S01]  /*2080*/  IMAD.MOV.U32 R227, RZ, RZ, 0x7f800000 ;  /* 0x7f800000ffe37424 */ /* 0x000fe200078e00ff */
[----:B------:R-:W-:Y:S01]  /*2090*/  CS2R R158, SRZ ;  /* 0x00000000009e7805 */ /* 0x000fe2000001ff00 */
[----:B------:R-:W-:Y:S01]  /*20a0*/  @!P3 IMAD.WIDE.U32 R28, R210, UR18, R8 ;  /* 0x00000012d21cbc25 */ /* 0x000fe2000f8e0008 */
[----:B------:R-:W-:Y:S01]  /*20b0*/  CS2R R156, SRZ ;  /* 0x00000000009c7805 */ /* 0x000fe2000001ff00 */
[----:B------:R-:W2:Y:S01]  /*20c0*/  @!P3 LDC.64 R8, c[0x0][0x390] ;  /* 0x0000e400ff08bb82 */ /* 0x000ea20000000a00 */
[----:B------:R-:W-:Y:S01]  /*20d0*/  CS2R R162, SRZ ;  /* 0x0000000000a27805 */ /* 0x000fe2000001ff00 */
[----:B------:R-:W-:Y:S01]  /*20e0*/  IMAD R17, R233, -0x40, R234 ;  /* 0xffffffc0e9117824 */ /* 0x000fe200078e02ea */
[----:B------:R-:W-:Y:S01]  /*20f0*/  CS2R R160, SRZ ;  /* 0x0000000000a07805 */ /* 0x000fe2000001ff00 */
[----:B------:R-:W-:Y:S01]  /*2100*/  IMAD.IADD R27, R21, 0x1, R26 ;  /* 0x00000001151b7824 */ /* 0x000fe200078e021a */
[----:B------:R-:W-:Y:S01]  /*2110*/  CS2R R154, SRZ ;  /* 0x00000000009a7805 */ /* 0x000fe2000001ff00 */
[----:B------:R-:W-:Y:S01]  /*2120*/  @!P2 IMAD R19, R16, UR19, R19 ;  /* 0x000000131013ac24 */ /* 0x000fe2000f8e0213 */
[----:B------:R-:W-:Y:S01]  /*2130*/  ISETP.GE.AND P4, PT, R210, R17, PT ;  /* 0x00000011d200720c */ /* 0x000fe20003f86270 */
[----:B------:R-:W-:Y:S01]  /*2140*/  @!P2 IMAD.WIDE.U32 R30, R16, UR18, R30 ;  /* 0x00000012101eac25 */ /* 0x000fe2000f8e001e */
[----:B----4-:R-:W-:-:S02]  /*2150*/  @!P3 LEA R10, P1, R28, R10, 0x1 ;  /* 0x0000000a1c0ab211 */ /* 0x010fc400078208ff */
[----:B------:R-:W-:Y:S02]  /*2160*/  CS2R R152, SRZ ;  /* 0x0000000000987805 */ /* 0x000fe4000001ff00 */
[----:B------:R-:W-:Y:S01]  /*2170*/  CS2R R150, SRZ ;  /* 0x0000000000967805 */ /* 0x000fe2000001ff00 */
[----:B------:R-:W-:Y:S01]  /*2180*/  @!P2 IMAD R21, R6, UR16, RZ ;  /* 0x000000100615ac24 */ /* 0x000fe2000f8e02ff */
[C---:B---3--:R-:W-:Y:S01]  /*2190*/  @!P2 LEA R32, P0, R30.reuse, R4, 0x1 ;  /* 0x000000041e20a211 */ /* 0x048fe200078008ff */
[----:B------:R-:W3:Y:S01]  /*21a0*/  @!P2 LDC.64 R6, c[0x0][0x390] ;  /* 0x0000e400ff06ab82 */ /* 0x000ee20000000a00 */
[----:B------:R-:W-:Y:S01]  /*21b0*/  @!P2 IMAD.IADD R22, R31, 0x1, R19 ;  /* 0x000000011f16a824 */ /* 0x000fe200078e0213 */
[----:B------:R-:W-:Y:S01]  /*21c0*/  CS2R R148, SRZ ;  /* 0x0000000000947805 */ /* 0x000fe2000001ff00 */
[--C-:B------:R-:W-:Y:S01]  /*21d0*/  @!P3 IMAD.MOV.U32 R26, RZ, RZ, R20.reuse ;  /* 0x000000ffff1ab224 */ /* 0x100fe200078e0014 */
[----:B------:R-:W-:Y:S01]  /*21e0*/  CS2R R142, SRZ ;  /* 0x00000000008e7805 */ /* 0x000fe2000001ff00 */
[----:B------:R-:W-:Y:S01]  /*21f0*/  @!P2 IMAD.MOV.U32 R24, RZ, RZ, R20 ;  /* 0x000000ffff18a224 */ /* 0x000fe200078e0014 */
[----:B------:R-:W-:Y:S01]  /*2200*/  @!P2 LEA.HI.X R33, R30, R5, R22, 0x1, P0 ;  /* 0x000000051e21a211 */ /* 0x000fe200000f0c16 */
[C---:B------:R-:W-:Y:S01]  /*2210*/  @!P3 IMAD R20, R210.reuse, UR19, R29 ;  /* 0x00000013d214bc24 */ /* 0x040fe2000f8e021d */
[----:B------:R-:W-:Y:S01]  /*2220*/  SEL R5, RZ, 0x3000, P5 ;  /* 0x00003000ff057807 */ /* 0x000fe20002800000 */
[--C-:B------:R-:W-:Y:S01]  /*2230*/  @!P2 IMAD.MOV.U32 R25, RZ, RZ, R27.reuse ;  /* 0x000000ffff19a224 */ /* 0x100fe200078e001b */
[----:B------:R-:W-:Y:S01]  /*2240*/  @!PT LDS RZ, [RZ] ;  /* 0x00000000fffff984 */ /* 0x000fe20000000800 */
[----:B------:R-:W-:Y:S01]  /*2250*/  @!PT LDS RZ, [RZ] ;  /* 0x00000000fffff984 */ /* 0x000fe20000000800 */
[----:B------:R-:W-:Y:S01]  /*2260*/  @!PT LDS RZ, [RZ] ;  /* 0x00000000fffff984 */ /* 0x000fe20000000800 */
[----:B------:R-:W-:Y:S01]  /*2270*/  @!P4 LDGSTS.E.BYPASS.LTC128B.128 [R213+0x6000], desc[UR24][R240.64] ;  /* 0x06000000f0d5cfae */ /* 0x000fe2000b981a18 */
[----:B------:R-:W-:Y:S01]  /*2280*/  @!P3 IMAD.WIDE.U32 R26, R210, UR16, R26 ;  /* 0x00000010d21abc25 */ /* 0x000fe2000f8e001a */
[----:B------:R-:W-:-:S02]  /*2290*/  @!P3 LEA.HI.X R11, R28, R11, R20, 0x1, P1 ;  /* 0x0000000b1c0bb211 */ /* 0x000fc400008f0c14 */
[----:B------:R-:W-:Y:S01]  /*22a0*/  CS2R R140, SRZ ;  /* 0x00000000008c7805 */ /* 0x000fe2000001ff00 */
[----:B------:R-:W-:Y:S01]  /*22b0*/  @!P4 LDGSTS.E.BYPASS.LTC128B.128 [R213+0x7000], desc[UR24][R240.64+0x40] ;  /* 0x07000040f0d5cfae */ /* 0x000fe2000b981a18 */
[----:B------:R-:W-:Y:S01]  /*22c0*/  IMAD.IADD R231, R213, 0x1, R5 ;  /* 0x00000001d5e77824 */ /* 0x000fe200078e0205 */
[----:B--2---:R-:W-:Y:S01]  /*22d0*/  @!P3 LEA R8, P1, R26, R8, 0x1 ;  /* 0x000000081a08b211 */ /* 0x004fe200078208ff */
[C---:B------:R-:W-:Y:S01]  /*22e0*/  @!P2 IMAD R18, R16.reuse, UR17, R21 ;  /* 0x000000111012ac24 */ /* 0x040fe2000f8e0215 */
[----:B------:R-:W-:Y:S01]  /*22f0*/  @!P4 LDGSTS.E.BYPASS.LTC128B.128 [R213+0x8000], desc[UR24][R240.64+0x80] ;  /* 0x08000080f0d5cfae */ /* 0x000fe2000b981a18 */
[----:B------:R-:W-:Y:S01]  /*2300*/  @!P2 IMAD.WIDE.U32 R24, R16, UR16, R24 ;  /* 0x000000101018ac25 */ /* 0x000fe2000f8e0018 */
[----:B------:R-:W-:Y:S02]  /*2310*/  CS2R R146, SRZ ;  /* 0x0000000000927805 */ /* 0x000fe4000001ff00 */
[----:B------:R-:W-:Y:S01]  /*2320*/  CS2R R144, SRZ ;  /* 0x0000000000907805 */ /* 0x000fe2000001ff00 */
[----:B------:R2:W-:Y:S01]  /*2330*/  @P4 STS.128 [R213+0x6000], RZ ;  /* 0x006000ffd5004388 */ /* 0x0005e20000000c00 */
[----:B------:R-:W-:Y:S01]  /*2340*/  @!P3 IMAD R4, R210, UR17, R27 ;  /* 0x00000011d204bc24 */ /* 0x000fe2000f8e021b */
[----:B---3--:R-:W-:Y:S01]  /*2350*/  @!P2 LEA R6, P0, R24, R6, 0x1 ;  /* 0x000000061806a211 */ /* 0x008fe200078008ff */
[----:B------:R-:W-:Y:S01]  /*2360*/  @!P2 IMAD.IADD R18, R25, 0x1, R18 ;  /* 0x000000011912a824 */ /* 0x000fe200078e0212 */
[----:B------:R2:W-:Y:S01]  /*2370*/  @P4 STS.128 [R213+0x7000], RZ ;  /* 0x007000ffd5004388 */ /* 0x0005e20000000c00 */
[----:B------:R-:W-:Y:S01]  /*2380*/  IMAD.IADD R216, R219, 0x1, -R216 ;  /* 0x00000001dbd87824 */ /* 0x000fe200078e0ad8 */
[----:B------:R-:W-:Y:S01]  /*2390*/  @!P3 LEA.HI.X R9, R26, R9, R4, 0x1, P1 ;  /* 0x000000091a09b211 */ /* 0x000fe200008f0c04 */
[----:B------:R-:W-:Y:S01]  /*23a0*/  IMAD.SHL.U32 R226, R226, 0x8, RZ ;  /* 0x00000008e2e27824 */ /* 0x000fe200078e00ff */
[----:B------:R2:W-:Y:S01]  /*23b0*/  @P4 STS.128 [R213+0x8000], RZ ;  /* 0x008000ffd5004388 */ /* 0x0005e20000000c00 */
[----:B------:R-:W-:Y:S01]  /*23c0*/  @!P2 LEA.HI.X R7, R24, R7, R18, 0x1, P0 ;  /* 0x000000071807a211 */ /* 0x000fe200000f0c12 */
[----:B------:R-:W-:Y:S01]  /*23d0*/  IMAD.IADD R203, R200, 0x1, R3 ;  /* 0x00000001c8cb7824 */ /* 0x000fe200078e0203 */
        /* <DEDUP_REMOVED lines=16> */
[----:B------:R2:W-:Y:S01]  /*24e0*/  @P4 STS.128 [R231], RZ ;  /* 0x000000ffe7004388 */ /* 0x0005e20000000c00 */
[----:B------:R-:W-:Y:S02]  /*24f0*/  CS2R R118, SRZ ;  /* 0x0000000000767805 */ /* 0x000fe4000001ff00 */
[----:B------:R-:W-:Y:S02]  /*2500*/  CS2R R116, SRZ ;  /* 0x0000000000747805 */ /* 0x000fe4000001ff00 */
[----:B------:R-:W-:Y:S01]  /*2510*/  CS2R R110, SRZ ;  /* 0x00000000006e7805 */ /* 0x000fe2000001ff00 */
[----:B------:R2:W-:Y:S01]  /*2520*/  @P4 STS.128 [R231+0x1000], RZ ;  /* 0x001000ffe7004388 */ /* 0x0005e20000000c00 */
[----:B------:R-:W-:-:S02]  /*2530*/  CS2R R108, SRZ ;  /* 0x00000000006c7805 */ /* 0x000fc4000001ff00 */
[----:B------:R-:W-:Y:S02]  /*2540*/  CS2R R114, SRZ ;  /* 0x0000000000727805 */ /* 0x000fe4000001ff00 */
        /* <DEDUP_REMOVED lines=20> */
[----:B------:R2:W-:Y:S01]  /*2690*/  @P3 STS.128 [R213+0x9000], RZ ;  /* 0x009000ffd5003388 */ /* 0x0005e20000000c00 */
        /* <DEDUP_REMOVED lines=9> */
[----:B------:R-:W-:Y:S01]  /*2730*/  CS2R R68, SRZ ;  /* 0x0000000000447805 */ /* 0x000fe2000001ff00 */
[----:B------:R-:W4:Y:S01]  /*2740*/  LDCU UR9, c[0x0][0x508] ;  /* 0x0000a100ff0977ac */ /* 0x000f220008000800 */
[----:B------:R2:W-:Y:S01]  /*2750*/  @P2 STS.128 [R213+0xa000], RZ ;  /* 0x00a000ffd5002388 */ /* 0x0005e20000000c00 */
[----:B------:R-:W1:Y:S03]  /*2760*/  LDCU UR8, c[0x0][0x3e0] ;  /* 0x00007c00ff0877ac */ /* 0x000e660008000800 */
[----:B------:R2:W-:Y:S04]  /*2770*/  @P2 STS.128 [R213+0xc000], RZ ;  /* 0x00c000ffd5002388 */ /* 0x0005e80000000c00 */
[----:B------:R2:W-:Y:S04]  /*2780*/  @P2 STS.128 [R213+0xe000], RZ ;  /* 0x00e000ffd5002388 */ /* 0x0005e80000000c00 */
[----:B------:R-:W-:Y:S01]  /*2790*/  @!PT LDS RZ, [RZ] ;  /* 0x00000000fffff984 */ /* 0x000fe20000000800 */
[----:B------:R-:W-:Y:S01]  /*27a0*/  @!PT LDS RZ, [RZ] ;  /* 0x00000000fffff984 */ /* 0x000fe20000000800 */
[----:B------:R-:W-:Y:S01]  /*27b0*/  @!PT LDS RZ, [RZ] ;  /* 0x00000000fffff984 */ /* 0x000fe20000000800 */
[----:B------:R-:W-:Y:S04]  /*27c0*/  @!P2 LDGSTS.E.BYPASS.LTC128B.128 [R213+0xa000], desc[UR24][R32.64] ;  /* 0x0a00000020d5afae */ /* 0x000fe8000b981a18 */
[----:B------:R-:W-:Y:S01]  /*27d0*/  @!P2 LDGSTS.E.BYPASS.LTC128B.128 [R213+0xc000], desc[UR24][R32.64+0x40] ;  /* 0x0c00004020d5afae */ /* 0x000fe2000b981a18 */
[----:B------:R-:W-:-:S03]  /*27e0*/  VIADD R16, R209, 0x8 ;  /* 0x00000008d1107836 */ /* 0x000fc60000000000 */
[----:B------:R-:W-:Y:S04]  /*27f0*/  @!P2 LDGSTS.E.BYPASS.LTC128B.128 [R213+0xe000], desc[UR24][R32.64+0x80] ;  /* 0x0e00008020d5afae */ /* 0x000fe8000b981a18 */
[----:B------:R-:W-:Y:S04]  /*2800*/  @!P3 LDGSTS.E.BYPASS.LTC128B.128 [R213+0xf000], desc[UR24][R8.64] ;  /* 0x0f00000008d5bfae */ /* 0x000fe8000b981a18 */
[----:B------:R-:W-:Y:S04]  /*2810*/  @!P3 LDGSTS.E.BYPASS.LTC128B.128 [R213+0x11000], desc[UR24][R8.64+0x40] ;  /* 0x1100004008d5bfae */ /* 0x000fe8000b981a18 */
[----:B------:R-:W-:Y:S04]  /*2820*/  @!P3 LDGSTS.E.BYPASS.LTC128B.128 [R213+0x13000], desc[UR24][R8.64+0x80] ;  /* 0x1300008008d5bfae */ /* 0x000fe8000b981a18 */
[----:B------:R2:W-:Y:S04]  /*2830*/  @P3 STS.128 [R213+0xf000], RZ ;  /* 0x00f000ffd5003388 */ /* 0x0005e80000000c00 */
[----:B------:R2:W-:Y:S04]  /*2840*/  @P3 STS.128 [R213+0x11000], RZ ;  /* 0x011000ffd5003388 */ /* 0x0005e80000000c00 */
[----:B------:R2:W-:Y:S04]  /*2850*/  @P3 STS.128 [R213+0x13000], RZ ;  /* 0x013000ffd5003388 */ /* 0x0005e80000000c00 */
[----:B------:R2:W-:Y:S04]  /*2860*/  @P2 STS.128 [R213+0x10000], RZ ;  /* 0x010000ffd5002388 */ /* 0x0005e80000000c00 */
[----:B------:R2:W-:Y:S04]  /*2870*/  @P2 STS.128 [R213+0x12000], RZ ;  /* 0x012000ffd5002388 */ /* 0x0005e80000000c00 */
[----:B------:R2:W-:Y:S01]  /*2880*/  @P2 STS.128 [R213+0x14000], RZ ;  /* 0x014000ffd5002388 */ /* 0x0005e20000000c00 */
[----:B------:R-:W-:-:S03]  /*2890*/  ISETP.GE.AND P3, PT, R209, R17, PT ;  /* 0x00000011d100720c */ /* 0x000fc60003f66270 */
[----:B------:R-:W-:Y:S01]  /*28a0*/  @!PT LDS RZ, [RZ] ;  /* 0x00000000fffff984 */ /* 0x000fe20000000800 */
[----:B------:R-:W-:Y:S01]  /*28b0*/  @!PT LDS RZ, [RZ] ;  /* 0x00000000fffff984 */ /* 0x000fe20000000800 */
[----:B------:R-:W-:Y:S01]  /*28c0*/  @!PT LDS RZ, [RZ] ;  /* 0x00000000fffff984 */ /* 0x000fe20000000800 */
[----:B------:R-:W-:Y:S04]  /*28d0*/  @!P2 LDGSTS.E.BYPASS.LTC128B.128 [R213+0x10000], desc[UR24][R6.64] ;  /* 0x1000000006d5afae */ /* 0x000fe8000b981a18 */
[----:B------:R-:W-:Y:S04]  /*28e0*/  @!P2 LDGSTS.E.BYPASS.LTC128B.128 [R213+0x12000], desc[UR24][R6.64+0x40] ;  /* 0x1200004006d5afae */ /* 0x000fe8000b981a18 */
[----:B------:R4:W-:Y:S01]  /*28f0*/  @!P2 LDGSTS.E.BYPASS.LTC128B.128 [R213+0x14000], desc[UR24][R6.64+0x80] ;  /* 0x1400008006d5afae */ /* 0x0009e2000b981a18 */
[----:B------:R-:W-:-:S03]  /*2900*/  ISETP.GE.AND P2, PT, R16, R17, PT ;  /* 0x000000111000720c */ /* 0x000fc60003f46270 */
[----:B------:R-:W0:Y:S04]  /*2910*/  LDGDEPBAR ;  /* 0x00000000000079af */ /* 0x000e280000000000 */
[----:B------:R-:W2:Y:S01]  /*2920*/  LDG.E.64 R8, desc[UR24][R206.64+0x8] ;  /* 0x00000818ce087981 */ /* 0x000ea2000c1e1b00 */
[C---:B------:R-:W-:Y:S01]  /*2930*/  VIADD R4, R209.reuse, 0x28 ;  /* 0x00000028d1047836 */ /* 0x040fe20000000000 */
[----:B---3--:R-:W-:-:S04]  /*2940*/  LOP3.LUT R10, R209, 0x20, RZ, 0xfc, !PT ;  /* 0x00000020d10a7812 */ /* 0x008fc800078efcff */
[-C--:B------:R-:W-:Y:S02]  /*2950*/  ISETP.GE.AND P1, PT, R10, R17.reuse, PT ;  /* 0x000000110a00720c */ /* 0x080fe40003f26270 */
[----:B------:R-:W-:Y:S01]  /*2960*/  ISETP.GE.AND P0, PT, R4, R17, PT ;  /* 0x000000110400720c */ /* 0x000fe20003f06270 */
[----:B----4-:R-:W-:-:S05]  /*2970*/  IMAD.WIDE.U32 R6, R209, 0x4, R244 ;  /* 0x00000004d1067825 */ /* 0x010fca00078e00f4 */
[----:B------:R3:W5:Y:S04]  /*2980*/  @!P3 LDG.E R230, desc[UR24][R6.64] ;  /* 0x0000001806e6b981 */ /* 0x000768000c1e1900 */
[----:B------:R3:W5:Y:S04]  /*2990*/  @!P2 LDG.E R229, desc[UR24][R6.64+0x20] ;  /* 0x0000201806e5a981 */ /* 0x000768000c1e1900 */
[----:B------:R-:W5:Y:S01]  /*29a0*/  LDG.E.64 R206, desc[UR24][R206.64] ;  /* 0x00000018cece7981 */ /* 0x000f62000c1e1b00 */
[----:B------:R-:W-:-:S03]  /*29b0*/  IMAD R4, R14, R12, R13 ;  /* 0x0000000c0e047224 */ /* 0x000fc600078e020d */
[----:B------:R3:W5:Y:S01]  /*29c0*/  @!P1 LDG.E R228, desc[UR24][R6.64+0x80] ;  /* 0x0000801806e49981 */ /* 0x000762000c1e1900 */
[----:B------:R-:W-:-:S03]  /*29d0*/  IMAD.SHL.U32 R4, R4, 0x20, RZ ;  /* 0x0000002004047824 */ /* 0x000fc600078e00ff */
[----:B------:R3:W5:Y:S02]  /*29e0*/  @!P0 LDG.E R227, desc[UR24][R6.64+0xa0] ;  /* 0x0000a01806e38981 */ /* 0x000764000c1e1900 */
[----:B------:R-:W-:Y:S01]  /*29f0*/  SHF.R.S32.HI R225, RZ, 0x1f, R4 ;  /* 0x0000001fffe17819 */ /* 0x000fe20000011404 */
[--C-:B------:R-:W-:Y:S02]  /*2a00*/  IMAD.IADD R198, R204, 0x1, R5.reuse ;  /* 0x00000001ccc67824 */ /* 0x100fe400078e0205 */
[----:B------:R-:W-:Y:S01]  /*2a10*/  IMAD.IADD R196, R202, 0x1, R5 ;  /* 0x00000001cac47824 */ /* 0x000fe200078e0205 */
[----:B-1----:R-:W-:Y:S02]  /*2a20*/  USHF.L.U32 UR7, UR7, 0x6, URZ ;  /* 0x0000000607077899 */ /* 0x002fe400080006ff */
[----:B------:R-:W-:Y:S01]  /*2a30*/  USHF.L.U32 UR6, UR6, 0x6, URZ ;  /* 0x0000000606067899 */ /* 0x000fe200080006ff */
[----:B--2---:R-:W-:-:S04]  /*2a40*/  IADD3 R224, P1, P0, R4, R8, R15 ;  /* 0x0000000804e07210 */ /* 0x004fc8000783e00f */
[----:B---3--:R-:W-:-:S09]  /*2a50*/  IADD3.X R225, PT, PT, R225, R9, RZ, P1, P0 ;  /* 0x00000009e1e17210 */ /* 0x008fd20000fe04ff */
.L_x_1517:
[----:B------:R-:W0:Y:S01]  /*2a60*/  LDGDEPBAR ;  /* 0x00000000000079af */ /* 0x000e220000000000 */
[----:B------:R-:W-:Y:S01]  /*2a70*/  IMAD.IADD R172, R198, 0x1, R3 ;  /* 0x00000001c6ac7824 */ /* 0x000fe200078e0203 */
[----:B------:R-:W-:Y:S01]  /*2a80*/  LEA R174, P0, R209, R222, 0x2 ;  /* 0x000000ded1ae7211 */ /* 0x000fe200078010ff */
[----:B------:R-:W-:Y:S02]  /*2a90*/  IMAD.MOV.U32 R223, RZ, RZ, R221 ;  /* 0x000000ffffdf7224 */ /* 0x000fe400078e00dd */
[----:B------:R-:W-:Y:S03]  /*2aa0*/  IMAD.SHL.U32 R173, R233, 0x40, RZ ;  /* 0x00000040e9ad7824 */ /* 0x000fe600078e00ff */
[----:B------:R-:W-:Y:S02]  /*2ab0*/  LEA.HI.X R175, R209, R223, RZ, 0x2, P0 ;  /* 0x000000dfd1af7211 */ /* 0x000fe400000f14ff */
[----:B------:R-:W-:Y:S01]  /*2ac0*/  ISETP.GE.AND P0, PT, R173, R216, PT ;  /* 0x000000d8ad00720c */ /* 0x000fe20003f06270 */
        /* <DEDUP_REMOVED lines=88> */
.L_x_1513:
        /* <DEDUP_REMOVED lines=50> */
[-C--:B------:R-:W-:Y:S02]  /*3370*/  ISETP.GE.AND P2, PT, R42, R46.reuse, PT ;  /* 0x0000002e2a00720c */ /* 0x080fe40003f46270 */
[----:B------:R-:W-:Y:S02]  /*3380*/  FSEL R64, R16, -INF , P4 ;  /* 0xff80000010407808 */ /* 0x000fe40002000000 */
[----:B------:R-:W-:Y:S02]  /*3390*/  FSEL R52, R34, -INF , P1 ;  /* 0xff80000022347808 */ /* 0x000fe40000800000 */
[----:B------:R-:W-:Y:S02]  /*33a0*/  FSEL R51, R35, -INF , P0 ;  /* 0xff80000023337808 */ /* 0x000fe40000000000 */
[----:B------:R-:W-:Y:S02]  /*33b0*/  ISETP.GE.AND P4, PT, R36, R47, PT ;  /* 0x0000002f2400720c */ /* 0x000fe40003f86270 */
[-C--:B------:R-:W-:Y:S02]  /*33c0*/  ISETP.GE.AND P1, PT, R43, R45.reuse, PT ;  /* 0x0000002d2b00720c */ /* 0x080fe40003f26270 */
[----:B------:R-:W-:Y:S02]  /*33d0*/  ISETP.GE.AND P0, PT, R42, R45, PT ;  /* 0x0000002d2a00720c */ /* 0x000fe40003f06270 */
[----:B------:R-:W-:Y:S02]  /*33e0*/  FSEL R172, R8, -INF , P3 ;  /* 0xff80000008ac7808 */ /* 0x000fe40001800000 */
[----:B------:R-:W-:Y:S02]  /*33f0*/  FSEL R50, R9, -INF , P2 ;  /* 0xff80000009327808 */ /* 0x000fe40001000000 */
[-C--:B------:R-:W-:Y:S02]  /*3400*/  ISETP.GE.AND P6, PT, R38, R47.reuse, PT ;  /* 0x0000002f2600720c */ /* 0x080fe40003fc6270 */
        /* <DEDUP_REMOVED lines=94> */
.L_x_1514:
[----:B------:R-:W-:Y:S01]  /*39f0*/  FSETP.NEU.FTZ.AND P0, PT, R229, -INF , PT ;  /* 0xff800000e500780b */ /* 0x000fe20003f1d000 */
[----:B------:R-:W1:Y:S01]  /*3a00*/  S2R R223, SR_TID.X ;  /* 0x0000000000df7919 */ /* 0x000e620000002100 */
[----:B------:R-:W-:Y:S01]  /*3a10*/  FSETP.NEU.FTZ.AND P1, PT, R230, -INF , PT ;  /* 0xff800000e600780b */ /* 0x000fe20003f3d000 */
[--C-:B------:R-:W-:Y:S02]  /*3a20*/  IMAD.IADD R205, R204, 0x1, R3.reuse ;  /* 0x00000001cccd7824 */ /* 0x100fe400078e0203 */
[----:B------:R-:W-:Y:S01]  /*3a30*/  FMUL.FTZ R42, R228, 1.4426950216293334961 ;  /* 0x3fb8aa3be42a7820 */ /* 0x000fe20000410000 */
[----:B------:R-:W-:Y:S02]  /*3a40*/  IMAD.IADD R203, R200, 0x1, R3 ;  /* 0x00000001c8cb7824 */ /* 0x000fe400078e0203 */
[----:B------:R-:W-:Y:S01]  /*3a50*/  FMUL.FTZ R37, R230, 1.4426950216293334961 ;  /* 0x3fb8aa3be6257820 */ /* 0x000fe20000410000 */
[----:B------:R-:W-:Y:S02]  /*3a60*/  VIADD R67, R207, 0xed9eba14 ;  /* 0xed9eba14cf437836 */ /* 0x000fe40000000000 */
[----:B------:R-:W-:Y:S01]  /*3a70*/  FMUL.FTZ R251, R227, 1.4426950216293334961 ;  /* 0x3fb8aa3be3fb7820 */ /* 0x000fe20000410000 */
[----:B------:R-:W-:Y:S04]  /*3a80*/  IMAD.WIDE.U32 R168, R224, -0x2daee0ad, RZ ;  /* 0xd2511f53e0a87825 */ /* 0x000fe800078e00ff */
[----:B------:R-:W-:Y:S01]  /*3a90*/  FMUL.FTZ R36, R229, 1.4426950216293334961 ;  /* 0x3fb8aa3be5247820 */ /* 0x000fe20000410000 */
[----:B------:R-:W-:Y:S01]  /*3aa0*/  FSEL R37, R37, RZ, P1 ;  /* 0x000000ff25257208 */ /* 0x000fe20000800000 */
[----:B------:R-:W-:Y:S03]  /*3ab0*/  IMAD.MOV.U32 R249, RZ, RZ, 0x10 ;  /* 0x00000010fff97424 */ /* 0x000fe600078e00ff */
[----:B------:R-:W-:Y:S01]  /*3ac0*/  FSEL R36, R36, RZ, P0 ;  /* 0x000000ff24247208 */ /* 0x000fe20000000000 */
[----:B------:R-:W-:Y:S01]  /*3ad0*/  VIADD R59, R206, 0x9e3779b9 ;  /* 0x9e3779b9ce3b7836 */ /* 0x000fe20000000000 */
[----:B------:R-:W-:Y:S01]  /*3ae0*/  FSETP.NEU.FTZ.AND P0, PT, R228, -INF , PT ;  /* 0xff800000e400780b */ /* 0x000fe20003f1d000 */
[--C-:B------:R-:W-:Y:S01]  /*3af0*/  FFMA.FTZ R65, R20, UR12, -R37.reuse ;  /* 0x0000000c14417c23 */ /* 0x100fe20008010825 */
[--C-:B------:R-:W-:Y:S01]  /*3b00*/  FFMA.FTZ R63, R33, UR12, -R37.reuse ;  /* 0x0000000c213f7c23 */ /* 0x100fe20008010825 */
        /* <DEDUP_REMOVED lines=8> */
[----:B------:R-:W-:Y:S01]  /*3b90*/  FFMA.FTZ R54, R13, UR12, -R42 ;  /* 0x0000000c0d367c23 */ /* 0x000fe2000801082a */
[----:B------:R-:W-:Y:S01]  /*3ba0*/  FFMA.FTZ R41, R7, UR12, -R36 ;  /* 0x0000000c07297c23 */ /* 0x000fe20008010824 */
[----:B------:R-:W-:Y:S01]  /*3bb0*/  MUFU.EX2 R13, R47 ;  /* 0x0000002f000d7308 */ /* 0x000fe20000000800 */
[----:B------:R-:W-:Y:S01]  /*3bc0*/  FFMA.FTZ R55, R12, UR12, -R42 ;  /* 0x0000000c0c377c23 */ /* 0x000fe2000801082a */
[----:B------:R-:W-:Y:S01]  /*3bd0*/  FFMA.FTZ R62, R14, UR12, -R251 ;  /* 0x0000000c0e3e7c23 */ /* 0x000fe200080108fb */
[----:B-1----:R-:W-:Y:S01]  /*3be0*/  SHF.R.U32.HI R44, RZ, 0x6, R223 ;  /* 0x00000006ff2c7819 */ /* 0x002fe200000116df */
[----:B------:R-:W-:Y:S01]  /*3bf0*/  FFMA.FTZ R252, R30, UR12, -R251 ;  /* 0x0000000c1efc7c23 */ /* 0x000fe200080108fb */
[----:B------:R-:W-:Y:S05]  /*3c00*/  SHF.R.U32.HI R50, RZ, 0x5, R223 ;  /* 0x00000005ff327819 */ /* 0x000fea00000116df */
[----:B------:R-:W-:Y:S01]  /*3c10*/  MUFU.EX2 R30, R65 ;  /* 0x00000041001e7308 */ /* 0x000fe20000000800 */
[----:B------:R-:W-:Y:S01]  /*3c20*/  LOP3.LUT P0, RZ, R223, 0x4, RZ, 0xc0, !PT ;  /* 0x00000004dfff7812 */ /* 0x000fe2000780c0ff */
[--C-:B------:R-:W-:Y:S01]  /*3c30*/  FFMA.FTZ R53, R4, UR12, -R37.reuse ;  /* 0x0000000c04357c23 */ /* 0x100fe20008010825 */
[----:B------:R-:W-:Y:S01]  /*3c40*/  LOP3.LUT R50, R50, 0x1, RZ, 0xc0, !PT ;  /* 0x0000000132327812 */ /* 0x000fe200078ec0ff */
[----:B------:R-:W-:Y:S01]  /*3c50*/  IMAD R44, R211, 0x4, R44 ;  /* 0x00000004d32c7824 */ /* 0x000fe200078e022c */
[----:B------:R-:W-:Y:S05]  /*3c60*/  SEL R249, R249, 0xfffffff0, !P0 ;  /* 0xfffffff0f9f97807 */ /* 0x000fea0004000000 */
[----:B------:R-:W-:Y:S01]  /*3c70*/  MUFU.EX2 R12, R41 ;  /* 0x00000029000c7308 */ /* 0x000fe20000000800 */
[----:B------:R-:W-:Y:S01]  /*3c80*/  FFMA.FTZ R51, R8, UR12, -R42 ;  /* 0x0000000c08337c23 */ /* 0x000fe2000801082a */
[----:B------:R-:W-:Y:S01]  /*3c90*/  FFMA.FTZ R64, R32, UR12, -R37 ;  /* 0x0000000c20407c23 */ /* 0x000fe20008010825 */
[----:B------:R-:W-:Y:S01]  /*3ca0*/  LOP3.LUT R176, R207, R44, R169, 0x96, !PT ;  /* 0x0000002ccfb07212 */ /* 0x000fe200078e96a9 */
[----:B------:R-:W-:Y:S02]  /*3cb0*/  IMAD R50, R233, 0x4, R50 ;  /* 0x00000004e9327824 */ /* 0x000fe400078e0232 */
[--C-:B------:R-:W-:Y:S01]  /*3cc0*/  FFMA.FTZ R40, R18, UR12, -R36.reuse ;  /* 0x0000000c12287c23 */ /* 0x100fe20008010824 */
[--C-:B------:R-:W-:Y:S03]  /*3cd0*/  FFMA.FTZ R56, R17, UR12, -R37.reuse ;  /* 0x0000000c11387c23 */ /* 0x100fe60008010825 */
[----:B------:R-:W1:Y:S01]  /*3ce0*/  MUFU.EX2 R18, R48 ;  /* 0x0000003000127308 */ /* 0x000e620000000800 */
[----:B------:R-:W-:Y:S02]  /*3cf0*/  VIADD R45, R50, 0x2 ;  /* 0x00000002322d7836 */ /* 0x000fe40000000000 */
[----:B------:R-:W-:Y:S01]  /*3d00*/  FFMA.FTZ R57, R16, UR12, -R37 ;  /* 0x0000000c10397c23 */ /* 0x000fe20008010825 */
[----:B------:R-:W-:Y:S06]  /*3d10*/  IMAD.WIDE.U32 R60, R50, -0x326172a9, RZ ;  /* 0xcd9e8d57323c7825 */ /* 0x000fec00078e00ff */
[----:B------:R-:W-:Y:S01]  /*3d20*/  MUFU.EX2 R17, R43 ;  /* 0x0000002b00117308 */ /* 0x000fe20000000800 */
[--C-:B------:R-:W-:Y:S01]  /*3d30*/  FFMA.FTZ R39, R19, UR12, -R36.reuse ;  /* 0x0000000c13277c23 */ /* 0x100fe20008010824 */
[----:B------:R-:W-:Y:S01]  /*3d40*/  IMAD.WIDE.U32 R176, R176, -0x326172a9, RZ ;  /* 0xcd9e8d57b0b07825 */ /* 0x000fe200078e00ff */
[----:B------:R-:W-:Y:S07]  /*3d50*/  LOP3.LUT R58, R225, R206, R61, 0x96, !PT ;  /* 0x000000cee13a7212 */ /* 0x000fee00078e963d */
[----:B------:R-:W-:Y:S01]  /*3d60*/  MUFU.EX2 R21, R56 ;  /* 0x0000003800157308 */ /* 0x000fe20000000800 */
[----:B------:R-:W-:Y:S01]  /*3d70*/  FFMA.FTZ R38, R22, UR12, -R36 ;  /* 0x0000000c16267c23 */ /* 0x000fe20008010824 */
[----:B------:R-:W-:Y:S01]  /*3d80*/  IMAD.WIDE.U32 R170, R45, -0x326172a9, RZ ;  /* 0xcd9e8d572daa7825 */ /* 0x000fe200078e00ff */
[----:B------:R-:W-:Y:S07]  /*3d90*/  LOP3.LUT R60, R59, R60, R177, 0x96, !PT ;  /* 0x0000003c3b3c7212 */ /* 0x000fee00078e96b1 */
[----:B------:R-:W-:Y:S01]  /*3da0*/  MUFU.EX2 R23, R57 ;  /* 0x0000003900177308 */ /* 0x000fe20000000800 */
[--C-:B------:R-:W-:Y:S01]  /*3db0*/  FFMA.FTZ R45, R24, UR12, -R42.reuse ;  /* 0x0000000c182d7c23 */ /* 0x100fe2000801082a */
[----:B------:R-:W-:Y:S01]  /*3dc0*/  IMAD.WIDE.U32 R172, R58, -0x2daee0ad, RZ ;  /* 0xd2511f533aac7825 */ /* 0x000fe200078e00ff */
[----:B------:R-:W-:Y:S07]  /*3dd0*/  LOP3.LUT R52, R225, R206, R171, 0x96, !PT ;  /* 0x000000cee1347212 */ /* 0x000fee00078e96ab */
[----:B------:R-:W-:Y:S01]  /*3de0*/  MUFU.EX2 R34, R40 ;  /* 0x0000002800227308 */ /* 0x000fe20000000800 */
[----:B------:R-:W-:Y:S01]  /*3df0*/  LOP3.LUT R170, R59, R170, R177, 0x96, !PT ;  /* 0x000000aa3baa7212 */ /* 0x000fe200078e96b1 */
[----:B------:R-:W-:Y:S04]  /*3e00*/  IMAD.WIDE.U32 R60, R60, -0x2daee0ad, RZ ;  /* 0xd2511f533c3c7825 */ /* 0x000fe800078e00ff */
[----:B------:R-:W-:Y:S04]  /*3e10*/  FFMA.FTZ R44, R29, UR12, -R42 ;  /* 0x0000000c1d2c7c23 */ /* 0x000fe8000801082a */
[----:B------:R-:W-:Y:S01]  /*3e20*/  MUFU.EX2 R19, R39 ;  /* 0x0000002700137308 */ /* 0x000fe20000000800 */
[----:B------:R-:W-:Y:S01]  /*3e30*/  FFMA.FTZ R36, R6, UR12, -R36 ;  /* 0x0000000c06247c23 */ /* 0x000fe20008010824 */
[----:B------:R-:W-:Y:S02]  /*3e40*/  VIADD R59, R207, 0x76cf5d0a ;  /* 0x76cf5d0acf3b7836 */ /* 0x000fe40000000000 */
[--C-:B------:R-:W-:Y:S01]  /*3e50*/  FFMA.FTZ R46, R9, UR12, -R42.reuse ;  /* 0x0000000c092e7c23 */ /* 0x100fe2000801082a */
[----:B------:R-:W-:Y:S05]  /*3e60*/  VIADD R50, R207, 0xbb67ae85 ;  /* 0xbb67ae85cf327836 */ /* 0x000fea0000000000 */
[----:B------:R-:W-:Y:S01]  /*3e70*/  MUFU.EX2 R22, R38 ;  /* 0x0000002600167308 */ /* 0x000fe20000000800 */
[----:B------:R-:W-:Y:S01]  /*3e80*/  IMAD.WIDE.U32 R174, R52, -0x2daee0ad, RZ ;  /* 0xd2511f5334ae7825 */ /* 0x000fe200078e00ff */
[----:B------:R-:W-:Y:S02]  /*3e90*/  LOP3.LUT R172, R59, R172, R61, 0x96, !PT ;  /* 0x000000ac3bac7212 */ /* 0x000fe400078e963d */
[-C--:B------:R-:W-:Y:S01]  /*3ea0*/  LOP3.LUT R58, R50, R168.reuse, R173, 0x96, !PT ;  /* 0x000000a8323a7212 */ /* 0x080fe200078e96ad */
[----:B------:R-:W-:Y:S01]  /*3eb0*/  IMAD.WIDE.U32 R170, R170, -0x2daee0ad, RZ ;  /* 0xd2511f53aaaa7825 */ /* 0x000fe200078e00ff */
[----:B------:R-:W-:Y:S04]  /*3ec0*/  LOP3.LUT R50, R50, R168, R175, 0x96, !PT ;  /* 0x000000a832327212 */ /* 0x000fe800078e96af */
[----:B------:R-:W-:Y:S01]  /*3ed0*/  MUFU.EX2 R24, R53 ;  /* 0x0000003500187308 */ /* 0x000fe20000000800 */
[----:B------:R-:W-:Y:S01]  /*3ee0*/  FFMA.FTZ R61, R15, UR12, -R251 ;  /* 0x0000000c0f3d7c23 */ /* 0x000fe200080108fb */
[C---:B------:R-:W-:Y:S01]  /*3ef0*/  VIADD R52, R206.reuse, 0x3c6ef372 ;  /* 0x3c6ef372ce347836 */ /* 0x040fe20000000000 */
[----:B------:R-:W-:Y:S01]  /*3f00*/  LOP3.LUT R168, R59, R174, R171, 0x96, !PT ;  /* 0x000000ae3ba87212 */ /* 0x000fe200078e96ab */
[----:B------:R-:W-:Y:S06]  /*3f10*/  VIADD R59, R206, 0xdaa66d2b ;  /* 0xdaa66d2bce3b7836 */ /* 0x000fec0000000000 */
[----:B------:R-:W2:Y:S01]  /*3f20*/  MUFU.EX2 R15, R63 ;  /* 0x0000003f000f7308 */ /* 0x000ea20000000800 */
[----:B------:R-:W-:Y:S04]  /*3f30*/  IMAD.WIDE.U32 R174, R58, -0x326172a9, RZ ;  /* 0xcd9e8d573aae7825 */ /* 0x000fe800078e00ff */
[----:B------:R-:W-:Y:S05]  /*3f40*/  FFMA.FTZ R42, R25, UR12, -R42 ;  /* 0x0000000c192a7c23 */ /* 0x000fea000801082a */
[----:B------:R-:W-:Y:S01]  /*3f50*/  MUFU.EX2 R29, R54 ;  /* 0x00000036001d7308 */ /* 0x000fe20000000800 */
[----:B------:R-:W-:Y:S01]  /*3f60*/  IMAD.WIDE.U32 R172, R172, -0x326172a9, RZ ;  /* 0xcd9e8d57acac7825 */ /* 0x000fe200078e00ff */
[----:B------:R-:W-:Y:S08]  /*3f70*/  LOP3.LUT R58, R52, R176, R175, 0x96, !PT ;  /* 0x000000b0343a7212 */ /* 0x000ff000078e96af */
[----:B------:R-:W-:Y:S01]  /*3f80*/  MUFU.EX2 R25, R61 ;  /* 0x0000003d00197308 */ /* 0x000fe20000000800 */
[----:B------:R-:W-:Y:S01]  /*3f90*/  IMAD.WIDE.U32 R180, R50, -0x326172a9, RZ ;  /* 0xcd9e8d5732b47825 */ /* 0x000fe200078e00ff */
[----:B------:R-:W-:Y:S08]  /*3fa0*/  LOP3.LUT R174, R59, R174, R173, 0x96, !PT ;  /* 0x000000ae3bae7212 */ /* 0x000ff000078e96ad */
[----:B------:R-:W-:Y:S01]  /*3fb0*/  MUFU.EX2 R16, R36 ;  /* 0x0000002400107308 */ /* 0x000fe20000000800 */
[----:B------:R-:W-:Y:S01]  /*3fc0*/  IMAD.WIDE.U32 R168, R168, -0x326172a9, RZ ;  /* 0xcd9e8d57a8a87825 */ /* 0x000fe200078e00ff */
[----:B------:R-:W-:Y:S03]  /*3fd0*/  LOP3.LUT R52, R52, R176, R181, 0x96, !PT ;  /* 0x000000b034347212 */ /* 0x000fe600078e96b5 */
[----:B------:R-:W-:Y:S01]  /*3fe0*/  FFMA.FTZ R37, R5, UR12, -R37 ;  /* 0x0000000c05257c23 */ /* 0x000fe20008010825 */
[----:B------:R-:W-:Y:S01]  /*3ff0*/  IMAD.WIDE.U32 R174, R174, -0x2daee0ad, RZ ;  /* 0xd2511f53aeae7825 */ /* 0x000fe200078e00ff */
[----:B------:R-:W-:Y:S03]  /*4000*/  LOP3.LUT R180, R59, R180, R169, 0x96, !PT ;  /* 0x000000b43bb47212 */ /* 0x000fe600078e96a9 */
[----:B------:R-:W-:Y:S01]  /*4010*/  MUFU.EX2 R8, R51 ;  /* 0x0000003300087308 */ /* 0x000fe20000000800 */
[--C-:B------:R-:W-:Y:S01]  /*4020*/  FFMA.FTZ R59, R11, UR12, -R251.reuse ;  /* 0x0000000c0b3b7c23 */ /* 0x100fe200080108fb */
[----:B------:R-:W-:Y:S02]  /*4030*/  VIADD R50, R207, 0x32370b8f ;  /* 0x32370b8fcf327836 */ /* 0x000fe40000000000 */
[----:B------:R-:W-:Y:S06]  /*4040*/  IMAD.WIDE.U32 R176, R58, -0x2daee0ad, RZ ;  /* 0xd2511f533ab07825 */ /* 0x000fec00078e00ff */
[----:B------:R-:W-:Y:S01]  /*4050*/  MUFU.EX2 R11, R49 ;  /* 0x00000031000b7308 */ /* 0x000fe20000000800 */
[----:B------:R-:W-:Y:S01]  /*4060*/  FFMA.FTZ R58, R10, UR12, -R251 ;  /* 0x0000000c0a3a7c23 */ /* 0x000fe200080108fb */
[----:B------:R-:W-:Y:S01]  /*4070*/  IMAD.WIDE.U32 R178, R52, -0x2daee0ad, RZ ;  /* 0xd2511f5334b27825 */ /* 0x000fe200078e00ff */
[----:B------:R-:W-:Y:S07]  /*4080*/  LOP3.LUT R176, R67, R176, R175, 0x96, !PT ;  /* 0x000000b043b07212 */ /* 0x000fee00078e96af */
[----:B------:R-:W-:Y:S01]  /*4090*/  MUFU.EX2 R10, R66 ;  /* 0x00000042000a7308 */ /* 0x000fe20000000800 */
[----:B------:R-:W-:Y:S01]  /*40a0*/  LOP3.LUT R60, R50, R60, R177, 0x96, !PT ;  /* 0x0000003c323c7212 */ /* 0x000fe200078e96b1 */
[----:B------:R-:W-:Y:S01]  /*40b0*/  IMAD.WIDE.U32 R180, R180, -0x2daee0ad, RZ ;  /* 0xd2511f53b4b47825 */ /* 0x000fe200078e00ff */
[----:B------:R-:W-:Y:S07]  /*40c0*/  LOP3.LUT R50, R50, R170, R179, 0x96, !PT ;  /* 0x000000aa32327212 */ /* 0x000fee00078e96b3 */
[----:B------:R-:W-:Y:S01]  /*40d0*/  MUFU.EX2 R20, R37 ;  /* 0x0000002500147308 */ /* 0x000fe20000000800 */
[----:B------:R-:W-:Y:S01]  /*40e0*/  FFMA.FTZ R52, R27, UR12, -R251 ;  /* 0x0000000c1b347c23 */ /* 0x000fe200080108fb */
[----:B------:R-:W-:Y:S01]  /*40f0*/  IMAD.WIDE.U32 R182, R60, -0x326172a9, RZ ;  /* 0xcd9e8d573cb67825 */ /* 0x000fe200078e00ff */
[----:B------:R-:W-:Y:S07]  /*4100*/  LOP3.LUT R170, R67, R178, R181, 0x96, !PT ;  /* 0x000000b243aa7212 */ /* 0x000fee00078e96b5 */
[----:B------:R-:W-:Y:S01]  /*4110*/  MUFU.EX2 R27, R62 ;  /* 0x0000003e001b7308 */ /* 0x000fe20000000800 */
[----:B------:R-:W-:Y:S02]  /*4120*/  VIADD R67, R206, 0x1715609d ;  /* 0x1715609dce437836 */ /* 0x000fe40000000000 */
[----:B------:R-:W-:Y:S07]  /*4130*/  IMAD.WIDE.U32 R176, R176, -0x326172a9, RZ ;  /* 0xcd9e8d57b0b07825 */ /* 0x000fee00078e00ff */
[----:B------:R-:W-:Y:S01]  /*4140*/  MUFU.EX2 R35, R58 ;  /* 0x0000003a00237308 */ /* 0x000fe20000000800 */
[----:B------:R-:W-:Y:S01]  /*4150*/  VIADD R169, R206, 0x78dde6e4 ;  /* 0x78dde6e4cea97836 */ /* 0x000fe20000000000 */
[----:B------:R-:W-:Y:S01]  /*4160*/  LOP3.LUT R60, R67, R182, R177, 0x96, !PT ;  /* 0x000000b6433c7212 */ /* 0x000fe200078e96b1 */
[----:B------:R-:W-:Y:S04]  /*4170*/  IMAD.WIDE.U32 R178, R50, -0x326172a9, RZ ;  /* 0xcd9e8d5732b27825 */ /* 0x000fe800078e00ff */
[----:B------:R-:W-:Y:S03]  /*4180*/  FFMA.FTZ R50, R26, UR12, -R251 ;  /* 0x0000000c1a327c23 */ /* 0x000fe600080108fb */
[----:B------:R-:W-:Y:S01]  /*4190*/  MUFU.EX2 R33, R59 ;  /* 0x0000003b00217308 */ /* 0x000fe20000000800 */
[C---:B------:R-:W-:Y:S01]  /*41a0*/  LOP3.LUT R172, R169.reuse, R172, R183, 0x96, !PT ;  /* 0x000000aca9ac7212 */ /* 0x040fe200078e96b7 */
[----:B------:R-:W-:Y:S01]  /*41b0*/  IMAD.WIDE.U32 R170, R170, -0x326172a9, RZ ;  /* 0xcd9e8d57aaaa7825 */ /* 0x000fe200078e00ff */
[----:B------:R-:W-:Y:S07]  /*41c0*/  LOP3.LUT R169, R169, R168, R179, 0x96, !PT ;  /* 0x000000a8a9a97212 */ /* 0x000fee00078e96b3 */
[----:B------:R3:W4:Y:S01]  /*41d0*/  MUFU.EX2 R26, R64 ;  /* 0x00000040001a7308 */ /* 0x0007220000000800 */
[----:B------:R-:W-:Y:S01]  /*41e0*/  FFMA.FTZ R251, R31, UR12, -R251 ;  /* 0x0000000c1ffb7c23 */ /* 0x000fe200080108fb */
[----:B------:R-:W-:Y:S01]  /*41f0*/  IMAD.WIDE.U32 R182, R60, -0x2daee0ad, RZ ;  /* 0xd2511f533cb67825 */ /* 0x000fe200078e00ff */
[----:B------:R-:W-:Y:S07]  /*4200*/  LOP3.LUT R178, R67, R178, R171, 0x96, !PT ;  /* 0x000000b243b27212 */ /* 0x000fee00078e96ab */
[----:B------:R-:W4:Y:S01]  /*4210*/  MUFU.EX2 R31, R55 ;  /* 0x00000037001f7308 */ /* 0x000f220000000800 */
[----:B------:R-:W-:Y:S01]  /*4220*/  IMAD.WIDE.U32 R172, R172, -0x2daee0ad, RZ ;  /* 0xd2511f53acac7825 */ /* 0x000fe200078e00ff */
[C---:B------:R-:W-:Y:S08]  /*4230*/  PRMT R175, R182.reuse, 0x7773, RZ ;  /* 0x00007773b6af7816 */ /* 0x040ff000000000ff */
[----:B------:R-:W-:Y:S01]  /*4240*/  MUFU.EX2 R4, R46 ;  /* 0x0000002e00047308 */ /* 0x000fe20000000800 */
[----:B------:R-:W-:Y:S01]  /*4250*/  PRMT R171, R182, 0x7771, RZ ;  /* 0x00007771b6ab7816 */ /* 0x000fe200000000ff */
[----:B------:R-:W-:Y:S01]  /*4260*/  VIADD R60, R207, 0x646e171e ;  /* 0x646e171ecf3c7836 */ /* 0x000fe20000000000 */
[----:B------:R-:W-:Y:S01]  /*4270*/  ISETP.GT.U32.AND P4, PT, R175, UR11, PT ;  /* 0x0000000baf007c0c */ /* 0x000fe2000bf84070 */
[----:B------:R-:W-:Y:S01]  /*4280*/  VIADD R168, R207, 0xa9066899 ;  /* 0xa9066899cfa87836 */ /* 0x000fe20000000000 */
[----:B------:R-:W-:Y:S01]  /*4290*/  ISETP.GT.U32.AND P6, PT, R171, UR11, PT ;  /* 0x0000000bab007c0c */ /* 0x000fe2000bfc4070 */
[----:B------:R-:W-:Y:S01]  /*42a0*/  IMAD.WIDE.U32 R184, R169, -0x2daee0ad, RZ ;  /* 0xd2511f53a9b87825 */ /* 0x000fe200078e00ff */
[----:B------:R-:W-:Y:S03]  /*42b0*/  LOP3.LUT R67, R60, R172, R183, 0x96, !PT ;  /* 0x000000ac3c437212 */ /* 0x000fe600078e96b7 */
[----:B------:R4:W-:Y:S01]  /*42c0*/  MUFU.EX2 R14, R45 ;  /* 0x0000002d000e7308 */ /* 0x0009e20000000800 */
[----:B------:R-:W-:Y:S01]  /*42d0*/  PRMT R172, R182, 0x7770, RZ ;  /* 0x00007770b6ac7816 */ /* 0x000fe200000000ff */
[----:B------:R-:W-:Y:S01]  /*42e0*/  IMAD.WIDE.U32 R178, R178, -0x2daee0ad, RZ ;  /* 0xd2511f53b2b27825 */ /* 0x000fe200078e00ff */
[----:B------:R-:W-:Y:S07]  /*42f0*/  PRMT R169, R182, 0x7772, RZ ;  /* 0x00007772b6a97816 */ /* 0x000fee00000000ff */
[----:B------:R-:W4:Y:S01]  /*4300*/  MUFU.EX2 R6, R50 ;  /* 0x0000003200067308 */ /* 0x000f220000000800 */
[----:B------:R-:W-:Y:S01]  /*4310*/  LOP3.LUT R174, R168, R174, R173, 0x96, !PT ;  /* 0x000000aea8ae7212 */ /* 0x000fe200078e96ad */
[----:B------:R-:W-:Y:S01]  /*4320*/  VIADD R175, R206, 0xb54cda56 ;  /* 0xb54cda56ceaf7836 */ /* 0x000fe20000000000 */
[----:B------:R-:W-:Y:S01]  /*4330*/  LOP3.LUT R177, R67, 0xff, RZ, 0xc0, !PT ;  /* 0x000000ff43b17812 */ /* 0x000fe200078ec0ff */
[----:B-1----:R-:W-:Y:S01]  /*4340*/  @P4 FADD.FTZ R18, -R18, -RZ ;  /* 0x800000ff12124221 */ /* 0x002fe20000010100 */
[----:B------:R-:W-:Y:S01]  /*4350*/  ISETP.LE.U32.AND P1, PT, R172, UR11, PT ;  /* 0x0000000bac007c0c */ /* 0x000fe2000bf23070 */
[----:B------:R-:W-:Y:S01]  /*4360*/  IMAD.IADD R250, R249, 0x1, R212 ;  /* 0x00000001f9fa7824 */ /* 0x000fe200078e02d4 */
[----:B------:R-:W-:Y:S01]  /*4370*/  ISETP.GT.U32.AND P5, PT, R169, UR11, PT ;  /* 0x0000000ba9007c0c */ /* 0x000fe2000bfa4070 */
[----:B--2---:R-:W-:Y:S01]  /*4380*/  @P6 FADD.FTZ R15, -R15, -RZ ;  /* 0x800000ff0f0f6221 */ /* 0x004fe20000010100 */
[----:B------:R-:W-:Y:S01]  /*4390*/  LOP3.LUT R60, R60, R184, R179, 0x96, !PT ;  /* 0x000000b83c3c7212 */ /* 0x000fe200078e96b3 */
[----:B------:R-:W-:Y:S01]  /*43a0*/  IMAD.IADD R249, R249, 0x1, R214 ;  /* 0x00000001f9f97824 */ /* 0x000fe200078e02d6 */
[C---:B------:R-:W-:Y:S01]  /*43b0*/  PRMT R172, R178.reuse, 0x7771, RZ ;  /* 0x00007771b2ac7816 */ /* 0x040fe200000000ff */
[----:B------:R-:W1:Y:S01]  /*43c0*/  MUFU.EX2 R5, R52 ;  /* 0x0000003400057308 */ /* 0x000e620000000800 */
[C---:B------:R-:W-:Y:S02]  /*43d0*/  PRMT R171, R178.reuse, 0x7772, RZ ;  /* 0x00007772b2ab7816 */ /* 0x040fe400000000ff */
[C---:B------:R-:W-:Y:S07]  /*43e0*/  PRMT R169, R178.reuse, 0x7773, RZ ;  /* 0x00007773b2a97816 */ /* 0x040fee00000000ff */
[----:B------:R-:W2:Y:S01]  /*43f0*/  MUFU.EX2 R9, R42 ;  /* 0x0000002a00097308 */ /* 0x000ea20000000800 */
[----:B------:R-:W-:Y:S01]  /*4400*/  PRMT R173, R178, 0x7770, RZ ;  /* 0x00007770b2ad7816 */ /* 0x000fe200000000ff */
[----:B------:R-:W-:Y:S01]  /*4410*/  IMAD.WIDE.U32 R178, R174, -0x326172a9, RZ ;  /* 0xcd9e8d57aeb27825 */ /* 0x000fe200078e00ff */
[----:B------:R-:W-:Y:S07]  /*4420*/  ISETP.LE.U32.AND P3, PT, R177, UR11, PT ;  /* 0x0000000bb1007c0c */ /* 0x000fee000bf63070 */
[----:B------:R-:W2:Y:S01]  /*4430*/  MUFU.EX2 R7, R44 ;  /* 0x0000002c00077308 */ /* 0x000ea20000000800 */
[----:B---3--:R-:W-:Y:S01]  /*4440*/  SHF.R.U32.HI R64, RZ, 0x18, R67 ;  /* 0x00000018ff407819 */ /* 0x008fe20000011643 */
[----:B----4-:R-:W-:Y:S01]  /*4450*/  @!P1 FADD.FTZ R26, -R26, -RZ ;  /* 0x800000ff1a1a9221 */ /* 0x010fe20000010100 */
[----:B------:R-:W-:Y:S01]  /*4460*/  ISETP.LE.U32.AND P0, PT, R173, UR11, PT ;  /* 0x0000000bad007c0c */ /* 0x000fe2000bf03070 */
[----:B------:R-:W-:Y:S01]  /*4470*/  @P5 FADD.FTZ R11, -R11, -RZ ;  /* 0x800000ff0b0b5221 */ /* 0x000fe20000010100 */
[----:B------:R-:W-:Y:S05]  /*4480*/  PRMT R173, R178, 0x7770, RZ ;  /* 0x00007770b2ad7816 */ /* 0x000fea00000000ff */
[----:B------:R-:W3:Y:S01]  /*4490*/  MUFU.EX2 R252, R252 ;  /* 0x000000fc00fc7308 */ /* 0x000ee20000000800 */
[----:B------:R-:W-:Y:S02]  /*44a0*/  ISETP.LE.U32.AND P2, PT, R64, UR11, PT ;  /* 0x0000000b40007c0c */ /* 0x000fe4000bf43070 */
[----:B------:R-:W-:Y:S07]  /*44b0*/  ISETP.LE.U32.AND P4, PT, R173, UR11, PT ;  /* 0x0000000bad007c0c */ /* 0x000fee000bf83070 */
[----:B------:R-:W4:Y:S01]  /*44c0*/  MUFU.EX2 R251, R251 ;  /* 0x000000fb00fb7308 */ /* 0x000f220000000800 */
[----:B------:R-:W-:Y:S01]  /*44d0*/  PRMT R64, R178, 0x7771, RZ ;  /* 0x00007771b2407816 */ /* 0x000fe200000000ff */
[----:B------:R-:W-:Y:S01]  /*44e0*/  @!P3 FADD.FTZ R30, -R30, -RZ ;  /* 0x800000ff1e1eb221 */ /* 0x000fe20000010100 */
[----:B------:R-:W-:Y:S02]  /*44f0*/  PRMT R63, R178, 0x7772, RZ ;  /* 0x00007772b23f7816 */ /* 0x000fe400000000ff */
[----:B------:R-:W-:Y:S01]  /*4500*/  ISETP.GT.U32.AND P3, PT, R64, UR11, PT ;  /* 0x0000000b40007c0c */ /* 0x000fe2000bf64070 */
[----:B------:R-:W-:Y:S01]  /*4510*/  @!P0 FADD.FTZ R10, -R10, -RZ ;  /* 0x800000ff0a0a8221 */ /* 0x000fe20000010100 */
[----:B------:R-:W-:Y:S02]  /*4520*/  PRMT R56, R67, 0x7632, R56 ;  /* 0x0000763243387816 */ /* 0x000fe40000000038 */
[----:B------:R-:W-:Y:S01]  /*4530*/  LOP3.LUT R48, R175, R176, R179, 0x96, !PT ;  /* 0x000000b0af307212 */ /* 0x000fe200078e96b3 */
[----:B------:R-:W-:Y:S01]  /*4540*/  @!P2 FADD.FTZ R13, -R13, -RZ ;  /* 0x800000ff0d0da221 */ /* 0x000fe20000010100 */
[----:B------:R-:W-:Y:S01]  /*4550*/  ISETP.GT.U32.AND P2, PT, R63, UR11, PT ;  /* 0x0000000b3f007c0c */ /* 0x000fe2000bf44070 */
[----:B------:R-:W-:Y:S01]  /*4560*/  @!P4 FADD.FTZ R23, -R23, -RZ ;  /* 0x800000ff1717c221 */ /* 0x000fe20000010100 */
[----:B------:R-:W-:Y:S02]  /*4570*/  LOP3.LUT R56, R56, 0xff, RZ, 0xc0, !PT ;  /* 0x000000ff38387812 */ /* 0x000fe400078ec0ff */
[----:B------:R-:W-:Y:S02]  /*4580*/  PRMT R49, R178, 0x7773, RZ ;  /* 0x00007773b2317816 */ /* 0x000fe400000000ff */
[----:B------:R-:W-:Y:S01]  /*4590*/  LOP3.LUT R168, R168, R180, R185, 0x96, !PT ;  /* 0x000000b4a8a87212 */ /* 0x000fe200078e96b9 */
[----:B------:R-:W-:Y:S01]  /*45a0*/  @P3 FADD.FTZ R21, -R21, -RZ ;  /* 0x800000ff15153221 */ /* 0x000fe20000010100 */
[----:B------:R-:W-:Y:S02]  /*45b0*/  ISETP.LE.U32.AND P4, PT, R56, UR11, PT ;  /* 0x0000000b38007c0c */ /* 0x000fe4000bf83070 */
[----:B------:R-:W-:Y:S01]  /*45c0*/  ISETP.GT.U32.AND P0, PT, R49, UR11, PT ;  /* 0x0000000b31007c0c */ /* 0x000fe2000bf04070 */
[----:B------:R-:W-:Y:S01]  /*45d0*/  IMAD.WIDE.U32 R176, R168, -0x326172a9, RZ ;  /* 0xcd9e8d57a8b07825 */ /* 0x000fe200078e00ff */
[----:B------:R-:W-:Y:S02]  /*45e0*/  SHF.R.U32.HI R40, RZ, 0x18, R48 ;  /* 0x00000018ff287819 */ /* 0x000fe40000011630 */
[----:B------:R-:W-:Y:S01]  /*45f0*/  LOP3.LUT R49, R48, 0xff, RZ, 0xc0, !PT ;  /* 0x000000ff30317812 */ /* 0x000fe200078ec0ff */
[----:B------:R-:W-:Y:S01]  /*4600*/  @P2 FADD.FTZ R34, -R34, -RZ ;  /* 0x800000ff22222221 */ /* 0x000fe20000010100 */
[----:B------:R-:W-:Y:S02]  /*4610*/  ISETP.LE.U32.AND P3, PT, R40, UR11, PT ;  /* 0x0000000b28007c0c */ /* 0x000fe4000bf63070 */
[----:B------:R-:W-:Y:S02]  /*4620*/  PRMT R39, R176, 0x7771, RZ ;  /* 0x00007771b0277816 */ /* 0x000fe400000000ff */
[----:B------:R-:W-:Y:S01]  /*4630*/  ISETP.LE.U32.AND P2, PT, R49, UR11, PT ;  /* 0x0000000b31007c0c */ /* 0x000fe2000bf43070 */
[----:B------:R-:W-:Y:S01]  /*4640*/  @!P4 FADD.FTZ R22, -R22, -RZ ;  /* 0x800000ff1616c221 */ /* 0x000fe20000010100 */
[C---:B------:R-:W-:Y:S01]  /*4650*/  PRMT R40, R176.reuse, 0x7770, RZ ;  /* 0x00007770b0287816 */ /* 0x040fe200000000ff */
[----:B------:R-:W-:Y:S01]  /*4660*/  @P0 FADD.FTZ R19, -R19, -RZ ;  /* 0x800000ff13130221 */ /* 0x000fe20000010100 */
[----:B------:R-:W-:Y:S02]  /*4670*/  ISETP.GT.U32.AND P4, PT, R39, UR11, PT ;  /* 0x0000000b27007c0c */ /* 0x000fe4000bf84070 */
[----:B------:R-:W-:Y:S02]  /*4680*/  PRMT R38, R176, 0x7772, RZ ;  /* 0x00007772b0267816 */ /* 0x000fe400000000ff */
[----:B------:R-:W-:Y:S01]  /*4690*/  ISETP.LE.U32.AND P0, PT, R40, UR11, PT ;  /* 0x0000000b28007c0c */ /* 0x000fe2000bf03070 */
[----:B------:R-:W-:Y:S01]  /*46a0*/  @!P3 FADD.FTZ R12, -R12, -RZ ;  /* 0x800000ff0c0cb221 */ /* 0x000fe20000010100 */
[----:B------:R-:W-:Y:S02]  /*46b0*/  LOP3.LUT R67, R67, 0xffff, RZ, 0xc0, !PT ;  /* 0x0000ffff43437812 */ /* 0x000fe400078ec0ff */
[----:B------:R-:W-:Y:S01]  /*46c0*/  ISETP.GT.U32.AND P3, PT, R38, UR11, PT ;  /* 0x0000000b26007c0c */ /* 0x000fe2000bf64070 */
[----:B------:R-:W-:Y:S01]  /*46d0*/  @!P2 FADD.FTZ R24, -R24, -RZ ;  /* 0x800000ff1818a221 */ /* 0x000fe20000010100 */
[----:B------:R-:W-:Y:S02]  /*46e0*/  PRMT R176, R176, 0x7773, RZ ;  /* 0x00007773b0b07816 */ /* 0x000fe400000000ff */
[----:B------:R-:W-:Y:S01]  /*46f0*/  PRMT R38, R48, 0x7632, R38 ;  /* 0x0000763230267816 */ /* 0x000fe20000000026 */
[----:B------:R-:W-:Y:S01]  /*4700*/  @P4 FADD.FTZ R29, -R29, -RZ ;  /* 0x800000ff1d1d4221 */ /* 0x000fe20000010100 */
[----:B------:R-:W-:Y:S02]  /*4710*/  SHF.R.U32.HI R39, RZ, 0x8, R67 ;  /* 0x00000008ff277819 */ /* 0x000fe40000011643 */
[----:B------:R-:W-:Y:S01]  /*4720*/  ISETP.GT.U32.AND P2, PT, R176, UR11, PT ;  /* 0x0000000bb0007c0c */ /* 0x000fe2000bf44070 */
[----:B------:R-:W-:Y:S01]  /*4730*/  @!P0 FADD.FTZ R31, -R31, -RZ ;  /* 0x800000ff1f1f8221 */ /* 0x000fe20000010100 */
[----:B------:R-:W-:Y:S02]  /*4740*/  LOP3.LUT R38, R38, 0xff, RZ, 0xc0, !PT ;  /* 0x000000ff26267812 */ /* 0x000fe400078ec0ff */
[----:B------:R-:W-:Y:S01]  /*4750*/  LOP3.LUT R47, R175, R170, R177, 0x96, !PT ;  /* 0x000000aaaf2f7212 */ /* 0x000fe200078e96b1 */
[----:B------:R-:W-:Y:S01]  /*4760*/  @P3 FADD.FTZ R27, -R27, -RZ ;  /* 0x800000ff1b1b3221 */ /* 0x000fe20000010100 */
[----:B------:R-:W-:Y:S02]  /*4770*/  LOP3.LUT R39, R39, 0xffff, RZ, 0xc0, !PT ;  /* 0x0000ffff27277812 */ /* 0x000fe400078ec0ff */
[----:B------:R-:W-:Y:S02]  /*4780*/  ISETP.LE.U32.AND P4, PT, R38, UR11, PT ;  /* 0x0000000b26007c0c */ /* 0x000fe4000bf83070 */
[----:B------:R-:W-:Y:S02]  /*4790*/  ISETP.LE.U32.AND P0, PT, R39, UR11, PT ;  /* 0x0000000b27007c0c */ /* 0x000fe4000bf03070 */
[----:B------:R-:W-:Y:S01]  /*47a0*/  LOP3.LUT R38, R47, 0xff, RZ, 0xc0, !PT ;  /* 0x000000ff2f267812 */ /* 0x000fe200078ec0ff */
[----:B------:R-:W-:Y:S01]  /*47b0*/  @P2 FADD.FTZ R25, -R25, -RZ ;  /* 0x800000ff19192221 */ /* 0x000fe20000010100 */
[----:B------:R-:W-:Y:S02]  /*47c0*/  LOP3.LUT R48, R48, 0xffff, RZ, 0xc0, !PT ;  /* 0x0000ffff30307812 */ /* 0x000fe400078ec0ff */
[----:B------:R-:W-:Y:S02]  /*47d0*/  ISETP.LE.U32.AND P3, PT, R38, UR11, PT ;  /* 0x0000000b26007c0c */ /* 0x000fe4000bf63070 */
[----:B------:R-:W-:Y:S02]  /*47e0*/  SHF.R.U32.HI R38, RZ, 0x18, R47 ;  /* 0x00000018ff267819 */ /* 0x000fe4000001162f */
[----:B------:R-:W-:Y:S01]  /*47f0*/  SHF.R.U32.HI R48, RZ, 0x8, R48 ;  /* 0x00000008ff307819 */ /* 0x000fe20000011630 */
[----:B------:R-:W-:Y:S01]  /*4800*/  @!P4 FADD.FTZ R16, -R16, -RZ ;  /* 0x800000ff1010c221 */ /* 0x000fe20000010100 */
[----:B------:R-:W-:Y:S01]  /*4810*/  ISETP.LE.U32.AND P2, PT, R38, UR11, PT ;  /* 0x0000000b26007c0c */ /* 0x000fe2000bf43070 */
[----:B------:R-:W-:Y:S01]  /*4820*/  @!P0 FADD.FTZ R17, -R17, -RZ ;  /* 0x800000ff11118221 */ /* 0x000fe20000010100 */
[----:B------:R-:W-:Y:S02]  /*4830*/  PRMT R36, R47, 0x7632, R36 ;  /* 0x000076322f247816 */ /* 0x000fe40000000024 */
[----:B------:R-:W-:Y:S02]  /*4840*/  LOP3.LUT R38, R48, 0xffff, RZ, 0xc0, !PT ;  /* 0x0000ffff30267812 */ /* 0x000fe400078ec0ff */
[----:B------:R-:W-:Y:S01]  /*4850*/  LOP3.LUT R36, R36, 0xff, RZ, 0xc0, !PT ;  /* 0x000000ff24247812 */ /* 0x000fe200078ec0ff */
[----:B------:R-:W-:Y:S01]  /*4860*/  @!P3 FADD.FTZ R8, -R8, -RZ ;  /* 0x800000ff0808b221 */ /* 0x000fe20000010100 */
[----:B------:R-:W-:Y:S02]  /*4870*/  ISETP.LE.U32.AND P0, PT, R38, UR11, PT ;  /* 0x0000000b26007c0c */ /* 0x000fe4000bf03070 */
[----:B------:R-:W-:Y:S02]  /*4880*/  ISETP.LE.U32.AND P4, PT, R36, UR11, PT ;  /* 0x0000000b24007c0c */ /* 0x000fe4000bf83070 */
[C---:B------:R-:W-:Y:S01]  /*4890*/  PRMT R37, R60.reuse, 0x7632, R37 ;  /* 0x000076323c257816 */ /* 0x040fe20000000025 */
[----:B------:R-:W-:Y:S01]  /*48a0*/  @!P2 FADD.FTZ R33, -R33, -RZ ;  /* 0x800000ff2121a221 */ /* 0x000fe20000010100 */
[----:B------:R-:W-:Y:S02]  /*48b0*/  LOP3.LUT R47, R47, 0xffff, RZ, 0xc0, !PT ;  /* 0x0000ffff2f2f7812 */ /* 0x000fe400078ec0ff */
[----:B------:R-:W-:Y:S02]  /*48c0*/  LOP3.LUT R37, R37, 0xff, RZ, 0xc0, !PT ;  /* 0x000000ff25257812 */ /* 0x000fe400078ec0ff */
[----:B------:R-:W-:Y:S02]  /*48d0*/  SHF.R.U32.HI R47, RZ, 0x8, R47 ;  /* 0x00000008ff2f7819 */ /* 0x000fe4000001162f */
[----:B------:R-:W-:Y:S01]  /*48e0*/  LOP3.LUT R36, R60, 0xff, RZ, 0xc0, !PT ;  /* 0x000000ff3c247812 */ /* 0x000fe200078ec0ff */
[----:B------:R-:W-:Y:S01]  /*48f0*/  @!P0 FADD.FTZ R20, -R20, -RZ ;  /* 0x800000ff14148221 */ /* 0x000fe20000010100 */
[----:B------:R-:W-:Y:S01]  /*4900*/  LOP3.LUT R47, R47, 0xffff, RZ, 0xc0, !PT ;  /* 0x0000ffff2f2f7812 */ /* 0x000fe200078ec0ff */
[----:B------:R-:W-:Y:S01]  /*4910*/  @!P4 FADD.FTZ R35, -R35, -RZ ;  /* 0x800000ff2323c221 */ /* 0x000fe20000010100 */
[----:B------:R-:W-:Y:S02]  /*4920*/  ISETP.LE.U32.AND P4, PT, R37, UR11, PT ;  /* 0x0000000b25007c0c */ /* 0x000fe4000bf83070 */
[----:B------:R-:W-:Y:S02]  /*4930*/  F2FP.RELU.F16.F32.PACK_AB R37, R12, R16 ;  /* 0x000000100c25723e */ /* 0x000fe400000008ff */
[----:B------:R-:W-:Y:S02]  /*4940*/  F2FP.RELU.F16.F32.PACK_AB R39, R20, R24 ;  /* 0x000000181427723e */ /* 0x000fe400000008ff */
[----:B------:R-:W-:Y:S01]  /*4950*/  ISETP.LE.U32.AND P2, PT, R47, UR11, PT ;  /* 0x0000000b2f007c0c */ /* 0x000fe2000bf43070 */
[----:B------:R1:W-:Y:S01]  /*4960*/  STS [R212+0x400], R37 ;  /* 0x00040025d4007388 */ /* 0x0003e20000000800 */
[----:B------:R-:W-:Y:S02]  /*4970*/  F2FP.RELU.F16.F32.PACK_AB R47, R21, R23 ;  /* 0x00000017152f723e */ /* 0x000fe400000008ff */
[----:B------:R-:W-:Y:S01]  /*4980*/  F2FP.RELU.F16.F32.PACK_AB R45, R19, R34 ;  /* 0x00000022132d723e */ /* 0x000fe200000008ff */
[----:B------:R2:W-:Y:S01]  /*4990*/  STS [R212], R39 ;  /* 0x00000027d4007388 */ /* 0x0005e20000000800 */
[----:B------:R-:W-:Y:S01]  /*49a0*/  ISETP.LE.U32.AND P3, PT, R36, UR11, PT ;  /* 0x0000000b24007c0c */ /* 0x000fe2000bf63070 */
[----:B------:R-:W-:Y:S01]  /*49b0*/  @!P4 FADD.FTZ R6, -R6, -RZ ;  /* 0x800000ff0606c221 */ /* 0x000fe20000010100 */
[----:B------:R-:W-:Y:S01]  /*49c0*/  SHF.R.U32.HI R36, RZ, 0x18, R60 ;  /* 0x00000018ff247819 */ /* 0x000fe2000001163c */
[----:B------:R-:W-:Y:S01]  /*49d0*/  STS [R250], R47 ;  /* 0x0000002ffa007388 */ /* 0x000fe20000000800 */
[----:B------:R-:W-:Y:S02]  /*49e0*/  LOP3.LUT R60, R60, 0xffff, RZ, 0xc0, !PT ;  /* 0x0000ffff3c3c7812 */ /* 0x000fe400078ec0ff */
[----:B------:R-:W-:Y:S01]  /*49f0*/  F2FP.RELU.F16.F32.PACK_AB R49, R33, R35 ;  /* 0x000000232131723e */ /* 0x000fe200000008ff */
[----:B------:R-:W-:Y:S01]  /*4a00*/  @!P2 FADD.FTZ R4, -R4, -RZ ;  /* 0x800000ff0404a221 */ /* 0x000fe20000010100 */
[----:B------:R-:W-:Y:S01]  /*4a10*/  STS [R250+0x400], R45 ;  /* 0x0004002dfa007388 */ /* 0x000fe20000000800 */
[----:B------:R-:W-:Y:S02]  /*4a20*/  ISETP.LE.U32.AND P0, PT, R36, UR11, PT ;  /* 0x0000000b24007c0c */ /* 0x000fe4000bf03070 */
[----:B------:R-:W-:Y:S01]  /*4a30*/  SHF.R.U32.HI R36, RZ, 0x8, R60 ;  /* 0x00000008ff247819 */ /* 0x000fe2000001163c */
[----:B------:R-:W-:Y:S01]  /*4a40*/  STS [R212+0x1400], R49 ;  /* 0x00140031d4007388 */ /* 0x000fe20000000800 */
[----:B------:R-:W-:Y:S01]  /*4a50*/  F2FP.RELU.F16.F32.PACK_AB R51, R4, R8 ;  /* 0x000000080433723e */ /* 0x000fe200000008ff */
[----:B------:R-:W-:Y:S01]  /*4a60*/  @!P3 FADD.FTZ R14, -R14, -RZ ;  /* 0x800000ff0e0eb221 */ /* 0x000fe20000010100 */
[----:B------:R-:W-:Y:S02]  /*4a70*/  F2FP.RELU.F16.F32.PACK_AB R43, R29, R31 ;  /* 0x0000001f1d2b723e */ /* 0x000fe400000008ff */
[----:B------:R-:W-:Y:S01]  /*4a80*/  F2FP.RELU.F16.F32.PACK_AB R41, R25, R27 ;  /* 0x0000001b1929723e */ /* 0x000fe200000008ff */
[----:B------:R-:W-:Y:S01]  /*4a90*/  STS [R212+0x1000], R51 ;  /* 0x00100033d4007388 */ /* 0x000fe20000000800 */
[----:B------:R-:W-:Y:S02]  /*4aa0*/  LOP3.LUT R36, R36, 0xffff, RZ, 0xc0, !PT ;  /* 0x0000ffff24247812 */ /* 0x000fe400078ec0ff */
[----:B-1----:R-:W-:Y:S01]  /*4ab0*/  F2FP.RELU.F16.F32.PACK_AB R37, R13, R22 ;  /* 0x000000160d25723e */ /* 0x002fe200000008ff */
[----:B------:R-:W-:Y:S01]  /*4ac0*/  STS [R250+0x1000], R43 ;  /* 0x0010002bfa007388 */ /* 0x000fe20000000800 */
[----:B------:R-:W-:Y:S01]  /*4ad0*/  ISETP.LE.U32.AND P2, PT, R36, UR11, PT ;  /* 0x0000000b24007c0c */ /* 0x000fe2000bf43070 */
[----:B------:R-:W-:Y:S01]  /*4ae0*/  @!P0 FADD.FTZ R5, -R5, -RZ ;  /* 0x800000ff05058221 */ /* 0x000fe20000010100 */
[----:B--2---:R-:W-:Y:S01]  /*4af0*/  F2FP.RELU.F16.F32.PACK_AB R39, R17, R30 ;  /* 0x0000001e1127723e */ /* 0x004fe200000008ff */
[----:B------:R-:W-:Y:S01]  /*4b00*/  STS [R250+0x1400], R41 ;  /* 0x00140029fa007388 */ /* 0x000fe20000000800 */
[----:B------:R-:W-:Y:S02]  /*4b10*/  F2FP.RELU.F16.F32.PACK_AB R36, R15, R26 ;  /* 0x0000001a0f24723e */ /* 0x000fe400000008ff */
[----:B------:R-:W-:Y:S01]  /*4b20*/  ISETP.GT.U32.AND P1, PT, R172, UR11, PT ;  /* 0x0000000bac007c0c */ /* 0x000fe2000bf24070 */
[----:B------:R1:W-:Y:S01]  /*4b30*/  STS [R214], R39 ;  /* 0x00000027d6007388 */ /* 0x0003e20000000800 */
[----:B------:R-:W-:Y:S02]  /*4b40*/  ISETP.GT.U32.AND P6, PT, R171, UR11, PT ;  /* 0x0000000bab007c0c */ /* 0x000fe4000bfc4070 */
[----:B------:R-:W-:Y:S01]  /*4b50*/  ISETP.GT.U32.AND P5, PT, R169, UR11, PT ;  /* 0x0000000ba9007c0c */ /* 0x000fe2000bfa4070 */
[----:B------:R2:W-:Y:S01]  /*4b60*/  STS [R214+0x400], R37 ;  /* 0x00040025d6007388 */ /* 0x0005e20000000800 */
[----:B------:R-:W-:Y:S01]  /*4b70*/  F2FP.RELU.F16.F32.PACK_AB R40, R18, R11 ;  /* 0x0000000b1228723e */ /* 0x000fe200000008ff */
[----:B------:R-:W-:Y:S01]  /*4b80*/  @!P2 FADD.FTZ R9, -R9, -RZ ;  /* 0x800000ff0909a221 */ /* 0x000fe20000010100 */
[----:B------:R-:W-:Y:S01]  /*4b90*/  FSETP.GE.FTZ.AND P3, PT, R24, RZ, PT ;  /* 0x000000ff1800720b */ /* 0x000fe20003f76000 */
[----:B------:R2:W-:Y:S01]  /*4ba0*/  STS [R249], R36 ;  /* 0x00000024f9007388 */ /* 0x0005e20000000800 */
[----:B------:R-:W-:Y:S02]  /*4bb0*/  FSETP.GE.FTZ.AND P2, PT, R20, RZ, PT ;  /* 0x000000ff1400720b */ /* 0x000fe40003f56000 */
[----:B------:R-:W-:Y:S01]  /*4bc0*/  FSETP.GE.FTZ.AND P0, PT, R12, RZ, PT ;  /* 0x000000ff0c00720b */ /* 0x000fe20003f16000 */
[----:B------:R-:W-:Y:S01]  /*4bd0*/  @P1 FADD.FTZ R7, -R7, -RZ ;  /* 0x800000ff07071221 */ /* 0x000fe20000010100 */
[----:B------:R-:W-:Y:S01]  /*4be0*/  STS [R249+0x400], R40 ;  /* 0x00040028f9007388 */ /* 0x000fe20000000800 */
[----:B---3--:R-:W-:Y:S01]  /*4bf0*/  @P6 FADD.FTZ R252, -R252, -RZ ;  /* 0x800000fffcfc6221 */ /* 0x008fe20000010100 */
[----:B------:R-:W-:Y:S01]  /*4c00*/  FSETP.GE.FTZ.AND P1, PT, R16, RZ, PT ;  /* 0x000000ff1000720b */ /* 0x000fe20003f36000 */
[----:B----4-:R-:W-:Y:S01]  /*4c10*/  @P5 FADD.FTZ R251, -R251, -RZ ;  /* 0x800000fffbfb5221 */ /* 0x010fe20000010100 */
[----:B------:R-:W-:Y:S02]  /*4c20*/  F2FP.RELU.F16.F32.PACK_AB R38, R7, R10 ;  /* 0x0000000a0726723e */ /* 0x000fe400000008ff */
[----:B------:R-:W-:Y:S02]  /*4c30*/  FSETP.GE.FTZ.AND P4, PT, R15, RZ, PT ;  /* 0x000000ff0f00720b */ /* 0x000fe40003f96000 */
[----:B-1----:R-:W-:Y:S02]  /*4c40*/  F2FP.RELU.F16.F32.PACK_AB R39, R9, R14 ;  /* 0x0000000e0927723e */ /* 0x002fe400000008ff */
[----:B--2---:R-:W-:Y:S03]  /*4c50*/  F2FP.RELU.F16.F32.PACK_AB R37, R5, R6 ;  /* 0x000000060525723e */ /* 0x004fe600000008ff */
[----:B------:R-:W-:Y:S01]  /*4c60*/  STS [R214+0x1000], R39 ;  /* 0x00100027d6007388 */ /* 0x000fe20000000800 */
[----:B------:R-:W-:Y:S03]  /*4c70*/  F2FP.RELU.F16.F32.PACK_AB R36, R251, R252 ;  /* 0x000000fcfb24723e */ /* 0x000fe600000008ff */
        /* <DEDUP_REMOVED lines=71> */
[----:B------:R-:W-:Y:S01]  /*50f0*/  FADD.FTZ R171, -R248, R37 ;  /* 0x00000025f8ab7221 */ /* 0x000fe20000010100 */
[C---:B------:R-:W-:Y:S01]  /*5100*/  FADD.FTZ R36, -R247.reuse, R39 ;  /* 0x00000027f7247221 */ /* 0x040fe20000010100 */
[----:B------:R-:W-:Y:S02]  /*5110*/  FADD.FTZ R38, -R247, R38 ;  /* 0x00000026f7267221 */ /* 0x000fe40000010100 */
[-C--:B------:R-:W-:Y:S01]  /*5120*/  FSEL R169, R169, R248.reuse, P3 ;  /* 0x000000f8a9a97208 */ /* 0x080fe20001800000 */
[C---:B------:R-:W-:Y:S04]  /*5130*/  HMMA.16816.F32 R48, R176.reuse, R194, R48 ;  /* 0x000000c2b030723c */ /* 0x040fe80000001830 */
[----:B------:R-:W-:Y:S01]  /*5140*/  FSEL R171, R171, R248, P2 ;  /* 0x000000f8abab7208 */ /* 0x000fe20001000000 */
[----:B------:R-:W-:Y:S01]  /*5150*/  FADD.FTZ R37, -R246, R40 ;  /* 0x00000028f6257221 */ /* 0x000fe20000010100 */
[-C--:B------:R-:W-:Y:S01]  /*5160*/  FSEL R183, R36, R247.reuse, P0 ;  /* 0x000000f724b77208 */ /* 0x080fe20000000000 */
[----:B------:R-:W-:Y:S01]  /*5170*/  FADD.FTZ R41, -R246, R41 ;  /* 0x00000029f6297221 */ /* 0x000fe20000010100 */
[----:B------:R-:W-:Y:S01]  /*5180*/  FSETP.GE.FTZ.AND P3, PT, R8, RZ, PT ;  /* 0x000000ff0800720b */ /* 0x000fe20003f76000 */
[-C--:B-1----:R-:W-:Y:S03]  /*5190*/  HMMA.16816.F32 R52, R176, R164.reuse, R52 ;  /* 0x000000a4b034723c */ /* 0x082fe60000001834 */
[----:B------:R-:W-:Y:S01]  /*51a0*/  FSETP.GE.FTZ.AND P2, PT, R4, RZ, PT ;  /* 0x000000ff0400720b */ /* 0x000fe20003f56000 */
[C---:B------:R-:W-:Y:S01]  /*51b0*/  FADD.FTZ R43, -R236.reuse, R43 ;  /* 0x0000002bec2b7221 */ /* 0x040fe20000010100 */
[----:B------:R-:W-:Y:S01]  /*51c0*/  FSETP.GE.FTZ.AND P0, PT, R33, RZ, PT ;  /* 0x000000ff2100720b */ /* 0x000fe20003f16000 */
[----:B------:R-:W-:Y:S01]  /*51d0*/  FADD.FTZ R39, -R236, R42 ;  /* 0x0000002aec277221 */ /* 0x000fe20000010100 */
[----:B------:R-:W-:Y:S01]  /*51e0*/  FSEL R181, R38, R247, P1 ;  /* 0x000000f726b57208 */ /* 0x000fe20000800000 */
[C---:B------:R-:W-:Y:S04]  /*51f0*/  HMMA.16816.F32 R56, R172.reuse, R164, R56 ;  /* 0x000000a4ac38723c */ /* 0x040fe80000001838 */
[----:B------:R-:W-:Y:S01]  /*5200*/  FSETP.GE.FTZ.AND P1, PT, R35, RZ, PT ;  /* 0x000000ff2300720b */ /* 0x000fe20003f36000 */
[----:B------:R-:W-:Y:S01]  /*5210*/  FMUL.FTZ R169, R24, R169 ;  /* 0x000000a918a97220 */ /* 0x000fe20000410000 */
[-C--:B------:R-:W-:Y:S01]  /*5220*/  FSEL R37, R37, R246.reuse, P3 ;  /* 0x000000f625257208 */ /* 0x080fe20001800000 */
[----:B------:R-:W-:Y:S01]  /*5230*/  FMUL.FTZ R36, R20, R171 ;  /* 0x000000ab14247220 */ /* 0x000fe20000410000 */
[----:B------:R-:W-:Y:S01]  /*5240*/  FSEL R41, R41, R246, P2 ;  /* 0x000000f629297208 */ /* 0x000fe20001000000 */
[----:B------:R-:W-:Y:S01]  /*5250*/  FADD.FTZ R47, -R236, R47 ;  /* 0x0000002fec2f7221 */ /* 0x000fe20000010100 */
[-C--:B------:R-:W-:Y:S01]  /*5260*/  FSEL R42, R43, R236.reuse, P0 ;  /* 0x000000ec2b2a7208 */ /* 0x080fe20000000000 */
[----:B------:R-:W-:Y:S01]  /*5270*/  FMUL.FTZ R181, R16, R181 ;  /* 0x000000b510b57220 */ /* 0x000fe20000410000 */
[----:B------:R-:W-:Y:S01]  /*5280*/  FSETP.GE.FTZ.AND P0, PT, R25, RZ, PT ;  /* 0x000000ff1900720b */ /* 0x000fe20003f16000 */
[----:B------:R-:W-:Y:S01]  /*5290*/  FMUL.FTZ R38, R12, R183 ;  /* 0x000000b70c267220 */ /* 0x000fe20000410000 */
[-C--:B------:R-:W-:Y:S01]  /*52a0*/  FSEL R168, R39, R236.reuse, P1 ;  /* 0x000000ec27a87208 */ /* 0x080fe20000800000 */
[----:B------:R-:W-:Y:S01]  /*52b0*/  FADD.FTZ R39, -R246, R44 ;  /* 0x0000002cf6277221 */ /* 0x000fe20000010100 */
[----:B------:R-:W-:Y:S01]  /*52c0*/  F2FP.F16.F32.PACK_AB R169, R36, R169 ;  /* 0x000000a924a9723e */ /* 0x000fe200000000ff */
[----:B------:R-:W-:Y:S01]  /*52d0*/  FADD.FTZ R45, -R246, R45 ;  /* 0x0000002df62d7221 */ /* 0x000fe20000010100 */
[----:B------:R-:W-:Y:S01]  /*52e0*/  FSETP.GE.FTZ.AND P3, PT, R31, RZ, PT ;  /* 0x000000ff1f00720b */ /* 0x000fe20003f76000 */
[----:B------:R-:W-:Y:S01]  /*52f0*/  FADD.FTZ R43, -R236, R46 ;  /* 0x0000002eec2b7221 */ /* 0x000fe20000010100 */
[----:B------:R-:W-:Y:S01]  /*5300*/  FSETP.GE.FTZ.AND P2, PT, R29, RZ, PT ;  /* 0x000000ff1d00720b */ /* 0x000fe20003f56000 */
[----:B------:R-:W-:Y:S01]  /*5310*/  FMUL.FTZ R37, R8, R37 ;  /* 0x0000002508257220 */ /* 0x000fe20000410000 */
[----:B------:R-:W-:Y:S01]  /*5320*/  FSETP.GE.FTZ.AND P1, PT, R27, RZ, PT ;  /* 0x000000ff1b00720b */ /* 0x000fe20003f36000 */
[----:B------:R-:W-:Y:S01]  /*5330*/  FMUL.FTZ R40, R4, R41 ;  /* 0x0000002904287220 */ /* 0x000fe20000410000 */
[----:B------:R-:W-:Y:S01]  /*5340*/  F2FP.F16.F32.PACK_AB R181, R38, R181 ;  /* 0x000000b526b5723e */ /* 0x000fe200000000ff */
[C---:B------:R-:W-:Y:S01]  /*5350*/  FADD.FTZ R171, -R248.reuse, R48 ;  /* 0x00000030f8ab7221 */ /* 0x040fe20000010100 */
[----:B------:R-:W-:Y:S01]  /*5360*/  FSEL R48, R47, R236, P0 ;  /* 0x000000ec2f307208 */ /* 0x000fe20000000000 */
[----:B------:R-:W-:Y:S01]  /*5370*/  FADD.FTZ R36, -R247, R51 ;  /* 0x00000033f7247221 */ /* 0x000fe20000010100 */
[----:B------:R-:W-:Y:S01]  /*5380*/  FSETP.GE.FTZ.AND P0, PT, R19, RZ, PT ;  /* 0x000000ff1300720b */ /* 0x000fe20003f16000 */
[-C--:B------:R-:W-:Y:S03]  /*5390*/  HMMA.16816.F32 R60, R172, R166.reuse, R60 ;  /* 0x000000a6ac3c723c */ /* 0x080fe6000000183c */
[-C--:B------:R-:W-:Y:S01]  /*53a0*/  FSEL R38, R39, R246.reuse, P3 ;  /* 0x000000f627267208 */ /* 0x080fe20001800000 */
[----:B------:R-:W-:Y:S01]  /*53b0*/  FADD.FTZ R50, -R247, R50 ;  /* 0x00000032f7327221 */ /* 0x000fe20000010100 */
[----:B------:R-:W-:Y:S01]  /*53c0*/  FSEL R44, R45, R246, P2 ;  /* 0x000000f62d2c7208 */ /* 0x000fe20001000000 */
[----:B------:R-:W-:Y:S01]  /*53d0*/  FADD.FTZ R49, -R248, R49 ;  /* 0x00000031f8317221 */ /* 0x000fe20000010100 */
[----:B------:R-:W-:Y:S01]  /*53e0*/  FSEL R46, R43, R236, P1 ;  /* 0x000000ec2b2e7208 */ /* 0x000fe20000800000 */
[----:B------:R-:W-:Y:S01]  /*53f0*/  FMUL.FTZ R38, R31, R38 ;  /* 0x000000261f267220 */ /* 0x000fe20000410000 */
[----:B------:R-:W-:Y:S01]  /*5400*/  F2FP.F16.F32.PACK_AB R37, R40, R37 ;  /* 0x000000252825723e */ /* 0x000fe200000000ff */
[----:B------:R-:W-:Y:S01]  /*5410*/  FADD.FTZ R40, -R247, R55 ;  /* 0x00000037f7287221 */ /* 0x000fe20000010100 */
[----:B------:R-:W-:Y:S01]  /*5420*/  FSETP.GE.FTZ.AND P1, PT, R34, RZ, PT ;  /* 0x000000ff2200720b */ /* 0x000fe20003f36000 */
[----:B------:R-:W-:Y:S01]  /*5430*/  FMUL.FTZ R39, R29, R44 ;  /* 0x0000002c1d277220 */ /* 0x000fe20000410000 */
[-C--:B------:R-:W-:Y:S01]  /*5440*/  FSEL R36, R36, R247.reuse, P0 ;  /* 0x000000f724247208 */ /* 0x080fe20000000000 */
[----:B------:R-:W-:Y:S01]  /*5450*/  FADD.FTZ R53, -R248, R53 ;  /* 0x00000035f8357221 */ /* 0x000fe20000010100 */
[----:B------:R-:W-:Y:S01]  /*5460*/  FSETP.GE.FTZ.AND P2, PT, R21, RZ, PT ;  /* 0x000000ff1500720b */ /* 0x000fe20003f56000 */
[----:B------:R-:W-:Y:S01]  /*5470*/  FADD.FTZ R51, -R246, R56 ;  /* 0x00000038f6337221 */ /* 0x000fe20000010100 */
[----:B------:R-:W-:Y:S01]  /*5480*/  FSETP.GE.FTZ.AND P0, PT, R13, RZ, PT ;  /* 0x000000ff0d00720b */ /* 0x000fe20003f16000 */
[----:B------:R-:W-:Y:S01]  /*5490*/  FADD.FTZ R54, -R247, R54 ;  /* 0x00000036f7367221 */ /* 0x000fe20000010100 */
[-C--:B------:R-:W-:Y:S01]  /*54a0*/  FSEL R47, R50, R247.reuse, P1 ;  /* 0x000000f7322f7208 */ /* 0x080fe20000800000 */
        /* <DEDUP_REMOVED lines=15> */
[----:B------:R-:W-:Y:S01]  /*55a0*/  FSEL R51, R51, R246, P0 ;  /* 0x000000f633337208 */ /* 0x000fe20000000000 */
[----:B------:R-:W-:Y:S01]  /*55b0*/  FADD.FTZ R57, -R246, R57 ;  /* 0x00000039f6397221 */ /* 0x000fe20000010100 */
[----:B------:R-:W-:Y:S01]  /*55c0*/  FSETP.GE.FTZ.AND P3, PT, R23, RZ, PT ;  /* 0x000000ff1700720b */ /* 0x000fe20003f76000 */
[----:B------:R-:W-:Y:S01]  /*55d0*/  FADD.FTZ R45, -R248, R52 ;  /* 0x00000034f82d7221 */ /* 0x000fe20000010100 */
        /* <DEDUP_REMOVED lines=9> */
[----:B------:R-:W-:Y:S01]  /*5670*/  FMUL.FTZ R53, R22, R53 ;  /* 0x0000003516357220 */ /* 0x000fe20000410000 */
[----:B------:R-:W-:Y:S01]  /*5680*/  FSEL R42, R171, R248, P3 ;  /* 0x000000f8ab2a7208 */ /* 0x000fe20001800000 */
[----:B------:R-:W-:Y:S01]  /*5690*/  FMUL.FTZ R40, R13, R40 ;  /* 0x000000280d287220 */ /* 0x000fe20000410000 */
        /* <DEDUP_REMOVED lines=10> */
[----:B------:R-:W-:Y:S02]  /*5740*/  FSEL R59, R59, R236, P1 ;  /* 0x000000ec3b3b7208 */ /* 0x000fe40000800000 */
[----:B------:R-:W-:Y:S02]  /*5750*/  FSETP.GE.FTZ.AND P1, PT, R18, RZ, PT ;  /* 0x000000ff1200720b */ /* 0x000fe40003f36000 */
[----:B------:R-:W-:Y:S01]  /*5760*/  F2FP.F16.F32.PACK_AB R49, R49, R42 ;  /* 0x0000002a3131723e */ /* 0x000fe200000000ff */
[----:B------:R-:W-:Y:S01]  /*5770*/  FMUL.FTZ R59, R252, R59 ;  /* 0x0000003bfc3b7220 */ /* 0x000fe20000410000 */
[----:B------:R-:W-:Y:S01]  /*5780*/  FSEL R42, R57, R246, P2 ;  /* 0x000000f6392a7208 */ /* 0x000fe20001000000 */
[----:B------:R-:W-:Y:S01]  /*5790*/  @P0 FADD.FTZ R236, -R236, R63 ;  /* 0x0000003fecec0221 */ /* 0x000fe20000010100 */
[----:B------:R-:W-:Y:S01]  /*57a0*/  FSETP.GE.FTZ.AND P2, PT, R7, RZ, PT ;  /* 0x000000ff0700720b */ /* 0x000fe20003f56000 */
[----:B------:R-:W-:Y:S01]  /*57b0*/  FADD.FTZ R57, -R246, R60 ;  /* 0x0000003cf6397221 */ /* 0x000fe20000010100 */
[----:B------:R-:W-:Y:S01]  /*57c0*/  FSETP.GE.FTZ.AND P3, PT, R30, RZ, PT ;  /* 0x000000ff1e00720b */ /* 0x000fe20003f76000 */
[----:B------:R-:W-:Y:S01]  /*57d0*/  FMUL.FTZ R42, R9, R42 ;  /* 0x0000002a092a7220 */ /* 0x000fe20000410000 */
[----:B------:R-:W-:Y:S01]  /*57e0*/  FSETP.GE.FTZ.AND P0, PT, R11, RZ, PT ;  /* 0x000000ff0b00720b */ /* 0x000fe20003f16000 */
[----:B------:R-:W-:Y:S01]  /*57f0*/  FMUL.FTZ R236, R251, R236 ;  /* 0x000000ecfbec7220 */ /* 0x000fe20000410000 */
[----:B------:R-:W-:Y:S02]  /*5800*/  FSEL R45, R45, R248, P3 ;  /* 0x000000f82d2d7208 */ /* 0x000fe40001800000 */
[----:B------:R-:W-:Y:S01]  /*5810*/  FSEL R66, R66, R247, P0 ;  /* 0x000000f742427208 */ /* 0x000fe20000000000 */
[----:B------:R-:W-:Y:S01]  /*5820*/  @P1 FADD.FTZ R247, -R247, R67 ;  /* 0x00000043f7f71221 */ /* 0x000fe20000010100 */
[----:B------:R-:W-:Y:S01]  /*5830*/  FSETP.GE.FTZ.AND P3, PT, R10, RZ, PT ;  /* 0x000000ff0a00720b */ /* 0x000fe20003f76000 */
[----:B------:R-:W-:Y:S01]  /*5840*/  FMUL.FTZ R45, R30, R45 ;  /* 0x0000002d1e2d7220 */ /* 0x000fe20000410000 */
[----:B------:R-:W-:Y:S01]  /*5850*/  ISETP.GT.AND P1, PT, R233, R218, PT ;  /* 0x000000dae900720c */ /* 0x000fe20003f24270 */
[----:B------:R-:W-:Y:S01]  /*5860*/  FMUL.FTZ R66, R11, R66 ;  /* 0x000000420b427220 */ /* 0x000fe20000410000 */
[----:B------:R-:W-:Y:S01]  /*5870*/  FSEL R57, R57, R246, P3 ;  /* 0x000000f639397208 */ /* 0x000fe20001800000 */
[----:B------:R-:W-:Y:S01]  /*5880*/  @P2 FADD.FTZ R246, -R246, R61 ;  /* 0x0000003df6f62221 */ /* 0x000fe20000010100 */
[----:B------:R-:W-:Y:S01]  /*5890*/  FSETP.GE.FTZ.AND P2, PT, R26, RZ, PT ;  /* 0x000000ff1a00720b */ /* 0x000fe20003f56000 */
[----:B------:R-:W-:Y:S01]  /*58a0*/  FADD.FTZ R61, -R248, R64 ;  /* 0x00000040f83d7221 */ /* 0x000fe20000010100 */
[----:B------:R-:W-:Y:S01]  /*58b0*/  F2FP.F16.F32.PACK_AB R43, R43, R46 ;  /* 0x0000002e2b2b723e */ /* 0x000fe200000000ff */
        /* <DEDUP_REMOVED lines=11> */
[----:B------:R-:W-:Y:S02]  /*5970*/  F2FP.F16.F32.PACK_AB R246, R246, R57 ;  /* 0x00000039f6f6723e */ /* 0x000fe400000000ff */
[----:B------:R-:W-:Y:S01]  /*5980*/  F2FP.F16.F32.PACK_AB R236, R236, R59 ;  /* 0x0000003becec723e */ /* 0x000fe200000000ff */
[----:B------:R-:W-:Y:S06]  /*5990*/  @!P1 BRA `(.L_x_1515) ;  /* 0x0000000000489947 */ /* 0x000fec0003800000 */
[----:B------:R-:W-:Y:S01]  /*59a0*/  IADD3 R6, P0, PT, RZ, -UR4, RZ ;  /* 0x80000004ff067c10 */ /* 0x000fe2000ff1e0ff */
[----:B------:R-:W-:Y:S01]  /*59b0*/  IMAD.MOV.U32 R4, RZ, RZ, -0x3000 ;  /* 0xffffd000ff047424 */ /* 0x000fe200078e00ff */
[----:B------:R-:W-:Y:S03]  /*59c0*/  LOP3.LUT R7, R233, 0x1, RZ, 0xc0, !PT ;  /* 0x00000001e9077812 */ /* 0x000fe600078ec0ff */
[----:B------:R-:W-:Y:S01]  /*59d0*/  IMAD.X R5, RZ, RZ, ~UR7, P0 ;  /* 0x80000007ff057e24 */ /* 0x000fe200080e06ff */
[----:B------:R-:W-:Y:S04]  /*59e0*/  ISETP.NE.U32.AND P2, PT, R7, 0x1, PT ;  /* 0x000000010700780c */ /* 0x000fe80003f45070 */
[----:B------:R-:W-:Y:S02]  /*59f0*/  SHF.R.S64 R9, R6, 0x1f, R5 ;  /* 0x0000001f06097819 */ /* 0x000fe40000001005 */
[----:B------:R-:W-:Y:S02]  /*5a00*/  SEL R4, R4, 0x3000, !P2 ;  /* 0x0000300004047807 */ /* 0x000fe40005000000 */
[----:B------:R-:W-:Y:S03]  /*5a10*/  IADD3 R242, P0, PT, R242, R9, RZ ;  /* 0x00000009f2f27210 */ /* 0x000fe60007f1e0ff */
[--C-:B------:R-:W-:Y:S01]  /*5a20*/  IMAD.IADD R231, R231, 0x1, R4.reuse ;  /* 0x00000001e7e77824 */ /* 0x100fe200078e0204 */
[----:B------:R-:W-:Y:S01]  /*5a30*/  LEA.HI.X.SX32 R243, R5, R243, 0x1, P0 ;  /* 0x000000f305f37211 */ /* 0x000fe200000f0eff */
[----:B------:R-:W-:Y:S04]  /*5a40*/  IMAD.IADD R198, R198, 0x1, R4 ;  /* 0x00000001c6c67824 */ /* 0x000fe800078e0204 */
[----:B------:R-:W-:Y:S01]  /*5a50*/  @!PT LDS RZ, [RZ] ;  /* 0x00000000fffff984 */ /* 0x000fe20000000800 */
[----:B------:R-:W-:Y:S01]  /*5a60*/  @!PT LDS RZ, [RZ] ;  /* 0x00000000fffff984 */ /* 0x000fe20000000800 */
[----:B------:R-:W-:Y:S01]  /*5a70*/  @!PT LDS RZ, [RZ] ;  /* 0x00000000fffff984 */ /* 0x000fe20000000800 */
[----:B------:R1:W-:Y:S04]  /*5a80*/  LDGSTS.E.BYPASS.LTC128B.128 [R231], desc[UR24][R242.64] ;  /* 0x00000000f2e77fae */ /* 0x0003e8000b981a18 */
[----:B------:R1:W-:Y:S04]  /*5a90*/  LDGSTS.E.BYPASS.LTC128B.128 [R231+0x1000], desc[UR24][R242.64+0x40] ;  /* 0x01000040f2e77fae */ /* 0x0003e8000b981a18 */
[----:B------:R1:W-:Y:S04]  /*5aa0*/  LDGSTS.E.BYPASS.LTC128B.128 [R231+0x2000], desc[UR24][R242.64+0x80] ;  /* 0x02000080f2e77fae */ /* 0x0003e8000b981a18 */
[----:B------:R-:W0:Y:S02]  /*5ab0*/  LDGDEPBAR ;  /* 0x00000000000079af */ /* 0x000e240000000000 */
.L_x_1515:
        /* <DEDUP_REMOVED lines=107> */
.L_x_1516:
[----:B------:R-:W-:Y:S01]  /*6170*/  LDSM.16.M88.4 R28, [R201+0x15000] ;  /* 0x01500000c91c783b */ /* 0x000fe20000000200 */
[----:B------:R-:W-:Y:S01]  /*6180*/  @P1 IMAD.WIDE.U32 R176, R209, 0x4, R244 ;  /* 0x00000004d1b01825 */ /* 0x000fe200078e00f4 */
[----:B------:R-:W-:Y:S02]  /*6190*/  ISETP.GT.AND P4, PT, R233, R218, PT ;  /* 0x000000dae900720c */ /* 0x000fe40003f84270 */
[----:B------:R-:W2:Y:S01]  /*61a0*/  LDSM.16.MT88.4 R8, [R202+0x9000] ;  /* 0x00900000ca08783b */ /* 0x000ea20000004200 */
[----:B------:R-:W-:Y:S03]  /*61b0*/  @P1 IADD3 R222, P2, PT, R222, -0x100, RZ ;  /* 0xffffff00dede1810 */ /* 0x000fe60007f5e0ff */
[----:B------:R-:W3:Y:S01]  /*61c0*/  LDSM.16.MT88.4 R16, [R202+0xb000] ;  /* 0x00b00000ca10783b */ /* 0x000ee20000004200 */
[----:B------:R-:W-:Y:S03]  /*61d0*/  @P1 IADD3.X R221, PT, PT, R221, -0x1, RZ, P2, !PT ;  /* 0xffffffffdddd1810 */ /* 0x000fe600017fe4ff */
        /* <DEDUP_REMOVED lines=201> */
[C---:B------:R-:W-:Y:S01]  /*6e70*/  LOP3.LUT R4, R233.reuse, 0x1, RZ, 0xc0, !PT ;  /* 0x00000001e9047812 */ /* 0x040fe200078ec0ff */
        /* <DEDUP_REMOVED lines=26> */
[C---:B------:R-:W-:Y:S01]  /*7020*/  ISETP.NE.AND P1, PT, R237.reuse, -0x1, PT ;  /* 0xffffffffed00780c */ /* 0x040fe20003f25270 */
        /* <DEDUP_REMOVED lines=214> */
.L_x_1518:
[----:B------:R-:W-:Y:S05]  /*7d90*/  @P0 BRA `(.L_x_1519) ;  /* 0x0000000000280947 */ /* 0x000fea0003800000 */
[----:B------:R-:W2:Y:S01]  /*7da0*/  LDCU.64 UR8, c[0x0][0x5c8] ;  /* 0x0000b900ff0877ac */ /* 0x000ea20008000a00 */
[----:B-1----:R-:W-:Y:S01]  /*7db0*/  SHF.R.S32.HI R7, RZ, 0x1f, R232 ;  /* 0x0000001fff077819 */ /* 0x002fe200000114e8 */
[----:B------:R-:W1:Y:S04]  /*7dc0*/  LDCU.64 UR6, c[0x0][0x5b0] ;  /* 0x0000b600ff0677ac */ /* 0x000e680008000a00 */
[----:B--2---:R-:W-:Y:S02]  /*7dd0*/  IMAD R7, R7, UR8, RZ ;  /* 0x0000000807077c24 */ /* 0x004fe4000f8e02ff */
[----:B------:R-:W-:-:S04]  /*7de0*/  IMAD.WIDE.U32 R8, R232, UR8, RZ ;  /* 0x00000008e8087c25 */ /* 0x000fc8000f8e00ff */
[----:B------:R-:W-:-:S05]  /*7df0*/  IMAD R7, R232, UR9, R7 ;  /* 0x00000009e8077c24 */ /* 0x000fca000f8e0207 */
[----:B------:R-:W-:-:S03]  /*7e00*/  IADD3 R9, PT, PT, R9, R7, RZ ;  /* 0x0000000709097210 */ /* 0x000fc60007ffe0ff */
[----:B-1----:R-:W-:-:S04]  /*7e10*/  IMAD.WIDE.U32 R54, R49, UR6, R8 ;  /* 0x0000000631367c25 */ /* 0x002fc8000f8e0008 */
[----:B------:R-:W-:Y:S01]  /*7e20*/  IMAD R49, R49, UR7, R55 ;  /* 0x0000000731317c24 */ /* 0x000fe2000f8e0237 */
[----:B------:R-:W-:Y:S06]  /*7e30*/  BRA `(.L_x_1520) ;  /* 0x0000000000147947 */ /* 0x000fec0003800000 */
.L_x_1519:
[----:B------:R-:W2:Y:S01]  /*7e40*/  LDCU.64 UR8, c[0x0][0x5c8] ;  /* 0x0000b900ff0877ac */ /* 0x000ea20008000a00 */
[----:B------:R-:W-:-:S05]  /*7e50*/  IADD3 R54, PT, PT, R232, R237, RZ ;  /* 0x000000ede8367210 */ /* 0x000fca0007ffe0ff */
[C---:B--2---:R-:W-:Y:S02]  /*7e60*/  IMAD R49, R54.reuse, UR9, RZ ;  /* 0x0000000936317c24 */ /* 0x044fe4000f8e02ff */
[----:B------:R-:W-:-:S05]  /*7e70*/  IMAD.WIDE.U32 R54, R54, UR8, RZ ;  /* 0x0000000836367c25 */ /* 0x000fca000f8e00ff */
[----:B------:R-:W-:-:S07]  /*7e80*/  IADD3 R49, PT, PT, R55, R49, RZ ;  /* 0x0000003137317210 */ /* 0x000fce0007ffe0ff */
.L_x_1520:
[----:B------:R-:W-:Y:S01]  /*7e90*/  BAR.SYNC.DEFER_BLOCKING 0x0 ;  /* 0x0000000000007b1d */ /* 0x000fe20000010000 */
[----:B------:R-:W-:Y:S01]  /*7ea0*/  IMAD.SHL.U32 R11, R211, 0x80, RZ ;  /* 0x00000080d30b7824 */ /* 0x000fe200078e00ff */
[----:B------:R-:W-:Y:S01]  /*7eb0*/  MOV R59, RZ ;  /* 0x000000ff003b7202 */ /* 0x000fe20000000f00 */
[----:B------:R-:W-:Y:S02]  /*7ec0*/  IMAD.SHL.U32 R50, R223, 0x8, RZ ;  /* 0x00000008df327824 */ /* 0x000fe400078e00ff */
[-C--:B------:R-:W-:Y:S01]  /*7ed0*/  IMAD.WIDE.U32 R56, R11, R4.reuse, RZ ;  /* 0x000000040b387225 */ /* 0x080fe200078e00ff */
[----:B------:R-:W-:Y:S02]  /*7ee0*/  SHF.R.S32.HI R51, RZ, 0x1f, R11 ;  /* 0x0000001fff337819 */ /* 0x000fe4000001140b */
[----:B------:R-:W2:Y:S01]  /*7ef0*/  LDC.64 R8, c[0x0][0x5d8] ;  /* 0x00017600ff087b82 */ /* 0x000ea20000000a00 */
[----:B------:R-:W-:Y:S01]  /*7f00*/  LOP3.LUT R58, R50, 0x18, RZ, 0xc0, !PT ;  /* 0x00000018323a7812 */ /* 0x000fe200078ec0ff */
[----:B------:R-:W-:Y:S01]  /*7f10*/  BSSY.RECONVERGENT B0, `(.L_x_1521) ;  /* 0x000002a000007945 */ /* 0x000fe20003800200 */
[----:B------:R-:W-:-:S02]  /*7f20*/  IMAD R52, R51, R4, RZ ;  /* 0x0000000433347224 */ /* 0x000fc400078e02ff */
[----:B------:R-:W-:Y:S01]  /*7f30*/  IMAD R50, R51, UR8, RZ ;  /* 0x0000000833327c24 */ /* 0x000fe2000f8e02ff */
[----:B------:R-:W-:Y:S02]  /*7f40*/  LOP3.LUT R51, R56, R58, RZ, 0xfc, !PT ;  /* 0x0000003a38337212 */ /* 0x000fe400078efcff */
[----:B-1----:R-:W1:Y:S01]  /*7f50*/  LDC.64 R6, c[0x0][0x5e0] ;  /* 0x00017800ff067b82 */ /* 0x002e620000000a00 */
[----:B------:R-:W-:Y:S01]  /*7f60*/  IMAD.WIDE.U32 R58, R11, UR8, R58 ;  /* 0x000000080b3a7c25 */ /* 0x000fe2000f8e003a */
[----:B------:R-:W-:-:S03]  /*7f70*/  IADD3 R60, P1, PT, R48, R51, RZ ;  /* 0x00000033303c7210 */ /* 0x000fc60007f3e0ff */
[C---:B------:R-:W-:Y:S01]  /*7f80*/  IMAD R51, R11.reuse, R5, R52 ;  /* 0x000000050b337224 */ /* 0x040fe200078e0234 */
[----:B------:R-:W-:Y:S01]  /*7f90*/  IADD3 R54, P0, PT, R54, R58, RZ ;  /* 0x0000003a36367210 */ /* 0x000fe20007f1e0ff */
[----:B------:R-:W-:Y:S01]  /*7fa0*/  IMAD R50, R11, UR9, R50 ;  /* 0x000000090b327c24 */ /* 0x000fe2000f8e0232 */
[----:B------:R-:W-:Y:S01]  /*7fb0*/  LEA.HI R48, R223, 0x40, RZ, 0x1e ;  /* 0x00000040df307811 */ /* 0x000fe200078ff0ff */
[----:B------:R3:W4:Y:S01]  /*7fc0*/  LDS.128 R44, [R213+0xa000] ;  /* 0x00a00000d52c7984 */ /* 0x0007220000000c00 */
[----:B------:R-:W-:Y:S02]  /*7fd0*/  IADD3.X R61, PT, PT, R10, R57, R51, P1, !PT ;  /* 0x000000390a3d7210 */ /* 0x000fe40000ffe433 */
[C---:B------:R-:W-:Y:S01]  /*7fe0*/  ISETP.GE.AND P1, PT, R210.reuse, R217, PT ;  /* 0x000000d9d200720c */ /* 0x040fe20003f26270 */
[----:B------:R3:W3:Y:S01]  /*7ff0*/  LDS.128 R40, [R213+0xc000] ;  /* 0x00c00000d5287984 */ /* 0x0006e20000000c00 */
[----:B------:R-:W-:Y:S02]  /*8000*/  IADD3.X R55, PT, PT, R49, R59, R50, P0, !PT ;  /* 0x0000003b31377210 */ /* 0x000fe400007fe432 */
[----:B------:R-:W-:Y:S01]  /*8010*/  IADD3 R56, P0, PT, R210, 0x40, RZ ;  /* 0x00000040d2387810 */ /* 0x000fe20007f1e0ff */
[----:B------:R1:W3:Y:S01]  /*8020*/  LDS.128 R36, [R213+0xe000] ;  /* 0x00e00000d5247984 */ /* 0x0002e20000000c00 */
[----:B--2---:R-:W-:Y:S01]  /*8030*/  IMAD.WIDE.U32 R62, R8, UR20, R60 ;  /* 0x00000014083e7c25 */ /* 0x004fe2000f8e003c */
[----:B------:R-:W-:-:S02]  /*8040*/  ISETP.GE.AND P2, PT, R48, R217, PT ;  /* 0x000000d93000720c */ /* 0x000fc40003f46270 */
[----:B------:R2:W2:Y:S01]  /*8050*/  LDS.128 R32, [R213+0xf000] ;  /* 0x00f00000d5207984 */ /* 0x0004a20000000c00 */
[----:B------:R-:W-:Y:S02]  /*8060*/  IMAD.X R57, RZ, RZ, RZ, P0 ;  /* 0x000000ffff397224 */ /* 0x000fe400000e06ff */
[----:B-1----:R-:W-:Y:S01]  /*8070*/  IMAD.WIDE.U32 R60, R6, UR20, R54 ;  /* 0x00000014063c7c25 */ /* 0x002fe2000f8e0036 */
[----:B------:R1:W1:Y:S03]  /*8080*/  LDS.128 R28, [R213+0x10000] ;  /* 0x01000000d51c7984 */ /* 0x0002660000000c00 */
[----:B------:R-:W-:Y:S01]  /*8090*/  IMAD R59, R9, UR20, R63 ;  /* 0x00000014093b7c24 */ /* 0x000fe2000f8e023f */
[----:B------:R1:W1:Y:S04]  /*80a0*/  LDS.128 R24, [R213+0x11000] ;  /* 0x01100000d5187984 */ /* 0x0002680000000c00 */
[----:B------:R1:W1:Y:S04]  /*80b0*/  LDS.128 R20, [R213+0x12000] ;  /* 0x01200000d5147984 */ /* 0x0002680000000c00 */
[----:B------:R1:W1:Y:S04]  /*80c0*/  LDS.128 R16, [R213+0x13000] ;  /* 0x01300000d5107984 */ /* 0x0002680000000c00 */
[----:B------:R1:W1:Y:S01]  /*80d0*/  LDS.128 R12, [R213+0x14000] ;  /* 0x01400000d50c7984 */ /* 0x0002620000000c00 */
[----:B---34-:R-:W-:Y:S05]  /*80e0*/  @P1 BRA `(.L_x_1522) ;  /* 0x0000000000301947 */ /* 0x018fea0003800000 */
[----:B------:R-:W3:Y:S01]  /*80f0*/  LDS.128 R48, [R213+0xb000] ;  /* 0x00b00000d5307984 */ /* 0x000ee20000000c00 */
[----:B------:R-:W4:Y:S01]  /*8100*/  LDCU.64 UR6, c[0x0][0x560] ;  /* 0x0000ac00ff0677ac */ /* 0x000f220008000a00 */
[----:B------:R-:W-:Y:S02]  /*8110*/  MOV R58, R62 ;  /* 0x0000003e003a7202 */ /* 0x000fe40000000f00 */
[----:B------:R-:W2:Y:S03]  /*8120*/  LDS.128 R8, [R213+0x9000] ;  /* 0x00900000d5087984 */ /* 0x000ea60000000c00 */
[C---:B------:R-:W-:Y:S01]  /*8130*/  IMAD.WIDE.U32 R64, R210.reuse, R4, R58 ;  /* 0x00000004d2407225 */ /* 0x040fe200078e003a */
[----:B------:R-:W1:Y:S03]  /*8140*/  LDS.128 R52, [R213+0xd000] ;  /* 0x00d00000d5347984 */ /* 0x000e660000000c00 */
[----:B------:R-:W-:Y:S01]  /*8150*/  IMAD R6, R210, R5, R65 ;  /* 0x00000005d2067224 */ /* 0x000fe200078e0241 */
[----:B----4-:R-:W-:-:S04]  /*8160*/  LEA R66, P0, R64, UR6, 0x1 ;  /* 0x0000000640427c11 */ /* 0x010fc8000f8008ff */
[----:B------:R-:W-:-:S05]  /*8170*/  LEA.HI.X R67, R64, UR7, R6, 0x1, P0 ;  /* 0x0000000740437c11 */ /* 0x000fca00080f0c06 */
[----:B---3--:R3:W-:Y:S04]  /*8180*/  STG.E.128 desc[UR24][R66.64+0x40], R48 ;  /* 0x0000403042007986 */ /* 0x0087e8000c101d18 */
[----:B--2---:R3:W-:Y:S04]  /*8190*/  STG.E.128 desc[UR24][R66.64], R8 ;  /* 0x0000000842007986 */ /* 0x0047e8000c101d18 */
[----:B-1----:R3:W-:Y:S02]  /*81a0*/  STG.E.128 desc[UR24][R66.64+0x80], R52 ;  /* 0x0000803442007986 */ /* 0x0027e4000c101d18 */
.L_x_1522:
[----:B------:R-:W-:Y:S05]  /*81b0*/  BSYNC.RECONVERGENT B0 ;  /* 0x0000000000007941 */ /* 0x000fea0003800200 */
.L_x_1521:
[----:B------:R-:W-:Y:S04]  /*81c0*/  BSSY.RECONVERGENT B0, `(.L_x_1523) ;  /* 0x000000d000007945 */ /* 0x000fe80003800200 */
[----:B------:R-:W-:Y:S05]  /*81d0*/  @P2 BRA `(.L_x_1524) ;  /* 0x00000000002c2947 */ /* 0x000fea0003800000 */
[----:B------:R-:W4:Y:S01]  /*81e0*/  LDCU.64 UR6, c[0x0][0x560] ;  /* 0x0000ac00ff0677ac */ /* 0x000f220008000a00 */
[----:B------:R-:W-:Y:S01]  /*81f0*/  MOV R58, R62 ;  /* 0x0000003e003a7202 */ /* 0x000fe20000000f00 */
[----:B------:R-:W-:-:S04]  /*8200*/  IMAD R6, R57, R4, RZ ;  /* 0x0000000439067224 */ /* 0x000fc800078e02ff */
[----:B---3--:R-:W-:-:S04]  /*8210*/  IMAD.WIDE.U32 R8, R56, R4, R58 ;  /* 0x0000000438087225 */ /* 0x008fc800078e003a */
[----:B------:R-:W-:-:S05]  /*8220*/  IMAD R6, R56, R5, R6 ;  /* 0x0000000538067224 */ /* 0x000fca00078e0206 */
[----:B------:R-:W-:Y:S02]  /*8230*/  IADD3 R6, PT, PT, R6, R9, RZ ;  /* 0x0000000906067210 */ /* 0x000fe40007ffe0ff */
[----:B----4-:R-:W-:-:S04]  /*8240*/  LEA R4, P0, R8, UR6, 0x1 ;  /* 0x0000000608047c11 */ /* 0x010fc8000f8008ff */
[----:B------:R-:W-:-:S05]  /*8250*/  LEA.HI.X R5, R8, UR7, R6, 0x1, P0 ;  /* 0x0000000708057c11 */ /* 0x000fca00080f0c06 */
[----:B------:R4:W-:Y:S04]  /*8260*/  STG.E.128 desc[UR24][R4.64], R44 ;  /* 0x0000002c04007986 */ /* 0x0009e8000c101d18 */
[----:B------:R4:W-:Y:S04]  /*8270*/  STG.E.128 desc[UR24][R4.64+0x40], R40 ;  /* 0x0000402804007986 */ /* 0x0009e8000c101d18 */
[----:B------:R4:W-:Y:S02]  /*8280*/  STG.E.128 desc[UR24][R4.64+0x80], R36 ;  /* 0x0000802404007986 */ /* 0x0009e4000c101d18 */
.L_x_1524:
[----:B------:R-:W-:Y:S05]  /*8290*/  BSYNC.RECONVERGENT B0 ;  /* 0x0000000000007941 */ /* 0x000fea0003800200 */
.L_x_1523:
[----:B------:R-:W-:Y:S01]  /*82a0*/  BSSY.RECONVERGENT B0, `(.L_x_1525) ;  /* 0x000000c000007945 */ /* 0x000fe20003800200 */
[----:B------:R-:W-:-:S03]  /*82b0*/  IMAD R7, R7, UR20, R61 ;  /* 0x0000001407077c24 */ /* 0x000fc6000f8e023d */
[----:B------:R-:W-:Y:S05]  /*82c0*/  @P1 BRA `(.L_x_1526) ;  /* 0x0000000000241947 */ /* 0x000fea0003800000 */
[----:B------:R-:W2:Y:S01]  /*82d0*/  LDCU.64 UR6, c[0x0][0x568] ;  /* 0x0000ad00ff0677ac */ /* 0x000ea20008000a00 */
[----:B------:R-:W-:-:S05]  /*82e0*/  MOV R6, R60 ;  /* 0x0000003c00067202 */ /* 0x000fca0000000f00 */
[----:B---3--:R-:W-:-:S04]  /*82f0*/  IMAD.WIDE.U32 R8, R210, UR8, R6 ;  /* 0x00000008d2087c25 */ /* 0x008fc8000f8e0006 */
[----:B----4-:R-:W-:Y:S01]  /*8300*/  IMAD R4, R210, UR9, R9 ;  /* 0x00000009d2047c24 */ /* 0x010fe2000f8e0209 */
[----:B--2---:R-:W-:-:S04]  /*8310*/  LEA R10, P0, R8, UR6, 0x1 ;  /* 0x00000006080a7c11 */ /* 0x004fc8000f8008ff */
[----:B------:R-:W-:-:S05]  /*8320*/  LEA.HI.X R11, R8, UR7, R4, 0x1, P0 ;  /* 0x00000007080b7c11 */ /* 0x000fca00080f0c04 */
[----:B------:R2:W-:Y:S04]  /*8330*/  STG.E.128 desc[UR24][R10.64], R32 ;  /* 0x000000200a007986 */ /* 0x0005e8000c101d18 */
[----:B-1----:R2:W-:Y:S04]  /*8340*/  STG.E.128 desc[UR24][R10.64+0x40], R24 ;  /* 0x000040180a007986 */ /* 0x0025e8000c101d18 */
[----:B------:R2:W-:Y:S02]  /*8350*/  STG.E.128 desc[UR24][R10.64+0x80], R16 ;  /* 0x000080100a007986 */ /* 0x0005e4000c101d18 */
.L_x_1526:
[----:B------:R-:W-:Y:S05]  /*8360*/  BSYNC.RECONVERGENT B0 ;  /* 0x0000000000007941 */ /* 0x000fea0003800200 */
.L_x_1525:
[----:B------:R-:W-:Y:S05]  /*8370*/  @P2 BRA `(.L_x_1512) ;  /* 0x00000000002c2947 */ /* 0x000fea0003800000 */
[----:B------:R-:W1:Y:S01]  /*8380*/  LDCU.64 UR6, c[0x0][0x568] ;  /* 0x0000ad00ff0677ac */ /* 0x000e620008000a00 */
[----:B------:R-:W-:Y:S01]  /*8390*/  MOV R6, R60 ;  /* 0x0000003c00067202 */ /* 0x000fe20000000f00 */
[----:B------:R-:W-:-:S04]  /*83a0*/  IMAD R57, R57, UR8, RZ ;  /* 0x0000000839397c24 */ /* 0x000fc8000f8e02ff */
[----:B----4-:R-:W-:-:S04]  /*83b0*/  IMAD.WIDE.U32 R4, R56, UR8, R6 ;  /* 0x0000000838047c25 */ /* 0x010fc8000f8e0006 */
[----:B------:R-:W-:-:S05]  /*83c0*/  IMAD R57, R56, UR9, R57 ;  /* 0x0000000938397c24 */ /* 0x000fca000f8e0239 */
[----:B------:R-:W-:Y:S02]  /*83d0*/  IADD3 R57, PT, PT, R57, R5, RZ ;  /* 0x0000000539397210 */ /* 0x000fe40007ffe0ff */
[----:B-1----:R-:W-:-:S04]  /*83e0*/  LEA R6, P0, R4, UR6, 0x1 ;  /* 0x0000000604067c11 */ /* 0x002fc8000f8008ff */
[----:B------:R-:W-:-:S05]  /*83f0*/  LEA.HI.X R7, R4, UR7, R57, 0x1, P0 ;  /* 0x0000000704077c11 */ /* 0x000fca00080f0c39 */
[----:B------:R1:W-:Y:S04]  /*8400*/  STG.E.128 desc[UR24][R6.64], R28 ;  /* 0x0000001c06007986 */ /* 0x0003e8000c101d18 */
[----:B------:R1:W-:Y:S04]  /*8410*/  STG.E.128 desc[UR24][R6.64+0x40], R20 ;  /* 0x0000401406007986 */ /* 0x0003e8000c101d18 */
[----:B------:R1:W-:Y:S02]  /*8420*/  STG.E.128 desc[UR24][R6.64+0x80], R12 ;  /* 0x0000800c06007986 */ /* 0x0003e4000c101d18 */
.L_x_1512:
[----:B------:R-:W-:Y:S05]  /*8430*/  BSYNC.RECONVERGENT B1 ;  /* 0x0000000000017941 */ /* 0x000fea0003800200 */
.L_x_1490:
[----:B------:R-:W1:Y:S01]  /*8440*/  LDCU UR7, c[0x0][0x438] ;  /* 0x00008700ff0777ac */ /* 0x000e620008000800 */
[----:B----4-:R-:W4:Y:S08]  /*8450*/  LDC R4, c[0x0][0x370] ;  /* 0x0000dc00ff047b82 */ /* 0x010f300000000800 */
[----:B--23--:R-:W2:Y:S01]  /*8460*/  LDC R11, c[0x0][0x438] ;  /* 0x00010e00ff0b7b82 */ /* 0x00cea20000000800 */
[----:B-1----:R-:W-:-:S04]  /*8470*/  UIADD3 UR7, UPT, UPT, UR7, 0x7f, URZ ;  /* 0x0000007f07077890 */ /* 0x002fc8000fffe0ff */
[----:B------:R-:W-:Y:S01]  /*8480*/  USHF.R.S32.HI UR6, URZ, 0x1f, UR7 ;  /* 0x0000001fff067899 */ /* 0x000fe20008011407 */
[----:B----4-:R-:W-:-:S03]  /*8490*/  IADD3 R211, PT, PT, R4, R211, RZ ;  /* 0x000000d304d37210 */ /* 0x010fc60007ffe0ff */
[----:B------:R-:W-:-:S04]  /*84a0*/  ULEA.HI UR6, UR6, UR7, URZ, 0x7 ;  /* 0x0000000706067291 */ /* 0x000fc8000f8f38ff */
[----:B------:R-:W-:-:S06]  /*84b0*/  USHF.R.S32.HI UR6, URZ, 0x7, UR6 ;  /* 0x00000007ff067899 */ /* 0x000fcc0008011406 */
[----:B------:R-:W-:-:S13]  /*84c0*/  ISETP.GE.AND P0, PT, R211, UR6, PT ;  /* 0x00000006d3007c0c */ /* 0x000fda000bf06270 */
[----:B--2---:R-:W-:Y:S05]  /*84d0*/  @!P0 BRA `(.L_x_1527) ;  /* 0xffffff8000508947 */ /* 0x004fea000383ffff */
[----:B------:R-:W-:Y:S05]  /*84e0*/  EXIT ;  /* 0x000000000000794d */ /* 0x000fea0003800000 */
.L_x_1528:
        /* <DEDUP_REMOVED lines=9> */
.L_x_1743:


//--------------------- .text._ZN5flash44flash_bwd_dq_dk_dv_loop_seqk_parallel_kernelI23Flash_bwd_kernel_traitsILi96ELi64ELi128ELi8ELi2ELi4ELi4ELb0ELb0EN7cutlass6half_tE19Flash_kernel_traitsILi96ELi64ELi128ELi8ES3_EELb0ELb0ELb1ELb0ELb0ELb1ELb1EEEvNS_16Flash_bwd_paramsE --------------------------
	.section	.text._ZN5flash44flash_bwd_dq_dk_dv_loop_seqk_parallel_kernelI23Flash_bwd_kernel_traitsILi96ELi64ELi128ELi8ELi2ELi4ELi4ELb0ELb0EN7cutlass6half_tE19Flash_kernel_traitsILi96ELi64ELi128ELi8ES3_EELb0ELb0ELb1ELb0ELb0ELb1ELb1EEEvNS_16Flash_bwd_paramsE,"ax",@progbits
	.align	128
        .global         _ZN5flash44flash_bwd_dq_dk_dv_loop_seqk_parallel_kernelI23Flash_bwd_kernel_traitsILi96ELi64ELi128ELi8ELi2ELi4ELi4ELb0ELb0EN7cutlass6half_tE19Flash_kernel_traitsILi96ELi64ELi128ELi8ES3_EELb0ELb0ELb1ELb0ELb0ELb1ELb1EEEvNS_16Flash_bwd_paramsE
        .type           _ZN5flash44flash_bwd_dq_dk_dv_loop_seqk_parallel_kernelI23Flash_bwd_kernel_traitsILi96ELi64ELi128ELi8ELi2ELi4ELi4ELb0ELb0EN7cutlass6half_tE19Flash_kernel_traitsILi96ELi64ELi128ELi8ES3_EELb0ELb0ELb1ELb0ELb0ELb1ELb1EEEvNS_16Flash_bwd_paramsE,@function
        .size           _ZN5flash44flash_bwd_dq_dk_dv_loop_seqk_parallel_kernelI23Flash_bwd_kernel_traitsILi96ELi64ELi128ELi8ELi2ELi4ELi4ELb0ELb0EN7cutlass6half_tE19Flash_kernel_traitsILi96ELi64ELi128ELi8ES3_EELb0ELb0ELb1ELb0ELb0ELb1ELb1EEEvNS_16Flash_bwd_paramsE,(.L_x_1744 - _ZN5flash44flash_bwd_dq_dk_dv_loop_seqk_parallel_kernelI23Flash_bwd_kernel_traitsILi96ELi64ELi128ELi8ELi2ELi4ELi4ELb0ELb0EN7cutlass6half_tE19Flash_kernel_traitsILi96ELi64ELi128ELi8ES3_EELb0ELb0ELb1ELb0ELb0ELb1ELb1EEEvNS_16Flash_bwd_paramsE)
        .other          _ZN5flash44flash_bwd_dq_dk_dv_loop_seqk_parallel_kernelI23Flash_bwd_kernel_traitsILi96ELi64ELi128ELi8ELi2ELi4ELi4ELb0ELb0EN7cutlass6half_tE19Flash_kernel_traitsILi96ELi64ELi128ELi8ES3_EELb0ELb0ELb1ELb0ELb0ELb1ELb1EEEvNS_16Flash_bwd_paramsE,@"STO_CUDA_ENTRY STV_DEFAULT"
_ZN5flash44flash_bwd_dq_dk_dv_loop_seqk_parallel_kernelI23Flash_bwd_kernel_traitsILi96ELi64ELi128ELi8ELi2ELi4ELi4ELb0ELb0EN7cutlass6half_tE19Flash_kernel_traitsILi96ELi64ELi128ELi8ES3_EELb0ELb0ELb1ELb0ELb0ELb1ELb1EEEvNS_16Flash_bwd_paramsE:
.text._ZN5flash44flash_bwd_dq_dk_dv_loop_seqk_parallel_kernelI23Flash_bwd_kernel_traitsILi96ELi64ELi128ELi8ELi2ELi4ELi4ELb0ELb0EN7cutlass6half_tE19Flash_kernel_traitsILi96ELi64ELi128ELi8ES3_EELb0ELb0ELb1ELb0ELb0ELb1ELb1EEEvNS_16Flash_bwd_paramsE:
        /* <DEDUP_REMOVED lines=50> */
.L_x_1567:
        /* <DEDUP_REMOVED lines=12> */
[----:B---3--:R-:W3:Y:S02]  /*03e0*/  @P1 LDG.E R3, desc[UR38][R10.64] ;  /* 0x000000260a031981 */ /* 0x008ee4000c1e1900 */
        /* <DEDUP_REMOVED lines=11> */
[----:B------:R-:W2:Y:S04]  /*04a0*/  @P4 LDG.E R5, desc[UR38][R6.64] ;  /* 0x0000002606054981 */ /* 0x000ea8000c1e1900 */
[----:B------:R-:W2:Y:S04]  /*04b0*/  @P0 LDG.E R0, desc[UR38][R8.64] ;  /* 0x0000002608000981 */ /* 0x000ea8000c1e1900 */
[----:B------:R-:W2:Y:S01]  /*04c0*/  @P2 LDG.E R2, desc[UR38][R6.64+0x4] ;  /* 0x0000042606022981 */ /* 0x000ea2000c1e1900 */
        /* <DEDUP_REMOVED lines=8> */
[----:B-----5:R-:W-:Y:S02]  /*0550*/  @!P3 R2UR UR42, R4 ;  /* 0x00000000042ab2ca */ /* 0x020fe400000e0000 */
[----:B--2---:R-:W-:-:S02]  /*0560*/  @P4 R2UR UR12, R5 ;  /* 0x00000000050c42ca */ /* 0x004fc400000e0000 */
        /* <DEDUP_REMOVED lines=11> */
.L_x_1529:
        /* <DEDUP_REMOVED lines=43> */
.L_x_1531:
[----:B------:R-:W1:Y:S01]  /*08d0*/  LDCU.64 UR16, c[0x0][0x3b8] ;  /* 0x00007700ff1077ac */ /* 0x000e620008000a00 */
[----:B------:R-:W-:-:S04]  /*08e0*/  UIADD3 UR8, UPT, UPT, UR40, UR42, URZ ;  /* 0x0000002a28087290 */ /* 0x000fc8000fffe0ff */
[----:B-1----:R-:W-:Y:S02]  /*08f0*/  UIMAD.WIDE.U32 UR48, UR8, UR16, URZ ;  /* 0x00000010083072a5 */ /* 0x002fe4000f8e00ff */
[----:B------:R-:W-:-:S04]  /*0900*/  UIMAD UR8, UR8, UR17, URZ ;  /* 0x00000011080872a4 */ /* 0x000fc8000f8e02ff */
[----:B------:R-:W-:-:S06]  /*0910*/  UIADD3 UR8, UPT, UPT, UR49, UR8, URZ ;  /* 0x0000000831087290 */ /* 0x000fcc000fffe0ff */
[----:B------:R-:W-:Y:S02]  /*0920*/  MOV R2, UR8 ;  /* 0x0000000800027c02 */ /* 0x000fe40008000f00 */
.L_x_1532:
        /* <DEDUP_REMOVED lines=40> */
.L_x_1533:
[----:B------:R-:W1:Y:S01]  /*0bb0*/  LDCU.64 UR14, c[0x0][0x3c0] ;  /* 0x00007800ff0e77ac */ /* 0x000e620008000a00 */
[----:B------:R-:W-:-:S04]  /*0bc0*/  UIADD3 UR8, UPT, UPT, UR40, UR42, URZ ;  /* 0x0000002a28087290 */ /* 0x000fc8000fffe0ff */
[----:B-1----:R-:W-:Y:S02]  /*0bd0*/  UIMAD.WIDE.U32 UR50, UR8, UR14, URZ ;  /* 0x0000000e083272a5 */ /* 0x002fe4000f8e00ff */
[----:B------:R-:W-:-:S04]  /*0be0*/  UIMAD UR8, UR8, UR15, URZ ;  /* 0x0000000f080872a4 */ /* 0x000fc8000f8e02ff */
[----:B------:R-:W-:-:S06]  /*0bf0*/  UIADD3 UR8, UPT, UPT, UR51, UR8, URZ ;  /* 0x0000000833087290 */ /* 0x000fcc000fffe0ff */
[----:B------:R-:W-:-:S07]  /*0c00*/  MOV R7, UR8 ;  /* 0x0000000800077c02 */ /* 0x000fce0008000f00 */
.L_x_1534:
        /* <DEDUP_REMOVED lines=28> */
.L_x_1535:
[----:B------:R-:W-:Y:S02]  /*0dd0*/  UIMAD.WIDE.U32 UR10, UR56, UR12, URZ ;  /* 0x0000000c380a72a5 */ /* 0x000fe4000f8e00ff */
[----:B------:R-:W-:-:S04]  /*0de0*/  UIMAD UR8, UR57, UR12, URZ ;  /* 0x0000000c390872a4 */ /* 0x000fc8000f8e02ff */
[----:B------:R-:W-:-:S12]  /*0df0*/  UIADD3 UR8, UPT, UPT, UR11, UR8, URZ ;  /* 0x000000080b087290 */ /* 0x000fd8000fffe0ff */
.L_x_1536:
        /* <DEDUP_REMOVED lines=20> */
.L_x_1537:
[----:B------:R-:W1:Y:S01]  /*0f40*/  LDCU UR57, c[0x0][0x434] ;  /* 0x00008680ff3977ac */ /* 0x000e620008000800 */
[----:B------:R-:W-:-:S04]  /*0f50*/  UIMAD UR9, UR44, UR60, UR27 ;  /* 0x0000003c2c0972a4 */ /* 0x000fc8000f8e021b */
[----:B-1----:R-:W-:Y:S02]  /*0f60*/  UIMAD UR57, UR9, UR57, URZ ;  /* 0x00000039093972a4 */ /* 0x002fe4000f8e02ff */
.L_x_1538:
        /* <DEDUP_REMOVED lines=11> */
.L_x_1539:
[----:B------:R-:W1:Y:S01]  /*1020*/  LDCU UR56, c[0x0][0x444] ;  /* 0x00008880ff3877ac */ /* 0x000e620008000800 */
[----:B------:R-:W-:-:S04]  /*1030*/  UIMAD UR9, UR44, UR60, UR27 ;  /* 0x0000003c2c0972a4 */ /* 0x000fc8000f8e021b */
[----:B-1----:R-:W-:-:S12]  /*1040*/  UIMAD UR56, UR9, UR56, URZ ;  /* 0x00000038093872a4 */ /* 0x002fd8000f8e02ff */
.L_x_1540:
        /* <DEDUP_REMOVED lines=23> */
[----:B------:R-:W-:Y:S02]  /*11c0*/  SHF.R.U32.HI R9, RZ, 0x5, R0 ;  /* 0x00000005ff097819 */ /* 0x000fe40000011600 */
[----:B------:R-:W-:Y:S01]  /*11d0*/  LOP3.LUT R18, R3, 0x18, RZ, 0xc0, !PT ;  /* 0x0000001803127812 */ /* 0x000fe200078ec0ff */
[----:B------:R-:W-:Y:S01]  /*11e0*/  UISETP.LT.AND UP0, UPT, URZ, UR47, UPT ;  /* 0x0000002fff00728c */ /* 0x000fe2000bf01270 */
[----:B------:R-:W-:Y:S01]  /*11f0*/  MOV R8, UR62 ;  /* 0x0000003e00087c02 */ /* 0x000fe20008000f00 */
[----:B------:R-:W1:Y:S01]  /*1200*/  LDCU.128 UR8, c[0x0][0x590] ;  /* 0x0000b200ff0877ac */ /* 0x000e620008000c00 */
[----:B------:R-:W-:Y:S01]  /*1210*/  IADD3 R16, P0, PT, R18, UR64, RZ ;  /* 0x0000004012107c10 */ /* 0x000fe2000ff1e0ff */
[----:B------:R-:W-:Y:S01]  /*1220*/  IMAD.WIDE.U32 R12, R13, UR20, R18 ;  /* 0x000000140d0c7c25 */ /* 0x000fe2000f8e0012 */
[----:B------:R-:W-:-:S03]  /*1230*/  USEL UR47, URZ, UR47, !UP0 ;  /* 0x0000002fff2f7287 */ /* 0x000fc6000c000000 */
[----:B------:R-:W-:Y:S01]  /*1240*/  IMAD.X R17, RZ, RZ, UR61, P0 ;  /* 0x0000003dff117e24 */ /* 0x000fe200080e06ff */
[----:B------:R-:W-:Y:S01]  /*1250*/  IADD3 R12, P1, PT, R12, UR52, RZ ;  /* 0x000000340c0c7c10 */ /* 0x000fe2000ff3e0ff */
[----:B------:R-:W-:Y:S01]  /*1260*/  UIMAD UR52, UR60, UR59, URZ ;  /* 0x0000003b3c3472a4 */ /* 0x000fe2000f8e02ff */
[----:B------:R-:W2:Y:S02]  /*1270*/  LDCU.64 UR60, c[0x0][0x5e8] ;  /* 0x0000bd00ff3c77ac */ /* 0x000ea40008000a00 */
[----:B------:R-:W-:Y:S02]  /*1280*/  IADD3.X R13, PT, PT, R13, UR21, R8, P1, !PT ;  /* 0x000000150d0d7c10 */ /* 0x000fe40008ffe408 */
[----:B------:R-:W-:Y:S01]  /*1290*/  LOP3.LUT R8, R0, 0x1f, RZ, 0xc0, !PT ;  /* 0x0000001f00087812 */ /* 0x000fe200078ec0ff */
[----:B------:R-:W4:Y:S01]  /*12a0*/  LDCU.64 UR58, c[0x0][0x420] ;  /* 0x00008400ff3a77ac */ /* 0x000f220008000a00 */
[----:B------:R-:W-:Y:S01]  /*12b0*/  IMAD.WIDE.U32 R20, R20, UR27, R12 ;  /* 0x0000001b14147c25 */ /* 0x000fe2000f8e000c */
[----:B-1----:R-:W-:-:S03]  /*12c0*/  UIMAD UR53, UR53, UR8, URZ ;  /* 0x00000008353572a4 */ /* 0x002fc6000f8e02ff */
[----:B------:R-:W-:Y:S01]  /*12d0*/  IMAD.U32 R14, RZ, RZ, UR8 ;  /* 0x00000008ff0e7e24 */ /* 0x000fe2000f8e00ff */
[----:B------:R-:W-:Y:S01]  /*12e0*/  UISETP.GT.AND UP0, UPT, UR45, UR47, UPT ;  /* 0x0000002f2d00728c */ /* 0x000fe2000bf04270 */
[----:B------:R-:W-:Y:S02]  /*12f0*/  IMAD.U32 R12, RZ, RZ, UR10 ;  /* 0x0000000aff0c7e24 */ /* 0x000fe4000f8e00ff */
[----:B------:R-:W-:Y:S01]  /*1300*/  IMAD.WIDE.U32 R14, R14, UR20, R16 ;  /* 0x000000140e0e7c25 */ /* 0x000fe2000f8e0010 */
[----:B------:R-:W-:Y:S02]  /*1310*/  UIMAD UR20, UR20, UR9, UR53 ;  /* 0x00000009141472a4 */ /* 0x000fe4000f8e0235 */
[----:B------:R-:W-:Y:S01]  /*1320*/  USHF.L.U32 UR53, UR52, 0x6, URZ ;  /* 0x0000000634357899 */ /* 0x000fe200080006ff */
[----:B------:R-:W-:Y:S01]  /*1330*/  IMAD.U32 R16, RZ, RZ, UR19 ;  /* 0x00000013ff107e24 */ /* 0x000fe2000f8e00ff */
[----:B------:R-:W1:Y:S01]  /*1340*/  LDCU.64 UR18, c[0x0][0x550] ;  /* 0x0000aa00ff1277ac */ /* 0x000e620008000a00 */
[----:B------:R-:W-:Y:S01]  /*1350*/  IMAD R8, R9, UR52, R8 ;  /* 0x0000003409087c24 */ /* 0x000fe2000f8e0208 */
[----:B------:R-:W-:Y:S01]  /*1360*/  IADD3 R15, PT, PT, R15, UR20, RZ ;  /* 0x000000140f0f7c10 */ /* 0x000fe2000fffe0ff */
[----:B------:R-:W-:Y:S01]  /*1370*/  IMAD R17, R16, UR27, R21 ;  /* 0x0000001b10117c24 */ /* 0x000fe2000f8e0215 */
[----:B------:R-:W-:Y:S01]  /*1380*/  MOV R16, R20 ;  /* 0x0000001400107202 */ /* 0x000fe20000000f00 */
[----:B--2---:R-:W-:Y:S01]  /*1390*/  UIMAD.WIDE UR60, UR56, 0x4, UR60 ;  /* 0x00000004383c78a5 */ /* 0x004fe2000f8e023c */
[----:B------:R-:W-:Y:S01]  /*13a0*/  SHF.R.S32.HI R21, RZ, 0x1f, R8 ;  /* 0x0000001fff157819 */ /* 0x000fe20000011408 */
[----:B------:R-:W-:Y:S01]  /*13b0*/  IMAD.WIDE.U32 R12, R12, UR27, R14 ;  /* 0x0000001b0c0c7c25 */ /* 0x000fe2000f8e000e */
[----:B------:R-:W2:Y:S03]  /*13c0*/  LDCU.64 UR20, c[0x0][0x380] ;  /* 0x00007000ff1477ac */ /* 0x000ea60008000a00 */
[----:B---3--:R-:W-:Y:S01]  /*13d0*/  IMAD.WIDE.U32 R14, R4, UR25, RZ ;  /* 0x00000019040e7c25 */ /* 0x008fe2000f8e00ff */
[----:B----4-:R-:W-:-:S03]  /*13e0*/  UIMAD.WIDE UR58, UR57, 0x4, UR58 ;  /* 0x00000004393a78a5 */ /* 0x010fc6000f8e023a */
[----:B------:R-:W-:Y:S01]  /*13f0*/  IMAD.U32 R4, RZ, RZ, UR11 ;  /* 0x0000000bff047e24 */ /* 0x000fe2000f8e00ff */
[----:B------:R-:W3:Y:S01]  /*1400*/  LDCU.64 UR10, c[0x0][0x570] ;  /* 0x0000ae00ff0a77ac */ /* 0x000ee20008000a00 */
[----:B------:R-:W-:Y:S01]  /*1410*/  IMAD R5, R5, UR25, R15 ;  /* 0x0000001905057c24 */ /* 0x000fe2000f8e020f */
[----:B------:R-:W-:Y:S01]  /*1420*/  SEL R9, R14, RZ, P3 ;  /* 0x000000ff0e097207 */ /* 0x000fe20001800000 */
[----:B------:R-:W-:Y:S01]  /*1430*/  IMAD R13, R4, UR27, R13 ;  /* 0x0000001b040d7c24 */ /* 0x000fe2000f8e020d */
[----:B------:R-:W-:Y:S02]  /*1440*/  SHF.R.U32.HI R15, RZ, 0x2, R0 ;  /* 0x00000002ff0f7819 */ /* 0x000fe40000011600 */
[----:B------:R-:W-:Y:S01]  /*1450*/  IADD3 R9, P1, P0, R8, UR55, R9 ;  /* 0x0000003708097c10 */ /* 0x000fe2000f83e009 */
[----:B------:R-:W-:Y:S01]  /*1460*/  IMAD.U32 R8, RZ, RZ, UR53 ;  /* 0x00000035ff087e24 */ /* 0x000fe2000f8e00ff */
[----:B------:R-:W-:Y:S01]  /*1470*/  SEL R4, R5, RZ, P3 ;  /* 0x000000ff05047207 */ /* 0x000fe20001800000 */
[----:B------:R-:W-:-:S03]  /*1480*/  IMAD.WIDE.U32 R12, R15, UR8, R12 ;  /* 0x000000080f0c7c25 */ /* 0x000fc6000f8e000c */
[----:B------:R-:W-:Y:S01]  /*1490*/  IADD3.X R21, PT, PT, R21, UR54, R4, P1, P0 ;  /* 0x0000003615157c10 */ /* 0x000fe20008fe0404 */
[----:B------:R-:W-:Y:S01]  /*14a0*/  IMAD.WIDE.U32 R16, R15, UR12, R16 ;  /* 0x0000000c0f107c25 */ /* 0x000fe2000f8e0010 */
[----:B------:R-:W-:Y:S02]  /*14b0*/  IADD3 R9, P0, PT, R9, UR53, RZ ;  /* 0x0000003509097c10 */ /* 0x000fe4000ff1e0ff */
[----:B-1----:R-:W-:Y:S01]  /*14c0*/  LEA R184, P1, R12, UR18, 0x1 ;  /* 0x000000120cb87c11 */ /* 0x002fe2000f8208ff */
[C---:B------:R-:W-:Y:S01]  /*14d0*/  IMAD R5, R15.reuse, UR9, R13 ;  /* 0x000000090f057c24 */ /* 0x040fe2000f8e020d */
[----:B------:R-:W-:Y:S01]  /*14e0*/  LEA.HI.X.SX32 R8, R8, R21, 0x1, P0 ;  /* 0x0000001508087211 */ /* 0x000fe200000f0eff */
[----:B------:R-:W-:Y:S01]  /*14f0*/  IMAD R4, R15, UR13, R17 ;  /* 0x0000000d0f047c24 */ /* 0x000fe2000f8e0211 */
[----:B---3--:R-:W-:Y:S02]  /*1500*/  LEA R182, P0, R9, UR10, 0x2 ;  /* 0x0000000a09b67c11 */ /* 0x008fe4000f8010ff */
[----:B--2---:R-:W-:-:S02]  /*1510*/  LEA R186, P2, R16, UR20, 0x1 ;  /* 0x0000001410ba7c11 */ /* 0x004fc4000f8408ff */
[----:B------:R-:W-:Y:S02]  /*1520*/  LEA.HI.X R183, R9, UR11, R8, 0x2, P0 ;  /* 0x0000000b09b77c11 */ /* 0x000fe400080f1408 */
[C---:B------:R-:W-:Y:S02]  /*1530*/  IADD3 R9, P0, PT, R15.reuse, 0x40, RZ ;  /* 0x000000400f097810 */ /* 0x040fe40007f1e0ff */
[----:B------:R-:W-:Y:S02]  /*1540*/  LEA.HI.X R185, R12, UR19, R5, 0x1, P1 ;  /* 0x000000130cb97c11 */ /* 0x000fe400088f0c05 */
[----:B------:R-:W-:Y:S01]  /*1550*/  LEA.HI.X R187, R16, UR21, R4, 0x1, P2 ;  /* 0x0000001510bb7c11 */ /* 0x000fe200090f0c04 */
[----:B------:R-:W-:Y:S01]  /*1560*/  IMAD.X R13, RZ, RZ, RZ, P0 ;  /* 0x000000ffff0d7224 */ /* 0x000fe200000e06ff */
        /* <DEDUP_REMOVED lines=14> */
.L_x_1542:
[----:B------:R-:W1:Y:S01]  /*1650*/  LDCU.64 UR10, c[0x0][0x5c0] ;  /* 0x0000b800ff0a77ac */ /* 0x000e620008000a00 */
[----:B------:R-:W-:-:S04]  /*1660*/  UIADD3 UR5, UPT, UPT, UR40, UR42, URZ ;  /* 0x0000002a28057290 */ /* 0x000fc8000fffe0ff */
[----:B-1----:R-:W-:Y:S02]  /*1670*/  UIMAD.WIDE.U32 UR16, UR5, UR10, URZ ;  /* 0x0000000a051072a5 */ /* 0x002fe4000f8e00ff */
[----:B------:R-:W-:-:S04]  /*1680*/  UIMAD UR5, UR5, UR11, URZ ;  /* 0x0000000b050572a4 */ /* 0x000fc8000f8e02ff */
[----:B------:R-:W-:-:S06]  /*1690*/  UIADD3 UR5, UPT, UPT, UR17, UR5, URZ ;  /* 0x0000000511057290 */ /* 0x000fcc000fffe0ff */
[----:B------:R-:W-:Y:S02]  /*16a0*/  MOV R0, UR5 ;  /* 0x0000000500007c02 */ /* 0x000fe40008000f00 */
.L_x_1543:
        /* <DEDUP_REMOVED lines=12> */
.L_x_1544:
[----:B------:R-:W1:Y:S01]  /*1770*/  LDCU.64 UR8, c[0x0][0x5c8] ;  /* 0x0000b900ff0877ac */ /* 0x000e620008000a00 */
[----:B------:R-:W-:-:S04]  /*1780*/  UIADD3 UR40, UPT, UPT, UR40, UR42, URZ ;  /* 0x0000002a28287290 */ /* 0x000fc8000fffe0ff */
[----:B-1----:R-:W-:Y:S02]  /*1790*/  UIMAD.WIDE.U32 UR14, UR40, UR8, URZ ;  /* 0x00000008280e72a5 */ /* 0x002fe4000f8e00ff */
[----:B------:R-:W-:-:S04]  /*17a0*/  UIMAD UR40, UR40, UR9, URZ ;  /* 0x00000009282872a4 */ /* 0x000fc8000f8e02ff */
[----:B------:R-:W-:-:S06]  /*17b0*/  UIADD3 UR40, UPT, UPT, UR15, UR40, URZ ;  /* 0x000000280f287290 */ /* 0x000fcc000fffe0ff */
[----:B------:R-:W-:Y:S02]  /*17c0*/  MOV R2, UR40 ;  /* 0x0000002800027c02 */ /* 0x000fe40008000f00 */
.L_x_1545:
        /* <DEDUP_REMOVED lines=26> */
.L_x_1547:
[----:B------:R-:W-:Y:S05]  /*1970*/  BSYNC.RECONVERGENT B0 ;  /* 0x0000000000007941 */ /* 0x000fea0003800200 */
.L_x_1546:
        /* <DEDUP_REMOVED lines=13> */
.L_x_1549:
[----:B------:R-:W-:Y:S05]  /*1a50*/  BSYNC.RECONVERGENT B0 ;  /* 0x0000000000007941 */ /* 0x000fea0003800200 */
.L_x_1548:
[----:B------:R-:W3:Y:S01]  /*1a60*/  LDCU.64 UR10, c[0x0][0x5e0] ;  /* 0x0000bc00ff0a77ac */ /* 0x000ee20008000a00 */
[----:B------:R-:W-:Y:S01]  /*1a70*/  MOV R3, UR8 ;  /* 0x0000000800037c02 */ /* 0x000fe20008000f00 */
[----:B------:R-:W-:Y:S01]  /*1a80*/  BSSY.RECONVERGENT B0, `(.L_x_1550) ;  /* 0x0000014000007945 */ /* 0x000fe20003800200 */
[----:B------:R-:W-:-:S03]  /*1a90*/  UIMAD UR46, UR46, UR8, URZ ;  /* 0x000000082e2e72a4 */ /* 0x000fc6000f8e02ff */
[----:B------:R-:W-:Y:S01]  /*1aa0*/  IMAD.WIDE.U32 R18, R3, UR31, R18 ;  /* 0x0000001f03127c25 */ /* 0x000fe2000f8e0012 */
[----:B------:R-:W-:Y:S02]  /*1ab0*/  UIMAD UR46, UR31, UR9, UR46 ;  /* 0x000000091f2e72a4 */ /* 0x000fe4000f8e022e */
[----:B--2---:R-:W-:-:S04]  /*1ac0*/  IADD3 R6, P0, PT, R18, UR14, RZ ;  /* 0x0000000e12067c10 */ /* 0x004fc8000ff1e0ff */
[----:B------:R-:W-:Y:S02]  /*1ad0*/  IADD3.X R7, PT, PT, R2, UR46, R19, P0, !PT ;  /* 0x0000002e02077c10 */ /* 0x000fe400087fe413 */
[----:B---3--:R-:W-:Y:S02]  /*1ae0*/  MOV R4, UR10 ;  /* 0x0000000a00047c02 */ /* 0x008fe40008000f00 */
[----:B------:R-:W-:-:S03]  /*1af0*/  MOV R0, UR11 ;  /* 0x0000000b00007c02 */ /* 0x000fc60008000f00 */
        /* <DEDUP_REMOVED lines=12> */
.L_x_1551:
[----:B------:R-:W-:Y:S05]  /*1bc0*/  BSYNC.RECONVERGENT B0 ;  /* 0x0000000000007941 */ /* 0x000fea0003800200 */
.L_x_1550:
        /* <DEDUP_REMOVED lines=13> */
.L_x_1541:
        /* <DEDUP_REMOVED lines=8> */
[----:B------:R-:W-:Y:S01]  /*1d20*/  LOP3.LUT R5, R3, 0xd8, RZ, 0xc0, !PT ;  /* 0x000000d803057812 */ /* 0x000fe200078ec0ff */
[----:B------:R-:W2:Y:S01]  /*1d30*/  LDCU.64 UR8, c[0x0][0x3d8] ;  /* 0x00007b00ff0877ac */ /* 0x000ea20008000a00 */
[----:B------:R-:W-:Y:S01]  /*1d40*/  ISETP.GE.AND P2, PT, R15, UR12, PT ;  /* 0x0000000c0f007c0c */ /* 0x000fe2000bf46270 */
[----:B------:R-:W-:Y:S01]  /*1d50*/  IMAD.WIDE.U32 R20, R20, UR31, R18 ;  /* 0x0000001f14147c25 */ /* 0x000fe2000f8e0012 */
[----:B------:R-:W-:Y:S01]  /*1d60*/  LOP3.LUT R10, R5, 0x18, R0, 0x78, !PT ;  /* 0x00000018050a7812 */ /* 0x000fe200078e7800 */
[----:B------:R-:W-:Y:S01]  /*1d70*/  UIMAD UR13, UR31, UR17, UR13 ;  /* 0x000000111f0d72a4 */ /* 0x000fe2000f8e020d */
[----:B------:R-:W-:Y:S01]  /*1d80*/  IADD3 R16, P0, PT, R16, UR48, RZ ;  /* 0x0000003010107c10 */ /* 0x000fe2000ff1e0ff */
[----:B------:R-:W-:Y:S01]  /*1d90*/  UIMAD UR46, UR46, UR14, URZ ;  /* 0x0000000e2e2e72a4 */ /* 0x000fe2000f8e02ff */
[----:B------:R-:W-:Y:S01]  /*1da0*/  LOP3.LUT R10, R10, 0x1f20, R3, 0xf8, !PT ;  /* 0x00001f200a0a7812 */ /* 0x000fe200078ef803 */
[----:B------:R-:W-:Y:S01]  /*1db0*/  IMAD.MOV.U32 R179, RZ, RZ, 0x7f800000 ;  /* 0x7f800000ffb37424 */ /* 0x000fe200078e00ff */
[----:B------:R-:W-:Y:S01]  /*1dc0*/  LOP3.LUT R180, R8, 0x10, RZ, 0xc0, !PT ;  /* 0x0000001008b47812 */ /* 0x000fe200078ec0ff */
[----:B------:R-:W-:Y:S01]  /*1dd0*/  UIMAD UR46, UR31, UR15, UR46 ;  /* 0x0000000f1f2e72a4 */ /* 0x000fe2000f8e022e */
[----:B------:R-:W-:Y:S01]  /*1de0*/  IADD3.X R17, PT, PT, R2, UR13, R17, P0, !PT ;  /* 0x0000000d02117c10 */ /* 0x000fe200087fe411 */
[----:B-1----:R-:W-:Y:S01]  /*1df0*/  IMAD R19, R11, UR10, RZ ;  /* 0x0000000a0b137c24 */ /* 0x002fe2000f8e02ff */
[----:B------:R-:W1:Y:S01]  /*1e00*/  @!P1 LDC.64 R2, c[0x0][0x388] ;  /* 0x0000e200ff029b82 */ /* 0x000e620000000a00 */
[----:B------:R-:W-:Y:S01]  /*1e10*/  IADD3 R18, P0, PT, R20, UR50, RZ ;  /* 0x0000003214127c10 */ /* 0x000fe2000ff1e0ff */
[----:B------:R-:W-:Y:S01]  /*1e20*/  @!P1 IMAD R12, R13, UR16, RZ ;  /* 0x000000100d0c9c24 */ /* 0x000fe2000f8e02ff */
[----:B------:R-:W-:Y:S01]  /*1e30*/  LOP3.LUT R180, R180, 0x7, R15, 0xf8, !PT ;  /* 0x00000007b4b47812 */ /* 0x000fe200078ef80f */
[C---:B------:R-:W-:Y:S01]  /*1e40*/  IMAD R19, R6.reuse, UR11, R19 ;  /* 0x0000000b06137c24 */ /* 0x040fe2000f8e0213 */
[----:B------:R-:W-:Y:S01]  /*1e50*/  UIMAD UR13, UR49, -0x40, UR41 ;  /* 0xffffffc0310d78a4 */ /* 0x000fe2000f8e0229 */
[----:B------:R-:W-:-:S04]  /*1e60*/  IMAD.WIDE.U32 R16, R6, UR10, R16 ;  /* 0x0000000a06107c25 */ /* 0x000fc8000f8e0010 */
[----:B------:R-:W-:Y:S01]  /*1e70*/  IMAD.MOV.U32 R178, RZ, RZ, 0x7f800000 ;  /* 0x7f800000ffb27424 */ /* 0x000fe200078e00ff */
[----:B------:R-:W3:Y:S01]  /*1e80*/  @!P2 LDC.64 R4, c[0x0][0x390] ;  /* 0x0000e400ff04ab82 */ /* 0x000ee20000000a00 */
[----:B------:R-:W-:Y:S01]  /*1e90*/  IMAD.IADD R17, R17, 0x1, R19 ;  /* 0x0000000111117824 */ /* 0x000fe200078e0213 */
[----:B------:R-:W-:Y:S01]  /*1ea0*/  IADD3.X R19, PT, PT, R7, UR46, R21, P0, !PT ;  /* 0x0000002e07137c10 */ /* 0x000fe200087fe415 */
[----:B--2---:R-:W-:Y:S01]  /*1eb0*/  IMAD R11, R11, UR8, RZ ;  /* 0x000000080b0b7c24 */ /* 0x004fe2000f8e02ff */
[----:B------:R-:W-:Y:S01]  /*1ec0*/  ISETP.GE.AND P6, PT, R15, UR13, PT ;  /* 0x0000000d0f007c0c */ /* 0x000fe2000bfc6270 */
[----:B------:R-:W-:Y:S02]  /*1ed0*/  @!P1 IMAD R12, R9, UR17, R12 ;  /* 0x00000011090c9c24 */ /* 0x000fe4000f8e020c */
[----:B------:R-:W-:Y:S02]  /*1ee0*/  IMAD.MOV.U32 R177, RZ, RZ, 0x7f800000 ;  /* 0x7f800000ffb17424 */ /* 0x000fe400078e00ff */
[----:B------:R-:W-:-:S02]  /*1ef0*/  IMAD.MOV.U32 R176, RZ, RZ, 0x7f800000 ;  /* 0x7f800000ffb07424 */ /* 0x000fc400078e00ff */
[----:B------:R-:W-:Y:S01]  /*1f00*/  IMAD.MOV.U32 R160, RZ, RZ, 0x20 ;  /* 0x00000020ffa07424 */ /* 0x000fe200078e00ff */
[----:B------:R-:W-:Y:S01]  /*1f10*/  CS2R R126, SRZ ;  /* 0x00000000007e7805 */ /* 0x000fe2000001ff00 */
[C---:B------:R-:W-:Y:S01]  /*1f20*/  IMAD R11, R6.reuse, UR9, R11 ;  /* 0x00000009060b7c24 */ /* 0x040fe2000f8e020b */
[----:B------:R-:W-:Y:S01]  /*1f30*/  CS2R R124, SRZ ;  /* 0x00000000007c7805 */ /* 0x000fe2000001ff00 */
[----:B------:R-:W-:Y:S01]  /*1f40*/  IMAD.WIDE.U32 R18, R6, UR8, R18 ;  /* 0x0000000806127c25 */ /* 0x000fe2000f8e0012 */
[----:B------:R-:W-:Y:S01]  /*1f50*/  ULOP3.LUT UR8, UR49, 0x80000001, URZ, 0xc0, !UPT ;  /* 0x8000000131087892 */ /* 0x000fe2000f8ec0ff */
[----:B------:R-:W2:Y:S01]  /*1f60*/  @!P2 LDC.64 R6, c[0x0][0x388] ;  /* 0x0000e200ff06ab82 */ /* 0x000ea20000000a00 */
[----:B------:R-:W-:Y:S01]  /*1f70*/  CS2R R130, SRZ ;  /* 0x0000000000827805 */ /* 0x000fe2000001ff00 */
[----:B------:R-:W-:Y:S01]  /*1f80*/  @!P1 IMAD.WIDE.U32 R20, R9, UR16, R16 ;  /* 0x0000001009149c25 */ /* 0x000fe2000f8e0010 */
[----:B------:R-:W-:Y:S01]  /*1f90*/  UISETP.NE.AND UP0, UPT, UR8, 0x1, UPT ;  /* 0x000000010800788c */ /* 0x000fe2000bf05270 */
[----:B------:R-:W-:-:S02]  /*1fa0*/  CS2R R128, SRZ ;  /* 0x0000000000807805 */ /* 0x000fc4000001ff00 */
[----:B------:R-:W-:Y:S01]  /*1fb0*/  CS2R R122, SRZ ;  /* 0x00000000007a7805 */ /* 0x000fe2000001ff00 */
[----:B------:R-:W-:Y:S01]  /*1fc0*/  IMAD.IADD R19, R19, 0x1, R11 ;  /* 0x0000000113137824 */ /* 0x000fe200078e020b */
[C---:B-1----:R-:W-:Y:S01]  /*1fd0*/  @!P1 LEA R22, P0, R20.reuse, R2, 0x1 ;  /* 0x0000000214169211 */ /* 0x042fe200078008ff */
[----:B------:R-:W-:Y:S01]  /*1fe0*/  @!P1 IMAD.IADD R12, R21, 0x1, R12 ;  /* 0x00000001150c9824 */ /* 0x000fe200078e020c */
[----:B------:R-:W-:Y:S01]  /*1ff0*/  USEL UR8, URZ, 0x3000, UP0 ;  /* 0x00003000ff087887 */ /* 0x000fe20008000000 */
[C---:B------:R-:W-:Y:S01]  /*2000*/  @!P2 IMAD.WIDE.U32 R26, R15.reuse, UR14, R18 ;  /* 0x0000000e0f1aac25 */ /* 0x040fe2000f8e0012 */
[----:B------:R-:W-:Y:S02]  /*2010*/  CS2R R120, SRZ ;  /* 0x0000000000787805 */ /* 0x000fe4000001ff00 */
[----:B------:R-:W-:Y:S02]  /*2020*/  CS2R R118, SRZ ;  /* 0x0000000000767805 */ /* 0x000fe4000001ff00 */
[----:B------:R-:W-:Y:S01]  /*2030*/  @!P1 LEA.HI.X R23, R20, R3, R12, 0x1, P0 ;  /* 0x0000000314179211 */ /* 0x000fe200000f0c0c */
[----:B------:R-:W-:Y:S01]  /*2040*/  @!P2 IMAD.MOV.U32 R24, RZ, RZ, R16 ;  /* 0x000000ffff18a224 */ /* 0x000fe200078e0010 */
[----:B---3--:R-:W-:Y:S01]  /*2050*/  @!P2 LEA R16, P0, R26, R4, 0x1 ;  /* 0x000000041a10a211 */ /* 0x008fe200078008ff */
[----:B------:R-:W-:Y:S01]  /*2060*/  VIADD R3, R180, 0x28 ;  /* 0x00000028b4037836 */ /* 0x000fe20000000000 */
[----:B------:R-:W-:Y:S01]  /*2070*/  @P3 BAR.SYNC.DEFER_BLOCKING 0x0 ;  /* 0x0000000000003b1d */ /* 0x000fe20000010000 */
[----:B------:R-:W-:-:S02]  /*2080*/  @!P2 IMAD R2, R15, UR15, R27 ;  /* 0x0000000f0f02ac24 */ /* 0x000fc4000f8e021b */
[----:B------:R-:W-:Y:S01]  /*2090*/  @!P2 IMAD.MOV.U32 R25, RZ, RZ, R17 ;  /* 0x000000ffff19a224 */ /* 0x000fe200078e0011 */
[----:B------:R-:W-:Y:S01]  /*20a0*/  ISETP.GE.AND P3, PT, R3, UR13, PT ;  /* 0x0000000d03007c0c */ /* 0x000fe2000bf66270 */
[----:B------:R-:W-:Y:S01]  /*20b0*/  @!P1 IMAD R12, R13, UR14, RZ ;  /* 0x0000000e0d0c9c24 */ /* 0x000fe2000f8e02ff */
[----:B------:R-:W-:Y:S01]  /*20c0*/  @!P2 LEA.HI.X R17, R26, R5, R2, 0x1, P0 ;  /* 0x000000051a11a211 */ /* 0x000fe200000f0c02 */
[C---:B------:R-:W-:Y:S01]  /*20d0*/  @!P2 IMAD.WIDE.U32 R20, R15.reuse, UR16, R24 ;  /* 0x000000100f14ac25 */ /* 0x040fe2000f8e0018 */
[----:B------:R-:W1:Y:S01]  /*20e0*/  @!P1 LDC.64 R2, c[0x0][0x390] ;  /* 0x0000e400ff029b82 */ /* 0x000e620000000a00 */
[----:B------:R-:W-:Y:S02]  /*20f0*/  LEA R5, R10, UR28, 0x1 ;  /* 0x0000001c0a057c11 */ /* 0x000fe4000f8e08ff */
[----:B------:R-:W-:Y:S01]  /*2100*/  CS2R R116, SRZ ;  /* 0x0000000000747805 */ /* 0x000fe2000001ff00 */
[----:B------:R-:W-:Y:S01]  /*2110*/  @!P2 IMAD R4, R15, UR17, R21 ;  /* 0x000000110f04ac24 */ /* 0x000fe2000f8e0215 */
[C---:B--2---:R-:W-:Y:S01]  /*2120*/  @!P2 LEA R6, P0, R20.reuse, R6, 0x1 ;  /* 0x000000061406a211 */ /* 0x044fe200078008ff */
[----:B------:R-:W-:Y:S01]  /*2130*/  @!P1 IMAD R12, R9, UR15, R12 ;  /* 0x0000000f090c9c24 */ /* 0x000fe2000f8e020c */
[----:B------:R-:W2:Y:S01]  /*2140*/  LDCU UR15, c[0x0][0x590] ;  /* 0x0000b200ff0f77ac */ /* 0x000ea20008000800 */
[----:B------:R-:W-:Y:S01]  /*2150*/  VIADD R181, R5, UR8 ;  /* 0x0000000805b57c36 */ /* 0x000fe20008000000 */
[----:B------:R-:W-:Y:S01]  /*2160*/  @!P2 LEA.HI.X R7, R20, R7, R4, 0x1, P0 ;  /* 0x000000071407a211 */ /* 0x000fe200000f0c04 */
[----:B------:R-:W-:Y:S01]  /*2170*/  @!P1 IMAD.WIDE.U32 R18, R9, UR14, R18 ;  /* 0x0000000e09129c25 */ /* 0x000fe2000f8e0012 */
[----:B------:R-:W3:Y:S03]  /*2180*/  LDCU UR14, c[0x0][0x3b0] ;  /* 0x00007600ff0e77ac */ /* 0x000ee60008000800 */
[----:B------:R-:W-:Y:S01]  /*2190*/  VIADD R14, R180, 0x8 ;  /* 0x00000008b40e7836 */ /* 0x000fe20000000000 */
[----:B------:R-:W-:Y:S01]  /*21a0*/  CS2R R110, SRZ ;  /* 0x00000000006e7805 */ /* 0x000fe2000001ff00 */
[----:B------:R-:W-:Y:S01]  /*21b0*/  @!P1 IMAD.IADD R12, R19, 0x1, R12 ;  /* 0x00000001130c9824 */ /* 0x000fe200078e020c */
[----:B------:R-:W-:Y:S01]  /*21c0*/  @!PT LDS RZ, [RZ] ;  /* 0x00000000fffff984 */ /* 0x000fe20000000800 */
[----:B------:R-:W-:Y:S01]  /*21d0*/  @!PT LDS RZ, [RZ] ;  /* 0x00000000fffff984 */ /* 0x000fe20000000800 */
[----:B------:R-:W-:Y:S01]  /*21e0*/  @!PT LDS RZ, [RZ] ;  /* 0x00000000fffff984 */ /* 0x000fe20000000800 */
[----:B------:R-:W-:Y:S01]  /*21f0*/  @!P6 LDGSTS.E.BYPASS.LTC128B.128 [R5+0x6000], desc[UR38][R184.64] ;  /* 0x06000000b805efae */ /* 0x000fe2000b981a26 */
[----:B------:R-:W-:Y:S01]  /*2200*/  IMAD.MOV.U32 R175, RZ, RZ, 0x4 ;  /* 0x00000004ffaf7424 */ /* 0x000fe200078e00ff */
[----:B------:R-:W-:-:S02]  /*2210*/  ISETP.GE.AND P5, PT, R14, UR13, PT ;  /* 0x0000000d0e007c0c */ /* 0x000fc4000bfa6270 */
[----:B------:R-:W-:Y:S01]  /*2220*/  CS2R R108, SRZ ;  /* 0x00000000006c7805 */ /* 0x000fe2000001ff00 */
[----:B------:R-:W-:Y:S01]  /*2230*/  @!P6 LDGSTS.E.BYPASS.LTC128B.128 [R5+0x7000], desc[UR38][R184.64+0x40] ;  /* 0x07000040b805efae */ /* 0x000fe2000b981a26 */
[----:B------:R-:W-:Y:S02]  /*2240*/  LOP3.LUT R14, R180, 0x20, RZ, 0xfc, !PT ;  /* 0x00000020b40e7812 */ /* 0x000fe400078efcff */
[----:B------:R-:W-:Y:S02]  /*2250*/  CS2R R114, SRZ ;  /* 0x0000000000727805 */ /* 0x000fe4000001ff00 */
[----:B------:R-:W-:Y:S01]  /*2260*/  CS2R R112, SRZ ;  /* 0x0000000000707805 */ /* 0x000fe2000001ff00 */
[----:B------:R-:W-:Y:S01]  /*2270*/  @!P6 LDGSTS.E.BYPASS.LTC128B.128 [R5+0x8000], desc[UR38][R184.64+0x80] ;  /* 0x08000080b805efae */ /* 0x000fe2000b981a26 */
[----:B-1----:R-:W-:Y:S02]  /*2280*/  @!P1 LEA R10, P0, R18, R2, 0x1 ;  /* 0x00000002120a9211 */ /* 0x002fe400078008ff */
[----:B------:R-:W-:-:S02]  /*2290*/  CS2R R106, SRZ ;  /* 0x00000000006a7805 */ /* 0x000fc4000001ff00 */
[----:B------:R-:W-:Y:S01]  /*22a0*/  ISETP.GE.AND P4, PT, R14, UR13, PT ;  /* 0x0000000d0e007c0c */ /* 0x000fe2000bf86270 */
[----:B------:R-:W-:Y:S01]  /*22b0*/  @P6 STS.128 [R5+0x6000], RZ ;  /* 0x006000ff05006388 */ /* 0x000fe20000000c00 */
[----:B------:R-:W-:Y:S01]  /*22c0*/  @!P1 LEA.HI.X R11, R18, R3, R12, 0x1, P0 ;  /* 0x00000003120b9211 */ /* 0x000fe200000f0c0c */
[----:B------:R-:W-:Y:S01]  /*22d0*/  IMAD.MOV.U32 R3, RZ, RZ, 0x4 ;  /* 0x00000004ff037424 */ /* 0x000fe200078e00ff */
[----:B------:R-:W-:Y:S01]  /*22e0*/  ISETP.GE.AND P0, PT, R180, UR13, PT ;  /* 0x0000000db4007c0c */ /* 0x000fe2000bf06270 */
        /* <DEDUP_REMOVED lines=55> */
[----:B------:R-:W-:Y:S01]  /*2660*/  CS2R R36, SRZ ;  /* 0x0000000000247805 */ /* 0x000fe2000001ff00 */
[----:B------:R-:W-:-:S02]  /*2670*/  UIADD3 UR5, UPT, UPT, -UR51, UR5, URZ ;  /* 0x0000000533057290 */ /* 0x000fc4000fffe1ff */
[----:B------:R-:W-:Y:S01]  /*2680*/  @P2 STS.128 [R5+0xd000], RZ ;  /* 0x00d000ff05002388 */ /* 0x000fe20000000c00 */
[----:B------:R-:W-:Y:S01]  /*2690*/  USHF.L.U32 UR52, UR52, 0x3, URZ ;  /* 0x0000000334347899 */ /* 0x000fe200080006ff */
[----:B------:R-:W4:Y:S02]  /*26a0*/  LDCU UR11, c[0x0][0x504] ;  /* 0x0000a080ff0b77ac */ /* 0x000f240008000800 */
[----:B------:R-:W-:Y:S01]  /*26b0*/  @P1 STS.128 [R5+0xa000], RZ ;  /* 0x00a000ff05001388 */ /* 0x000fe20000000c00 */
[----:B------:R-:W2:Y:S03]  /*26c0*/  LDCU UR10, c[0x0][0x508] ;  /* 0x0000a100ff0a77ac */ /* 0x000ea60008000800 */
[----:B------:R-:W-:Y:S01]  /*26d0*/  @P1 STS.128 [R5+0xc000], RZ ;  /* 0x00c000ff05001388 */ /* 0x000fe20000000c00 */
[----:B------:R-:W2:Y:S03]  /*26e0*/  LDCU UR9, c[0x0][0x3e0] ;  /* 0x00007c00ff0977ac */ /* 0x000ea60008000800 */
[----:B------:R-:W-:Y:S01]  /*26f0*/  @P1 STS.128 [R5+0xe000], RZ ;  /* 0x00e000ff05001388 */ /* 0x000fe20000000c00 */
[----:B-1----:R-:W-:-:S03]  /*2700*/  IMAD.WIDE.U32 R6, R180, R3, UR58 ;  /* 0x0000003ab4067e25 */ /* 0x002fc6000f8e0003 */
[----:B------:R-:W-:Y:S01]  /*2710*/  @!PT LDS RZ, [RZ] ;  /* 0x00000000fffff984 */ /* 0x000fe20000000800 */
[----:B------:R-:W-:Y:S01]  /*2720*/  @!PT LDS RZ, [RZ] ;  /* 0x00000000fffff984 */ /* 0x000fe20000000800 */
[----:B------:R-:W-:Y:S01]  /*2730*/  @!PT LDS RZ, [RZ] ;  /* 0x00000000fffff984 */ /* 0x000fe20000000800 */
[----:B------:R-:W-:Y:S01]  /*2740*/  @!P1 LDGSTS.E.BYPASS.LTC128B.128 [R5+0xa000], desc[UR38][R22.64] ;  /* 0x0a00000016059fae */ /* 0x000fe2000b981a26 */
[----:B------:R-:W1:Y:S03]  /*2750*/  LDCU UR13, c[0x0][0x50c] ;  /* 0x0000a180ff0d77ac */ /* 0x000e660008000800 */
[----:B------:R-:W-:Y:S01]  /*2760*/  @!P1 LDGSTS.E.BYPASS.LTC128B.128 [R5+0xc000], desc[UR38][R22.64+0x40] ;  /* 0x0c00004016059fae */ /* 0x000fe2000b981a26 */
[----:B------:R-:W1:Y:S03]  /*2770*/  LDCU UR12, c[0x0][0x45c] ;  /* 0x00008b80ff0c77ac */ /* 0x000e660008000800 */
        /* <DEDUP_REMOVED lines=17> */
[----:B------:R-:W-:-:S02]  /*2890*/  SHF.R.U32.HI R3, RZ, 0x4, R0 ;  /* 0x00000004ff037819 */ /* 0x000fc40000011600 */
[----:B------:R-:W-:Y:S01]  /*28a0*/  LOP3.LUT R4, R4, 0x18, RZ, 0xc0, !PT ;  /* 0x0000001804047812 */ /* 0x000fe200078ec0ff */
[----:B------:R-:W5:Y:S01]  /*28b0*/  @!P0 LDG.E R179, desc[UR38][R6.64] ;  /* 0x0000002606b38981 */ /* 0x000f62000c1e1900 */
[----:B------:R-:W-:Y:S02]  /*28c0*/  LOP3.LUT R3, R3, 0x8, RZ, 0xc0, !PT ;  /* 0x0000000803037812 */ /* 0x000fe400078ec0ff */
[----:B------:R-:W-:Y:S01]  /*28d0*/  LOP3.LUT R173, R2, 0x20, RZ, 0xc0, !PT ;  /* 0x0000002002ad7812 */ /* 0x000fe200078ec0ff */
[----:B------:R-:W5:Y:S01]  /*28e0*/  @!P5 LDG.E R178, desc[UR38][R6.64+0x20] ;  /* 0x0000202606b2d981 */ /* 0x000f62000c1e1900 */
[----:B------:R-:W-:-:S03]  /*28f0*/  LOP3.LUT R3, R3, 0x10, R0, 0xf8, !PT ;  /* 0x0000001003037812 */ /* 0x000fc600078ef800 */
[----:B------:R-:W5:Y:S01]  /*2900*/  @!P4 LDG.E R177, desc[UR38][R6.64+0x80] ;  /* 0x0000802606b1c981 */ /* 0x000f62000c1e1900 */
[----:B------:R-:W-:-:S03]  /*2910*/  LOP3.LUT R3, R3, 0xc0, R2, 0xf8, !PT ;  /* 0x000000c003037812 */ /* 0x000fc600078ef802 */
[----:B------:R4:W5:Y:S01]  /*2920*/  @!P3 LDG.E R176, desc[UR38][R6.64+0xa0] ;  /* 0x0000a02606b0b981 */ /* 0x000962000c1e1900 */
[----:B------:R-:W-:Y:S01]  /*2930*/  LOP3.LUT P0, RZ, R0, 0x4, RZ, 0xc0, !PT ;  /* 0x0000000400ff7812 */ /* 0x000fe2000780c0ff */
[----:B---3--:R-:W-:Y:S02]  /*2940*/  USHF.L.U32 UR14, UR14, 0x6, URZ ;  /* 0x000000060e0e7899 */ /* 0x008fe400080006ff */
[----:B--2---:R-:W-:Y:S01]  /*2950*/  USHF.L.U32 UR15, UR15, 0x6, URZ ;  /* 0x000000060f0f7899 */ /* 0x004fe200080006ff */
[----:B------:R-:W-:Y:S01]  /*2960*/  SEL R160, R160, 0xffffffe0, !P0 ;  /* 0xffffffe0a0a07807 */ /* 0x000fe20004000000 */
[----:B-1----:R-:W-:Y:S01]  /*2970*/  IMAD.SHL.U32 R10, R0, 0x10, RZ ;  /* 0x00000010000a7824 */ /* 0x002fe200078e00ff */
[----:B----4-:R-:W-:-:S04]  /*2980*/  LOP3.LUT R5, R2, 0x120, RZ, 0xc0, !PT ;  /* 0x0000012002057812 */ /* 0x010fc800078ec0ff */
[----:B------:R-:W-:-:S04]  /*2990*/  LOP3.LUT R173, R173, 0x3c00, R10, 0xf8, !PT ;  /* 0x00003c00adad7812 */ /* 0x000fc800078ef80a */
[--C-:B------:R-:W-:Y:S02]  /*29a0*/  LOP3.LUT R173, R173, 0x100, R10.reuse, 0xf8, !PT ;  /* 0x00000100adad7812 */ /* 0x100fe400078ef80a */
[----:B------:R-:W-:Y:S02]  /*29b0*/  LOP3.LUT R6, R5, 0x200, R10, 0xf8, !PT ;  /* 0x0000020005067812 */ /* 0x000fe400078ef80a */
[----:B------:R-:W-:-:S04]  /*29c0*/  LOP3.LUT R5, R4, 0xc0, R2, 0xf8, !PT ;  /* 0x000000c004057812 */ /* 0x000fc800078ef802 */
[C---:B------:R-:W-:Y:S02]  /*29d0*/  LOP3.LUT R7, R5.reuse, 0x8, R8, 0x78, !PT ;  /* 0x0000000805077812 */ /* 0x040fe400078e7808 */
[----:B------:R-:W-:Y:S02]  /*29e0*/  LOP3.LUT R0, R5, 0x8, R0, 0x78, !PT ;  /* 0x0000000805007812 */ /* 0x000fe400078e7800 */
[----:B------:R-:W-:Y:S02]  /*29f0*/  LOP3.LUT R5, R3, R4, RZ, 0x3c, !PT ;  /* 0x0000000403057212 */ /* 0x000fe400078e3cff */
[----:B------:R-:W-:Y:S02]  /*2a00*/  LOP3.LUT R3, R6, R7, RZ, 0xfc, !PT ;  /* 0x0000000706037212 */ /* 0x000fe400078efcff */
[----:B------:R-:W-:Y:S01]  /*2a10*/  LOP3.LUT R173, R173, R0, RZ, 0xfc, !PT ;  /* 0x00000000adad7212 */ /* 0x000fe200078efcff */
[----:B------:R-:W-:Y:S01]  /*2a20*/  IMAD.MOV.U32 R0, RZ, RZ, 0x20 ;  /* 0x00000020ff007424 */ /* 0x000fe200078e00ff */
[----:B------:R-:W-:-:S02]  /*2a30*/  LOP3.LUT R2, R5, 0x120, R2, 0xf8, !PT ;  /* 0x0000012005027812 */ /* 0x000fc400078ef802 */
[----:B------:R-:W-:Y:S02]  /*2a40*/  LEA R3, R3, UR28, 0x1 ;  /* 0x0000001c03037c11 */ /* 0x000fe4000f8e08ff */
[----:B------:R-:W-:Y:S02]  /*2a50*/  LEA R173, R173, UR28, 0x1 ;  /* 0x0000001cadad7c11 */ /* 0x000fe4000f8e08ff */
[----:B------:R-:W-:Y:S01]  /*2a60*/  LEA R2, R2, UR28, 0x1 ;  /* 0x0000001c02027c11 */ /* 0x000fe2000f8e08ff */
[----:B------:R-:W-:Y:S02]  /*2a70*/  VIADD R3, R3, UR8 ;  /* 0x0000000803037c36 */ /* 0x000fe40008000000 */
[----:B------:R-:W-:Y:S02]  /*2a80*/  IMAD.IADD R172, R160, 0x1, R173 ;  /* 0x00000001a0ac7824 */ /* 0x000fe400078e02ad */
[----:B------:R-:W-:-:S07]  /*2a90*/  VIADD R2, R2, UR8 ;  /* 0x0000000802027c36 */ /* 0x000fce0008000000 */
.L_x_1557:
        /* <DEDUP_REMOVED lines=19> */
[----:B------:R-:W-:Y:S01]  /*2bd0*/  LDSM.16.M88.4 R160, [R173+0xb000] ;  /* 0x00b00000ada0783b */ /* 0x000fe20000000200 */
[-C--:B------:R-:W-:Y:S07]  /*2be0*/  HMMA.16816.F32 R12, R140, R138.reuse, RZ ;  /* 0x0000008a8c0c723c */ /* 0x080fee00000018ff */
[----:B------:R-:W-:Y:S01]  /*2bf0*/  LDSM.16.M88.4 R164, [R172+0xb000] ;  /* 0x00b00000aca4783b */ /* 0x000fe20000000200 */
[C---:B------:R-:W-:Y:S07]  /*2c00*/  HMMA.16816.F32 R16, R132.reuse, R138, RZ ;  /* 0x0000008a8410723c */ /* 0x040fee00000018ff */
[----:B------:R-:W2:Y:S01]  /*2c10*/  LDSM.16.M88.4 R136, [R172+0x9400] ;  /* 0x00940000ac88783b */ /* 0x000ea20000000200 */
[-C--:B---3--:R-:W-:Y:S07]  /*2c20*/  HMMA.16816.F32 R20, R132, R144.reuse, RZ ;  /* 0x000000908414723c */ /* 0x088fee00000018ff */
[----:B------:R-:W-:Y:S01]  /*2c30*/  LDSM.16.M88.4 R168, [R173+0xd000] ;  /* 0x00d00000ada8783b */ /* 0x000fe20000000200 */
[C---:B------:R-:W-:Y:S07]  /*2c40*/  HMMA.16816.F32 R24, R140.reuse, R144, RZ ;  /* 0x000000908c18723c */ /* 0x040fee00000018ff */
[----:B-----5:R-:W5:Y:S04]  /*2c50*/  LDG.E R193, desc[UR38][R194.64] ;  /* 0x00000026c2c17981 */ /* 0x020f68000c1e1900 */
[----:B------:R-:W5:Y:S01]  /*2c60*/  LDG.E R192, desc[UR38][R194.64+0x20] ;  /* 0x00002026c2c07981 */ /* 0x000f62000c1e1900 */
[-C--:B------:R-:W-:Y:S03]  /*2c70*/  HMMA.16816.F32 R28, R140, R146.reuse, RZ ;  /* 0x000000928c1c723c */ /* 0x080fe600000018ff */
[----:B------:R-:W3:Y:S05]  /*2c80*/  LDSM.16.M88.4 R140, [R3+0x1000] ;  /* 0x00100000038c783b */ /* 0x000eea0000000200 */
        /* <DEDUP_REMOVED lines=21> */
[----:B------:R-:W-:Y:S07]  /*2de0*/  LDSM.16.M88.4 R160, [R172+0xd000] ;  /* 0x00d00000aca0783b */ /* 0x000fee0000000200 */
[-C--:B----4-:R-:W-:Y:S08]  /*2df0*/  HMMA.16816.F32 R20, R140, R144.reuse, R20 ;  /* 0x000000908c14723c */ /* 0x090ff00000001814 */
        /* <DEDUP_REMOVED lines=10> */
[-C--:B---3--:R-:W-:Y:S08]  /*2ea0*/  HMMA.16816.F32 R20, R152, R148.reuse, R20 ;  /* 0x000000949814723c */ /* 0x088ff00000001814 */
[C---:B------:R-:W-:Y:S08]  /*2eb0*/  HMMA.16816.F32 R24, R136.reuse, R148, R24 ;  /* 0x000000948818723c */ /* 0x040ff00000001818 */
[-C--:B------:R-:W-:Y:S01]  /*2ec0*/  HMMA.16816.F32 R28, R136, R150.reuse, R28 ;  /* 0x00000096881c723c */ /* 0x080fe2000000181c */
[----:B------:R-:W2:Y:S07]  /*2ed0*/  LDSM.16.M88.4 R136, [R174+0x2800] ;  /* 0x00280000ae88783b */ /* 0x000eae0000000200 */
        /* <DEDUP_REMOVED lines=10> */
[-C--:B-1----:R-:W-:Y:S08]  /*2f80*/  HMMA.16816.F32 R4, R144, R160.reuse, R4 ;  /* 0x000000a09004723c */ /* 0x082ff00000001804 */
[C---:B--2---:R-:W-:Y:S08]  /*2f90*/  HMMA.16816.F32 R8, R136.reuse, R160, R8 ;  /* 0x000000a08808723c */ /* 0x044ff00000001808 */
        /* <DEDUP_REMOVED lines=116> */
.L_x_1553:
        /* <DEDUP_REMOVED lines=33> */
[C---:B------:R-:W-:Y:S02]  /*38f0*/  ISETP.GE.AND P4, PT, R133.reuse, R140, PT ;  /* 0x0000008c8500720c */ /* 0x040fe40003f86270 */
        /* <DEDUP_REMOVED lines=125> */
.L_x_1554:
[----:B------:R-:W1:Y:S01]  /*40d0*/  S2R R161, SR_TID.X ;  /* 0x0000000000a17919 */ /* 0x000e620000002100 */
[C---:B------:R-:W-:Y:S01]  /*40e0*/  FMUL.FTZ R227, R178.reuse, 1.4426950216293334961 ;  /* 0x3fb8aa3bb2e37820 */ /* 0x040fe20000410000 */
[----:B------:R-:W-:Y:S01]  /*40f0*/  FSETP.NEU.FTZ.AND P0, PT, R178, -INF , PT ;  /* 0xff800000b200780b */ /* 0x000fe20003f1d000 */
[C---:B------:R-:W-:Y:S01]  /*4100*/  FMUL.FTZ R167, R179.reuse, 1.4426950216293334961 ;  /* 0x3fb8aa3bb3a77820 */ /* 0x040fe20000410000 */
[----:B------:R-:W-:Y:S01]  /*4110*/  FSETP.NEU.FTZ.AND P1, PT, R179, -INF , PT ;  /* 0xff800000b300780b */ /* 0x000fe20003f3d000 */
[C---:B------:R-:W-:Y:S01]  /*4120*/  FMUL.FTZ R234, R176.reuse, 1.4426950216293334961 ;  /* 0x3fb8aa3bb0ea7820 */ /* 0x040fe20000410000 */
        /* <DEDUP_REMOVED lines=71> */
[----:B------:R-:W-:Y:S01]  /*45a0*/  UISETP.GT.AND UP0, UPT, UR49, UR47, UPT ;  /* 0x0000002f3100728c */ /* 0x000fe2000bf04270 */
[----:B------:R-:W-:Y:S07]  /*45b0*/  FMUL.FTZ R195, R195, UR13 ;  /* 0x0000000dc3c37c20 */ /* 0x000fee0008410000 */
[----:B------:R-:W4:Y:S01]  /*45c0*/  MUFU.EX2 R244, R244 ;  /* 0x000000f400f47308 */ /* 0x000f220000000800 */
[----:B------:R-:W-:Y:S01]  /*45d0*/  FMUL.FTZ R197, R197, UR13 ;  /* 0x0000000dc5c57c20 */ /* 0x000fe20008410000 */
[----:B------:R-:W-:Y:S01]  /*45e0*/  FMUL.FTZ R214, R214, UR13 ;  /* 0x0000000dd6d67c20 */ /* 0x000fe20008410000 */
[----:B------:R-:W-:Y:S07]  /*45f0*/  FMUL.FTZ R215, R215, UR13 ;  /* 0x0000000dd7d77c20 */ /* 0x000fee0008410000 */
[----:B------:R-:W-:Y:S01]  /*4600*/  MUFU.EX2 R245, R245 ;  /* 0x000000f500f57308 */ /* 0x000fe20000000800 */
[----:B------:R-:W-:Y:S01]  /*4610*/  FFMA.FTZ R222, -R222, R222, 1 ;  /* 0x3f800000dede7423 */ /* 0x000fe200000101de */
[----:B------:R-:W-:Y:S01]  /*4620*/  FFMA.FTZ R223, -R223, R223, 1 ;  /* 0x3f800000dfdf7423 */ /* 0x000fe200000101df */
[----:B------:R-:W-:Y:S07]  /*4630*/  FFMA.FTZ R224, -R224, R224, 1 ;  /* 0x3f800000e0e07423 */ /* 0x000fee00000101e0 */
[----:B------:R-:W4:Y:S01]  /*4640*/  MUFU.EX2 R240, R240 ;  /* 0x000000f000f07308 */ /* 0x000f220000000800 */
[----:B------:R-:W-:Y:S01]  /*4650*/  FFMA.FTZ R225, -R225, R225, 1 ;  /* 0x3f800000e1e17423 */ /* 0x000fe200000101e1 */
        /* <DEDUP_REMOVED lines=85> */
[----:B--2---:R-:W-:Y:S03]  /*4bb0*/  F2FP.F16.F32.PACK_AB R5, R234, R239 ;  /* 0x000000efea05723e */ /* 0x004fe600000000ff */
        /* <DEDUP_REMOVED lines=20> */
[----:B------:R-:W-:Y:S07]  /*4d00*/  LDSM.16.M88.4 R132, [R163+0x7000] ;  /* 0x00700000a384783b */ /* 0x000fee0000000200 */
        /* <DEDUP_REMOVED lines=11> */
[-C--:B-1----:R-:W-:Y:S01]  /*4dc0*/  HMMA.16816.F32 R4, R132, R140.reuse, R4 ;  /* 0x0000008c8404723c */ /* 0x082fe20000001804 */
[----:B------:R-:W1:Y:S07]  /*4dd0*/  LDSM.16.M88.4 R148, [R172+0x11000] ;  /* 0x01100000ac94783b */ /* 0x000e6e0000000200 */
[C---:B------:R-:W-:Y:S08]  /*4de0*/  HMMA.16816.F32 R8, R152.reuse, R140, R8 ;  /* 0x0000008c9808723c */ /* 0x040ff00000001808 */
[-C--:B------:R-:W-:Y:S08]  /*4df0*/  HMMA.16816.F32 R12, R152, R142.reuse, R12 ;  /* 0x0000008e980c723c */ /* 0x080ff0000000180c */
[C---:B------:R-:W-:Y:S01]  /*4e00*/  HMMA.16816.F32 R16, R132.reuse, R142, R16 ;  /* 0x0000008e8410723c */ /* 0x040fe20000001810 */
[----:B------:R-:W3:Y:S07]  /*4e10*/  LDSM.16.M88.4 R140, [R162+0x7800] ;  /* 0x00780000a28c783b */ /* 0x000eee0000000200 */
        /* <DEDUP_REMOVED lines=8> */
[C---:B---3--:R-:W-:Y:S08]  /*4ea0*/  HMMA.16816.F32 R8, R140.reuse, R148, R8 ;  /* 0x000000948c08723c */ /* 0x048ff00000001808 */
[-C--:B------:R-:W-:Y:S08]  /*4eb0*/  HMMA.16816.F32 R12, R140, R150.reuse, R12 ;  /* 0x000000968c0c723c */ /* 0x080ff0000000180c */
[C---:B------:R-:W-:Y:S01]  /*4ec0*/  HMMA.16816.F32 R16, R136.reuse, R150, R16 ;  /* 0x000000968810723c */ /* 0x040fe20000001810 */
[----:B------:R-:W-:Y:S07]  /*4ed0*/  LDSM.16.M88.4 R148, [R172+0x13000] ;  /* 0x01300000ac94783b */ /* 0x000fee0000000200 */
[-C--:B--2---:R-:W-:Y:S08]  /*4ee0*/  HMMA.16816.F32 R20, R136, R152.reuse, R20 ;  /* 0x000000988814723c */ /* 0x084ff00000001814 */
[C---:B------:R-:W-:Y:S08]  /*4ef0*/  HMMA.16816.F32 R24, R140.reuse, R152, R24 ;  /* 0x000000988c18723c */ /* 0x040ff00000001818 */
[-C--:B------:R-:W-:Y:S01]  /*4f00*/  HMMA.16816.F32 R28, R140, R154.reuse, R28 ;  /* 0x0000009a8c1c723c */ /* 0x080fe2000000181c */
[----:B------:R-:W2:Y:S07]  /*4f10*/  LDSM.16.M88.4 R140, [R173+0x13400] ;  /* 0x01340000ad8c783b */ /* 0x000eae0000000200 */
[----:B------:R-:W-:Y:S01]  /*4f20*/  HMMA.16816.F32 R32, R136, R154, R32 ;  /* 0x0000009a8820723c */ /* 0x000fe20000001820 */
[----:B------:R-:W3:Y:S07]  /*4f30*/  LDSM.16.M88.4 R136, [R162+0x8000] ;  /* 0x00800000a288783b */ /* 0x000eee0000000200 */
[-C--:B-1----:R-:W-:Y:S01]  /*4f40*/  HMMA.16816.F32 R4, R132, R144.reuse, R4 ;  /* 0x000000908404723c */ /* 0x082fe20000001804 */
[----:B------:R1:W4:Y:S07]  /*4f50*/  LDSM.16.M88.4 R152, [R162+0x8800] ;  /* 0x00880000a298783b */ /* 0x00032e0000000200 */
[C---:B------:R-:W-:Y:S04]  /*4f60*/  HMMA.16816.F32 R8, R156.reuse, R144, R8 ;  /* 0x000000909c08723c */ /* 0x040fe80000001808 */
[----:B------:R-:W-:Y:S02]  /*4f70*/  MOV R145, R165 ;  /* 0x000000a500917202 */ /* 0x000fe40000000f00 */
[--C-:B------:R-:W-:Y:S02]  /*4f80*/  SHF.R.U32.HI R165, RZ, 0x1, R161.reuse ;  /* 0x00000001ffa57819 */ /* 0x100fe400000116a1 */
[-C--:B------:R-:W-:Y:S08]  /*4f90*/  HMMA.16816.F32 R12, R156, R146.reuse, R12 ;  /* 0x000000929c0c723c */ /* 0x080ff0000000180c */
[C---:B------:R-:W-:Y:S04]  /*4fa0*/  HMMA.16816.F32 R16, R132.reuse, R146, R16 ;  /* 0x000000928410723c */ /* 0x040fe80000001810 */
[C---:B-1----:R-:W-:Y:S04]  /*4fb0*/  SHF.L.U32 R162, R161.reuse, 0x3, RZ ;  /* 0x00000003a1a27819 */ /* 0x042fe800000006ff */
[-C--:B--2---:R-:W-:Y:S08]  /*4fc0*/  HMMA.16816.F32 R20, R132, R140.reuse, R20 ;  /* 0x0000008c8414723c */ /* 0x084ff00000001814 */
[C---:B------:R-:W-:Y:S08]  /*4fd0*/  HMMA.16816.F32 R24, R156.reuse, R140, R24 ;  /* 0x0000008c9c18723c */ /* 0x040ff00000001818 */
[-C--:B------:R-:W-:Y:S03]  /*4fe0*/  HMMA.16816.F32 R28, R156, R142.reuse, R28 ;  /* 0x0000008e9c1c723c */ /* 0x080fe6000000181c */
[----:B------:R-:W-:Y:S04]  /*4ff0*/  SHF.L.U32 R156, R161, 0x6, RZ ;  /* 0x00000006a19c7819 */ /* 0x000fe800000006ff */
[----:B------:R-:W-:Y:S01]  /*5000*/  LOP3.LUT R163, R156, 0x400, RZ, 0xc0, !PT ;  /* 0x000004009ca37812 */ /* 0x000fe200078ec0ff */
[----:B------:R-:W-:Y:S04]  /*5010*/  HMMA.16816.F32 R32, R132, R142, R32 ;  /* 0x0000008e8420723c */ /* 0x000fe80000001820 */
[----:B------:R-:W-:Y:S01]  /*5020*/  LOP3.LUT R132, R165, 0x30, RZ, 0xc0, !PT ;  /* 0x00000030a5847812 */ /* 0x000fe200078ec0ff */
[----:B------:R-:W-:Y:S03]  /*5030*/  FMUL.FTZ R143, R196, UR13 ;  /* 0x0000000dc48f7c20 */ /* 0x000fe60008410000 */
[-C--:B---3--:R-:W-:Y:S05]  /*5040*/  HMMA.16816.F32 R4, R136, R148.reuse, R4 ;  /* 0x000000948804723c */ /* 0x088fea0000001804 */
[----:B------:R-:W-:Y:S03]  /*5050*/  LOP3.LUT R133, R132, 0x8, R161, 0xf8, !PT ;  /* 0x0000000884857812 */ /* 0x000fe600078ef8a1 */
[C---:B----4-:R-:W-:Y:S04]  /*5060*/  HMMA.16816.F32 R8, R152.reuse, R148, R8 ;  /* 0x000000949808723c */ /* 0x050fe80000001808 */
        /* <DEDUP_REMOVED lines=10> */
[C---:B------:R-:W-:Y:S01]  /*5110*/  FADD.FTZ R11, -R190.reuse, R11 ;  /* 0x0000000bbe0b7221 */ /* 0x040fe20000010100 */
[----:B------:R-:W1:Y:S01]  /*5120*/  LDSM.16.M88.4 R4, [R172+0x13400] ;  /* 0x01340000ac04783b */ /* 0x000e620000000200 */
[C---:B------:R-:W-:Y:S04]  /*5130*/  HMMA.16816.F32 R16, R136.reuse, R150, R16 ;  /* 0x000000968810723c */ /* 0x040fe80000001810 */
[C---:B------:R-:W-:Y:S01]  /*5140*/  FADD.FTZ R8, -R191.reuse, R8 ;  /* 0x00000008bf087221 */ /* 0x040fe20000010100 */
[C---:B------:R-:W-:Y:S01]  /*5150*/  FADD.FTZ R9, -R191.reuse, R9 ;  /* 0x00000009bf097221 */ /* 0x040fe20000010100 */
[----:B------:R-:W-:Y:S01]  /*5160*/  FADD.FTZ R12, -R191, R12 ;  /* 0x0000000cbf0c7221 */ /* 0x000fe20000010100 */
[C---:B------:R-:W-:Y:S01]  /*5170*/  FADD.FTZ R14, -R190.reuse, R14 ;  /* 0x0000000ebe0e7221 */ /* 0x040fe20000010100 */
[----:B------:R-:W-:Y:S01]  /*5180*/  FADD.FTZ R15, -R190, R15 ;  /* 0x0000000fbe0f7221 */ /* 0x000fe20000010100 */
[----:B------:R-:W-:Y:S01]  /*5190*/  FMUL.FTZ R11, R242, R11 ;  /* 0x0000000bf20b7220 */ /* 0x000fe20000410000 */
[----:B------:R-:W-:Y:S01]  /*51a0*/  FMUL.FTZ R249, R249, R12 ;  /* 0x0000000cf9f97220 */ /* 0x000fe20000410000 */
[----:B------:R-:W-:Y:S01]  /*51b0*/  FFMA.FTZ R12, -R203, R203, 1 ;  /* 0x3f800000cb0c7423 */ /* 0x000fe200000101cb */
[----:B------:R-:W-:Y:S01]  /*51c0*/  FMUL.FTZ R245, R245, R14 ;  /* 0x0000000ef5f57220 */ /* 0x000fe20000410000 */
[----:B------:R-:W-:Y:S01]  /*51d0*/  FFMA.FTZ R14, -R199, R199, 1 ;  /* 0x3f800000c70e7423 */ /* 0x000fe200000101c7 */
[----:B------:R-:W-:Y:S01]  /*51e0*/  FMUL.FTZ R240, R240, R15 ;  /* 0x0000000ff0f07220 */ /* 0x000fe20000410000 */
[----:B------:R-:W-:Y:S01]  /*51f0*/  FMUL.FTZ R12, R12, UR13 ;  /* 0x0000000d0c0c7c20 */ /* 0x000fe20008410000 */
[----:B------:R-:W-:Y:S01]  /*5200*/  FMUL.FTZ R8, R251, R8 ;  /* 0x00000008fb087220 */ /* 0x000fe20000410000 */
[----:B------:R-:W-:Y:S01]  /*5210*/  FMUL.FTZ R9, R246, R9 ;  /* 0x00000009f6097220 */ /* 0x000fe20000410000 */
[----:B------:R-:W-:Y:S01]  /*5220*/  FMUL.FTZ R15, R198, UR13 ;  /* 0x0000000dc60f7c20 */ /* 0x000fe20008410000 */
[----:B------:R-:W-:Y:S01]  /*5230*/  FMUL.FTZ R14, R14, UR13 ;  /* 0x0000000d0e0e7c20 */ /* 0x000fe20008410000 */
[----:B------:R-:W-:Y:S01]  /*5240*/  FMUL.FTZ R11, R11, R12 ;  /* 0x0000000c0b0b7220 */ /* 0x000fe20000410000 */
[----:B------:R-:W-:Y:S01]  /*5250*/  FFMA.FTZ R12, -R200, R200, 1 ;  /* 0x3f800000c80c7423 */ /* 0x000fe200000101c8 */
[----:B------:R-:W-:Y:S01]  /*5260*/  FMUL.FTZ R8, R8, R15 ;  /* 0x0000000f08087220 */ /* 0x000fe20000410000 */
[----:B------:R-:W-:Y:S01]  /*5270*/  FMUL.FTZ R9, R9, R14 ;  /* 0x0000000e09097220 */ /* 0x000fe20000410000 */
[----:B------:R-:W-:Y:S01]  /*5280*/  FADD.FTZ R13, -R191, R13 ;  /* 0x0000000dbf0d7221 */ /* 0x000fe20000010100 */
[----:B------:R-:W-:Y:S01]  /*5290*/  FMUL.FTZ R12, R12, UR13 ;  /* 0x0000000d0c0c7c20 */ /* 0x000fe20008410000 */
[C---:B------:R-:W-:Y:S01]  /*52a0*/  FADD.FTZ R16, -R193.reuse, R16 ;  /* 0x00000010c1107221 */ /* 0x040fe20000010100 */
[----:B------:R-:W-:Y:S01]  /*52b0*/  FADD.FTZ R17, -R193, R17 ;  /* 0x00000011c1117221 */ /* 0x000fe20000010100 */
[----:B------:R-:W-:Y:S01]  /*52c0*/  F2FP.F16.F32.PACK_AB R8, R9, R8 ;  /* 0x000000080908723e */ /* 0x000fe200000000ff */
[----:B------:R-:W-:Y:S01]  /*52d0*/  FMUL.FTZ R249, R249, R12 ;  /* 0x0000000cf9f97220 */ /* 0x000fe20000410000 */
[----:B------:R-:W-:Y:S01]  /*52e0*/  FMUL.FTZ R244, R244, R13 ;  /* 0x0000000df4f47220 */ /* 0x000fe20000410000 */
[----:B------:R-:W-:Y:S01]  /*52f0*/  FFMA.FTZ R9, -R206, R206, 1 ;  /* 0x3f800000ce097423 */ /* 0x000fe200000101ce */
[----:B------:R-:W-:Y:S01]  /*5300*/  FFMA.FTZ R12, -R207, R207, 1 ;  /* 0x3f800000cf0c7423 */ /* 0x000fe200000101cf */
[----:B------:R-:W-:Y:S01]  /*5310*/  FADD.FTZ R10, -R190, R10 ;  /* 0x0000000abe0a7221 */ /* 0x000fe20000010100 */
[----:B------:R-:W-:Y:S01]  /*5320*/  FFMA.FTZ R13, -R201, R201, 1 ;  /* 0x3f800000c90d7423 */ /* 0x000fe200000101c9 */
[----:B------:R-:W-:Y:S01]  /*5330*/  FMUL.FTZ R16, R237, R16 ;  /* 0x00000010ed107220 */ /* 0x000fe20000410000 */
[----:B------:R-:W-:Y:S01]  /*5340*/  FMUL.FTZ R17, R232, R17 ;  /* 0x00000011e8117220 */ /* 0x000fe20000410000 */
[----:B------:R-:W-:Y:S01]  /*5350*/  FMUL.FTZ R9, R9, UR13 ;  /* 0x0000000d09097c20 */ /* 0x000fe20008410000 */
[----:B------:R-:W-:Y:S01]  /*5360*/  FMUL.FTZ R12, R12, UR13 ;  /* 0x0000000d0c0c7c20 */ /* 0x000fe20008410000 */
[-C--:B-1----:R-:W-:Y:S03]  /*5370*/  HMMA.16816.F32 R20, R136, R4.reuse, R20 ;  /* 0x000000048814723c */ /* 0x082fe60000001814 */
[----:B------:R-:W-:Y:S01]  /*5380*/  FMUL.FTZ R10, R247, R10 ;  /* 0x0000000af70a7220 */ /* 0x000fe20000410000 */
[----:B------:R-:W-:Y:S01]  /*5390*/  FMUL.FTZ R13, R13, UR13 ;  /* 0x0000000d0d0d7c20 */ /* 0x000fe20008410000 */
[C---:B------:R-:W-:Y:S01]  /*53a0*/  FADD.FTZ R18, -R192.reuse, R18 ;  /* 0x00000012c0127221 */ /* 0x040fe20000010100 */
[----:B------:R-:W-:Y:S01]  /*53b0*/  FADD.FTZ R19, -R192, R19 ;  /* 0x00000013c0137221 */ /* 0x000fe20000010100 */
[----:B------:R-:W-:Y:S01]  /*53c0*/  FMUL.FTZ R16, R16, R9 ;  /* 0x0000000910107220 */ /* 0x000fe20000410000 */
[C---:B------:R-:W-:Y:S04]  /*53d0*/  HMMA.16816.F32 R24, R152.reuse, R4, R24 ;  /* 0x000000049818723c */ /* 0x040fe80000001818 */
[----:B------:R-:W-:Y:S01]  /*53e0*/  FFMA.FTZ R4, -R204, R204, 1 ;  /* 0x3f800000cc047423 */ /* 0x000fe200000101cc */
[----:B------:R-:W-:Y:S01]  /*53f0*/  FFMA.FTZ R5, -R205, R205, 1 ;  /* 0x3f800000cd057423 */ /* 0x000fe200000101cd */
[----:B------:R-:W-:Y:S01]  /*5400*/  FMUL.FTZ R17, R17, R12 ;  /* 0x0000000c11117220 */ /* 0x000fe20000410000 */
[----:B------:R-:W-:Y:S01]  /*5410*/  FMUL.FTZ R10, R10, R13 ;  /* 0x0000000d0a0a7220 */ /* 0x000fe20000410000 */
[-C--:B------:R-:W-:Y:S03]  /*5420*/  HMMA.16816.F32 R28, R152, R6.reuse, R28 ;  /* 0x00000006981c723c */ /* 0x080fe6000000181c */
[----:B------:R-:W-:Y:S01]  /*5430*/  FMUL.FTZ R4, R4, UR13 ;  /* 0x0000000d04047c20 */ /* 0x000fe20008410000 */
[----:B------:R-:W-:Y:S01]  /*5440*/  FMUL.FTZ R5, R5, UR13 ;  /* 0x0000000d05057c20 */ /* 0x000fe20008410000 */
[C---:B------:R-:W-:Y:S01]  /*5450*/  FADD.FTZ R20, -R193.reuse, R20 ;  /* 0x00000014c1147221 */ /* 0x040fe20000010100 */
[----:B------:R-:W-:Y:S01]  /*5460*/  FADD.FTZ R21, -R193, R21 ;  /* 0x00000015c1157221 */ /* 0x000fe20000010100 */
[----:B------:R-:W-:Y:S01]  /*5470*/  FMUL.FTZ R245, R245, R4 ;  /* 0x00000004f5f57220 */ /* 0x000fe20000410000 */
[----:B------:R-:W-:Y:S04]  /*5480*/  HMMA.16816.F32 R32, R136, R6, R32 ;  /* 0x000000068820723c */ /* 0x000fe80000001820 */
[----:B------:R-:W-:Y:S01]  /*5490*/  FMUL.FTZ R240, R240, R5 ;  /* 0x00000005f0f07220 */ /* 0x000fe20000410000 */
[C---:B------:R-:W-:Y:S01]  /*54a0*/  FADD.FTZ R22, -R192.reuse, R22 ;  /* 0x00000016c0167221 */ /* 0x040fe20000010100 */
[----:B------:R-:W-:Y:S01]  /*54b0*/  FADD.FTZ R23, -R192, R23 ;  /* 0x00000017c0177221 */ /* 0x000fe20000010100 */
[----:B------:R-:W-:Y:S01]  /*54c0*/  FFMA.FTZ R5, -R208, R208, 1 ;  /* 0x3f800000d0057423 */ /* 0x000fe200000101d0 */
[----:B------:R-:W-:Y:S01]  /*54d0*/  FFMA.FTZ R4, -R209, R209, 1 ;  /* 0x3f800000d1047423 */ /* 0x000fe200000101d1 */
[----:B------:R-:W-:Y:S01]  /*54e0*/  FMUL.FTZ R18, R235, R18 ;  /* 0x00000012eb127220 */ /* 0x000fe20000410000 */
[----:B------:R-:W-:Y:S01]  /*54f0*/  FMUL.FTZ R19, R230, R19 ;  /* 0x00000013e6137220 */ /* 0x000fe20000410000 */
[----:B------:R-:W-:Y:S01]  /*5500*/  FMUL.FTZ R20, R231, R20 ;  /* 0x00000014e7147220 */ /* 0x000fe20000410000 */
[----:B------:R-:W-:Y:S01]  /*5510*/  FMUL.FTZ R21, R226, R21 ;  /* 0x00000015e2157220 */ /* 0x000fe20000410000 */
[----:B------:R-:W-:Y:S01]  /*5520*/  FMUL.FTZ R22, R229, R22 ;  /* 0x00000016e5167220 */ /* 0x000fe20000410000 */
[----:B------:R-:W-:Y:S01]  /*5530*/  FMUL.FTZ R23, R174, R23 ;  /* 0x00000017ae177220 */ /* 0x000fe20000410000 */
[----:B------:R-:W-:Y:S01]  /*5540*/  FMUL.FTZ R5, R5, UR13 ;  /* 0x0000000d05057c20 */ /* 0x000fe20008410000 */
[----:B------:R-:W-:Y:S01]  /*5550*/  FMUL.FTZ R4, R4, UR13 ;  /* 0x0000000d04047c20 */ /* 0x000fe20008410000 */
[----:B------:R-:W-:Y:S01]  /*5560*/  FMUL.FTZ R7, R210, UR13 ;  /* 0x0000000dd2077c20 */ /* 0x000fe20008410000 */
[----:B------:R-:W-:Y:S01]  /*5570*/  FMUL.FTZ R6, R211, UR13 ;  /* 0x0000000dd3067c20 */ /* 0x000fe20008410000 */
[----:B------:R-:W-:Y:S01]  /*5580*/  FMUL.FTZ R9, R212, UR13 ;  /* 0x0000000dd4097c20 */ /* 0x000fe20008410000 */
[----:B------:R-:W-:Y:S01]  /*5590*/  FMUL.FTZ R12, R213, UR13 ;  /* 0x0000000dd50c7c20 */ /* 0x000fe20008410000 */
        /* <DEDUP_REMOVED lines=16> */
[----:B------:R-:W-:Y:S01]  /*56a0*/  FMUL.FTZ R244, R244, R13 ;  /* 0x0000000df4f47220 */ /* 0x000fe20000410000 */
[----:B------:R-:W-:Y:S01]  /*56b0*/  F2FP.F16.F32.PACK_AB R17, R17, R16 ;  /* 0x000000101111723e */ /* 0x000fe200000000ff */
[----:B------:R-:W-:Y:S01]  /*56c0*/  FMUL.FTZ R141, R194, UR13 ;  /* 0x0000000dc28d7c20 */ /* 0x000fe20008410000 */
        /* <DEDUP_REMOVED lines=8> */
[----:B------:R-:W-:Y:S01]  /*5750*/  FADD.FTZ R13, -R192, R34 ;  /* 0x00000022c00d7221 */ /* 0x000fe20000010100 */
        /* <DEDUP_REMOVED lines=10> */
[C---:B------:R-:W-:Y:S01]  /*5800*/  FADD.FTZ R11, -R193.reuse, R32 ;  /* 0x00000020c10b7221 */ /* 0x040fe20000010100 */
[----:B------:R-:W-:Y:S01]  /*5810*/  FADD.FTZ R14, -R193, R33 ;  /* 0x00000021c10e7221 */ /* 0x000fe20000010100 */
[----:B------:R-:W-:Y:S01]  /*5820*/  LOP3.LUT R132, R133, 0x38, R162, 0x78, !PT ;  /* 0x0000003885847812 */ /* 0x000fe200078e78a2 */
[----:B------:R-:W-:Y:S01]  /*5830*/  FADD.FTZ R192, -R192, R35 ;  /* 0x00000023c0c07221 */ /* 0x000fe20000010100 */
[----:B------:R-:W-:Y:S01]  /*5840*/  FMUL.FTZ R140, R140, R141 ;  /* 0x0000008d8c8c7220 */ /* 0x000fe20000410000 */
[----:B------:R-:W-:Y:S01]  /*5850*/  F2FP.F16.F32.PACK_AB R249, R244, R249 ;  /* 0x000000f9f4f9723e */ /* 0x000fe200000000ff */
[----:B------:R-:W-:Y:S01]  /*5860*/  FMUL.FTZ R195, R252, R195 ;  /* 0x000000c3fcc37220 */ /* 0x000fe20000410000 */
[----:B------:R-:W-:Y:S01]  /*5870*/  FMUL.FTZ R143, R250, R143 ;  /* 0x0000008ffa8f7220 */ /* 0x000fe20000410000 */
[----:B------:R-:W-:Y:S01]  /*5880*/  LEA R163, R132, R163, 0x1 ;  /* 0x000000a384a37211 */ /* 0x000fe200078e08ff */
        /* <DEDUP_REMOVED lines=23> */
[----:B------:R-:W-:Y:S01]  /*5a00*/  SHF.R.U32.HI R166, RZ, 0x4, R161 ;  /* 0x00000004ffa67819 */ /* 0x000fe200000116a1 */
        /* <DEDUP_REMOVED lines=19> */
.L_x_1555:
        /* <DEDUP_REMOVED lines=9> */
[--C-:B------:R-:W-:Y:S04]  /*5bd0*/  LOP3.LUT R5, R166, 0x10, R161.reuse, 0xf8, !PT ;  /* 0x00000010a6057812 */ /* 0x100fe800078ef8a1 */
[----:B------:R-:W-:Y:S01]  /*5be0*/  STS [R170+0x15400], R19 ;  /* 0x01540013aa007388 */ /* 0x000fe20000000800 */
[----:B------:R-:W-:Y:S04]  /*5bf0*/  LOP3.LUT R5, R5, 0xc0, R148, 0xf8, !PT ;  /* 0x000000c005057812 */ /* 0x000fe800078ef894 */
[----:B------:R-:W-:Y:S01]  /*5c00*/  STS [R171+0x16000], R8 ;  /* 0x01600008ab007388 */ /* 0x000fe20000000800 */
[----:B------:R-:W-:Y:S04]  /*5c10*/  LOP3.LUT R5, R5, 0x18, R164, 0x78, !PT ;  /* 0x0000001805057812 */ /* 0x000fe800078e78a4 */
[----:B------:R-:W-:Y:S01]  /*5c20*/  STS [R171+0x16400], R10 ;  /* 0x0164000aab007388 */ /* 0x000fe20000000800 */
[----:B------:R-:W-:Y:S04]  /*5c30*/  LOP3.LUT R4, R5, 0x120, R148, 0xf8, !PT ;  /* 0x0000012005047812 */ /* 0x000fe800078ef894 */
[----:B------:R-:W-:Y:S01]  /*5c40*/  STS [R170+0x16000], R249 ;  /* 0x016000f9aa007388 */ /* 0x000fe20000000800 */
[----:B------:R-:W-:Y:S04]  /*5c50*/  LEA R167, R4, UR4, 0x1 ;  /* 0x0000000404a77c11 */ /* 0x000fe8000f8e08ff */
[----:B------:R-:W-:Y:S01]  /*5c60*/  STS [R170+0x16400], R245 ;  /* 0x016400f5aa007388 */ /* 0x000fe20000000800 */
[----:B--2---:R-:W-:Y:S04]  /*5c70*/  IMAD R174, R174, UR9, RZ ;  /* 0x00000009aeae7c24 */ /* 0x004fe8000f8e02ff */
[----:B------:R-:W-:Y:S05]  /*5c80*/  STS [R169+-0x4000], R6 ;  /* 0xffc00006a9007388 */ /* 0x000fea0000000800 */
[----:B------:R-:W-:Y:S05]  /*5c90*/  STS [R169+-0x3c00], R12 ;  /* 0xffc4000ca9007388 */ /* 0x000fea0000000800 */
        /* <DEDUP_REMOVED lines=98> */
.L_x_1556:
        /* <DEDUP_REMOVED lines=427> */
.L_x_1558:
        /* <DEDUP_REMOVED lines=12> */
.L_x_1559:
[----:B------:R-:W2:Y:S01]  /*7e30*/  LDCU.64 UR8, c[0x0][0x5c8] ;  /* 0x0000b900ff0877ac */ /* 0x000ea20008000a00 */
[----:B------:R-:W-:-:S04]  /*7e40*/  UIADD3 UR5, UPT, UPT, UR40, UR42, URZ ;  /* 0x0000002a28057290 */ /* 0x000fc8000fffe0ff */
[----:B--2---:R-:W-:Y:S02]  /*7e50*/  UIMAD.WIDE.U32 UR18, UR5, UR8, URZ ;  /* 0x00000008051272a5 */ /* 0x004fe4000f8e00ff */
[----:B------:R-:W-:-:S04]  /*7e60*/  UIMAD UR5, UR5, UR9, URZ ;  /* 0x00000009050572a4 */ /* 0x000fc8000f8e02ff */
[----:B------:R-:W-:-:S06]  /*7e70*/  UIADD3 UR5, UPT, UPT, UR19, UR5, URZ ;  /* 0x0000000513057290 */ /* 0x000fcc000fffe0ff */
[----:B------:R-:W-:-:S07]  /*7e80*/  MOV R0, UR5 ;  /* 0x0000000500007c02 */ /* 0x000fce0008000f00 */
.L_x_1560:
[----:B------:R-:W-:Y:S01]  /*7e90*/  BAR.SYNC.DEFER_BLOCKING 0x0 ;  /* 0x0000000000007b1d */ /* 0x000fe20000010000 */
[----:B------:R-:W-:Y:S01]  /*7ea0*/  USHF.L.U32 UR5, UR43, 0x7, URZ ;  /* 0x000000072b057899 */ /* 0x000fe200080006ff */
[----:B-1----:R-:W-:Y:S01]  /*7eb0*/  LOP3.LUT R52, R162, 0x18, RZ, 0xc0, !PT ;  /* 0x00000018a2347812 */ /* 0x002fe200078ec0ff */
[----:B------:R-:W-:Y:S02]  /*7ec0*/  USHF.L.U32 UR13, UR43, 0x7, URZ ;  /* 0x000000072b0d7899 */ /* 0x000fe400080006ff */
[----:B------:R-:W-:-:S03]  /*7ed0*/  UIMAD.WIDE.U32 UR20, UR5, UR10, URZ ;  /* 0x0000000a051472a5 */ /* 0x000fc6000f8e00ff */
[----:B------:R-:W1:Y:S01]  /*7ee0*/  LDC.64 R2, c[0x0][0x5d8] ;  /* 0x00017600ff027b82 */ /* 0x000e620000000a00 */
[----:B------:R-:W-:Y:S01]  /*7ef0*/  USHF.R.S32.HI UR14, URZ, 0x1f, UR5 ;  /* 0x0000001fff0e7899 */ /* 0x000fe20008011405 */
[----:B------:R-:W-:Y:S01]  /*7f00*/  BSSY.RECONVERGENT B0, `(.L_x_1561) ;  /* 0x000002b000007945 */ /* 0x000fe20003800200 */
[----:B------:R-:W-:Y:S01]  /*7f10*/  UIADD3 UR37, UPT, UPT, -UR13, UR37, URZ ;  /* 0x000000250d257290 */ /* 0x000fe2000fffe1ff */
[----:B------:R-:W-:Y:S01]  /*7f20*/  IMAD.U32 R6, RZ, RZ, UR20 ;  /* 0x00000014ff067e24 */ /* 0x000fe2000f8e00ff */
[----:B------:R-:W-:Y:S01]  /*7f30*/  UIMAD UR12, UR14, UR10, URZ ;  /* 0x0000000a0e0c72a4 */ /* 0x000fe2000f8e02ff */
[----:B------:R-:W-:Y:S02]  /*7f40*/  IMAD.U32 R7, RZ, RZ, UR21 ;  /* 0x00000015ff077e24 */ /* 0x000fe4000f8e00ff */
[----:B------:R-:W2:Y:S01]  /*7f50*/  LDC.64 R4, c[0x0][0x5e0] ;  /* 0x00017800ff047b82 */ /* 0x000ea20000000a00 */
[----:B------:R-:W-:Y:S01]  /*7f60*/  SHF.R.U32.HI R7, RZ, 0x2, R161 ;  /* 0x00000002ff077819 */ /* 0x000fe200000116a1 */
[----:B------:R-:W-:Y:S01]  /*7f70*/  UIMAD UR12, UR5, UR11, UR12 ;  /* 0x0000000b050c72a4 */ /* 0x000fe2000f8e020c */
[----:B------:R-:W-:Y:S01]  /*7f80*/  LOP3.LUT R6, R6, 0x18, R162, 0xf8, !PT ;  /* 0x0000001806067812 */ /* 0x000fe200078ef8a2 */
[----:B------:R-:W-:Y:S01]  /*7f90*/  IMAD.U32 R40, RZ, RZ, UR20 ;  /* 0x00000014ff287e24 */ /* 0x000fe2000f8e00ff */
[C---:B------:R-:W-:Y:S01]  /*7fa0*/  ISETP.GE.AND P1, PT, R7.reuse, UR37, PT ;  /* 0x0000002507007c0c */ /* 0x040fe2000bf26270 */
[----:B------:R-:W-:Y:S01]  /*7fb0*/  VIADD R40, R7, 0x40 ;  /* 0x0000004007287836 */ /* 0x000fe20000000000 */
[----:B------:R-:W-:Y:S01]  /*7fc0*/  IADD3 R54, P0, PT, R6, UR16, RZ ;  /* 0x0000001006367c10 */ /* 0x000fe2000ff1e0ff */
[----:B------:R-:W-:Y:S01]  /*7fd0*/  IMAD.U32 R6, RZ, RZ, UR12 ;  /* 0x0000000cff067e24 */ /* 0x000fe2000f8e00ff */
[----:B------:R-:W-:Y:S01]  /*7fe0*/  MOV R41, UR21 ;  /* 0x0000001500297c02 */ /* 0x000fe20008000f00 */
[----:B------:R3:W4:Y:S01]  /*7ff0*/  LDS.128 R36, [R191+0xa000] ;  /* 0x00a00000bf247984 */ /* 0x0007220000000c00 */
[----:B------:R-:W-:-:S02]  /*8000*/  ISETP.GE.AND P3, PT, R40, UR37, PT ;  /* 0x0000002528007c0c */ /* 0x000fc4000bf66270 */
[----:B------:R-:W-:Y:S01]  /*8010*/  IADD3.X R55, PT, PT, R41, UR15, R6, P0, !PT ;  /* 0x0000000f29377c10 */ /* 0x000fe200087fe406 */
[----:B------:R3:W2:Y:S01]  /*8020*/  LDS.128 R32, [R191+0xc000] ;  /* 0x00c00000bf207984 */ /* 0x0006a20000000c00 */
[----:B------:R-:W-:-:S03]  /*8030*/  IADD3 R6, P0, PT, R7, 0x40, RZ ;  /* 0x0000004007067810 */ /* 0x000fc60007f1e0ff */
[----:B------:R3:W2:Y:S01]  /*8040*/  LDS.128 R28, [R191+0xf000] ;  /* 0x00f00000bf1c7984 */ /* 0x0006a20000000c00 */
[----:B-1----:R-:W-:Y:S01]  /*8050*/  IMAD.WIDE.U32 R54, R2, UR24, R54 ;  /* 0x0000001802367c25 */ /* 0x002fe2000f8e0036 */
[----:B------:R-:W-:Y:S02]  /*8060*/  MOV R2, UR8 ;  /* 0x0000000800027c02 */ /* 0x000fe40008000f00 */
[----:B------:R3:W1:Y:S01]  /*8070*/  LDS.128 R24, [R191+0x10000] ;  /* 0x01000000bf187984 */ /* 0x0006620000000c00 */
[----:B------:R-:W-:-:S03]  /*8080*/  IMAD R3, R3, UR24, R55 ;  /* 0x0000001803037c24 */ /* 0x000fc6000f8e0237 */
        /* <DEDUP_REMOVED lines=18> */
.L_x_1562:
[----:B------:R-:W-:Y:S05]  /*81b0*/  BSYNC.RECONVERGENT B0 ;  /* 0x0000000000007941 */ /* 0x000fea0003800200 */
.L_x_1561:
        /* <DEDUP_REMOVED lines=16> */
.L_x_1564:
[----:B------:R-:W-:Y:S05]  /*82c0*/  BSYNC.RECONVERGENT B0 ;  /* 0x0000000000007941 */ /* 0x000fea0003800200 */
.L_x_1563:
        /* <DEDUP_REMOVED lines=19> */
.L_x_1566:
[----:B------:R-:W-:Y:S05]  /*8400*/  BSYNC.RECONVERGENT B0 ;  /* 0x0000000000007941 */ /* 0x000fea0003800200 */
.L_x_1565:
        /* <DEDUP_REMOVED lines=12> */
.L_x_1552:
[----:B------:R-:W-:Y:S05]  /*84d0*/  BSYNC.RECONVERGENT B1 ;  /* 0x0000000000017941 */ /* 0x000fea0003800200 */
.L_x_1530:
[----:B------:R-:W4:Y:S01]  /*84e0*/  LDCU UR8, c[0x0][0x438] ;  /* 0x00008700ff0877ac */ /* 0x000f220008000800 */
[----:B------:R-:W2:Y:S01]  /*84f0*/  LDCU UR9, c[0x0][0x370] ;  /* 0x00006e00ff0977ac */ /* 0x000ea20008000800 */
[----:B------:R-:W-:Y:S01]  /*8500*/  UMOV UR10, UR23 ;  /* 0x00000017000a7c82 */ /* 0x000fe20008000000 */
[----:B----4-:R-:W-:-:S04]  /*8510*/  UIADD3 UR8, UPT, UPT, UR8, 0x7f, URZ ;  /* 0x0000007f08087890 */ /* 0x010fc8000fffe0ff */
[----:B------:R-:W-:Y:S02]  /*8520*/  USHF.R.S32.HI UR5, URZ, 0x1f, UR8 ;  /* 0x0000001fff057899 */ /* 0x000fe40008011408 */
[----:B--2---:R-:W-:Y:S02]  /*8530*/  UIADD3 UR43, UPT, UPT, UR9, UR43, URZ ;  /* 0x0000002b092b7290 */ /* 0x004fe4000fffe0ff */
[----:B------:R-:W-:-:S04]  /*8540*/  ULEA.HI UR5, UR5, UR8, URZ, 0x7 ;  /* 0x0000000805057291 */ /* 0x000fc8000f8f38ff */
[----:B------:R-:W-:-:S04]  /*8550*/  USHF.R.S32.HI UR5, URZ, 0x7, UR5 ;  /* 0x00000007ff057899 */ /* 0x000fc80008011405 */
[----:B------:R-:W-:-:S09]  /*8560*/  UISETP.GE.AND UP0, UPT, UR43, UR5, UPT ;  /* 0x000000052b00728c */ /* 0x000fd2000bf06270 */
[----:B------:R-:W-:Y:S05]  /*8570*/  BRA.U !UP0, `(.L_x_1567) ;  /* 0xffffff7d08687547 */ /* 0x000fea000b83ffff */
[----:B------:R-:W-:Y:S05]  /*8580*/  EXIT ;  /* 0x000000000000794d */ /* 0x000fea0003800000 */
.L_x_1568:
        /* <DEDUP_REMOVED lines=15> */
.L_x_1744:


//--------------------- .text._ZN5flash44flash_bwd_dq_dk_dv_loop_seqk_parallel_kernelI23Flash_bwd_kernel_traitsILi96ELi64ELi128ELi8ELi2ELi4ELi4ELb0ELb0EN7cutlass6half_tE19Flash_kernel_traitsILi96ELi64ELi128ELi8ES3_EELb1ELb0ELb1ELb1ELb0ELb0ELb0EEEvNS_16Flash_bwd_paramsE --------------------------
	.section	.text._ZN5flash44flash_bwd_dq_dk_dv_loop_seqk_parallel_kernelI23Flash_bwd_kernel_traitsILi96ELi64ELi128ELi8ELi2ELi4ELi4ELb0ELb0EN7cutlass6half_tE19Flash_kernel_traitsILi96ELi64ELi128ELi8ES3_EELb1ELb0ELb1ELb1ELb0ELb0ELb0EEEvNS_16Flash_bwd_paramsE,"ax",@progbits
	.align	128
        .global         _ZN5flash44flash_bwd_dq_dk_dv_loop_seqk_parallel_kernelI23Flash_bwd_kernel_traitsILi96ELi64ELi128ELi8ELi2ELi4ELi4ELb0ELb0EN7cutlass6half_tE19Flash_kernel_traitsILi96ELi64ELi128ELi8ES3_EELb1ELb0ELb1ELb1ELb0ELb0ELb0EEEvNS_16Flash_bwd_paramsE
        .type           _ZN5flash44flash_bwd_dq_dk_dv_loop_seqk_parallel_kernelI23Flash_bwd_kernel_traitsILi96ELi64ELi128ELi8ELi2ELi4ELi4ELb0ELb0EN7cutlass6half_tE19Flash_kernel_traitsILi96ELi64ELi128ELi8ES3_EELb1ELb0ELb1ELb1ELb0ELb0ELb0EEEvNS_16Flash_bwd_paramsE,@function
        .size           _ZN5flash44flash_bwd_dq_dk_dv_loop_seqk_parallel_kernelI23Flash_bwd_kernel_traitsILi96ELi64ELi128ELi8ELi2ELi4ELi4ELb0ELb0EN7cutlass6half_tE19Flash_kernel_traitsILi96ELi64ELi128ELi8ES3_EELb1ELb0ELb1ELb1ELb0ELb0ELb0EEEvNS_16Flash_bwd_paramsE,(.L_x_1745 - _ZN5flash44flash_bwd_dq_dk_dv_loop_seqk_parallel_kernelI23Flash_bwd_kernel_traitsILi96ELi64ELi128ELi8ELi2ELi4ELi4ELb0ELb0EN7cutlass6half_tE19Flash_kernel_traitsILi96ELi64ELi128ELi8ES3_EELb1ELb0ELb1ELb1ELb0ELb0ELb0EEEvNS_16Flash_bwd_paramsE)
        .other          _ZN5flash44flash_bwd_dq_dk_dv_loop_seqk_parallel_kernelI23Flash_bwd_kernel_traitsILi96ELi64ELi128ELi8ELi2ELi4ELi4ELb0ELb0EN7cutlass6half_tE19Flash_kernel_traitsILi96ELi64ELi128ELi8ES3_EELb1ELb0ELb1ELb1ELb0ELb0ELb0EEEvNS_16Flash_bwd_paramsE,@"STO_CUDA_ENTRY STV_DEFAULT"
_ZN5flash44flash_bwd_dq_dk_dv_loop_seqk_parallel_kernelI23Flash_bwd_kernel_traitsILi96ELi64ELi128ELi8ELi2ELi4ELi4ELb0ELb0EN7cutlass6half_tE19Flash_kernel_traitsILi96ELi64ELi128ELi8ES3_EELb1ELb0ELb1ELb1ELb0ELb0ELb0EEEvNS_16Flash_bwd_paramsE:
.text._ZN5flash44flash_bwd_dq_dk_dv_loop_seqk_parallel_kernelI23Flash_bwd_kernel_traitsILi96ELi64ELi128ELi8ELi2ELi4ELi4ELb0ELb0EN7cutlass6half_tE19Flash_kernel_traitsILi96ELi64ELi128ELi8ES3_EELb1ELb0ELb1ELb1ELb0ELb0ELb0EEEvNS_16Flash_bwd_paramsE:
        /* <DEDUP_REMOVED lines=17> */
[----:B------:R-:W1:Y:S06]  /*0110*/  LDCU.64 UR12, c[0x0][0x470] ;  /* 0x00008e00ff0c77ac */ /* 0x000e6c0008000a00 */
[----:B------:R-:W5:Y:S01]  /*0120*/  S2UR UR4, SR_CgaCtaId ;  /* 0x00000000000479c3 */ /* 0x000f620000008800 */
[----:B------:R-:W-:Y:S01]  /*0130*/  UMOV UR30, URZ ;  /* 0x000000ff001e7c82 */ /* 0x000fe20008000000 */
[----:B------:R-:W-:-:S06]  /*0140*/  UMOV UR31, URZ ;  /* 0x000000ff001f7c82 */ /* 0x000fcc0008000000 */
[----:B------:R-:W3:Y:S01]  /*0150*/  S2UR UR29, SR_CTAID.X ;  /* 0x00000000001d79c3 */ /* 0x000ee20000002500 */
[----:B--2---:R-:W-:-:S04]  /*0160*/  ULEA UR7, UR7, UR6, 0x18 ;  /* 0x0000000607077291 */ /* 0x004fc8000f8ec0ff */
[----:B------:R-:W-:Y:S01]  /*0170*/  UIADD3 UR9, UPT, UPT, UR7, 0x19000, URZ ;  /* 0x0001900007097890 */ /* 0x000fe2000fffe0ff */
[--C-:B-1----:R-:W-:Y:S01]  /*0180*/  SHF.R.U32.HI R11, RZ, 0x1, R4.reuse ;  /* 0x00000001ff0b7819 */ /* 0x102fe20000011604 */
[C---:B------:R-:W-:Y:S01]  /*0190*/  IMAD.SHL.U32 R179, R4.reuse, 0x20, RZ ;  /* 0x0000002004b37824 */ /* 0x040fe200078e00ff */
[----:B------:R-:W-:Y:S01]  /*01a0*/  SHF.R.U32.HI R3, RZ, 0x2, R4 ;  /* 0x00000002ff037819 */ /* 0x000fe20000011604 */
[C---:B------:R-:W-:Y:S01]  /*01b0*/  IMAD.SHL.U32 R5, R4.reuse, 0x2, RZ ;  /* 0x0000000204057824 */ /* 0x040fe200078e00ff */
[----:B------:R-:W-:Y:S01]  /*01c0*/  LOP3.LUT R182, R11, 0x10, RZ, 0xc0, !PT ;  /* 0x000000100bb67812 */ /* 0x000fe200078ec0ff */
[C---:B------:R-:W-:Y:S01]  /*01d0*/  IMAD.SHL.U32 R0, R4.reuse, 0x10, RZ ;  /* 0x0000001004007824 */ /* 0x040fe200078e00ff */
[----:B------:R-:W-:Y:S01]  /*01e0*/  LOP3.LUT R2, R179, 0x7400, RZ, 0xc0, !PT ;  /* 0x00007400b3027812 */ /* 0x000fe200078ec0ff */
[----:B------:R-:W-:Y:S01]  /*01f0*/  IMAD.SHL.U32 R183, R4, 0x8, RZ ;  /* 0x0000000804b77824 */ /* 0x000fe200078e00ff */
[----:B------:R-:W-:Y:S01]  /*0200*/  LOP3.LUT R182, R182, 0x7, R3, 0xf8, !PT ;  /* 0x00000007b6b67812 */ /* 0x000fe200078ef803 */
[----:B------:R-:W-:Y:S01]  /*0210*/  IMAD.SHL.U32 R3, R4, 0x40, RZ ;  /* 0x0000004004037824 */ /* 0x000fe200078e00ff */
[--C-:B------:R-:W-:Y:S01]  /*0220*/  LOP3.LUT R187, R2, 0x6, R5.reuse, 0xf8, !PT ;  /* 0x0000000602bb7812 */ /* 0x100fe200078ef805 */
[----:B------:R-:W-:Y:S01]  /*0230*/  IMAD.SHL.U32 R2, R4, 0x4, RZ ;  /* 0x0000000404027824 */ /* 0x000fe200078e00ff */
[C---:B------:R-:W-:Y:S01]  /*0240*/  LOP3.LUT R8, R0.reuse, 0x1c0, RZ, 0xc0, !PT ;  /* 0x000001c000087812 */ /* 0x040fe200078ec0ff */
[----:B------:R-:W1:Y:S01]  /*0250*/  S2UR UR25, SR_CTAID.Z ;  /* 0x00000000001979c3 */ /* 0x000e620000002700 */
[----:B------:R-:W-:Y:S01]  /*0260*/  LOP3.LUT R178, R3, 0x1c0, RZ, 0xc0, !PT ;  /* 0x000001c003b27812 */ /* 0x000fe200078ec0ff */
[----:B------:R-:W-:Y:S01]  /*0270*/  UIADD3 UR6, UPT, UPT, UR7, 0x9000, URZ ;  /* 0x0000900007067890 */ /* 0x000fe2000fffe0ff */
[----:B------:R-:W-:Y:S01]  /*0280*/  LOP3.LUT R177, R179, 0x20, RZ, 0xc0, !PT ;  /* 0x00000020b3b17812 */ /* 0x000fe200078ec0ff */
[----:B----4-:R-:W-:Y:S01]  /*0290*/  ULEA UR28, UR28, UR10, 0x18 ;  /* 0x0000000a1c1c7291 */ /* 0x010fe2000f8ec0ff */
[----:B------:R-:W-:Y:S01]  /*02a0*/  LOP3.LUT R186, R0, 0x600, RZ, 0xc0, !PT ;  /* 0x0000060000ba7812 */ /* 0x000fe200078ec0ff */
[----:B-----5:R-:W-:Y:S01]  /*02b0*/  ULEA UR4, UR4, UR5, 0x18 ;  /* 0x0000000504047291 */ /* 0x020fe2000f8ec0ff */
[----:B------:R-:W-:-:S02]  /*02c0*/  LOP3.LUT R8, R8, 0x38, R5, 0xf8, !PT ;  /* 0x0000003808087812 */ /* 0x000fc400078ef805 */
[----:B------:R-:W-:Y:S02]  /*02d0*/  LOP3.LUT R178, R178, 0x38, R183, 0xf8, !PT ;  /* 0x00000038b2b27812 */ /* 0x000fe400078ef8b7 */
[----:B------:R-:W-:Y:S02]  /*02e0*/  LOP3.LUT R2, R2, 0x18, RZ, 0xc0, !PT ;  /* 0x0000001802027812 */ /* 0x000fe400078ec0ff */
[----:B------:R-:W-:Y:S02]  /*02f0*/  SHF.R.U32.HI R7, RZ, 0x4, R4 ;  /* 0x00000004ff077819 */ /* 0x000fe40000011604 */
[----:B------:R-:W-:Y:S02]  /*0300*/  LOP3.LUT R177, R177, 0x3c00, R0, 0xf8, !PT ;  /* 0x00003c00b1b17812 */ /* 0x000fe400078ef800 */
[----:B------:R-:W-:Y:S02]  /*0310*/  LOP3.LUT R186, R186, 0x6, R5, 0xf8, !PT ;  /* 0x00000006baba7812 */ /* 0x000fe400078ef805 */
[----:B------:R-:W-:-:S02]  /*0320*/  LOP3.LUT R8, R8, 0x20, R11, 0x78, !PT ;  /* 0x0000002008087812 */ /* 0x000fc400078e780b */
[----:B------:R-:W-:Y:S02]  /*0330*/  LOP3.LUT R178, R178, 0x8, R11, 0x78, !PT ;  /* 0x00000008b2b27812 */ /* 0x000fe400078e780b */
[----:B------:R-:W-:Y:S02]  /*0340*/  LOP3.LUT R5, R183, 0xc0, RZ, 0xc0, !PT ;  /* 0x000000c0b7057812 */ /* 0x000fe400078ec0ff */
[----:B------:R-:W-:Y:S02]  /*0350*/  LOP3.LUT R11, R11, 0x30, RZ, 0xc0, !PT ;  /* 0x000000300b0b7812 */ /* 0x000fe400078ec0ff */
[----:B------:R-:W-:Y:S02]  /*0360*/  LOP3.LUT R9, R2, 0xc0, R179, 0xf8, !PT ;  /* 0x000000c002097812 */ /* 0x000fe400078ef8b3 */
[----:B------:R-:W-:Y:S02]  /*0370*/  LOP3.LUT R7, R7, 0x8, RZ, 0xc0, !PT ;  /* 0x0000000807077812 */ /* 0x000fe400078ec0ff */
[----:B------:R-:W-:-:S02]  /*0380*/  LOP3.LUT R177, R177, 0x100, R0, 0xf8, !PT ;  /* 0x00000100b1b17812 */ /* 0x000fc400078ef800 */
[----:B------:R-:W-:Y:S02]  /*0390*/  LOP3.LUT P0, RZ, R4, 0x8, RZ, 0xc0, !PT ;  /* 0x0000000804ff7812 */ /* 0x000fe4000780c0ff */
[--C-:B------:R-:W-:Y:S02]  /*03a0*/  LOP3.LUT R5, R5, 0x18, R4.reuse, 0xf8, !PT ;  /* 0x0000001805057812 */ /* 0x100fe400078ef804 */
[----:B------:R-:W-:Y:S02]  /*03b0*/  LOP3.LUT R186, R186, 0x20, R183, 0xf8, !PT ;  /* 0x00000020baba7812 */ /* 0x000fe400078ef8b7 */
[--C-:B------:R-:W-:Y:S02]  /*03c0*/  LOP3.LUT R0, R11, 0x8, R4.reuse, 0xf8, !PT ;  /* 0x000000080b007812 */ /* 0x100fe400078ef804 */
[--C-:B------:R-:W-:Y:S02]  /*03d0*/  LOP3.LUT R6, R9, 0x8, R4.reuse, 0x78, !PT ;  /* 0x0000000809067812 */ /* 0x100fe400078e7804 */
[----:B------:R-:W-:-:S02]  /*03e0*/  LOP3.LUT R4, R7, 0x10, R4, 0xf8, !PT ;  /* 0x0000001007047812 */ /* 0x000fc400078ef804 */
[----:B------:R-:W-:Y:S02]  /*03f0*/  LOP3.LUT R186, R186, R5, R7, 0xf6, !PT ;  /* 0x00000005baba7212 */ /* 0x000fe400078ef607 */
[----:B------:R-:W-:Y:S02]  /*0400*/  LOP3.LUT R5, R4, 0xc0, R179, 0xf8, !PT ;  /* 0x000000c004057812 */ /* 0x000fe400078ef8b3 */
[----:B------:R-:W-:Y:S02]  /*0410*/  LOP3.LUT R4, R3, 0x200, RZ, 0xc0, !PT ;  /* 0x0000020003047812 */ /* 0x000fe400078ec0ff */
[----:B------:R-:W-:Y:S02]  /*0420*/  LOP3.LUT R187, R187, R8, RZ, 0xfc, !PT ;  /* 0x00000008bbbb7212 */ /* 0x000fe400078efcff */
[----:B------:R-:W-:Y:S02]  /*0430*/  LOP3.LUT R2, R5, R2, RZ, 0x3c, !PT ;  /* 0x0000000205027212 */ /* 0x000fe400078e3cff */
[----:B------:R-:W-:-:S02]  /*0440*/  LOP3.LUT R0, R0, 0x1c0, R3, 0xf8, !PT ;  /* 0x000001c000007812 */ /* 0x000fc400078ef803 */
[----:B------:R-:W-:Y:S02]  /*0450*/  LOP3.LUT R5, R4, 0xc00, R179, 0xf8, !PT ;  /* 0x00000c0004057812 */ /* 0x000fe400078ef8b3 */
[----:B------:R-:W-:Y:S02]  /*0460*/  LOP3.LUT R176, R3, 0x400, RZ, 0xc0, !PT ;  /* 0x0000040003b07812 */ /* 0x000fe400078ec0ff */
[----:B------:R-:W-:Y:S02]  /*0470*/  LEA R187, R187, UR9, 0x1 ;  /* 0x00000009bbbb7c11 */ /* 0x000fe4000f8e08ff */
[----:B------:R-:W-:Y:S01]  /*0480*/  LOP3.LUT R3, R0, 0x38, R183, 0x78, !PT ;  /* 0x0000003800037812 */ /* 0x000fe200078e78b7 */
[----:B---3--:R-:W-:Y:S01]  /*0490*/  IMAD.U32 R0, RZ, RZ, UR8 ;  /* 0x00000008ff007e24 */ /* 0x008fe2000f8e00ff */
[----:B------:R-:W-:Y:S01]  /*04a0*/  LOP3.LUT R177, R177, R6, RZ, 0xfc, !PT ;  /* 0x00000006b1b17212 */ /* 0x000fe200078efcff */
[----:B------:R-:W-:Y:S01]  /*04b0*/  VIADD R184, R187, 0x20 ;  /* 0x00000020bbb87836 */ /* 0x000fe20000000000 */
[----:B------:R-:W-:Y:S01]  /*04c0*/  LOP3.LUT R178, R5, R178, RZ, 0xfc, !PT ;  /* 0x000000b205b27212 */ /* 0x000fe200078efcff */
[----:B------:R-:W-:Y:S01]  /*04d0*/  IMAD R176, R3, 0x2, R176 ;  /* 0x0000000203b07824 */ /* 0x000fe200078e02b0 */
[----:B------:R-:W-:Y:S01]  /*04e0*/  LOP3.LUT R179, R2, 0x120, R179, 0xf8, !PT ;  /* 0x0000012002b37812 */ /* 0x000fe200078ef8b3 */
[----:B------:R-:W-:Y:S01]  /*04f0*/  @P0 VIADD R184, R187, 0xffffffe0 ;  /* 0xffffffe0bbb80836 */ /* 0x000fe20000000000 */
[----:B------:R-:W-:-:S02]  /*0500*/  LOP3.LUT R188, R183, 0x18, RZ, 0xc0, !PT ;  /* 0x00000018b7bc7812 */ /* 0x000fc400078ec0ff */
[----:B------:R-:W-:Y:S02]  /*0510*/  LEA R186, R186, UR6, 0x1 ;  /* 0x00000006baba7c11 */ /* 0x000fe4000f8e08ff */
[----:B------:R-:W-:Y:S02]  /*0520*/  LOP3.LUT R185, R188, 0x40, RZ, 0xfc, !PT ;  /* 0x00000040bcb97812 */ /* 0x000fe400078efcff */
[----:B------:R-:W-:Y:S02]  /*0530*/  LEA R177, R177, UR6, 0x1 ;  /* 0x00000006b1b17c11 */ /* 0x000fe4000f8e08ff */
[----:B------:R-:W-:Y:S02]  /*0540*/  LEA R178, R178, UR7, 0x1 ;  /* 0x00000007b2b27c11 */ /* 0x000fe4000f8e08ff */
[----:B-1----:R-:W-:-:S07]  /*0550*/  LEA R179, R179, UR7, 0x1 ;  /* 0x00000007b3b37c11 */ /* 0x002fce000f8e08ff */
.L_x_1628:
[----:B-1----:R-:W1:Y:S01]  /*0560*/  LDC.64 R8, c[0x0][0x478] ;  /* 0x00011e00ff087b82 */ /* 0x002e620000000a00 */
[----:B--2---:R-:W2:Y:S01]  /*0570*/  S2R R6, SR_CTAID.Y ;  /* 0x0000000000067919 */ /* 0x004ea20000002600 */
[----:B------:R-:W-:Y:S01]  /*0580*/  ISETP.NE.U32.AND P5, PT, RZ, UR12, PT ;  /* 0x0000000cff007c0c */ /* 0x000fe2000bfa5070 */
[----:B------:R-:W-:-:S03]  /*0590*/  IMAD.MOV.U32 R207, RZ, RZ, RZ ;  /* 0x000000ffffcf7224 */ /* 0x000fc600078e00ff */
[----:B------:R-:W-:Y:S02]  /*05a0*/  ISETP.NE.AND.EX P5, PT, RZ, UR13, PT, P5 ;  /* 0x0000000dff007c0c */ /* 0x000fe4000bfa5350 */
[----:B------:R-:W3:Y:S08]  /*05b0*/  LDC.64 R2, c[0x0][0x460] ;  /* 0x00011800ff027b82 */ /* 0x000ef00000000a00 */
        /* <DEDUP_REMOVED lines=12> */
[----:B------:R-:W-:Y:S02]  /*0680*/  ISETP.NE.AND.EX P2, PT, R3, RZ, PT, P2 ;  /* 0x000000ff0300720c */ /* 0x000fe40003f45320 */
[C---:B------:R-:W-:Y:S01]  /*0690*/  @P5 IADD3.X R19, PT, PT, R12.reuse, UR13, RZ, P1, !PT ;  /* 0x0000000d0c135c10 */ /* 0x040fe20008ffe4ff */
[----:B------:R-:W-:Y:S01]  /*06a0*/  @P4 IMAD.X R9, R12, 0x1, R9, P0 ;  /* 0x000000010c094824 */ /* 0x000fe200000e0609 */
[----:B------:R-:W3:Y:S01]  /*06b0*/  @!P4 LDC.64 R2, c[0x0][0x488] ;  /* 0x00012200ff02cb82 */ /* 0x000ee20000000a00 */
[----:B------:R-:W-:-:S02]  /*06c0*/  IMAD.MOV.U32 R16, RZ, RZ, -0x1 ;  /* 0xffffffffff107424 */ /* 0x000fc400078e00ff */
[----:B----4-:R-:W-:Y:S01]  /*06d0*/  IMAD.WIDE.U32 R14, R6, 0x4, R14 ;  /* 0x00000004060e7825 */ /* 0x010fe200078e000e */
[----:B------:R-:W4:Y:S04]  /*06e0*/  @P5 LDG.E R207, desc[UR26][R18.64] ;  /* 0x0000001a12cf5981 */ /* 0x000f28000c1e1900 */
[----:B------:R-:W4:Y:S04]  /*06f0*/  @P4 LDG.E R206, desc[UR26][R8.64] ;  /* 0x0000001a08ce4981 */ /* 0x000f28000c1e1900 */
[----:B-----5:R3:W5:Y:S04]  /*0700*/  @P3 LDG.E R16, desc[UR26][R14.64] ;  /* 0x0000001a0e103981 */ /* 0x020768000c1e1900 */
[----:B------:R3:W5:Y:S01]  /*0710*/  @P2 LDG.E R7, desc[UR26][R14.64+0x4] ;  /* 0x0000041a0e072981 */ /* 0x000762000c1e1900 */
[----:B-1----:R-:W-:Y:S01]  /*0720*/  ISETP.NE.AND P5, PT, R10, RZ, PT ;  /* 0x000000ff0a00720c */ /* 0x002fe20003fa5270 */
[----:B------:R-:W-:Y:S01]  /*0730*/  IMAD.MOV.U32 R208, RZ, RZ, -0x1 ;  /* 0xffffffffffd07424 */ /* 0x000fe200078e00ff */
[----:B--2---:R-:W-:-:S02]  /*0740*/  ISETP.EQ.U32.AND P1, PT, R4, RZ, PT ;  /* 0x000000ff0400720c */ /* 0x004fc40003f22070 */
[----:B------:R-:W-:Y:S02]  /*0750*/  IADD3 R10, P0, PT, R11, R4, RZ ;  /* 0x000000040b0a7210 */ /* 0x000fe40007f1e0ff */
[----:B------:R-:W-:-:S03]  /*0760*/  ISETP.EQ.OR.EX P1, PT, R5, RZ, !P5, P1 ;  /* 0x000000ff0500720c */ /* 0x000fc60006f22710 */
[----:B------:R-:W-:Y:S01]  /*0770*/  IMAD.X R11, R12, 0x1, R5, P0 ;  /* 0x000000010c0b7824 */ /* 0x000fe200000e0605 */
[----:B------:R-:W1:Y:S08]  /*0780*/  @!P2 LDC R209, c[0x0][0x434] ;  /* 0x00010d00ffd1ab82 */ /* 0x000e700000000800 */
[----:B------:R-:W2:Y:S01]  /*0790*/  @!P4 LDC R8, c[0x0][0x43c] ;  /* 0x00010f00ff08cb82 */ /* 0x000ea20000000800 */
[----:B------:R1:W5:Y:S01]  /*07a0*/  @!P1 LDG.E R208, desc[UR26][R10.64] ;  /* 0x0000001a0ad09981 */ /* 0x000362000c1e1900 */
[----:B------:R-:W-:Y:S01]  /*07b0*/  ISETP.NE.U32.AND P1, PT, R4, RZ, PT ;  /* 0x000000ff0400720c */ /* 0x000fe20003f25070 */
[----:B------:R-:W-:Y:S01]  /*07c0*/  USHF.L.U32 UR6, UR24, 0x7, URZ ;  /* 0x0000000718067899 */ /* 0x000fe200080006ff */
[----:B---3--:R-:W-:-:S02]  /*07d0*/  @!P4 ISETP.NE.U32.AND P0, PT, R2, RZ, PT ;  /* 0x000000ff0200c20c */ /* 0x008fc40003f05070 */
[----:B------:R-:W-:Y:S02]  /*07e0*/  ISETP.NE.AND.EX P1, PT, R5, RZ, PT, P1 ;  /* 0x000000ff0500720c */ /* 0x000fe40003f25310 */
[----:B------:R-:W-:-:S04]  /*07f0*/  @!P4 ISETP.NE.AND.EX P0, PT, R3, RZ, PT, P0 ;  /* 0x000000ff0300c20c */ /* 0x000fc80003f05300 */
[----:B--2---:R-:W-:Y:S01]  /*0800*/  @!P4 SEL R8, R8, RZ, P0 ;  /* 0x000000ff0808c207 */ /* 0x004fe20000000000 */
[----:B----4-:R-:W-:-:S06]  /*0810*/  @P4 IMAD.IADD R206, R206, 0x1, -R207 ;  /* 0x00000001cece4824 */ /* 0x010fcc00078e0acf */
[----:B-1----:R-:W-:Y:S05]  /*0820*/  @!P1 BRA `(.L_x_1569) ;  /* 0x00000000000c9947 */ /* 0x002fea0003800000 */
[----:B------:R-:W2:Y:S02]  /*0830*/  @P5 LDG.E R3, desc[UR26][R10.64+0x4] ;  /* 0x0000041a0a035981 */ /* 0x000ea4000c1e1900 */
[----:B--2--5:R-:W-:-:S06]  /*0840*/  @P5 IADD3 R0, PT, PT, R3, -R208, RZ ;  /* 0x800000d003005210 */ /* 0x024fcc0007ffe0ff */
[----:B------:R1:W5:Y:S02]  /*0850*/  @!P5 LDG.E R0, desc[UR26][R10.64] ;  /* 0x0000001a0a00d981 */ /* 0x000364000c1e1900 */
.L_x_1569:
[----:B-----5:R-:W-:Y:S01]  /*0860*/  @!P4 IADD3 R206, PT, PT, R8, R0, -R207 ;  /* 0x0000000008cec210 */ /* 0x020fe20007ffe8cf */
[----:B------:R-:W-:-:S03]  /*0870*/  @P2 IMAD.IADD R209, R7, 0x1, -R16 ;  /* 0x0000000107d12824 */ /* 0x000fc600078e0a10 */
[----:B------:R-:W-:-:S13]  /*0880*/  ISETP.GT.AND P0, PT, R206, UR6, PT ;  /* 0x00000006ce007c0c */ /* 0x000fda000bf04270 */
[----:B------:R-:W-:Y:S05]  /*0890*/  @!P0 BRA `(.L_x_1570) ;  /* 0x0000009000188947 */ /* 0x000fea0003800000 */
[----:B------:R-:W2:Y:S01]  /*08a0*/  LDC R8, c[0x0][0x504] ;  /* 0x00014100ff087b82 */ /* 0x000ea20000000800 */
[----:B------:R-:W-:Y:S01]  /*08b0*/  ISETP.NE.AND P4, PT, R16, -0x1, PT ;  /* 0xffffffff1000780c */ /* 0x000fe20003f85270 */
[C---:B------:R-:W-:Y:S01]  /*08c0*/  VIADD R193, R209.reuse, UR6 ;  /* 0x00000006d1c17c36 */ /* 0x040fe20008000000 */
        /* <DEDUP_REMOVED lines=30> */
[----:B-1----:R-:W-:Y:S01]  /*0ab0*/  IMAD R10, R6, UR9, R13 ;  /* 0x00000009060a7c24 */ /* 0x002fe2000f8e020d */
[----:B------:R-:W-:Y:S06]  /*0ac0*/  BRA `(.L_x_1572) ;  /* 0x0000000000147947 */ /* 0x000fec0003800000 */
.L_x_1571:
[----:B------:R-:W1:Y:S01]  /*0ad0*/  LDCU.64 UR22, c[0x0][0x3b8] ;  /* 0x00007700ff1677ac */ /* 0x000e620008000a00 */
[----:B------:R-:W-:-:S05]  /*0ae0*/  IADD3 R12, PT, PT, R207, R208, RZ ;  /* 0x000000d0cf0c7210 */ /* 0x000fca0007ffe0ff */
[C---:B-1----:R-:W-:Y:S02]  /*0af0*/  IMAD R10, R12.reuse, UR23, RZ ;  /* 0x000000170c0a7c24 */ /* 0x042fe4000f8e02ff */
[----:B------:R-:W-:-:S05]  /*0b00*/  IMAD.WIDE.U32 R12, R12, UR22, RZ ;  /* 0x000000160c0c7c25 */ /* 0x000fca000f8e00ff */
[----:B------:R-:W-:Y:S02]  /*0b10*/  IADD3 R10, PT, PT, R13, R10, RZ ;  /* 0x0000000a0d0a7210 */ /* 0x000fe40007ffe0ff */
.L_x_1572:
[----:B------:R-:W1:Y:S01]  /*0b20*/  LDC R0, c[0x0][0x3e8] ;  /* 0x0000fa00ff007b82 */ /* 0x000e620000000800 */
[----:B------:R-:W2:Y:S01]  /*0b30*/  S2R R7, SR_CTAID.Z ;  /* 0x0000000000077919 */ /* 0x000ea20000002700 */
[----:B------:R-:W-:Y:S01]  /*0b40*/  USHF.R.S32.HI UR5, URZ, 0x1f, UR6 ;  /* 0x0000001fff057899 */ /* 0x000fe20008011406 */
[----:B-1----:R-:W-:-:S04]  /*0b50*/  IABS R4, R0 ;  /* 0x0000000000047213 */ /* 0x002fc80000000000 */
[----:B------:R-:W1:Y:S08]  /*0b60*/  I2F.RP R5, R4 ;  /* 0x0000000400057306 */ /* 0x000e700000209400 */
[----:B-1----:R-:W1:Y:S02]  /*0b70*/  MUFU.RCP R8, R5 ;  /* 0x0000000500087308 */ /* 0x002e640000001000 */
[----:B-1----:R-:W-:-:S06]  /*0b80*/  VIADD R8, R8, 0xffffffe ;  /* 0x0ffffffe08087836 */ /* 0x002fcc0000000000 */
[----:B------:R-:W1:Y:S02]  /*0b90*/  F2I.FTZ.U32.TRUNC.NTZ R9, R8 ;  /* 0x0000000800097305 */ /* 0x000e64000021f000 */
[----:B-1----:R-:W-:Y:S01]  /*0ba0*/  IMAD.MOV R2, RZ, RZ, -R9 ;  /* 0x000000ffff027224 */ /* 0x002fe200078e0a09 */
[----:B------:R-:W-:-:S03]  /*0bb0*/  MOV R8, RZ ;  /* 0x000000ff00087202 */ /* 0x000fc60000000f00 */
[----:B------:R-:W-:Y:S01]  /*0bc0*/  IMAD R3, R2, R4, RZ ;  /* 0x0000000402037224 */ /* 0x000fe200078e02ff */
[----:B--2---:R-:W-:-:S03]  /*0bd0*/  IABS R2, R7 ;  /* 0x0000000700027213 */ /* 0x004fc60000000000 */
[----:B------:R-:W-:-:S06]  /*0be0*/  IMAD.HI.U32 R3, R9, R3, R8 ;  /* 0x0000000309037227 */ /* 0x000fcc00078e0008 */
[----:B------:R-:W-:-:S04]  /*0bf0*/  IMAD.HI.U32 R9, R3, R2, RZ ;  /* 0x0000000203097227 */ /* 0x000fc800078e00ff */
[----:B------:R-:W-:-:S04]  /*0c00*/  IMAD.MOV R3, RZ, RZ, -R9 ;  /* 0x000000ffff037224 */ /* 0x000fc800078e0a09 */
[----:B------:R-:W-:Y:S01]  /*0c10*/  IMAD R3, R4, R3, R2 ;  /* 0x0000000304037224 */ /* 0x000fe200078e0202 */
[----:B------:R-:W-:-:S04]  /*0c20*/  LOP3.LUT R2, R7, R0, RZ, 0x3c, !PT ;  /* 0x0000000007027212 */ /* 0x000fc800078e3cff */
        /* <DEDUP_REMOVED lines=22> */
.L_x_1573:
[----:B------:R-:W1:Y:S01]  /*0d90*/  LDCU.64 UR20, c[0x0][0x3c0] ;  /* 0x00007800ff1477ac */ /* 0x000e620008000a00 */
[----:B------:R-:W-:-:S05]  /*0da0*/  IADD3 R2, PT, PT, R207, R208, RZ ;  /* 0x000000d0cf027210 */ /* 0x000fca0007ffe0ff */
[C---:B-1----:R-:W-:Y:S02]  /*0db0*/  IMAD R11, R2.reuse, UR21, RZ ;  /* 0x00000015020b7c24 */ /* 0x042fe4000f8e02ff */
[----:B------:R-:W-:-:S05]  /*0dc0*/  IMAD.WIDE.U32 R2, R2, UR20, RZ ;  /* 0x0000001402027c25 */ /* 0x000fca000f8e00ff */
[----:B------:R-:W-:Y:S02]  /*0dd0*/  IADD3 R11, PT, PT, R3, R11, RZ ;  /* 0x0000000b030b7210 */ /* 0x000fe40007ffe0ff */
[----:B------:R-:W-:-:S07]  /*0de0*/  MOV R14, R2 ;  /* 0x00000002000e7202 */ /* 0x000fce0000000f00 */
.L_x_1574:
        /* <DEDUP_REMOVED lines=16> */
[----:B------:R-:W-:-:S05]  /*0ef0*/  IMAD R21, R6, UR9, RZ ;  /* 0x0000000906157c24 */ /* 0x000fca000f8e02ff */
[----:B------:R-:W-:-:S05]  /*0f00*/  IADD3 R21, PT, PT, R25, R21, RZ ;  /* 0x0000001519157210 */ /* 0x000fca0007ffe0ff */
[-C--:B------:R-:W-:Y:S02]  /*0f10*/  IMAD R2, R21, R0.reuse, RZ ;  /* 0x0000000015027224 */ /* 0x080fe400078e02ff */
[----:B------:R-:W-:-:S04]  /*0f20*/  IMAD.WIDE.U32 R20, R24, R0, RZ ;  /* 0x0000000018147225 */ /* 0x000fc800078e00ff */
        /* <DEDUP_REMOVED lines=8> */
.L_x_1575:
[-C--:B------:R-:W-:Y:S02]  /*0fb0*/  IMAD R21, R5, R16.reuse, RZ ;  /* 0x0000001005157224 */ /* 0x080fe400078e02ff */
[----:B------:R-:W-:-:S05]  /*0fc0*/  IMAD.WIDE.U32 R2, R4, R16, RZ ;  /* 0x0000001004027225 */ /* 0x000fca00078e00ff */
[----:B------:R-:W-:Y:S02]  /*0fd0*/  IADD3 R21, PT, PT, R3, R21, RZ ;  /* 0x0000001503157210 */ /* 0x000fe40007ffe0ff */
[----:B------:R-:W-:-:S07]  /*0fe0*/  MOV R18, R2 ;  /* 0x0000000200127202 */ /* 0x000fce0000000f00 */
.L_x_1576:
        /* <DEDUP_REMOVED lines=20> */
.L_x_1577:
[----:B------:R-:W1:Y:S01]  /*1130*/  LDC R4, c[0x0][0x434] ;  /* 0x00010d00ff047b82 */ /* 0x000e620000000800 */
[----:B------:R-:W-:-:S04]  /*1140*/  IMAD R3, R6, R0, R7 ;  /* 0x0000000006037224 */ /* 0x000fc800078e0207 */
[----:B-1----:R-:W-:-:S03]  /*1150*/  IMAD R4, R3, R4, RZ ;  /* 0x0000000403047224 */ /* 0x002fc600078e02ff */
.L_x_1578:
        /* <DEDUP_REMOVED lines=11> */
.L_x_1579:
[----:B------:R-:W1:Y:S01]  /*1210*/  LDC R16, c[0x0][0x444] ;  /* 0x00011100ff107b82 */ /* 0x000e620000000800 */
[----:B------:R-:W-:-:S04]  /*1220*/  IMAD R3, R6, R0, R7 ;  /* 0x0000000006037224 */ /* 0x000fc800078e0207 */
[----:B-1----:R-:W-:-:S07]  /*1230*/  IMAD R16, R3, R16, RZ ;  /* 0x0000001003107224 */ /* 0x002fce00078e02ff */
.L_x_1580:
[----:B------:R-:W1:Y:S01]  /*1240*/  LDCU.64 UR14, c[0x0][0x3b0] ;  /* 0x00007600ff0e77ac */ /* 0x000e620008000a00 */
[----:B------:R-:W2:Y:S01]  /*1250*/  S2R R5, SR_TID.X ;  /* 0x0000000000057919 */ /* 0x000ea20000002100 */
[----:B------:R-:W-:Y:S01]  /*1260*/  IADD3 R30, P0, PT, R188, R30, RZ ;  /* 0x0000001ebc1e7210 */ /* 0x000fe20007f1e0ff */
[----:B------:R-:W-:Y:S01]  /*1270*/  IMAD.MOV.U32 R189, RZ, RZ, RZ ;  /* 0x000000ffffbd7224 */ /* 0x000fe200078e00ff */
[----:B------:R-:W3:Y:S01]  /*1280*/  LDCU.128 UR8, c[0x0][0x590] ;  /* 0x0000b200ff0877ac */ /* 0x000ee20008000c00 */
[----:B------:R-:W-:Y:S01]  /*1290*/  IMAD R198, R0, UR33, RZ ;  /* 0x0000002100c67c24 */ /* 0x000fe2000f8e02ff */
[----:B------:R-:W4:Y:S01]  /*12a0*/  LDC.64 R216, c[0x0][0x420] ;  /* 0x00010800ffd87b82 */ /* 0x000f220000000a00 */
[----:B------:R-:W-:Y:S01]  /*12b0*/  IMAD.X R31, RZ, RZ, R13, P0 ;  /* 0x000000ffff1f7224 */ /* 0x000fe200000e060d */
[----:B------:R-:W5:Y:S01]  /*12c0*/  LDCU.64 UR18, c[0x0][0x3c8] ;  /* 0x00007900ff1277ac */ /* 0x000f620008000a00 */
[----:B------:R-:W2:Y:S01]  /*12d0*/  S2R R13, SR_TID.X ;  /* 0x00000000000d7919 */ /* 0x000ea20000002100 */
[----:B------:R-:W-:Y:S01]  /*12e0*/  IMAD R16, R205, 0x40, R16 ;  /* 0x00000040cd107824 */ /* 0x000fe200078e0210 */
[----:B------:R-:W-:Y:S01]  /*12f0*/  BSSY.RECONVERGENT B1, `(.L_x_1570) ;  /* 0x0000860000017945 */ /* 0x000fe20003800200 */
[----:B------:R-:W2:Y:S01]  /*1300*/  LDCU.64 UR16, c[0x0][0x380] ;  /* 0x00007000ff1077ac */ /* 0x000ea20008000a00 */
[----:B-1----:R-:W-:-:S02]  /*1310*/  IMAD R2, R15, UR14, RZ ;  /* 0x0000000e0f027c24 */ /* 0x002fc4000f8e02ff */
[----:B------:R-:W-:-:S04]  /*1320*/  IMAD.WIDE.U32 R32, R19, UR14, R188 ;  /* 0x0000000e13207c25 */ /* 0x000fc8000f8e00bc */
[----:B------:R-:W-:Y:S01]  /*1330*/  IMAD R3, R19, UR15, R2 ;  /* 0x0000000f13037c24 */ /* 0x000fe2000f8e0202 */
[----:B------:R-:W-:Y:S01]  /*1340*/  IADD3 R26, P0, PT, R26, R32, RZ ;  /* 0x000000201a1a7210 */ /* 0x000fe20007f1e0ff */
[----:B---3--:R-:W-:Y:S02]  /*1350*/  IMAD R2, R15, UR8, RZ ;  /* 0x000000080f027c24 */ /* 0x008fe4000f8e02ff */
[----:B------:R-:W-:Y:S01]  /*1360*/  IMAD.WIDE.U32 R30, R19, UR8, R30 ;  /* 0x00000008131e7c25 */ /* 0x000fe2000f8e001e */
[----:B------:R-:W-:-:S03]  /*1370*/  IADD3.X R27, PT, PT, R22, R33, R3, P0, !PT ;  /* 0x00000021161b7210 */ /* 0x000fc600007fe403 */
[----:B------:R-:W-:Y:S01]  /*1380*/  IMAD R15, R19, UR9, R2 ;  /* 0x00000009130f7c24 */ /* 0x000fe2000f8e0202 */
[----:B------:R-:W-:Y:S01]  /*1390*/  IADD3 R19, P1, P0, R28, R18, R20 ;  /* 0x000000121c137210 */ /* 0x000fe2000783e014 */
[----:B------:R-:W1:Y:S01]  /*13a0*/  LDC.64 R2, c[0x0][0x5f8] ;  /* 0x00017e00ff027b82 */ /* 0x000e620000000a00 */
[----:B-----5:R-:W-:Y:S01]  /*13b0*/  IMAD.WIDE.U32 R26, R7, UR18, R26 ;  /* 0x00000012071a7c25 */ /* 0x020fe2000f8e001a */
[----:B------:R-:W-:-:S03]  /*13c0*/  SHF.R.S32.HI R20, RZ, 0x1f, R20 ;  /* 0x0000001fff147819 */ /* 0x000fc60000011414 */
[----:B------:R-:W-:Y:S01]  /*13d0*/  IMAD.IADD R31, R31, 0x1, R15 ;  /* 0x000000011f1f7824 */ /* 0x000fe200078e020f */
[----:B--2---:R-:W-:Y:S01]  /*13e0*/  SHF.R.U32.HI R15, RZ, 0x2, R5 ;  /* 0x00000002ff0f7819 */ /* 0x004fe20000011605 */
[----:B------:R-:W-:Y:S01]  /*13f0*/  IMAD R27, R7, UR19, R27 ;  /* 0x00000013071b7c24 */ /* 0x000fe2000f8e021b */
[----:B------:R-:W2:Y:S01]  /*1400*/  LDC R5, c[0x0][0x508] ;  /* 0x00014200ff057b82 */ /* 0x000ea20000000800 */
[----:B------:R-:W-:Y:S01]  /*1410*/  LOP3.LUT R197, R13, 0x1f, RZ, 0xc0, !PT ;  /* 0x0000001f0dc57812 */ /* 0x000fe200078ec0ff */
[----:B------:R-:W-:Y:S01]  /*1420*/  IMAD.WIDE.U32 R22, R7, UR10, R30 ;  /* 0x0000000a07167c25 */ /* 0x000fe2000f8e001e */
[----:B------:R-:W-:-:S03]  /*1430*/  IADD3.X R24, PT, PT, R24, R21, R20, P1, P0 ;  /* 0x0000001518187210 */ /* 0x000fc60000fe0414 */
[C---:B------:R-:W-:Y:S02]  /*1440*/  IMAD.WIDE.U32 R26, R15.reuse, UR14, R26 ;  /* 0x0000000e0f1a7c25 */ /* 0x040fe4000f8e001a */
[----:B------:R-:W3:Y:S02]  /*1450*/  LDC.64 R20, c[0x0][0x5e8] ;  /* 0x00017a00ff147b82 */ /* 0x000ee40000000a00 */
[----:B------:R-:W-:Y:S01]  /*1460*/  IMAD R18, R15, UR15, R27 ;  /* 0x0000000f0f127c24 */ /* 0x000fe2000f8e021b */
[C---:B------:R-:W-:Y:S01]  /*1470*/  LEA R214, P3, R26.reuse, UR16, 0x1 ;  /* 0x000000101ad67c11 */ /* 0x040fe2000f8608ff */
[----:B------:R-:W5:Y:S01]  /*1480*/  LDCU.64 UR14, c[0x0][0x550] ;  /* 0x0000aa00ff0e77ac */ /* 0x000f620008000a00 */
[----:B------:R-:W-:Y:S02]  /*1490*/  IMAD R23, R7, UR11, R23 ;  /* 0x0000000b07177c24 */ /* 0x000fe4000f8e0217 */
[----:B------:R-:W-:Y:S01]  /*14a0*/  LEA.HI.X R215, R26, UR17, R18, 0x1, P3 ;  /* 0x000000111ad77c11 */ /* 0x000fe200098f0c12 */
[----:B-1----:R-:W-:Y:S01]  /*14b0*/  IMAD.WIDE.U32 R26, R2, UR29, RZ ;  /* 0x0000001d021a7c25 */ /* 0x002fe2000f8e00ff */
[----:B------:R-:W-:Y:S01]  /*14c0*/  SHF.R.U32.HI R18, RZ, 0x5, R13 ;  /* 0x00000005ff127819 */ /* 0x000fe2000001160d */
[----:B------:R-:W1:Y:S01]  /*14d0*/  LDCU.64 UR10, c[0x0][0x570] ;  /* 0x0000ae00ff0a77ac */ /* 0x000e620008000a00 */
[----:B------:R-:W-:Y:S01]  /*14e0*/  ISETP.NE.AND P3, PT, RZ, UR32, PT ;  /* 0x00000020ff007c0c */ /* 0x000fe2000bf65270 */
[----:B------:R-:W-:-:S02]  /*14f0*/  IMAD R25, R3, UR29, R27 ;  /* 0x0000001d03197c24 */ /* 0x000fc4000f8e021b */
[----:B------:R-:W-:Y:S01]  /*1500*/  IMAD R2, R198, R18, R197 ;  /* 0x00000012c6027224 */ /* 0x000fe200078e02c5 */
[----:B------:R-:W-:Y:S01]  /*1510*/  SEL R26, R26, RZ, P3 ;  /* 0x000000ff1a1a7207 */ /* 0x000fe20001800000 */
[----:B--2---:R-:W-:Y:S01]  /*1520*/  IMAD.IADD R18, R206, 0x1, R5 ;  /* 0x00000001ce127824 */ /* 0x004fe200078e0205 */
[----:B------:R-:W-:Y:S01]  /*1530*/  SEL R25, R25, RZ, P3 ;  /* 0x000000ff19197207 */ /* 0x000fe20001800000 */
[----:B------:R-:W-:Y:S01]  /*1540*/  IMAD.WIDE.U32 R22, R15, UR8, R22 ;  /* 0x000000080f167c25 */ /* 0x000fe2000f8e0016 */
[----:B------:R-:W-:Y:S02]  /*1550*/  IADD3 R26, P1, P0, R2, R19, R26 ;  /* 0x00000013021a7210 */ /* 0x000fe4000783e01a */
[----:B------:R-:W-:Y:S01]  /*1560*/  IADD3 R3, PT, PT, R193, -0x80, -R18 ;  /* 0xffffff80c1037810 */ /* 0x000fe20007ffe812 */
[----:B------:R-:W-:Y:S01]  /*1570*/  IMAD R18, R15, UR9, R23 ;  /* 0x000000090f127c24 */ /* 0x000fe2000f8e0217 */
[----:B------:R-:W-:Y:S01]  /*1580*/  SHF.R.S32.HI R2, RZ, 0x1f, R2 ;  /* 0x0000001fff027819 */ /* 0x000fe20000011402 */
[----:B------:R-:W-:Y:S01]  /*1590*/  IMAD.SHL.U32 R19, R198, 0x40, RZ ;  /* 0x00000040c6137824 */ /* 0x000fe200078e00ff */
[----:B------:R-:W-:Y:S01]  /*15a0*/  SHF.R.S32.HI R192, RZ, 0x1f, R3 ;  /* 0x0000001fffc07819 */ /* 0x000fe20000011403 */
[----:B---3--:R-:W-:Y:S01]  /*15b0*/  IMAD.WIDE R194, R16, 0x4, R20 ;  /* 0x0000000410c27825 */ /* 0x008fe200078e0214 */
[----:B------:R-:W-:-:S02]  /*15c0*/  IADD3.X R2, PT, PT, R2, R24, R25, P1, P0 ;  /* 0x0000001802027210 */ /* 0x000fc40000fe0419 */
[----:B------:R-:W-:Y:S02]  /*15d0*/  LEA.HI R192, R192, R3, RZ, 0x6 ;  /* 0x00000003c0c07211 */ /* 0x000fe400078f30ff */
[C---:B-----5:R-:W-:Y:S02]  /*15e0*/  LEA R212, P1, R22.reuse, UR14, 0x1 ;  /* 0x0000000e16d47c11 */ /* 0x060fe4000f8208ff */
[----:B------:R-:W-:Y:S02]  /*15f0*/  SHF.R.S32.HI R192, RZ, 0x6, R192 ;  /* 0x00000006ffc07819 */ /* 0x000fe400000114c0 */
[----:B------:R-:W-:Y:S02]  /*1600*/  LEA.HI.X R213, R22, UR15, R18, 0x1, P1 ;  /* 0x0000000f16d57c11 */ /* 0x000fe400088f0c12 */
[----:B------:R-:W-:Y:S02]  /*1610*/  VIMNMX R192, PT, PT, RZ, R192, !PT ;  /* 0x000000c0ffc07248 */ /* 0x000fe40007fe0100 */
[----:B------:R-:W-:-:S02]  /*1620*/  IADD3 R3, P0, PT, R19, R26, RZ ;  /* 0x0000001a13037210 */ /* 0x000fc40007f1e0ff */
[----:B------:R-:W-:Y:S02]  /*1630*/  ISETP.GT.AND P1, PT, R17, R192, PT ;  /* 0x000000c01100720c */ /* 0x000fe40003f24270 */
[----:B------:R-:W-:Y:S02]  /*1640*/  LEA.HI.X.SX32 R2, R19, R2, 0x1, P0 ;  /* 0x0000000213027211 */ /* 0x000fe400000f0eff */
[----:B-1----:R-:W-:Y:S02]  /*1650*/  LEA R210, P0, R3, UR10, 0x2 ;  /* 0x0000000a03d27c11 */ /* 0x002fe4000f8010ff */
[----:B------:R-:W-:Y:S02]  /*1660*/  LEA.HI R18, R13, 0x40, RZ, 0x1e ;  /* 0x000000400d127811 */ /* 0x000fe400078ff0ff */
[----:B------:R-:W-:Y:S01]  /*1670*/  LEA.HI.X R211, R3, UR11, R2, 0x2, P0 ;  /* 0x0000000b03d37c11 */ /* 0x000fe200080f1402 */
[----:B------:R-:W-:Y:S01]  /*1680*/  IMAD R3, R205, 0x40, R4 ;  /* 0x00000040cd037824 */ /* 0x000fe200078e0204 */
[----:B------:R-:W-:-:S03]  /*1690*/  IADD3 R17, P0, PT, R15, 0x40, RZ ;  /* 0x000000400f117810 */ /* 0x000fc60007f1e0ff */
[----:B----4-:R-:W-:Y:S01]  /*16a0*/  IMAD.WIDE R216, R3, 0x4, R216 ;  /* 0x0000000403d87825 */ /* 0x010fe200078e02d8 */
[----:B------:R-:W-:-:S03]  /*16b0*/  LOP3.LUT R3, R188, 0x20, RZ, 0xfc, !PT ;  /* 0x00000020bc037812 */ /* 0x000fc600078efcff */
        /* <DEDUP_REMOVED lines=14> */
.L_x_1582:
[----:B------:R-:W1:Y:S01]  /*17a0*/  LDCU.64 UR14, c[0x0][0x5c0] ;  /* 0x0000b800ff0e77ac */ /* 0x000e620008000a00 */
[----:B------:R-:W-:-:S05]  /*17b0*/  IADD3 R0, PT, PT, R207, R208, RZ ;  /* 0x000000d0cf007210 */ /* 0x000fca0007ffe0ff */
[C---:B-1----:R-:W-:Y:S02]  /*17c0*/  IMAD R2, R0.reuse, UR15, RZ ;  /* 0x0000000f00027c24 */ /* 0x042fe4000f8e02ff */
[----:B------:R-:W-:-:S05]  /*17d0*/  IMAD.WIDE.U32 R4, R0, UR14, RZ ;  /* 0x0000000e00047c25 */ /* 0x000fca000f8e00ff */
[----:B------:R-:W-:Y:S02]  /*17e0*/  IADD3 R0, PT, PT, R5, R2, RZ ;  /* 0x0000000205007210 */ /* 0x000fe40007ffe0ff */
[----:B------:R-:W-:Y:S02]  /*17f0*/  MOV R2, R4 ;  /* 0x0000000400027202 */ /* 0x000fe40000000f00 */
.L_x_1583:
        /* <DEDUP_REMOVED lines=11> */
.L_x_1584:
[----:B------:R-:W1:Y:S01]  /*18b0*/  LDCU.64 UR10, c[0x0][0x5c8] ;  /* 0x0000b900ff0a77ac */ /* 0x000e620008000a00 */
[----:B------:R-:W-:-:S05]  /*18c0*/  IADD3 R207, PT, PT, R207, R208, RZ ;  /* 0x000000d0cfcf7210 */ /* 0x000fca0007ffe0ff */
[C---:B-1----:R-:W-:Y:S02]  /*18d0*/  IMAD R6, R207.reuse, UR11, RZ ;  /* 0x0000000bcf067c24 */ /* 0x042fe4000f8e02ff */
[----:B------:R-:W-:-:S05]  /*18e0*/  IMAD.WIDE.U32 R4, R207, UR10, RZ ;  /* 0x0000000acf047c25 */ /* 0x000fca000f8e00ff */
[----:B------:R-:W-:-:S07]  /*18f0*/  IADD3 R6, PT, PT, R5, R6, RZ ;  /* 0x0000000605067210 */ /* 0x000fce0007ffe0ff */
.L_x_1585:
[----:B------:R-:W-:Y:S01]  /*1900*/  IMAD.U32 R5, RZ, RZ, UR14 ;  /* 0x0000000eff057e24 */ /* 0x000fe2000f8e00ff */
[----:B------:R-:W1:Y:S01]  /*1910*/  LDCU.64 UR8, c[0x0][0x5d8] ;  /* 0x0000bb00ff0877ac */ /* 0x000e620008000a00 */
[----:B------:R-:W-:Y:S01]  /*1920*/  IADD3 R206, PT, PT, R206, -UR6, RZ ;  /* 0x80000006cece7c10 */ /* 0x000fe2000fffe0ff */
[----:B------:R-:W-:Y:S01]  /*1930*/  BSSY.RECONVERGENT B0, `(.L_x_1586) ;  /* 0x0000019000007945 */ /* 0x000fe20003800200 */
[----:B------:R-:W-:Y:S01]  /*1940*/  IMAD.WIDE.U32 R8, R5, UR6, R188 ;  /* 0x0000000605087c25 */ /* 0x000fe2000f8e00bc */
[----:B------:R-:W-:Y:S01]  /*1950*/  UIMAD UR16, UR5, UR14, URZ ;  /* 0x0000000e051072a4 */ /* 0x000fe2000f8e02ff */
[-C--:B------:R-:W-:Y:S02]  /*1960*/  ISETP.GE.AND P5, PT, R15, R206.reuse, PT ;  /* 0x000000ce0f00720c */ /* 0x080fe40003fa6270 */
[----:B------:R-:W-:Y:S01]  /*1970*/  ISETP.GE.AND P4, PT, R18, R206, PT ;  /* 0x000000ce1200720c */ /* 0x000fe20003f86270 */
[----:B------:R-:W-:Y:S01]  /*1980*/  UIMAD UR16, UR6, UR15, UR16 ;  /* 0x0000000f061072a4 */ /* 0x000fe2000f8e0210 */
[----:B------:R-:W-:Y:S01]  /*1990*/  IADD3 R10, P0, PT, R2, R8, RZ ;  /* 0x00000008020a7210 */ /* 0x000fe20007f1e0ff */
[----:B------:R-:W-:-:S04]  /*19a0*/  IMAD.U32 R5, RZ, RZ, UR10 ;  /* 0x0000000aff057e24 */ /* 0x000fc8000f8e00ff */
[----:B------:R-:W-:-:S03]  /*19b0*/  IADD3.X R11, PT, PT, R0, UR16, R9, P0, !PT ;  /* 0x00000010000b7c10 */ /* 0x000fc600087fe409 */
        /* <DEDUP_REMOVED lines=16> */
.L_x_1587:
[----:B------:R-:W-:Y:S05]  /*1ac0*/  BSYNC.RECONVERGENT B0 ;  /* 0x0000000000007941 */ /* 0x000fea0003800200 */
.L_x_1586:
        /* <DEDUP_REMOVED lines=17> */
.L_x_1589:
[----:B------:R-:W-:Y:S05]  /*1be0*/  BSYNC.RECONVERGENT B0 ;  /* 0x0000000000007941 */ /* 0x000fea0003800200 */
.L_x_1588:
[----:B------:R-:W3:Y:S01]  /*1bf0*/  LDCU.64 UR8, c[0x0][0x5e0] ;  /* 0x0000bc00ff0877ac */ /* 0x000ee20008000a00 */
[----:B------:R-:W-:Y:S01]  /*1c00*/  IMAD.WIDE.U32 R8, R5, UR6, R188 ;  /* 0x0000000605087c25 */ /* 0x000fe2000f8e00bc */
[----:B------:R-:W-:Y:S01]  /*1c10*/  BSSY.RECONVERGENT B0, `(.L_x_1590) ;  /* 0x0000015000007945 */ /* 0x000fe20003800200 */
[----:B------:R-:W-:Y:S01]  /*1c20*/  UIMAD UR5, UR5, UR10, URZ ;  /* 0x0000000a050572a4 */ /* 0x000fe2000f8e02ff */
[----:B------:R-:W-:-:S03]  /*1c30*/  IADD3 R4, P0, PT, R4, R8, RZ ;  /* 0x0000000804047210 */ /* 0x000fc60007f1e0ff */
[----:B------:R-:W-:-:S06]  /*1c40*/  UIMAD UR5, UR6, UR11, UR5 ;  /* 0x0000000b060572a4 */ /* 0x000fcc000f8e0205 */
[----:B------:R-:W-:-:S03]  /*1c50*/  IADD3.X R5, PT, PT, R6, UR5, R9, P0, !PT ;  /* 0x0000000506057c10 */ /* 0x000fc600087fe409 */
[----:B---3--:R-:W-:-:S04]  /*1c60*/  IMAD.WIDE.U32 R4, R7, UR8, R4 ;  /* 0x0000000807047c25 */ /* 0x008fc8000f8e0004 */
[----:B------:R-:W-:Y:S01]  /*1c70*/  IMAD R7, R7, UR9, R5 ;  /* 0x0000000907077c24 */ /* 0x000fe2000f8e0205 */
[----:B------:R-:W-:Y:S06]  /*1c80*/  @P5 BRA `(.L_x_1591) ;  /* 0x0000000000345947 */ /* 0x000fec0003800000 */
[----:B------:R-:W3:Y:S01]  /*1c90*/  LDCU UR5, c[0x0][0x440] ;  /* 0x00008800ff0577ac */ /* 0x000ee20008000800 */
[----:B------:R-:W-:Y:S01]  /*1ca0*/  IMAD.MOV.U32 R6, RZ, RZ, R4 ;  /* 0x000000ffff067224 */ /* 0x000fe200078e0004 */
[----:B------:R-:W2:Y:S03]  /*1cb0*/  LDCU.64 UR8, c[0x0][0x568] ;  /* 0x0000ad00ff0877ac */ /* 0x000ea60008000a00 */
[----:B------:R-:W-:-:S04]  /*1cc0*/  IMAD.WIDE.U32 R8, R15, UR10, R6 ;  /* 0x0000000a0f087c25 */ /* 0x000fc8000f8e0006 */
[----:B------:R-:W-:Y:S01]  /*1cd0*/  IMAD R15, R15, UR11, R9 ;  /* 0x0000000b0f0f7c24 */ /* 0x000fe2000f8e0209 */
        /* <DEDUP_REMOVED lines=8> */
.L_x_1591:
[----:B------:R-:W-:Y:S05]  /*1d60*/  BSYNC.RECONVERGENT B0 ;  /* 0x0000000000007941 */ /* 0x000fea0003800200 */
.L_x_1590:
[----:B------:R-:W-:Y:S05]  /*1d70*/  @P4 BRA `(.L_x_1592) ;  /* 0x0000007800dc4947 */ /* 0x000fea0003800000 */
[----:B------:R-:W4:Y:S01]  /*1d80*/  LDCU UR5, c[0x0][0x440] ;  /* 0x00008800ff0577ac */ /* 0x000f220008000800 */
[----:B------:R-:W-:Y:S02]  /*1d90*/  IMAD.MOV.U32 R6, RZ, RZ, R4 ;  /* 0x000000ffff067224 */ /* 0x000fe400078e0004 */
[----:B------:R-:W-:Y:S01]  /*1da0*/  IMAD R16, R16, UR10, RZ ;  /* 0x0000000a10107c24 */ /* 0x000fe2000f8e02ff */
[----:B------:R-:W5:Y:S01]  /*1db0*/  LDCU.64 UR8, c[0x0][0x568] ;  /* 0x0000ad00ff0877ac */ /* 0x000f620008000a00 */
[----:B------:R-:W-:-:S04]  /*1dc0*/  IMAD.WIDE.U32 R6, R17, UR10, R6 ;  /* 0x0000000a11067c25 */ /* 0x000fc8000f8e0006 */
[----:B------:R-:W-:-:S04]  /*1dd0*/  IMAD R17, R17, UR11, R16 ;  /* 0x0000000b11117c24 */ /* 0x000fc8000f8e0210 */
        /* <DEDUP_REMOVED lines=11> */
.L_x_1581:
        /* <DEDUP_REMOVED lines=33> */
.L_x_1595:
[----:B------:R2:W-:Y:S01]  /*20a0*/  STS.128 [R19+0x8000], RZ ;  /* 0x008000ff13007388 */ /* 0x0005e20000000c00 */
[----:B------:R-:W-:Y:S05]  /*20b0*/  BRA `(.L_x_1596) ;  /* 0x00000000000c7947 */ /* 0x000fea0003800000 */
.L_x_1594:
[----:B------:R1:W-:Y:S04]  /*20c0*/  STS.128 [R19+0x6000], RZ ;  /* 0x006000ff13007388 */ /* 0x0003e80000000c00 */
[----:B------:R1:W-:Y:S04]  /*20d0*/  STS.128 [R19+0x7000], RZ ;  /* 0x007000ff13007388 */ /* 0x0003e80000000c00 */
[----:B------:R1:W-:Y:S02]  /*20e0*/  STS.128 [R19+0x8000], RZ ;  /* 0x008000ff13007388 */ /* 0x0003e40000000c00 */
.L_x_1596:
[----:B------:R-:W-:Y:S05]  /*20f0*/  BSYNC.RECONVERGENT B0 ;  /* 0x0000000000007941 */ /* 0x000fea0003800200 */
.L_x_1593:
        /* <DEDUP_REMOVED lines=23> */
.L_x_1599:
[----:B------:R1:W-:Y:S01]  /*2270*/  STS.128 [R204+0x2000], RZ ;  /* 0x002000ffcc007388 */ /* 0x0003e20000000c00 */
[----:B------:R-:W-:Y:S05]  /*2280*/  BRA `(.L_x_1600) ;  /* 0x00000000000c7947 */ /* 0x000fea0003800000 */
.L_x_1598:
[----:B------:R4:W-:Y:S04]  /*2290*/  STS.128 [R204], RZ ;  /* 0x000000ffcc007388 */ /* 0x0009e80000000c00 */
[----:B------:R4:W-:Y:S04]  /*22a0*/  STS.128 [R204+0x1000], RZ ;  /* 0x001000ffcc007388 */ /* 0x0009e80000000c00 */
[----:B------:R4:W-:Y:S02]  /*22b0*/  STS.128 [R204+0x2000], RZ ;  /* 0x002000ffcc007388 */ /* 0x0009e40000000c00 */
.L_x_1600:
[----:B------:R-:W-:Y:S05]  /*22c0*/  BSYNC.RECONVERGENT B0 ;  /* 0x0000000000007941 */ /* 0x000fea0003800200 */
.L_x_1597:
[C---:B------:R-:W-:Y:S01]  /*22d0*/  VIADD R21, R182.reuse, 0x28 ;  /* 0x00000028b6157836 */ /* 0x040fe20000000000 */
[C---:B------:R-:W-:Y:S01]  /*22e0*/  LOP3.LUT R23, R182.reuse, 0x20, RZ, 0xfc, !PT ;  /* 0x00000020b6177812 */ /* 0x040fe200078efcff */
[C---:B------:R-:W-:Y:S01]  /*22f0*/  VIADD R25, R182.reuse, 0x8 ;  /* 0x00000008b6197836 */ /* 0x040fe20000000000 */
[CC--:B------:R-:W-:Y:S01]  /*2300*/  ISETP.GE.AND P3, PT, R182.reuse, R2.reuse, PT ;  /* 0x00000002b600720c */ /* 0x0c0fe20003f66270 */
[----:B------:R-:W2:Y:S01]  /*2310*/  LDCU.64 UR8, c[0x0][0x3d0] ;  /* 0x00007a00ff0877ac */ /* 0x000ea20008000a00 */
[-C--:B------:R-:W-:Y:S01]  /*2320*/  ISETP.GE.AND P0, PT, R21, R2.reuse, PT ;  /* 0x000000021500720c */ /* 0x080fe20003f06270 */
[----:B------:R-:W-:Y:S01]  /*2330*/  IMAD.MOV.U32 R200, RZ, RZ, 0x7f800000 ;  /* 0x7f800000ffc87424 */ /* 0x000fe200078e00ff */
[-C--:B------:R-:W-:Y:S01]  /*2340*/  ISETP.GE.AND P2, PT, R25, R2.reuse, PT ;  /* 0x000000021900720c */ /* 0x080fe20003f46270 */
[----:B------:R-:W-:Y:S01]  /*2350*/  IMAD.WIDE.U32 R20, R182, 0x4, R216 ;  /* 0x00000004b6147825 */ /* 0x000fe200078e00d8 */
[----:B------:R-:W-:Y:S02]  /*2360*/  ISETP.GE.AND P1, PT, R23, R2, PT ;  /* 0x000000021700720c */ /* 0x000fe40003f26270 */
[----:B------:R-:W-:Y:S01]  /*2370*/  MOV R2, UR22 ;  /* 0x0000001600027c02 */ /* 0x000fe20008000f00 */
[----:B------:R-:W-:Y:S01]  /*2380*/  UIMAD UR10, UR5, UR22, URZ ;  /* 0x00000016050a72a4 */ /* 0x000fe2000f8e02ff */
[----:B------:R-:W-:Y:S01]  /*2390*/  MOV R203, 0x7f800000 ;  /* 0x7f80000000cb7802 */ /* 0x000fe20000000f00 */
[----:B------:R-:W-:Y:S01]  /*23a0*/  IMAD.MOV.U32 R202, RZ, RZ, 0x7f800000 ;  /* 0x7f800000ffca7424 */ /* 0x000fe200078e00ff */
[----:B------:R-:W-:Y:S01]  /*23b0*/  MOV R201, 0x7f800000 ;  /* 0x7f80000000c97802 */ /* 0x000fe20000000f00 */
[----:B------:R-:W-:Y:S01]  /*23c0*/  IMAD.WIDE.U32 R22, R2, UR6, R188 ;  /* 0x0000000602167c25 */ /* 0x000fe2000f8e00bc */
[----:B------:R-:W-:Y:S01]  /*23d0*/  UIMAD UR10, UR6, UR23, UR10 ;  /* 0x00000017060a72a4 */ /* 0x000fe2000f8e020a */
[----:B------:R-:W5:Y:S02]  /*23e0*/  @!P0 LDG.E R200, desc[UR26][R20.64+0xa0] ;  /* 0x0000a01a14c88981 */ /* 0x000f64000c1e1900 */
[----:B------:R-:W-:Y:S01]  /*23f0*/  VIADD R2, R206, -UR6 ;  /* 0x80000006ce027c36 */ /* 0x000fe20008000000 */
[----:B------:R-:W-:Y:S01]  /*2400*/  IADD3 R22, P0, PT, R12, R22, RZ ;  /* 0x000000160c167210 */ /* 0x000fe20007f1e0ff */
[----:B------:R-:W5:Y:S03]  /*2410*/  @!P3 LDG.E R203, desc[UR26][R20.64] ;  /* 0x0000001a14cbb981 */ /* 0x000f66000c1e1900 */
[----:B------:R-:W-:Y:S01]  /*2420*/  ISETP.GE.AND P4, PT, R15, R2, PT ;  /* 0x000000020f00720c */ /* 0x000fe20003f86270 */
[----:B------:R-:W5:Y:S01]  /*2430*/  @!P2 LDG.E R202, desc[UR26][R20.64+0x20] ;  /* 0x0000201a14caa981 */ /* 0x000f62000c1e1900 */
[----:B------:R-:W-:Y:S01]  /*2440*/  IADD3.X R23, PT, PT, R10, UR10, R23, P0, !PT ;  /* 0x0000000a0a177c10 */ /* 0x000fe200087fe417 */
[----:B--2---:R-:W-:-:S02]  /*2450*/  IMAD R10, R8, UR8, RZ ;  /* 0x00000008080a7c24 */ /* 0x004fc4000f8e02ff */
[----:B------:R2:W5:Y:S01]  /*2460*/  @!P1 LDG.E R201, desc[UR26][R20.64+0x80] ;  /* 0x0000801a14c99981 */ /* 0x000562000c1e1900 */
[C---:B------:R-:W-:Y:S01]  /*2470*/  IMAD.WIDE.U32 R22, R9.reuse, UR8, R22 ;  /* 0x0000000809167c25 */ /* 0x040fe2000f8e0016 */
[----:B------:R-:W-:Y:S03]  /*2480*/  BSSY.RECONVERGENT B0, `(.L_x_1601) ;  /* 0x0000023000007945 */ /* 0x000fe60003800200 */
        /* <DEDUP_REMOVED lines=29> */
.L_x_1603:
[----:B------:R2:W-:Y:S01]  /*2660*/  STS.128 [R19+0xd000], RZ ;  /* 0x00d000ff13007388 */ /* 0x0005e20000000c00 */
[----:B------:R-:W-:Y:S05]  /*2670*/  BRA `(.L_x_1604) ;  /* 0x00000000000c7947 */ /* 0x000fea0003800000 */
.L_x_1602:
[----:B------:R2:W-:Y:S04]  /*2680*/  STS.128 [R19+0x9000], RZ ;  /* 0x009000ff13007388 */ /* 0x0005e80000000c00 */
[----:B------:R2:W-:Y:S04]  /*2690*/  STS.128 [R19+0xb000], RZ ;  /* 0x00b000ff13007388 */ /* 0x0005e80000000c00 */
[----:B------:R2:W-:Y:S02]  /*26a0*/  STS.128 [R19+0xd000], RZ ;  /* 0x00d000ff13007388 */ /* 0x0005e40000000c00 */
.L_x_1604:
[----:B------:R-:W-:Y:S05]  /*26b0*/  BSYNC.RECONVERGENT B0 ;  /* 0x0000000000007941 */ /* 0x000fea0003800200 */
.L_x_1601:
        /* <DEDUP_REMOVED lines=34> */
.L_x_1607:
[----:B------:R3:W-:Y:S02]  /*28e0*/  STS.128 [R19+0xe000], RZ ;  /* 0x00e000ff13007388 */ /* 0x0007e40000000c00 */
.L_x_1606:
[----:B------:R-:W-:Y:S05]  /*28f0*/  BSYNC.RECONVERGENT B0 ;  /* 0x0000000000007941 */ /* 0x000fea0003800200 */
.L_x_1605:
        /* <DEDUP_REMOVED lines=39> */
.L_x_1610:
[----:B------:R2:W-:Y:S01]  /*2b70*/  STS.128 [R19+0x13000], RZ ;  /* 0x013000ff13007388 */ /* 0x0005e20000000c00 */
[----:B------:R-:W-:Y:S05]  /*2b80*/  BRA `(.L_x_1611) ;  /* 0x00000000000c7947 */ /* 0x000fea0003800000 */
.L_x_1609:
[----:B------:R2:W-:Y:S04]  /*2b90*/  STS.128 [R19+0xf000], RZ ;  /* 0x00f000ff13007388 */ /* 0x0005e80000000c00 */
[----:B------:R2:W-:Y:S04]  /*2ba0*/  STS.128 [R19+0x11000], RZ ;  /* 0x011000ff13007388 */ /* 0x0005e80000000c00 */
[----:B------:R2:W-:Y:S02]  /*2bb0*/  STS.128 [R19+0x13000], RZ ;  /* 0x013000ff13007388 */ /* 0x0005e40000000c00 */
.L_x_1611:
[----:B------:R-:W-:Y:S05]  /*2bc0*/  BSYNC.RECONVERGENT B0 ;  /* 0x0000000000007941 */ /* 0x000fea0003800200 */
.L_x_1608:
        /* <DEDUP_REMOVED lines=14> */
[C---:B----4-:R-:W-:Y:S02]  /*2cb0*/  LEA R2, P3, R8.reuse, UR8, 0x1 ;  /* 0x0000000808027c11 */ /* 0x050fe4000f8608ff */
        /* <DEDUP_REMOVED lines=17> */
.L_x_1613:
[----:B------:R-:W-:Y:S05]  /*2dd0*/  BSYNC.RECONVERGENT B0 ;  /* 0x0000000000007941 */ /* 0x000fea0003800200 */
.L_x_1612:
[----:B------:R-:W4:Y:S01]  /*2de0*/  LDCU.64 UR8, c[0x0][0x538] ;  /* 0x0000a700ff0877ac */ /* 0x000f220008000a00 */
[----:B-123--:R-:W1:Y:S01]  /*2df0*/  LDC.64 R18, c[0x0][0x528] ;  /* 0x00014a00ff127b82 */ /* 0x00ee620000000a00 */
[C---:B------:R-:W-:Y:S01]  /*2e00*/  IMAD.SHL.U32 R10, R13.reuse, 0x20, RZ ;  /* 0x000000200d0a7824 */ /* 0x040fe200078e00ff */
[----:B------:R-:W0:Y:S01]  /*2e10*/  LDGDEPBAR ;  /* 0x00000000000079af */ /* 0x000e220000000000 */
[----:B------:R-:W-:Y:S01]  /*2e20*/  IMAD R0, R6, R0, R7 ;  /* 0x0000000006007224 */ /* 0x000fe200078e0207 */
[----:B------:R-:W-:Y:S01]  /*2e30*/  LOP3.LUT P3, RZ, R13, 0x4, RZ, 0xc0, !PT ;  /* 0x000000040dff7812 */ /* 0x000fe2000786c0ff */
[----:B------:R-:W2:Y:S01]  /*2e40*/  LDCU UR17, c[0x0][0x3b0] ;  /* 0x00007600ff1177ac */ /* 0x000ea20008000800 */
[----:B------:R-:W3:Y:S01]  /*2e50*/  LDCU UR16, c[0x0][0x590] ;  /* 0x0000b200ff1077ac */ /* 0x000ee20008000800 */
[----:B------:R-:W1:Y:S01]  /*2e60*/  LDCU UR5, c[0x0][0x440] ;  /* 0x00008800ff0577ac */ /* 0x000e620008000800 */
[----:B----4-:R-:W-:Y:S01]  /*2e70*/  ISETP.NE.U32.AND P0, PT, RZ, UR8, PT ;  /* 0x00000008ff007c0c */ /* 0x010fe2000bf05070 */
[----:B------:R-:W4:Y:S03]  /*2e80*/  LDCU UR10, c[0x0][0x504] ;  /* 0x0000a080ff0a77ac */ /* 0x000f260008000800 */
[----:B------:R-:W-:Y:S01]  /*2e90*/  ISETP.NE.AND.EX P0, PT, RZ, UR9, PT, P0 ;  /* 0x00000009ff007c0c */ /* 0x000fe2000bf05300 */
[----:B------:R-:W1:Y:S02]  /*2ea0*/  LDCU UR14, c[0x0][0x45c] ;  /* 0x00008b80ff0e77ac */ /* 0x000e640008000800 */
[----:B-1----:R-:W4:Y:S01]  /*2eb0*/  LDG.E.64 R14, desc[UR26][R18.64] ;  /* 0x0000001a120e7981 */ /* 0x002f22000c1e1b00 */
[----:B------:R-:W1:Y:S03]  /*2ec0*/  LDCU.U8 UR11, c[0x0][0x4f8] ;  /* 0x00009f00ff0b77ac */ /* 0x000e660008000000 */
[----:B------:R-:W4:Y:S06]  /*2ed0*/  LDG.E.64 R16, desc[UR26][R18.64+0x8] ;  /* 0x0000081a12107981 */ /* 0x000f2c000c1e1b00 */
[----:B------:R-:W-:Y:S01]  /*2ee0*/  VOTEU.ANY UP0, P0 ;  /* 0x0000000000ff7886 */ /* 0x000fe20000000100 */
[----:B------:R-:W-:-:S13]  /*2ef0*/  PLOP3.LUT P0, PT, PT, PT, UP0, 0x80, 0x8 ;  /* 0x000000000008781c */ /* 0x000fda0003f0f008 */
[----:B------:R-:W2:Y:S01]  /*2f00*/  @P0 LDC.64 R2, c[0x0][0x540] ;  /* 0x00015000ff020b82 */ /* 0x000ea20000000a00 */
[----:B------:R-:W-:Y:S02]  /*2f10*/  @P0 IMAD.MOV.U32 R8, RZ, RZ, R7 ;  /* 0x000000ffff080224 */ /* 0x000fe400078e0007 */
[----:B------:R-:W-:Y:S02]  /*2f20*/  @P0 IMAD.MOV.U32 R9, RZ, RZ, RZ ;  /* 0x000000ffff090224 */ /* 0x000fe400078e00ff */
[----:B--2---:R-:W-:-:S03]  /*2f30*/  @P0 IMAD.WIDE.U32 R8, R6, R2, R8 ;  /* 0x0000000206080225 */ /* 0x004fc600078e0008 */
[----:B------:R-:W2:Y:S01]  /*2f40*/  @P0 LDC R2, c[0x0][0x458] ;  /* 0x00011600ff020b82 */ /* 0x000ea20000000800 */
[----:B------:R-:W-:Y:S01]  /*2f50*/  @P0 IMAD R3, R6, R3, R9 ;  /* 0x0000000306030224 */ /* 0x000fe200078e0209 */
[----:B------:R-:W-:Y:S01]  /*2f60*/  @P0 LEA R20, P1, R8, UR8, 0x2 ;  /* 0x0000000808140c11 */ /* 0x000fe2000f8210ff */
[C---:B------:R-:W-:Y:S01]  /*2f70*/  IMAD.SHL.U32 R6, R13.reuse, 0x2, RZ ;  /* 0x000000020d067824 */ /* 0x040fe200078e00ff */
[----:B------:R-:W-:Y:S01]  /*2f80*/  LOP3.LUT R9, R10, 0xc0, RZ, 0xc0, !PT ;  /* 0x000000c00a097812 */ /* 0x000fe200078ec0ff */
[C---:B------:R-:W-:Y:S01]  /*2f90*/  IMAD.SHL.U32 R7, R13.reuse, 0x10, RZ ;  /* 0x000000100d077824 */ /* 0x040fe200078e00ff */
[----:B------:R-:W-:Y:S01]  /*2fa0*/  @P0 LEA.HI.X R21, R8, UR9, R3, 0x2, P1 ;  /* 0x0000000908150c11 */ /* 0x000fe200088f1403 */
[----:B------:R-:W-:Y:S01]  /*2fb0*/  IMAD.SHL.U32 R8, R13, 0x4, RZ ;  /* 0x000000040d087824 */ /* 0x000fe200078e00ff */
[----:B--2---:R-:W2:Y:S03]  /*2fc0*/  @P0 MUFU.RCP R2, R2 ;  /* 0x0000000200020308 */ /* 0x004ea60000001000 */
[----:B------:R-:W2:Y:S01]  /*2fd0*/  @P0 LDG.E R3, desc[UR26][R20.64] ;  /* 0x0000001a14030981 */ /* 0x000ea2000c1e1900 */
[----:B------:R-:W-:Y:S01]  /*2fe0*/  LOP3.LUT R8, R9, 0x18, R8, 0xf8, !PT ;  /* 0x0000001809087812 */ /* 0x000fe200078ef808 */
[----:B------:R-:W-:Y:S01]  /*2ff0*/  IMAD.SHL.U32 R0, R0, 0x20, RZ ;  /* 0x0000002000007824 */ /* 0x000fe200078e00ff */
[----:B------:R-:W-:Y:S01]  /*3000*/  LOP3.LUT R10, R10, 0x120, RZ, 0xc0, !PT ;  /* 0x000001200a0a7812 */ /* 0x000fe200078ec0ff */
[----:B------:R-:W-:Y:S01]  /*3010*/  IMAD.MOV.U32 R168, RZ, RZ, 0x20 ;  /* 0x00000020ffa87424 */ /* 0x000fe200078e00ff */
[----:B------:R-:W-:Y:S01]  /*3020*/  SHF.R.U32.HI R13, RZ, 0x1, R13 ;  /* 0x00000001ff0d7819 */ /* 0x000fe2000001160d */
[----:B------:R-:W-:Y:S01]  /*3030*/  IMAD.SHL.U32 R198, R198, 0x8, RZ ;  /* 0x00000008c6c67824 */ /* 0x000fe200078e00ff */
[----:B------:R-:W-:Y:S01]  /*3040*/  LOP3.LUT R7, R10, 0x200, R7, 0xf8, !PT ;  /* 0x000002000a077812 */ /* 0x000fe200078ef807 */
[----:B------:R-:W-:Y:S01]  /*3050*/  IMAD.MOV.U32 R199, RZ, RZ, R204 ;  /* 0x000000ffffc77224 */ /* 0x000fe200078e00cc */
[----:B------:R-:W-:Y:S01]  /*3060*/  LOP3.LUT R8, R8, 0x8, R13, 0x78, !PT ;  /* 0x0000000808087812 */ /* 0x000fe200078e780d */
[----:B------:R-:W-:Y:S01]  /*3070*/  VIADD R189, R178, 0x15000 ;  /* 0x00015000b2bd7836 */ /* 0x000fe20000000000 */
[----:B------:R-:W-:-:S02]  /*3080*/  LOP3.LUT R6, R6, 0x6, RZ, 0xc0, !PT ;  /* 0x0000000606067812 */ /* 0x000fc400078ec0ff */
[----:B------:R-:W-:Y:S02]  /*3090*/  CS2R R126, SRZ ;  /* 0x00000000007e7805 */ /* 0x000fe4000001ff00 */
[----:B------:R-:W-:Y:S02]  /*30a0*/  LOP3.LUT R7, R7, R8, RZ, 0xfc, !PT ;  /* 0x0000000807077212 */ /* 0x000fe400078efcff */
[----:B------:R-:W-:Y:S02]  /*30b0*/  CS2R R124, SRZ ;  /* 0x00000000007c7805 */ /* 0x000fe4000001ff00 */
[----:B------:R-:W-:Y:S02]  /*30c0*/  SEL R168, R168, 0xffffffe0, !P3 ;  /* 0xffffffe0a8a87807 */ /* 0x000fe40005800000 */
[----:B------:R-:W-:Y:S02]  /*30d0*/  CS2R R130, SRZ ;  /* 0x0000000000827805 */ /* 0x000fe4000001ff00 */
[----:B------:R-:W-:-:S02]  /*30e0*/  LEA R7, R7, UR28, 0x1 ;  /* 0x0000001c07077c11 */ /* 0x000fc4000f8e08ff */
[----:B------:R-:W-:Y:S02]  /*30f0*/  CS2R R128, SRZ ;  /* 0x0000000000807805 */ /* 0x000fe4000001ff00 */
[----:B------:R-:W-:Y:S02]  /*3100*/  LOP3.LUT R191, R6, 0x1e0, R13, 0xf8, !PT ;  /* 0x000001e006bf7812 */ /* 0x000fe400078ef80d */
[----:B------:R-:W-:Y:S02]  /*3110*/  CS2R R122, SRZ ;  /* 0x00000000007a7805 */ /* 0x000fe4000001ff00 */
[----:B------:R-:W-:Y:S02]  /*3120*/  IADD3 R190, PT, PT, R193, -R5, -R206 ;  /* 0x80000005c1be7210 */ /* 0x000fe40007ffe8ce */
        /* <DEDUP_REMOVED lines=43> */
[----:B------:R-:W-:Y:S01]  /*33e0*/  IMAD.IADD R180, R177, 0x1, R168 ;  /* 0x00000001b1b47824 */ /* 0x000fe200078e02a8 */
[----:B------:R-:W-:Y:S01]  /*33f0*/  IADD3 R191, PT, PT, R206, -R193, -R191 ;  /* 0x800000c1cebf7210 */ /* 0x000fe20007ffe8bf */
[----:B------:R-:W-:-:S02]  /*3400*/  UIADD3 UR37, UPT, UPT, UR6, 0x80, URZ ;  /* 0x0000008006257890 */ /* 0x000fc4000fffe0ff */
[----:B------:R-:W-:Y:S01]  /*3410*/  USHF.L.U32 UR6, UR17, 0x6, URZ ;  /* 0x0000000611067899 */ /* 0x000fe200080006ff */
[----:B------:R-:W-:Y:S01]  /*3420*/  UMOV UR38, URZ ;  /* 0x000000ff00267c82 */ /* 0x000fe20008000000 */
[----:B------:R-:W1:Y:S01]  /*3430*/  LDCU UR9, c[0x0][0x508] ;  /* 0x0000a100ff0977ac */ /* 0x000e620008000800 */
[----:B------:R-:W1:Y:S01]  /*3440*/  LDCU UR8, c[0x0][0x3e0] ;  /* 0x00007c00ff0877ac */ /* 0x000e620008000800 */
[----:B---3--:R-:W-:Y:S01]  /*3450*/  USHF.L.U32 UR16, UR16, 0x6, URZ ;  /* 0x0000000610107899 */ /* 0x008fe200080006ff */
[----:B----4-:R-:W-:Y:S02]  /*3460*/  R2UR UR40, R14 ;  /* 0x000000000e2872ca */ /* 0x010fe400000e0000 */
[----:B------:R-:W-:Y:S02]  /*3470*/  R2UR UR41, R15 ;  /* 0x000000000f2972ca */ /* 0x000fe400000e0000 */
[----:B------:R-:W-:-:S09]  /*3480*/  IADD3 R197, P2, P1, R0, R16, R197 ;  /* 0x0000001000c57210 */ /* 0x000fd2000795e0c5 */
        /* <DEDUP_REMOVED lines=12> */
[----:B--2---:R-:W-:-:S05]  /*3550*/  @P0 FMUL.FTZ R2, R3, R2 ;  /* 0x0000000203020220 */ /* 0x004fca0000410000 */
[----:B------:R-:W-:Y:S02]  /*3560*/  @P0 R2UR UR15, R2 ;  /* 0x00000000020f02ca */ /* 0x000fe400000e0000 */
[----:B------:R-:W-:Y:S01]  /*3570*/  SHF.R.S32.HI R3, RZ, 0x1f, R0 ;  /* 0x0000001fff037819 */ /* 0x000fe20000011400 */
[----:B------:R-:W-:Y:S02]  /*3580*/  IMAD.IADD R2, R179, 0x1, R4 ;  /* 0x00000001b3027824 */ /* 0x000fe400078e0204 */
[----:B------:R-:W-:Y:S01]  /*3590*/  IMAD.MOV.U32 R0, RZ, RZ, 0x20 ;  /* 0x00000020ff007424 */ /* 0x000fe200078e00ff */
[----:B------:R-:W-:Y:S01]  /*35a0*/  IADD3.X R196, PT, PT, R3, R17, RZ, P2, P1 ;  /* 0x0000001103c47210 */ /* 0x000fe200017e24ff */
[----:B------:R-:W-:-:S06]  /*35b0*/  IMAD.IADD R3, R4, 0x1, R7 ;  /* 0x0000000104037824 */ /* 0x000fcc00078e0207 */
[----:B-1----:R-:W-:-:S05]  /*35c0*/  @UP0 UMOV UR38, UR15 ;  /* 0x0000000f00260c82 */ /* 0x002fca0008000000 */
.L_x_1618:
[----:B------:R-:W0:Y:S01]  /*35d0*/  LDGDEPBAR ;  /* 0x00000000000079af */ /* 0x000e220000000000 */
[----:B------:R-:W-:Y:S01]  /*35e0*/  IMAD.IADD R181, R3, 0x1, R168 ;  /* 0x0000000103b57824 */ /* 0x000fe200078e02a8 */
[C---:B------:R-:W-:Y:S04]  /*35f0*/  LEA R222, P0, R182.reuse, R194, 0x2 ;  /* 0x000000c2b6de7211 */ /* 0x040fe800078010ff */
[----:B------:R-:W-:Y:S01]  /*3600*/  LEA.HI.X R223, R182, R195, RZ, 0x2, P0 ;  /* 0x000000c3b6df7211 */ /* 0x000fe200000f14ff */
        /* <DEDUP_REMOVED lines=26> */
[C---:B-1----:R-:W-:Y:S07]  /*37b0*/  HMMA.16816.F32 R8, R156.reuse, R152, R8 ;  /* 0x000000989c08723c */ /* 0x042fee0000001808 */
[----:B-----5:R-:W5:Y:S04]  /*37c0*/  LDG.E R221, desc[UR26][R222.64] ;  /* 0x0000001adedd7981 */ /* 0x020f68000c1e1900 */
[----:B------:R-:W5:Y:S01]  /*37d0*/  LDG.E R220, desc[UR26][R222.64+0x20] ;  /* 0x0000201adedc7981 */ /* 0x000f62000c1e1900 */
[-C--:B------:R-:W-:Y:S03]  /*37e0*/  HMMA.16816.F32 R12, R156, R154.reuse, R12 ;  /* 0x0000009a9c0c723c */ /* 0x080fe6000000180c */
[----:B------:R-:W5:Y:S04]  /*37f0*/  LDG.E R219, desc[UR26][R222.64+0x80] ;  /* 0x0000801adedb7981 */ /* 0x000f68000c1e1900 */
[----:B------:R1:W5:Y:S01]  /*3800*/  LDG.E R218, desc[UR26][R222.64+0xa0] ;  /* 0x0000a01adeda7981 */ /* 0x000362000c1e1900 */
[C---:B------:R-:W-:Y:S03]  /*3810*/  HMMA.16816.F32 R16, R148.reuse, R154, R16 ;  /* 0x0000009a9410723c */ /* 0x040fe60000001810 */
[----:B------:R-:W-:Y:S05]  /*3820*/  LDSM.16.M88.4 R152, [R177+0x4000] ;  /* 0x00400000b198783b */ /* 0x000fea0000000200 */
[-C--:B--2---:R-:W-:Y:S08]  /*3830*/  HMMA.16816.F32 R20, R148, R160.reuse, R20 ;  /* 0x000000a09414723c */ /* 0x084ff00000001814 */
[C---:B------:R-:W-:Y:S04]  /*3840*/  HMMA.16816.F32 R24, R156.reuse, R160, R24 ;  /* 0x000000a09c18723c */ /* 0x040fe80000001818 */
[----:B-1----:R-:W-:Y:S04]  /*3850*/  IMAD.SHL.U32 R223, R205, 0x40, RZ ;  /* 0x00000040cddf7824 */ /* 0x002fe800078e00ff */
[-C--:B------:R-:W-:Y:S01]  /*3860*/  HMMA.16816.F32 R28, R156, R162.reuse, R28 ;  /* 0x000000a29c1c723c */ /* 0x080fe2000000181c */
[----:B------:R-:W-:Y:S02]  /*3870*/  LDSM.16.M88.4 R156, [R177+0x4400] ;  /* 0x00440000b19c783b */ /* 0x000fe40000000200 */
[C---:B------:R-:W-:Y:S02]  /*3880*/  LOP3.LUT R222, R223.reuse, R182, RZ, 0xfc, !PT ;  /* 0x000000b6dfde7212 */ /* 0x040fe400078efcff */
[----:B------:R-:W-:Y:S02]  /*3890*/  ISETP.GE.AND P0, PT, R223, R190, PT ;  /* 0x000000bedf00720c */ /* 0x000fe40003f06270 */
[----:B------:R-:W-:Y:S01]  /*38a0*/  IADD3 R224, PT, PT, R222, R191, RZ ;  /* 0x000000bfdee07210 */ /* 0x000fe20007ffe0ff */
[----:B------:R-:W-:Y:S01]  /*38b0*/  HMMA.16816.F32 R32, R148, R162, R32 ;  /* 0x000000a29420723c */ /* 0x000fe20000001820 */
[----:B------:R-:W1:Y:S03]  /*38c0*/  LDSM.16.M88.4 R148, [R180+0x2400] ;  /* 0x00240000b494783b */ /* 0x000e660000000200 */
[C---:B------:R-:W-:Y:S01]  /*38d0*/  VIADD R233, R224.reuse, 0xa8 ;  /* 0x000000a8e0e97836 */ /* 0x040fe20000000000 */
[C---:B------:R-:W-:Y:S01]  /*38e0*/  IADD3 R230, PT, PT, R224.reuse, 0xa7, RZ ;  /* 0x000000a7e0e67810 */ /* 0x040fe20007ffe0ff */
[C---:B------:R-:W-:Y:S01]  /*38f0*/  VIADD R231, R224.reuse, 0xa0 ;  /* 0x000000a0e0e77836 */ /* 0x040fe20000000000 */
[C---:B------:R-:W-:Y:S01]  /*3900*/  IADD3 R225, PT, PT, R224.reuse, 0x88, RZ ;  /* 0x00000088e0e17810 */ /* 0x040fe20007ffe0ff */
[-C--:B------:R-:W-:Y:S01]  /*3910*/  HMMA.16816.F32 R4, R164, R168.reuse, R4 ;  /* 0x000000a8a404723c */ /* 0x080fe20000001804 */
[----:B------:R-:W-:Y:S04]  /*3920*/  LDSM.16.M88.4 R160, [R181+0x2000] ;  /* 0x00200000b5a0783b */ /* 0x000fe80000000200 */
[----:B------:R-:W-:Y:S01]  /*3930*/  IABS R233, R233 ;  /* 0x000000e900e97213 */ /* 0x000fe20000000000 */
[C---:B------:R-:W-:Y:S01]  /*3940*/  VIADD R229, R224.reuse, 0x9f ;  /* 0x0000009fe0e57836 */ /* 0x040fe20000000000 */
[----:B------:R-:W-:Y:S01]  /*3950*/  IABS R231, R231 ;  /* 0x000000e700e77213 */ /* 0x000fe20000000000 */
[C---:B---3--:R-:W-:Y:S04]  /*3960*/  HMMA.16816.F32 R8, R172.reuse, R168, R8 ;  /* 0x000000a8ac08723c */ /* 0x048fe80000001808 */
[----:B------:R-:W-:Y:S01]  /*3970*/  I2FP.F32.S32 R233, R233 ;  /* 0x000000e900e97245 */ /* 0x000fe20000201400 */
[C---:B------:R-:W-:Y:S01]  /*3980*/  VIADD R228, R224.reuse, 0x7f ;  /* 0x0000007fe0e47836 */ /* 0x040fe20000000000 */
[----:B------:R-:W-:Y:S01]  /*3990*/  IABS R229, R229 ;  /* 0x000000e500e57213 */ /* 0x000fe20000000000 */
[C---:B------:R-:W-:Y:S01]  /*39a0*/  VIADD R227, R224.reuse, 0x80 ;  /* 0x00000080e0e37836 */ /* 0x040fe20000000000 */
[-C--:B------:R-:W-:Y:S03]  /*39b0*/  HMMA.16816.F32 R12, R172, R170.reuse, R12 ;  /* 0x000000aaac0c723c */ /* 0x080fe6000000180c */
[----:B------:R-:W-:Y:S01]  /*39c0*/  IMAD.MOV.U32 R232, RZ, RZ, R229 ;  /* 0x000000ffffe87224 */ /* 0x000fe200078e00e5 */
[----:B------:R-:W-:Y:S01]  /*39d0*/  IABS R228, R228 ;  /* 0x000000e400e47213 */ /* 0x000fe20000000000 */
[C---:B------:R-:W-:Y:S01]  /*39e0*/  VIADD R226, R224.reuse, 0x87 ;  /* 0x00000087e0e27836 */ /* 0x040fe20000000000 */
[----:B------:R-:W-:Y:S01]  /*39f0*/  IABS R227, R227 ;  /* 0x000000e300e37213 */ /* 0x000fe20000000000 */
[----:B------:R-:W-:Y:S01]  /*3a00*/  VIADD R234, R224, 0x90 ;  /* 0x00000090e0ea7836 */ /* 0x000fe20000000000 */
[C---:B------:R-:W-:Y:S04]  /*3a10*/  HMMA.16816.F32 R16, R164.reuse, R170, R16 ;  /* 0x000000aaa410723c */ /* 0x040fe80000001810 */
[----:B------:R-:W-:Y:S02]  /*3a20*/  I2FP.F32.S32 R232, R232 ;  /* 0x000000e800e87245 */ /* 0x000fe40000201400 */
[----:B------:R-:W-:Y:S02]  /*3a30*/  I2FP.F32.S32 R228, R228 ;  /* 0x000000e400e47245 */ /* 0x000fe40000201400 */
[-C--:B------:R-:W-:Y:S03]  /*3a40*/  HMMA.16816.F32 R20, R164, R132.reuse, R20 ;  /* 0x00000084a414723c */ /* 0x080fe60000001814 */
[----:B------:R-:W-:Y:S02]  /*3a50*/  IABS R230, R230 ;  /* 0x000000e600e67213 */ /* 0x000fe40000000000 */
[----:B------:R-:W-:Y:S02]  /*3a60*/  I2FP.F32.S32 R227, R227 ;  /* 0x000000e300e37245 */ /* 0x000fe40000201400 */
[----:B------:R-:W-:Y:S01]  /*3a70*/  I2FP.F32.S32 R230, R230 ;  /* 0x000000e600e67245 */ /* 0x000fe20000201400 */
[C---:B------:R-:W-:Y:S04]  /*3a80*/  HMMA.16816.F32 R24, R172.reuse, R132, R24 ;  /* 0x00000084ac18723c */ /* 0x040fe80000001818 */
[----:B------:R-:W-:Y:S02]  /*3a90*/  IABS R225, R225 ;  /* 0x000000e100e17213 */ /* 0x000fe40000000000 */
[----:B------:R-:W-:Y:S02]  /*3aa0*/  IABS R226, R226 ;  /* 0x000000e200e27213 */ /* 0x000fe40000000000 */
[-C--:B------:R-:W-:Y:S03]  /*3ab0*/  HMMA.16816.F32 R28, R172, R134.reuse, R28 ;  /* 0x00000086ac1c723c */ /* 0x080fe6000000181c */
[----:B------:R-:W-:Y:S02]  /*3ac0*/  I2FP.F32.S32 R225, R225 ;  /* 0x000000e100e17245 */ /* 0x000fe40000201400 */
[----:B------:R-:W-:Y:S03]  /*3ad0*/  I2FP.F32.S32 R226, R226 ;  /* 0x000000e200e27245 */ /* 0x000fe60000201400 */
[----:B------:R-:W-:Y:S01]  /*3ae0*/  HMMA.16816.F32 R32, R164, R134, R32 ;  /* 0x00000086a420723c */ /* 0x000fe20000001820 */
[----:B------:R-:W2:Y:S07]  /*3af0*/  LDSM.16.M88.4 R132, [R3+0x2000] ;  /* 0x002000000384783b */ /* 0x000eae0000000200 */
[-C--:B------:R-:W-:Y:S01]  /*3b00*/  HMMA.16816.F32 R4, R136, R140.reuse, R4 ;  /* 0x0000008c8804723c */ /* 0x080fe20000001804 */
[----:B------:R-:W-:Y:S07]  /*3b10*/  LDSM.16.M88.4 R164, [R180+0x4000] ;  /* 0x00400000b4a4783b */ /* 0x000fee0000000200 */
[C---:B----4-:R-:W-:Y:S08]  /*3b20*/  HMMA.16816.F32 R8, R144.reuse, R140, R8 ;  /* 0x0000008c9008723c */ /* 0x050ff00000001808 */
        /* <DEDUP_REMOVED lines=13> */
[C---:B------:R-:W-:Y:S08]  /*3c00*/  HMMA.16816.F32 R24, R140.reuse, R156, R24 ;  /* 0x0000009c8c18723c */ /* 0x040ff00000001818 */
        /* <DEDUP_REMOVED lines=12> */
[----:B------:R-:W-:Y:S01]  /*3cd0*/  MOV R233, R231 ;  /* 0x000000e700e97202 */ /* 0x000fe20000000f00 */
[----:B------:R-:W-:Y:S02]  /*3ce0*/  VIADD R231, R224, 0x98 ;  /* 0x00000098e0e77836 */ /* 0x000fe40000000000 */
[----:B------:R-:W-:Y:S01]  /*3cf0*/  FFMA.FTZ R9, R232, -UR38, R9 ;  /* 0x80000026e8097c23 */ /* 0x000fe20008010009 */
[----:B------:R-:W-:Y:S01]  /*3d00*/  FFMA.FTZ R11, R230, -UR38, R11 ;  /* 0x80000026e60b7c23 */ /* 0x000fe2000801000b */
[----:B------:R-:W-:Y:S01]  /*3d10*/  I2FP.F32.S32 R229, R233 ;  /* 0x000000e900e57245 */ /* 0x000fe20000201400 */
[-C--:B--2---:R-:W-:Y:S03]  /*3d20*/  HMMA.16816.F32 R20, R160, R132.reuse, R20 ;  /* 0x00000084a014723c */ /* 0x084fe60000001814 */
[----:B------:R-:W-:Y:S01]  /*3d30*/  IABS R231, R231 ;  /* 0x000000e700e77213 */ /* 0x000fe20000000000 */
[C---:B------:R-:W-:Y:S01]  /*3d40*/  FFMA.FTZ R8, R229.reuse, -UR38, R8 ;  /* 0x80000026e5087c23 */ /* 0x040fe20008010008 */
[C---:B------:R-:W-:Y:S01]  /*3d50*/  IADD3 R230, PT, PT, R224.reuse, 0x97, RZ ;  /* 0x00000097e0e67810 */ /* 0x040fe20007ffe0ff */
[----:B------:R-:W-:Y:S01]  /*3d60*/  FFMA.FTZ R14, R229, -UR38, R14 ;  /* 0x80000026e50e7c23 */ /* 0x000fe2000801000e */
[C---:B------:R-:W-:Y:S01]  /*3d70*/  VIADD R233, R224.reuse, 0x78 ;  /* 0x00000078e0e97836 */ /* 0x040fe20000000000 */
[C---:B------:R-:W-:Y:S04]  /*3d80*/  HMMA.16816.F32 R24, R144.reuse, R132, R24 ;  /* 0x000000849018723c */ /* 0x040fe80000001818 */
[----:B------:R-:W-:Y:S01]  /*3d90*/  IABS R233, R233 ;  /* 0x000000e900e97213 */ /* 0x000fe20000000000 */
[----:B------:R-:W-:Y:S01]  /*3da0*/  IMAD.MOV.U32 R229, RZ, RZ, R231 ;  /* 0x000000ffffe57224 */ /* 0x000fe200078e00e7 */
[----:B------:R-:W-:Y:S01]  /*3db0*/  IADD3 R231, PT, PT, R224, 0x77, RZ ;  /* 0x00000077e0e77810 */ /* 0x000fe20007ffe0ff */
[----:B------:R-:W-:Y:S01]  /*3dc0*/  FFMA.FTZ R15, R232, -UR38, R15 ;  /* 0x80000026e80f7c23 */ /* 0x000fe2000801000f */
[----:B------:R-:W-:Y:S01]  /*3dd0*/  IABS R230, R230 ;  /* 0x000000e600e67213 */ /* 0x000fe20000000000 */
[-C--:B------:R-:W-:Y:S03]  /*3de0*/  HMMA.16816.F32 R28, R144, R134.reuse, R28 ;  /* 0x00000086901c723c */ /* 0x080fe6000000181c */
[----:B------:R-:W-:Y:S01]  /*3df0*/  IABS R231, R231 ;  /* 0x000000e700e77213 */ /* 0x000fe20000000000 */
[----:B------:R-:W-:Y:S01]  /*3e00*/  FFMA.FTZ R19, R228, -UR38, R19 ;  /* 0x80000026e4137c23 */ /* 0x000fe20008010013 */
[----:B------:R-:W-:Y:S01]  /*3e10*/  I2FP.F32.S32 R229, R229 ;  /* 0x000000e500e57245 */ /* 0x000fe20000201400 */
[C---:B------:R-:W-:Y:S01]  /*3e20*/  VIADD R232, R224.reuse, 0x70 ;  /* 0x00000070e0e87836 */ /* 0x040fe20000000000 */
[----:B------:R-:W-:Y:S01]  /*3e30*/  I2FP.F32.S32 R228, R231 ;  /* 0x000000e700e47245 */ /* 0x000fe20000201400 */
[----:B------:R-:W-:Y:S04]  /*3e40*/  HMMA.16816.F32 R32, R160, R134, R32 ;  /* 0x00000086a020723c */ /* 0x000fe80000001820 */
[C---:B------:R-:W-:Y:S01]  /*3e50*/  IADD3 R231, PT, PT, R224.reuse, 0x6f, RZ ;  /* 0x0000006fe0e77810 */ /* 0x040fe20007ffe0ff */
[----:B------:R-:W-:Y:S01]  /*3e60*/  FFMA.FTZ R18, R227, -UR38, R18 ;  /* 0x80000026e3127c23 */ /* 0x000fe20008010012 */
[----:B------:R-:W-:Y:S01]  /*3e70*/  I2FP.F32.S32 R227, R233 ;  /* 0x000000e900e37245 */ /* 0x000fe20000201400 */
[C---:B------:R-:W-:Y:S01]  /*3e80*/  FFMA.FTZ R12, R229.reuse, -UR38, R12 ;  /* 0x80000026e50c7c23 */ /* 0x040fe2000801000c */
[----:B------:R-:W-:Y:S01]  /*3e90*/  IABS R232, R232 ;  /* 0x000000e800e87213 */ /* 0x000fe20000000000 */
[----:B------:R-:W-:Y:S01]  /*3ea0*/  FFMA.FTZ R26, R229, -UR38, R26 ;  /* 0x80000026e51a7c23 */ /* 0x000fe2000801001a */
[----:B------:R-:W-:Y:S01]  /*3eb0*/  IABS R231, R231 ;  /* 0x000000e700e77213 */ /* 0x000fe20000000000 */
[C---:B------:R-:W-:Y:S01]  /*3ec0*/  VIADD R229, R224.reuse, 0x68 ;  /* 0x00000068e0e57836 */ /* 0x040fe20000000000 */
[C---:B------:R-:W-:Y:S01]  /*3ed0*/  IADD3 R233, PT, PT, R224.reuse, 0x8f, RZ ;  /* 0x0000008fe0e97810 */ /* 0x040fe20007ffe0ff */
[C---:B------:R-:W-:Y:S01]  /*3ee0*/  FFMA.FTZ R16, R227.reuse, -UR38, R16 ;  /* 0x80000026e3107c23 */ /* 0x040fe20008010010 */
[----:B------:R-:W-:Y:S01]  /*3ef0*/  IADD3 R224, PT, PT, R224, 0x67, RZ ;  /* 0x00000067e0e07810 */ /* 0x000fe20007ffe0ff */
[----:B------:R-:W-:Y:S01]  /*3f00*/  FFMA.FTZ R22, R227, -UR38, R22 ;  /* 0x80000026e3167c23 */ /* 0x000fe20008010016 */
[----:B------:R-:W-:Y:S01]  /*3f10*/  I2FP.F32.S32 R227, R232 ;  /* 0x000000e800e37245 */ /* 0x000fe20000201400 */
[C---:B------:R-:W-:Y:S01]  /*3f20*/  FFMA.FTZ R17, R228.reuse, -UR38, R17 ;  /* 0x80000026e4117c23 */ /* 0x040fe20008010011 */
[----:B------:R-:W-:Y:S01]  /*3f30*/  I2FP.F32.S32 R232, R231 ;  /* 0x000000e700e87245 */ /* 0x000fe20000201400 */
        /* <DEDUP_REMOVED lines=16> */
[----:B------:R-:W-:Y:S01]  /*4040*/  FFMA.FTZ R27, R230, -UR38, R27 ;  /* 0x80000026e61b7c23 */ /* 0x000fe2000801001b */
[----:B------:R-:W-:Y:S01]  /*4050*/  I2FP.F32.S32 R224, R224 ;  /* 0x000000e000e07245 */ /* 0x000fe20000201400 */
[C---:B------:R-:W-:Y:S01]  /*4060*/  FFMA.FTZ R24, R231.reuse, -UR38, R24 ;  /* 0x80000026e7187c23 */ /* 0x040fe20008010018 */
[C---:B------:R-:W-:Y:S01]  /*4070*/  FFMA.FTZ R25, R228.reuse, -UR38, R25 ;  /* 0x80000026e4197c23 */ /* 0x040fe20008010019 */
[----:B------:R-:W-:Y:S01]  /*4080*/  FFMA.FTZ R30, R231, -UR38, R30 ;  /* 0x80000026e71e7c23 */ /* 0x000fe2000801001e */
[----:B------:R-:W-:Y:S01]  /*4090*/  FFMA.FTZ R31, R228, -UR38, R31 ;  /* 0x80000026e41f7c23 */ /* 0x000fe2000801001f */
[----:B------:R-:W-:Y:S01]  /*40a0*/  FFMA.FTZ R32, R229, -UR38, R32 ;  /* 0x80000026e5207c23 */ /* 0x000fe20008010020 */
[----:B------:R-:W-:Y:S01]  /*40b0*/  FFMA.FTZ R33, R224, -UR38, R33 ;  /* 0x80000026e0217c23 */ /* 0x000fe20008010021 */
[----:B------:R-:W-:Y:S06]  /*40c0*/  @!P0 BRA `(.L_x_1614) ;  /* 0x00000000001c8947 */ /* 0x000fec0003800000 */
[----:B------:R-:W-:Y:S01]  /*40d0*/  IADD3 R132, PT, PT, R193, UR10, -R206 ;  /* 0x0000000ac1847c10 */ /* 0x000fe2000fffe8ce */
[----:B------:R-:W-:Y:S01]  /*40e0*/  VIADD R223, R223, 0x40 ;  /* 0x00000040dfdf7836 */ /* 0x000fe20000000000 */
[----:B------:R-:W-:Y:S03]  /*40f0*/  ISETP.GT.AND P0, PT, R206, UR37, PT ;  /* 0x00000025ce007c0c */ /* 0x000fe6000bf04270 */
[----:B------:R-:W-:Y:S05]  /*4100*/  VIADD R132, R132, 0xffffff80 ;  /* 0xffffff8084847836 */ /* 0x000fea0000000000 */
[----:B------:R-:W-:Y:S11]  /*4110*/  ISETP.GE.AND P1, PT, R223, R132, PT ;  /* 0x00000084df00720c */ /* 0x000ff60003f26270 */
[----:B------:R-:W-:Y:S02]  /*4120*/  @!UPT UIADD3 URZ, UPT, UPT, URZ, URZ, URZ ;  /* 0x000000fffffff290 */ /* 0x000fe4000fffe0ff */
[----:B------:R-:W-:Y:S05]  /*4130*/  @!P1 BRA P0, `(.L_x_1615) ;  /* 0x0000000800689947 */ /* 0x000fea0000000000 */
.L_x_1614:
[C-C-:B------:R-:W-:Y:S01]  /*4140*/  IADD3 R135, PT, PT, R206.reuse, -UR10, -R209.reuse ;  /* 0x8000000ace877c10 */ /* 0x140fe2000fffe8d1 */
[----:B------:R-:W1:Y:S01]  /*4150*/  S2R R132, SR_TID.X ;  /* 0x0000000000847919 */ /* 0x000e620000002100 */
[----:B------:R-:W-:Y:S03]  /*4160*/  IADD3 R137, PT, PT, R206, UR9, -R209 ;  /* 0x00000009ce897c10 */ /* 0x000fe6000fffe8d1 */
[C---:B------:R-:W-:Y:S02]  /*4170*/  IMAD.IADD R138, R222.reuse, 0x1, R135 ;  /* 0x00000001de8a7824 */ /* 0x040fe400078e0287 */
[----:B------:R-:W-:Y:S02]  /*4180*/  IMAD.U32 R135, RZ, RZ, UR24 ;  /* 0x00000018ff877e24 */ /* 0x000fe4000f8e00ff */
[----:B------:R-:W-:Y:S01]  /*4190*/  IMAD.IADD R137, R222, 0x1, R137 ;  /* 0x00000001de897824 */ /* 0x000fe200078e0289 */
[C---:B------:R-:W-:Y:S02]  /*41a0*/  VIADDMNMX R142, R138.reuse, 0x8, RZ, !PT ;  /* 0x000000088a8e7846 */ /* 0x040fe400078001ff */
[----:B------:R-:W-:Y:S02]  /*41b0*/  VIMNMX R144, PT, PT, RZ, R138, !PT ;  /* 0x0000008aff907248 */ /* 0x000fe40007fe0100 */
[C---:B------:R-:W-:Y:S02]  /*41c0*/  VIADDMNMX R140, R138.reuse, 0x20, RZ, !PT ;  /* 0x000000208a8c7846 */ /* 0x040fe400078001ff */
[----:B------:R-:W-:Y:S02]  /*41d0*/  VIADDMNMX R138, R138, 0x28, RZ, !PT ;  /* 0x000000288a8a7846 */ /* 0x000fe400078001ff */
[C-C-:B------:R-:W-:Y:S02]  /*41e0*/  VIADDMNMX R136, R137.reuse, 0x1, R206.reuse, PT ;  /* 0x0000000189887846 */ /* 0x140fe400038001ce */
[----:B------:R-:W-:Y:S01]  /*41f0*/  VIADDMNMX R134, R137, 0x9, R206, PT ;  /* 0x0000000989867846 */ /* 0x000fe200038001ce */
[----:B-1----:R-:W-:Y:S01]  /*4200*/  IMAD.SHL.U32 R133, R132, 0x2, RZ ;  /* 0x0000000284857824 */ /* 0x002fe200078e00ff */
[----:B------:R-:W-:Y:S04]  /*4210*/  SHF.R.U32.HI R132, RZ, 0x1, R132 ;  /* 0x00000001ff847819 */ /* 0x000fe80000011684 */
[----:B------:R-:W-:Y:S04]  /*4220*/  LOP3.LUT R133, R133, 0x6, RZ, 0xc0, !PT ;  /* 0x0000000685857812 */ /* 0x000fe800078ec0ff */
[----:B------:R-:W-:Y:S02]  /*4230*/  LOP3.LUT R132, R133, 0x1e0, R132, 0xf8, !PT ;  /* 0x000001e085847812 */ /* 0x000fe400078ef884 */
[----:B------:R-:W-:Y:S03]  /*4240*/  VIADDMNMX R133, R137, 0x21, R206, PT ;  /* 0x0000002189857846 */ /* 0x000fe600038001ce */
[----:B------:R-:W-:Y:S01]  /*4250*/  IMAD R135, R135, 0x80, R132 ;  /* 0x0000008087877824 */ /* 0x000fe200078e0284 */
[----:B------:R-:W-:Y:S03]  /*4260*/  VIADDMNMX R132, R137, 0x29, R206, PT ;  /* 0x0000002989847846 */ /* 0x000fe600038001ce */
        /* <DEDUP_REMOVED lines=135> */
.L_x_1615:
[C---:B------:R-:W-:Y:S01]  /*4ae0*/  FSETP.NEU.FTZ.AND P1, PT, R203.reuse, -INF , PT ;  /* 0xff800000cb00780b */ /* 0x040fe20003f3d000 */
[----:B------:R-:W1:Y:S01]  /*4af0*/  S2R R169, SR_TID.X ;  /* 0x0000000000a97919 */ /* 0x000e620000002100 */
[C---:B------:R-:W-:Y:S01]  /*4b00*/  FSETP.NEU.FTZ.AND P0, PT, R202.reuse, -INF , PT ;  /* 0xff800000ca00780b */ /* 0x040fe20003f1d000 */
[----:B------:R-:W-:Y:S01]  /*4b10*/  FMUL.FTZ R249, R203, 1.4426950216293334961 ;  /* 0x3fb8aa3bcbf97820 */ /* 0x000fe20000410000 */
[----:B------:R-:W-:Y:S02]  /*4b20*/  IMAD.MOV.U32 R168, RZ, RZ, 0x20 ;  /* 0x00000020ffa87424 */ /* 0x000fe400078e00ff */
[----:B------:R-:W-:Y:S01]  /*4b30*/  FMUL.FTZ R248, R202, 1.4426950216293334961 ;  /* 0x3fb8aa3bcaf87820 */ /* 0x000fe20000410000 */
[----:B------:R-:W-:Y:S02]  /*4b40*/  IMAD.MOV.U32 R172, RZ, RZ, 0x10 ;  /* 0x00000010ffac7424 */ /* 0x000fe400078e00ff */
[----:B------:R-:W-:Y:S01]  /*4b50*/  FMUL.FTZ R134, R201, 1.4426950216293334961 ;  /* 0x3fb8aa3bc9867820 */ /* 0x000fe20000410000 */
[----:B------:R-:W-:Y:S01]  /*4b60*/  FSEL R249, R249, RZ, P1 ;  /* 0x000000fff9f97208 */ /* 0x000fe20000800000 */
[----:B------:R-:W-:Y:S01]  /*4b70*/  IMAD.U32 R132, RZ, RZ, UR24 ;  /* 0x00000018ff847e24 */ /* 0x000fe2000f8e00ff */
[----:B------:R-:W-:Y:S02]  /*4b80*/  FSEL R248, R248, RZ, P0 ;  /* 0x000000fff8f87208 */ /* 0x000fe40000000000 */
[----:B------:R-:W-:Y:S01]  /*4b90*/  FSETP.NEU.FTZ.AND P0, PT, R201, -INF , PT ;  /* 0xff800000c900780b */ /* 0x000fe20003f1d000 */
[--C-:B------:R-:W-:Y:S01]  /*4ba0*/  FFMA.FTZ R33, R33, UR14, -R249.reuse ;  /* 0x0000000e21217c23 */ /* 0x100fe200080108f9 */
[--C-:B------:R-:W-:Y:S01]  /*4bb0*/  FFMA.FTZ R20, R20, UR14, -R249.reuse ;  /* 0x0000000e14147c23 */ /* 0x100fe200080108f9 */
[--C-:B------:R-:W-:Y:S01]  /*4bc0*/  FFMA.FTZ R16, R16, UR14, -R249.reuse ;  /* 0x0000000e10107c23 */ /* 0x100fe200080108f9 */
[----:B------:R-:W-:Y:S01]  /*4bd0*/  FSEL R134, R134, RZ, P0 ;  /* 0x000000ff86867208 */ /* 0x000fe20000000000 */
[--C-:B------:R-:W-:Y:S01]  /*4be0*/  FFMA.FTZ R17, R17, UR14, -R249.reuse ;  /* 0x0000000e11117c23 */ /* 0x100fe200080108f9 */
[----:B------:R-:W-:Y:S01]  /*4bf0*/  FSETP.NEU.FTZ.AND P0, PT, R200, -INF , PT ;  /* 0xff800000c800780b */ /* 0x000fe20003f1d000 */
        /* <DEDUP_REMOVED lines=13> */
[----:B------:R-:W-:Y:S01]  /*4cd0*/  FFMA.FTZ R32, R32, UR14, -R249 ;  /* 0x0000000e20207c23 */ /* 0x000fe200080108f9 */
[--C-:B-1----:R-:W-:Y:S01]  /*4ce0*/  SHF.R.U32.HI R133, RZ, 0x6, R169.reuse ;  /* 0x00000006ff857819 */ /* 0x102fe200000116a9 */
[--C-:B------:R-:W-:Y:S01]  /*4cf0*/  FFMA.FTZ R34, R34, UR14, -R248.reuse ;  /* 0x0000000e22227c23 */ /* 0x100fe200080108f8 */
[----:B------:R-:W-:Y:S01]  /*4d00*/  SHF.R.U32.HI R136, RZ, 0x5, R169 ;  /* 0x00000005ff887819 */ /* 0x000fe200000116a9 */
[--C-:B------:R-:W-:Y:S01]  /*4d10*/  FFMA.FTZ R250, R4, UR14, -R249.reuse ;  /* 0x0000000e04fa7c23 */ /* 0x100fe200080108f9 */
[----:B------:R-:W-:Y:S04]  /*4d20*/  FFMA.FTZ R249, R5, UR14, -R249 ;  /* 0x0000000e05f97c23 */ /* 0x000fe800080108f9 */
[----:B------:R-:W-:Y:S01]  /*4d30*/  MUFU.EX2 R227, R35 ;  /* 0x0000002300e37308 */ /* 0x000fe20000000800 */
[----:B------:R-:W-:Y:S01]  /*4d40*/  LOP3.LUT R136, R136, 0x1, RZ, 0xc0, !PT ;  /* 0x0000000188887812 */ /* 0x000fe200078ec0ff */
[----:B------:R-:W-:Y:S04]  /*4d50*/  IMAD.WIDE.U32 R4, R197, -0x2daee0ad, RZ ;  /* 0xd2511f53c5047825 */ /* 0x000fe800078e00ff */
[--C-:B------:R-:W-:Y:S04]  /*4d60*/  FFMA.FTZ R22, R22, UR14, -R248.reuse ;  /* 0x0000000e16167c23 */ /* 0x100fe800080108f8 */
[----:B------:R-:W-:Y:S01]  /*4d70*/  MUFU.EX2 R228, R34 ;  /* 0x0000002200e47308 */ /* 0x000fe20000000800 */
[--C-:B------:R-:W-:Y:S01]  /*4d80*/  FFMA.FTZ R23, R23, UR14, -R248.reuse ;  /* 0x0000000e17177c23 */ /* 0x100fe200080108f8 */
[----:B------:R-:W-:Y:S02]  /*4d90*/  IMAD R132, R132, 0x4, R133 ;  /* 0x0000000484847824 */ /* 0x000fe400078e0285 */
[----:B------:R-:W-:Y:S06]  /*4da0*/  FFMA.FTZ R7, R7, UR14, -R248 ;  /* 0x0000000e07077c23 */ /* 0x000fec00080108f8 */
[----:B------:R-:W-:Y:S01]  /*4db0*/  MUFU.EX2 R234, R20 ;  /* 0x0000001400ea7308 */ /* 0x000fe20000000800 */
[----:B------:R-:W-:Y:S02]  /*4dc0*/  IMAD R133, R205, 0x4, R136 ;  /* 0x00000004cd857824 */ /* 0x000fe400078e0288 */
[----:B------:R-:W-:Y:S01]  /*4dd0*/  FFMA.FTZ R248, R6, UR14, -R248 ;  /* 0x0000000e06f87c23 */ /* 0x000fe200080108f8 */
[----:B------:R-:W-:Y:S01]  /*4de0*/  LOP3.LUT R132, R132, UR41, R5, 0x96, !PT ;  /* 0x0000002984847c12 */ /* 0x000fe2000f8e9605 */
[----:B------:R-:W-:Y:S01]  /*4df0*/  FMUL.FTZ R6, R200, 1.4426950216293334961 ;  /* 0x3fb8aa3bc8067820 */ /* 0x000fe20000410000 */
[C---:B------:R-:W-:Y:S04]  /*4e00*/  VIADD R5, R133.reuse, 0x2 ;  /* 0x0000000285057836 */ /* 0x040fe80000000000 */
[----:B------:R-:W1:Y:S01]  /*4e10*/  MUFU.EX2 R231, R32 ;  /* 0x0000002000e77308 */ /* 0x000e620000000800 */
[----:B------:R-:W-:Y:S09]  /*4e20*/  IMAD.WIDE.U32 R138, R133, -0x326172a9, RZ ;  /* 0xcd9e8d57858a7825 */ /* 0x000ff200078e00ff */
[----:B------:R-:W-:Y:S01]  /*4e30*/  MUFU.EX2 R224, R29 ;  /* 0x0000001d00e07308 */ /* 0x000fe20000000800 */
[----:B------:R-:W-:Y:S01]  /*4e40*/  IMAD.WIDE.U32 R132, R132, -0x326172a9, RZ ;  /* 0xcd9e8d5784847825 */ /* 0x000fe200078e00ff */
[----:B------:R-:W-:Y:S08]  /*4e50*/  LOP3.LUT R134, R196, UR40, R139, 0x96, !PT ;  /* 0x00000028c4867c12 */ /* 0x000ff0000f8e968b */
[----:B------:R2:W-:Y:S01]  /*4e60*/  MUFU.EX2 R223, R28 ;  /* 0x0000001c00df7308 */ /* 0x0005e20000000800 */
[----:B------:R-:W-:Y:S01]  /*4e70*/  IMAD.WIDE.U32 R144, R5, -0x326172a9, RZ ;  /* 0xcd9e8d5705907825 */ /* 0x000fe200078e00ff */
[----:B------:R-:W-:Y:S02]  /*4e80*/  LOP3.LUT R138, R138, UR36, R133, 0x96, !PT ;  /* 0x000000248a8a7c12 */ /* 0x000fe4000f8e9685 */
[----:B------:R-:W-:Y:S01]  /*4e90*/  FSEL R5, R6, RZ, P0 ;  /* 0x000000ff06057208 */ /* 0x000fe20000000000 */
[----:B------:R-:W-:Y:S01]  /*4ea0*/  IMAD.WIDE.U32 R134, R134, -0x2daee0ad, RZ ;  /* 0xd2511f5386867825 */ /* 0x000fe200078e00ff */
[----:B------:R-:W-:Y:S04]  /*4eb0*/  LOP3.LUT R6, R196, UR40, R145, 0x96, !PT ;  /* 0x00000028c4067c12 */ /* 0x000fe8000f8e9691 */
[----:B------:R-:W-:Y:S01]  /*4ec0*/  MUFU.EX2 R238, R16 ;  /* 0x0000001000ee7308 */ /* 0x000fe20000000800 */
[----:B------:R-:W-:Y:S01]  /*4ed0*/  LOP3.LUT R144, R144, UR36, R133, 0x96, !PT ;  /* 0x0000002490907c12 */ /* 0x000fe2000f8e9685 */
[----:B------:R-:W-:Y:S04]  /*4ee0*/  IMAD.WIDE.U32 R138, R138, -0x2daee0ad, RZ ;  /* 0xd2511f538a8a7825 */ /* 0x000fe800078e00ff */
[--C-:B------:R-:W-:Y:S04]  /*4ef0*/  FFMA.FTZ R30, R30, UR14, -R5.reuse ;  /* 0x0000000e1e1e7c23 */ /* 0x100fe80008010805 */
[----:B------:R-:W-:Y:S01]  /*4f00*/  MUFU.EX2 R236, R18 ;  /* 0x0000001200ec7308 */ /* 0x000fe20000000800 */
[--C-:B------:R-:W-:Y:S01]  /*4f10*/  FFMA.FTZ R31, R31, UR14, -R5.reuse ;  /* 0x0000000e1f1f7c23 */ /* 0x100fe20008010805 */
[----:B------:R-:W-:Y:S01]  /*4f20*/  FFMA.FTZ R14, R14, UR14, -R5 ;  /* 0x0000000e0e0e7c23 */ /* 0x000fe20008010805 */
[----:B------:R-:W-:Y:S01]  /*4f30*/  LOP3.LUT R134, R134, UR33, R139, 0x96, !PT ;  /* 0x0000002186867c12 */ /* 0x000fe2000f8e968b */
[--C-:B------:R-:W-:Y:S01]  /*4f40*/  FFMA.FTZ R15, R15, UR14, -R5.reuse ;  /* 0x0000000e0f0f7c23 */ /* 0x100fe20008010805 */
[--C-:B------:R-:W-:Y:S01]  /*4f50*/  FFMA.FTZ R11, R11, UR14, -R5.reuse ;  /* 0x0000000e0b0b7c23 */ /* 0x100fe20008010805 */
[--C-:B------:R-:W-:Y:S01]  /*4f60*/  FFMA.FTZ R10, R10, UR14, -R5.reuse ;  /* 0x0000000e0a0a7c23 */ /* 0x100fe20008010805 */
[--C-:B------:R-:W-:Y:S01]  /*4f70*/  FFMA.FTZ R27, R27, UR14, -R5.reuse ;  /* 0x0000000e1b1b7c23 */ /* 0x100fe20008010805 */
[----:B------:R-:W-:Y:S01]  /*4f80*/  FFMA.FTZ R26, R26, UR14, -R5 ;  /* 0x0000000e1a1a7c23 */ /* 0x000fe20008010805 */
[----:B------:R-:W-:Y:S01]  /*4f90*/  LOP3.LUT R5, R4, UR35, R135, 0x96, !PT ;  /* 0x0000002304057c12 */ /* 0x000fe2000f8e9687 */
[----:B------:R-:W-:Y:S01]  /*4fa0*/  IMAD.WIDE.U32 R140, R6, -0x2daee0ad, RZ ;  /* 0xd2511f53068c7825 */ /* 0x000fe200078e00ff */
[----:B------:R-:W-:Y:S03]  /*4fb0*/  MUFU.EX2 R174, R30 ;  /* 0x0000001e00ae7308 */ /* 0x000fe60000000800 */
[----:B------:R-:W-:Y:S01]  /*4fc0*/  IMAD.WIDE.U32 R142, R5, -0x326172a9, RZ ;  /* 0xcd9e8d57058e7825 */ /* 0x000fe200078e00ff */
[----:B------:R-:W-:Y:S06]  /*4fd0*/  LOP3.LUT R133, R4, UR35, R141, 0x96, !PT ;  /* 0x0000002304857c12 */ /* 0x000fec000f8e968d */
        /* <DEDUP_REMOVED lines=18> */
[----:B------:R3:W4:Y:S01]  /*5100*/  MUFU.EX2 R229, R23 ;  /* 0x0000001700e57308 */ /* 0x0007220000000800 */
[----:B------:R-:W-:Y:S01]  /*5110*/  IMAD.SHL.U32 R6, R169, 0x20, RZ ;  /* 0x00000020a9067824 */ /* 0x000fe200078e00ff */
[----:B------:R-:W-:Y:S01]  /*5120*/  LOP3.LUT R136, R146, UR32, R141, 0x96, !PT ;  /* 0x0000002092887c12 */ /* 0x000fe2000f8e968d */
[----:B------:R-:W-:Y:S07]  /*5130*/  IMAD.WIDE.U32 R146, R133, -0x2daee0ad, RZ ;  /* 0xd2511f5385927825 */ /* 0x000fee00078e00ff */
[----:B------:R4:W4:Y:S01]  /*5140*/  MUFU.EX2 R230, R22 ;  /* 0x0000001600e67308 */ /* 0x0009220000000800 */
[----:B------:R-:W-:Y:S01]  /*5150*/  LOP3.LUT R5, R6, 0xc0, RZ, 0xc0, !PT ;  /* 0x000000c006057812 */ /* 0x000fe200078ec0ff */
[----:B------:R-:W-:Y:S01]  /*5160*/  IMAD.WIDE.U32 R148, R132, -0x326172a9, RZ ;  /* 0xcd9e8d5784947825 */ /* 0x000fe200078e00ff */
[----:B------:R-:W-:Y:S07]  /*5170*/  LOP3.LUT R133, R144, UR23, R147, 0x96, !PT ;  /* 0x0000001790857c12 */ /* 0x000fee000f8e9693 */
[----:B------:R-:W4:Y:S01]  /*5180*/  MUFU.EX2 R247, R7 ;  /* 0x0000000700f77308 */ /* 0x000f220000000800 */
[----:B------:R-:W-:Y:S01]  /*5190*/  LOP3.LUT R6, R6, 0x120, RZ, 0xc0, !PT ;  /* 0x0000012006067812 */ /* 0x000fe200078ec0ff */
[----:B------:R-:W-:Y:S01]  /*51a0*/  IMAD.WIDE.U32 R138, R138, -0x326172a9, RZ ;  /* 0xcd9e8d578a8a7825 */ /* 0x000fe200078e00ff */
[----:B------:R-:W-:Y:S07]  /*51b0*/  LOP3.LUT R135, R134, UR22, R149, 0x96, !PT ;  /* 0x0000001686877c12 */ /* 0x000fee000f8e9695 */
[----:B------:R-:W4:Y:S01]  /*51c0*/  MUFU.EX2 R250, R250 ;  /* 0x000000fa00fa7308 */ /* 0x000f220000000800 */
[----:B------:R-:W-:Y:S01]  /*51d0*/  IMAD.SHL.U32 R4, R169, 0x4, RZ ;  /* 0x00000004a9047824 */ /* 0x000fe200078e00ff */
[----:B------:R-:W-:Y:S01]  /*51e0*/  LOP3.LUT R134, R148, UR20, R139, 0x96, !PT ;  /* 0x0000001494867c12 */ /* 0x000fe2000f8e968b */
[----:B------:R-:W-:Y:S07]  /*51f0*/  IMAD.WIDE.U32 R136, R136, -0x2daee0ad, RZ ;  /* 0xd2511f5388887825 */ /* 0x000fee00078e00ff */
[----:B------:R-:W4:Y:S01]  /*5200*/  MUFU.EX2 R239, R15 ;  /* 0x0000000f00ef7308 */ /* 0x000f220000000800 */
[----:B------:R-:W-:Y:S01]  /*5210*/  LOP3.LUT R4, R5, 0x18, R4, 0xf8, !PT ;  /* 0x0000001805047812 */ /* 0x000fe200078ef804 */
[----:B------:R-:W-:Y:S01]  /*5220*/  IMAD.SHL.U32 R5, R169, 0x10, RZ ;  /* 0x00000010a9057824 */ /* 0x000fe200078e00ff */
[----:B------:R-:W-:Y:S01]  /*5230*/  LOP3.LUT R132, R146, UR21, R137, 0x96, !PT ;  /* 0x0000001592847c12 */ /* 0x000fe2000f8e9689 */
[----:B------:R-:W-:Y:S06]  /*5240*/  IMAD.WIDE.U32 R146, R133, -0x326172a9, RZ ;  /* 0xcd9e8d5785927825 */ /* 0x000fec00078e00ff */
[----:B------:R-:W-:Y:S01]  /*5250*/  MUFU.EX2 R233, R21 ;  /* 0x0000001500e97308 */ /* 0x000fe20000000800 */
[----:B------:R-:W-:Y:S01]  /*5260*/  LOP3.LUT R6, R6, 0x200, R5, 0xf8, !PT ;  /* 0x0000020006067812 */ /* 0x000fe200078ef805 */
[----:B------:R-:W-:Y:S01]  /*5270*/  IMAD.WIDE.U32 R144, R134, -0x2daee0ad, RZ ;  /* 0xd2511f5386907825 */ /* 0x000fe200078e00ff */
[----:B------:R-:W-:Y:S07]  /*5280*/  SHF.R.U32.HI R5, RZ, 0x1, R169 ;  /* 0x00000001ff057819 */ /* 0x000fee00000116a9 */
[----:B------:R-:W4:Y:S01]  /*5290*/  MUFU.EX2 R248, R248 ;  /* 0x000000f800f87308 */ /* 0x000f220000000800 */
[----:B------:R-:W-:Y:S01]  /*52a0*/  LOP3.LUT R134, R140, UR22, R147, 0x96, !PT ;  /* 0x000000168c867c12 */ /* 0x000fe2000f8e9693 */
[----:B------:R-:W-:Y:S01]  /*52b0*/  IMAD.WIDE.U32 R132, R132, -0x326172a9, RZ ;  /* 0xcd9e8d5784847825 */ /* 0x000fe200078e00ff */
[----:B------:R-:W-:Y:S07]  /*52c0*/  PRMT R140, R144, 0x7770, RZ ;  /* 0x00007770908c7816 */ /* 0x000fee00000000ff */
[----:B------:R-:W4:Y:S01]  /*52d0*/  MUFU.EX2 R246, R8 ;  /* 0x0000000800f67308 */ /* 0x000f220000000800 */
[----:B------:R-:W-:Y:S01]  /*52e0*/  LOP3.LUT R5, R4, 0x8, R5, 0x78, !PT ;  /* 0x0000000804057812 */ /* 0x000fe200078e7805 */
[----:B------:R-:W-:Y:S01]  /*52f0*/  IMAD.WIDE.U32 R148, R135, -0x2daee0ad, RZ ;  /* 0xd2511f5387947825 */ /* 0x000fe200078e00ff */
[----:B------:R-:W-:Y:S07]  /*5300*/  LOP3.LUT R4, R146, UR20, R133, 0x96, !PT ;  /* 0x0000001492047c12 */ /* 0x000fee000f8e9685 */
[----:B------:R-:W-:Y:S01]  /*5310*/  MUFU.EX2 R249, R249 ;  /* 0x000000f900f97308 */ /* 0x000fe20000000800 */
[----:B------:R-:W-:Y:S02]  /*5320*/  ISETP.LE.U32.AND P1, PT, R140, UR11, PT ;  /* 0x0000000b8c007c0c */ /* 0x000fe4000bf23070 */
[----:B------:R-:W-:Y:S01]  /*5330*/  PRMT R137, R144, 0x7773, RZ ;  /* 0x0000777390897816 */ /* 0x000fe200000000ff */
[----:B------:R-:W-:Y:S01]  /*5340*/  IMAD.WIDE.U32 R140, R4, -0x2daee0ad, RZ ;  /* 0xd2511f53048c7825 */ /* 0x000fe200078e00ff */
[----:B------:R-:W-:Y:S05]  /*5350*/  LOP3.LUT R5, R6, R5, RZ, 0xfc, !PT ;  /* 0x0000000506057212 */ /* 0x000fea00078efcff */
[----:B------:R-:W4:Y:S01]  /*5360*/  MUFU.EX2 R243, R11 ;  /* 0x0000000b00f37308 */ /* 0x000f220000000800 */
[----:B------:R-:W-:Y:S01]  /*5370*/  LOP3.LUT R135, R142, UR19, R149, 0x96, !PT ;  /* 0x000000138e877c12 */ /* 0x000fe2000f8e9695 */
[----:B------:R-:W-:Y:S01]  /*5380*/  IMAD.WIDE.U32 R142, R134, -0x2daee0ad, RZ ;  /* 0xd2511f53868e7825 */ /* 0x000fe200078e00ff */
[----:B------:R-:W-:Y:S07]  /*5390*/  LOP3.LUT R6, R148, UR17, R145, 0x96, !PT ;  /* 0x0000001194067c12 */ /* 0x000fee000f8e9691 */
[----:B------:R-:W4:Y:S01]  /*53a0*/  MUFU.EX2 R244, R10 ;  /* 0x0000000a00f47308 */ /* 0x000f220000000800 */
[----:B------:R-:W-:Y:S02]  /*53b0*/  PRMT R133, R144, 0x7772, RZ ;  /* 0x0000777290857816 */ /* 0x000fe400000000ff */
[----:B------:R-:W-:Y:S01]  /*53c0*/  ISETP.GT.U32.AND P4, PT, R137, UR11, PT ;  /* 0x0000000b89007c0c */ /* 0x000fe2000bf84070 */
[----:B-1----:R-:W-:Y:S01]  /*53d0*/  @!P1 FADD.FTZ R231, -R231, -RZ ;  /* 0x800000ffe7e79221 */ /* 0x002fe20000010100 */
[----:B------:R-:W-:Y:S05]  /*53e0*/  SHF.R.U32.HI R34, RZ, 0x18, R6 ;  /* 0x00000018ff227819 */ /* 0x000fea0000011606 */
[----:B------:R-:W1:Y:S01]  /*53f0*/  MUFU.EX2 R245, R9 ;  /* 0x0000000900f57308 */ /* 0x000e620000000800 */
[----:B------:R-:W-:Y:S02]  /*5400*/  ISETP.GT.U32.AND P5, PT, R133, UR11, PT ;  /* 0x0000000b85007c0c */ /* 0x000fe4000bfa4070 */
[----:B------:R-:W-:Y:S07]  /*5410*/  LOP3.LUT R133, R136, UR19, R143, 0x96, !PT ;  /* 0x0000001388857c12 */ /* 0x000fee000f8e968f */
[----:B------:R-:W-:Y:S01]  /*5420*/  MUFU.EX2 R226, R24 ;  /* 0x0000001800e27308 */ /* 0x000fe20000000800 */
[----:B------:R-:W-:Y:S02]  /*5430*/  LOP3.LUT R4, R142, UR17, R141, 0x96, !PT ;  /* 0x000000118e047c12 */ /* 0x000fe4000f8e968d */
[C---:B------:R-:W-:Y:S01]  /*5440*/  PRMT R136, R140.reuse, 0x7771, RZ ;  /* 0x000077718c887816 */ /* 0x040fe200000000ff */
[----:B--2---:R-:W-:Y:S01]  /*5450*/  IMAD.WIDE.U32 R28, R133, -0x326172a9, RZ ;  /* 0xcd9e8d57851c7825 */ /* 0x004fe200078e00ff */
[C---:B------:R-:W-:Y:S05]  /*5460*/  PRMT R134, R140.reuse, 0x7772, RZ ;  /* 0x000077728c867816 */ /* 0x040fea00000000ff */
[----:B------:R-:W2:Y:S01]  /*5470*/  MUFU.EX2 R181, R27 ;  /* 0x0000001b00b57308 */ /* 0x000ea20000000800 */
[C---:B------:R-:W-:Y:S01]  /*5480*/  PRMT R33, R140.reuse, 0x7773, RZ ;  /* 0x000077738c217816 */ /* 0x040fe200000000ff */
[----:B------:R-:W-:Y:S01]  /*5490*/  @P4 FADD.FTZ R227, -R227, -RZ ;  /* 0x800000ffe3e34221 */ /* 0x000fe20000010100 */
[----:B------:R-:W-:Y:S01]  /*54a0*/  PRMT R32, R140, 0x7770, RZ ;  /* 0x000077708c207816 */ /* 0x000fe200000000ff */
[----:B------:R-:W-:Y:S01]  /*54b0*/  IMAD.WIDE.U32 R140, R135, -0x326172a9, RZ ;  /* 0xcd9e8d57878c7825 */ /* 0x000fe200078e00ff */
[----:B------:R-:W-:Y:S05]  /*54c0*/  ISETP.LE.U32.AND P0, PT, R34, UR11, PT ;  /* 0x0000000b22007c0c */ /* 0x000fea000bf03070 */
[----:B------:R-:W-:Y:S01]  /*54d0*/  MUFU.EX2 R225, R25 ;  /* 0x0000001900e17308 */ /* 0x000fe20000000800 */
[----:B------:R-:W-:Y:S01]  /*54e0*/  ISETP.GT.U32.AND P1, PT, R136, UR11, PT ;  /* 0x0000000b88007c0c */ /* 0x000fe2000bf24070 */
[----:B------:R-:W-:Y:S01]  /*54f0*/  @P5 FADD.FTZ R228, -R228, -RZ ;  /* 0x800000ffe4e45221 */ /* 0x000fe20000010100 */
[----:B------:R-:W-:Y:S07]  /*5500*/  PRMT R135, R140, 0x7770, RZ ;  /* 0x000077708c877816 */ /* 0x000fee00000000ff */
[----:B------:R-:W2:Y:S01]  /*5510*/  MUFU.EX2 R222, R26 ;  /* 0x0000001a00de7308 */ /* 0x000ea20000000800 */
[----:B------:R-:W-:Y:S02]  /*5520*/  ISETP.LE.U32.AND P2, PT, R32, UR11, PT ;  /* 0x0000000b20007c0c */ /* 0x000fe4000bf43070 */
[----:B------:R-:W-:Y:S02]  /*5530*/  ISETP.LE.U32.AND P4, PT, R135, UR11, PT ;  /* 0x0000000b87007c0c */ /* 0x000fe4000bf83070 */
[----:B------:R-:W-:Y:S02]  /*5540*/  PRMT R34, R140, 0x7772, RZ ;  /* 0x000077728c227816 */ /* 0x000fe400000000ff */
[----:B---3--:R-:W-:Y:S01]  /*5550*/  PRMT R23, R6, 0x7632, R23 ;  /* 0x0000763206177816 */ /* 0x008fe20000000017 */
[----:B----4-:R-:W-:Y:S01]  /*5560*/  @!P0 FADD.FTZ R229, -R229, -RZ ;  /* 0x800000ffe5e58221 */ /* 0x010fe20000010100 */
[----:B------:R-:W-:Y:S01]  /*5570*/  ISETP.GT.U32.AND P0, PT, R34, UR11, PT ;  /* 0x0000000b22007c0c */ /* 0x000fe2000bf04070 */
[----:B------:R-:W-:Y:S01]  /*5580*/  @P1 FADD.FTZ R224, -R224, -RZ ;  /* 0x800000ffe0e01221 */ /* 0x000fe20000010100 */
[----:B------:R-:W-:Y:S02]  /*5590*/  LOP3.LUT R23, R23, 0xff, RZ, 0xc0, !PT ;  /* 0x000000ff17177812 */ /* 0x000fe400078ec0ff */
[----:B------:R-:W-:Y:S01]  /*55a0*/  LOP3.LUT R32, R138, UR18, R141, 0x96, !PT ;  /* 0x000000128a207c12 */ /* 0x000fe2000f8e968d */
[----:B------:R-:W-:Y:S01]  /*55b0*/  @!P2 FADD.FTZ R223, -R223, -RZ ;  /* 0x800000ffdfdfa221 */ /* 0x000fe20000010100 */
[----:B------:R-:W-:Y:S01]  /*55c0*/  PRMT R20, R140, 0x7773, RZ ;  /* 0x000077738c147816 */ /* 0x000fe200000000ff */
[----:B------:R-:W-:Y:S01]  /*55d0*/  @!P4 FADD.FTZ R238, -R238, -RZ ;  /* 0x800000ffeeeec221 */ /* 0x000fe20000010100 */
[----:B------:R-:W-:Y:S02]  /*55e0*/  ISETP.LE.U32.AND P1, PT, R23, UR11, PT ;  /* 0x0000000b17007c0c */ /* 0x000fe4000bf23070 */
[----:B------:R-:W-:Y:S02]  /*55f0*/  SHF.R.U32.HI R23, RZ, 0x18, R32 ;  /* 0x00000018ff177819 */ /* 0x000fe40000011620 */
[----:B------:R-:W-:Y:S01]  /*5600*/  ISETP.GT.U32.AND P2, PT, R20, UR11, PT ;  /* 0x0000000b14007c0c */ /* 0x000fe2000bf44070 */
[----:B------:R-:W-:Y:S01]  /*5610*/  @P0 FADD.FTZ R236, -R236, -RZ ;  /* 0x800000ffecec0221 */ /* 0x000fe20000010100 */
[----:B------:R-:W-:Y:S02]  /*5620*/  ISETP.LE.U32.AND P4, PT, R23, UR11, PT ;  /* 0x0000000b17007c0c */ /* 0x000fe4000bf83070 */
[----:B------:R-:W-:Y:S02]  /*5630*/  LOP3.LUT R22, R32, 0xff, RZ, 0xc0, !PT ;  /* 0x000000ff20167812 */ /* 0x000fe400078ec0ff */
[----:B------:R-:W-:Y:S02]  /*5640*/  PRMT R18, R28, 0x7771, RZ ;  /* 0x000077711c127816 */ /* 0x000fe400000000ff */
[----:B------:R-:W-:Y:S01]  /*5650*/  ISETP.LE.U32.AND P0, PT, R22, UR11, PT ;  /* 0x0000000b16007c0c */ /* 0x000fe2000bf03070 */
[----:B------:R-:W-:Y:S01]  /*5660*/  @!P1 FADD.FTZ R230, -R230, -RZ ;  /* 0x800000ffe6e69221 */ /* 0x000fe20000010100 */
[----:B------:R-:W-:Y:S02]  /*5670*/  PRMT R20, R28, 0x7770, RZ ;  /* 0x000077701c147816 */ /* 0x000fe400000000ff */
[----:B------:R-:W-:Y:S01]  /*5680*/  LOP3.LUT R137, R6, 0xff, RZ, 0xc0, !PT ;  /* 0x000000ff06897812 */ /* 0x000fe200078ec0ff */
[----:B------:R-:W-:Y:S01]  /*5690*/  @P2 FADD.FTZ R235, -R235, -RZ ;  /* 0x800000ffebeb2221 */ /* 0x000fe20000010100 */
[----:B------:R-:W-:Y:S01]  /*56a0*/  ISETP.GT.U32.AND P1, PT, R18, UR11, PT ;  /* 0x0000000b12007c0c */ /* 0x000fe2000bf24070 */
[----:B------:R-:W-:Y:S01]  /*56b0*/  @!P4 FADD.FTZ R247, -R247, -RZ ;  /* 0x800000fff7f7c221 */ /* 0x000fe20000010100 */
[----:B------:R-:W-:Y:S02]  /*56c0*/  PRMT R17, R28, 0x7772, RZ ;  /* 0x000077721c117816 */ /* 0x000fe400000000ff */
[----:B------:R-:W-:Y:S02]  /*56d0*/  LOP3.LUT R6, R6, 0xffff, RZ, 0xc0, !PT ;  /* 0x0000ffff06067812 */ /* 0x000fe400078ec0ff */
[----:B------:R-:W-:Y:S01]  /*56e0*/  ISETP.LE.U32.AND P2, PT, R20, UR11, PT ;  /* 0x0000000b14007c0c */ /* 0x000fe2000bf43070 */
[----:B------:R-:W-:Y:S01]  /*56f0*/  @!P0 FADD.FTZ R250, -R250, -RZ ;  /* 0x800000fffafa8221 */ /* 0x000fe20000010100 */
[----:B------:R-:W-:Y:S02]  /*5700*/  ISETP.GT.U32.AND P4, PT, R17, UR11, PT ;  /* 0x0000000b11007c0c */ /* 0x000fe4000bf84070 */
[--C-:B------:R-:W-:Y:S02]  /*5710*/  SHF.R.U32.HI R7, RZ, 0x8, R6.reuse ;  /* 0x00000008ff077819 */ /* 0x100fe40000011606 */
[----:B------:R-:W-:Y:S01]  /*5720*/  PRMT R16, R28, 0x7773, RZ ;  /* 0x000077731c107816 */ /* 0x000fe200000000ff */
[----:B------:R-:W-:Y:S01]  /*5730*/  @P1 FADD.FTZ R241, -R241, -RZ ;  /* 0x800000fff1f11221 */ /* 0x000fe20000010100 */
[----:B------:R-:W-:Y:S02]  /*5740*/  PRMT R6, R32, 0x7632, R6 ;  /* 0x0000763220067816 */ /* 0x000fe40000000006 */
[----:B------:R-:W-:Y:S02]  /*5750*/  ISETP.GT.U32.AND P0, PT, R16, UR11, PT ;  /* 0x0000000b10007c0c */ /* 0x000fe4000bf04070 */
[----:B------:R-:W-:Y:S01]  /*5760*/  LOP3.LUT R6, R6, 0xff, RZ, 0xc0, !PT ;  /* 0x000000ff06067812 */ /* 0x000fe200078ec0ff */
[----:B------:R-:W-:Y:S01]  /*5770*/  @!P2 FADD.FTZ R242, -R242, -RZ ;  /* 0x800000fff2f2a221 */ /* 0x000fe20000010100 */
[----:B------:R-:W-:Y:S01]  /*5780*/  LOP3.LUT R132, R132, UR18, R29, 0x96, !PT ;  /* 0x0000001284847c12 */ /* 0x000fe2000f8e961d */
[----:B------:R-:W-:Y:S01]  /*5790*/  @P4 FADD.FTZ R240, -R240, -RZ ;  /* 0x800000fff0f04221 */ /* 0x000fe20000010100 */
[----:B------:R-:W-:Y:S02]  /*57a0*/  LOP3.LUT R7, R7, 0xffff, RZ, 0xc0, !PT ;  /* 0x0000ffff07077812 */ /* 0x000fe400078ec0ff */
[----:B------:R-:W-:Y:S02]  /*57b0*/  ISETP.LE.U32.AND P1, PT, R6, UR11, PT ;  /* 0x0000000b06007c0c */ /* 0x000fe4000bf23070 */
[----:B------:R-:W-:Y:S02]  /*57c0*/  LOP3.LUT R6, R132, 0xff, RZ, 0xc0, !PT ;  /* 0x000000ff84067812 */ /* 0x000fe400078ec0ff */
[----:B------:R-:W-:Y:S01]  /*57d0*/  ISETP.LE.U32.AND P2, PT, R7, UR11, PT ;  /* 0x0000000b07007c0c */ /* 0x000fe2000bf43070 */
[----:B------:R-:W-:Y:S01]  /*57e0*/  @P0 FADD.FTZ R239, -R239, -RZ ;  /* 0x800000ffefef0221 */ /* 0x000fe20000010100 */
[----:B------:R-:W-:Y:S02]  /*57f0*/  LOP3.LUT R32, R32, 0xffff, RZ, 0xc0, !PT ;  /* 0x0000ffff20207812 */ /* 0x000fe400078ec0ff */
[----:B------:R-:W-:Y:S02]  /*5800*/  ISETP.LE.U32.AND P4, PT, R6, UR11, PT ;  /* 0x0000000b06007c0c */ /* 0x000fe4000bf83070 */
[----:B------:R-:W-:Y:S02]  /*5810*/  SHF.R.U32.HI R6, RZ, 0x18, R132 ;  /* 0x00000018ff067819 */ /* 0x000fe40000011684 */
[----:B------:R-:W-:Y:S01]  /*5820*/  SHF.R.U32.HI R32, RZ, 0x8, R32 ;  /* 0x00000008ff207819 */ /* 0x000fe20000011620 */
[----:B------:R-:W-:Y:S01]  /*5830*/  @!P1 FADD.FTZ R248, -R248, -RZ ;  /* 0x800000fff8f89221 */ /* 0x000fe20000010100 */
[----:B------:R-:W-:Y:S02]  /*5840*/  ISETP.LE.U32.AND P0, PT, R6, UR11, PT ;  /* 0x0000000b06007c0c */ /* 0x000fe4000bf03070 */
[C---:B------:R-:W-:Y:S01]  /*5850*/  PRMT R6, R132.reuse, 0x7632, R6 ;  /* 0x0000763284067816 */ /* 0x040fe20000000006 */
[----:B------:R-:W-:Y:S01]  /*5860*/  @!P2 FADD.FTZ R233, -R233, -RZ ;  /* 0x800000ffe9e9a221 */ /* 0x000fe20000010100 */
[----:B------:R-:W-:Y:S02]  /*5870*/  LOP3.LUT R132, R132, 0xffff, RZ, 0xc0, !PT ;  /* 0x0000ffff84847812 */ /* 0x000fe400078ec0ff */
[----:B------:R-:W-:Y:S01]  /*5880*/  LOP3.LUT R32, R32, 0xffff, RZ, 0xc0, !PT ;  /* 0x0000ffff20207812 */ /* 0x000fe200078ec0ff */
[----:B------:R-:W-:Y:S01]  /*5890*/  @!P4 FADD.FTZ R246, -R246, -RZ ;  /* 0x800000fff6f6c221 */ /* 0x000fe20000010100 */
[----:B------:R-:W-:Y:S02]  /*58a0*/  LOP3.LUT R6, R6, 0xff, RZ, 0xc0, !PT ;  /* 0x000000ff06067812 */ /* 0x000fe400078ec0ff */
[----:B------:R-:W-:Y:S02]  /*58b0*/  SHF.R.U32.HI R132, RZ, 0x8, R132 ;  /* 0x00000008ff847819 */ /* 0x000fe40000011684 */
[----:B------:R-:W-:Y:S01]  /*58c0*/  ISETP.LE.U32.AND P2, PT, R32, UR11, PT ;  /* 0x0000000b20007c0c */ /* 0x000fe2000bf43070 */
[----:B------:R-:W-:Y:S01]  /*58d0*/  @!P0 FADD.FTZ R243, -R243, -RZ ;  /* 0x800000fff3f38221 */ /* 0x000fe20000010100 */
[----:B------:R-:W-:Y:S02]  /*58e0*/  ISETP.LE.U32.AND P1, PT, R6, UR11, PT ;  /* 0x0000000b06007c0c */ /* 0x000fe4000bf23070 */
[----:B------:R-:W-:Y:S02]  /*58f0*/  LOP3.LUT R6, R132, 0xffff, RZ, 0xc0, !PT ;  /* 0x0000ffff84067812 */ /* 0x000fe400078ec0ff */
[----:B------:R-:W-:Y:S02]  /*5900*/  ISETP.LE.U32.AND P3, PT, R137, UR11, PT ;  /* 0x0000000b89007c0c */ /* 0x000fe4000bf63070 */
[----:B------:R-:W-:Y:S02]  /*5910*/  ISETP.LE.U32.AND P4, PT, R6, UR11, PT ;  /* 0x0000000b06007c0c */ /* 0x000fe4000bf83070 */
[C---:B------:R-:W-:Y:S02]  /*5920*/  LOP3.LUT R19, R4.reuse, 0xff, RZ, 0xc0, !PT ;  /* 0x000000ff04137812 */ /* 0x040fe400078ec0ff */
[----:B------:R-:W-:Y:S01]  /*5930*/  SHF.R.U32.HI R6, RZ, 0x18, R4 ;  /* 0x00000018ff067819 */ /* 0x000fe20000011604 */
[----:B------:R-:W-:Y:S01]  /*5940*/  @!P2 FADD.FTZ R249, -R249, -RZ ;  /* 0x800000fff9f9a221 */ /* 0x000fe20000010100 */
[----:B------:R-:W-:Y:S01]  /*5950*/  PRMT R7, R4, 0x7632, R7 ;  /* 0x0000763204077816 */ /* 0x000fe20000000007 */
[----:B------:R-:W-:Y:S01]  /*5960*/  @!P1 FADD.FTZ R244, -R244, -RZ ;  /* 0x800000fff4f49221 */ /* 0x000fe20000010100 */
[----:B------:R-:W-:Y:S02]  /*5970*/  LOP3.LUT R4, R4, 0xffff, RZ, 0xc0, !PT ;  /* 0x0000ffff04047812 */ /* 0x000fe400078ec0ff */
[----:B------:R-:W-:Y:S01]  /*5980*/  LOP3.LUT R7, R7, 0xff, RZ, 0xc0, !PT ;  /* 0x000000ff07077812 */ /* 0x000fe200078ec0ff */
[----:B------:R-:W-:Y:S01]  /*5990*/  @!P3 FADD.FTZ R234, -R234, -RZ ;  /* 0x800000ffeaeab221 */ /* 0x000fe20000010100 */
[----:B------:R-:W-:Y:S01]  /*59a0*/  SHF.R.U32.HI R4, RZ, 0x8, R4 ;  /* 0x00000008ff047819 */ /* 0x000fe20000011604 */
[----:B-1----:R-:W-:Y:S01]  /*59b0*/  @!P4 FADD.FTZ R245, -R245, -RZ ;  /* 0x800000fff5f5c221 */ /* 0x002fe20000010100 */
[----:B------:R-:W-:Y:S02]  /*59c0*/  ISETP.LE.U32.AND P2, PT, R7, UR11, PT ;  /* 0x0000000b07007c0c */ /* 0x000fe4000bf43070 */
[----:B------:R-:W-:Y:S02]  /*59d0*/  ISETP.LE.U32.AND P0, PT, R6, UR11, PT ;  /* 0x0000000b06007c0c */ /* 0x000fe4000bf03070 */
[----:B------:R-:W-:Y:S02]  /*59e0*/  LOP3.LUT R7, R4, 0xffff, RZ, 0xc0, !PT ;  /* 0x0000ffff04077812 */ /* 0x000fe400078ec0ff */
[----:B------:R-:W-:Y:S02]  /*59f0*/  PRMT R35, R140, 0x7771, RZ ;  /* 0x000077718c237816 */ /* 0x000fe400000000ff */
[----:B------:R-:W-:Y:S02]  /*5a00*/  F2FP.RELU.F16.F32.PACK_AB R4, R247, R248 ;  /* 0x000000f8f704723e */ /* 0x000fe400000008ff */
[----:B------:R-:W-:Y:S02]  /*5a10*/  F2FP.RELU.F16.F32.PACK_AB R6, R249, R250 ;  /* 0x000000faf906723e */ /* 0x000fe400000008ff */
[----:B------:R-:W-:Y:S01]  /*5a20*/  ISETP.GT.U32.AND P3, PT, R35, UR11, PT ;  /* 0x0000000b23007c0c */ /* 0x000fe2000bf64070 */
[----:B------:R1:W-:Y:S01]  /*5a30*/  STS [R187+0x400], R4 ;  /* 0x00040004bb007388 */ /* 0x0003e20000000800 */
[----:B------:R-:W-:Y:S01]  /*5a40*/  LOP3.LUT P1, RZ, R169, 0x4, RZ, 0xc0, !PT ;  /* 0x00000004a9ff7812 */ /* 0x000fe2000782c0ff */
[----:B--2---:R-:W-:Y:S01]  /*5a50*/  @!P0 FADD.FTZ R181, -R181, -RZ ;  /* 0x800000ffb5b58221 */ /* 0x004fe20000010100 */
[----:B------:R-:W-:Y:S01]  /*5a60*/  PRMT R139, R144, 0x7771, RZ ;  /* 0x00007771908b7816 */ /* 0x000fe200000000ff */
[----:B------:R2:W-:Y:S01]  /*5a70*/  STS [R187], R6 ;  /* 0x00000006bb007388 */ /* 0x0005e20000000800 */
[----:B------:R-:W-:Y:S01]  /*5a80*/  SEL R172, R172, 0xfffffff0, !P1 ;  /* 0xfffffff0acac7807 */ /* 0x000fe20004800000 */
[----:B------:R-:W-:Y:S01]  /*5a90*/  @!P2 FADD.FTZ R222, -R222, -RZ ;  /* 0x800000ffdedea221 */ /* 0x000fe20000010100 */
[----:B------:R-:W-:Y:S02]  /*5aa0*/  ISETP.GT.U32.AND P6, PT, R139, UR11, PT ;  /* 0x0000000b8b007c0c */ /* 0x000fe4000bfc4070 */
[----:B------:R-:W-:Y:S01]  /*5ab0*/  F2FP.RELU.F16.F32.PACK_AB R8, R235, R236 ;  /* 0x000000eceb08723e */ /* 0x000fe200000008ff */
[--C-:B------:R-:W-:Y:S01]  /*5ac0*/  IMAD.IADD R173, R187, 0x1, R172.reuse ;  /* 0x00000001bbad7824 */ /* 0x100fe200078e02ac */
[----:B------:R-:W-:Y:S01]  /*5ad0*/  F2FP.RELU.F16.F32.PACK_AB R14, R245, R246 ;  /* 0x000000f6f50e723e */ /* 0x000fe200000008ff */
[----:B------:R-:W-:Y:S01]  /*5ae0*/  @P3 FADD.FTZ R237, -R237, -RZ ;  /* 0x800000ffeded3221 */ /* 0x000fe20000010100 */
[----:B------:R-:W-:Y:S01]  /*5af0*/  F2FP.RELU.F16.F32.PACK_AB R12, R243, R244 ;  /* 0x000000f4f30c723e */ /* 0x000fe200000008ff */
[----:B------:R-:W-:Y:S01]  /*5b00*/  IMAD.IADD R172, R184, 0x1, R172 ;  /* 0x00000001b8ac7824 */ /* 0x000fe200078e02ac */
[----:B------:R-:W-:Y:S01]  /*5b10*/  STS [R173+0x400], R8 ;  /* 0x00040008ad007388 */ /* 0x000fe20000000800 */
[----:B------:R-:W-:Y:S02]  /*5b20*/  F2FP.RELU.F16.F32.PACK_AB R11, R233, R234 ;  /* 0x000000eae90b723e */ /* 0x000fe400000008ff */
[----:B------:R-:W-:Y:S02]  /*5b30*/  F2FP.RELU.F16.F32.PACK_AB R10, R237, R238 ;  /* 0x000000eeed0a723e */ /* 0x000fe400000008ff */
[----:B------:R-:W-:Y:S01]  /*5b40*/  @P6 FADD.FTZ R232, -R232, -RZ ;  /* 0x800000ffe8e86221 */ /* 0x000fe20000010100 */
[----:B------:R-:W-:Y:S02]  /*5b50*/  F2FP.RELU.F16.F32.PACK_AB R9, R229, R230 ;  /* 0x000000e6e509723e */ /* 0x000fe400000008ff */
[----:B------:R-:W-:Y:S01]  /*5b60*/  STS [R173], R10 ;  /* 0x0000000aad007388 */ /* 0x000fe20000000800 */
[----:B------:R-:W-:Y:S02]  /*5b70*/  ISETP.LE.U32.AND P4, PT, R7, UR11, PT ;  /* 0x0000000b07007c0c */ /* 0x000fe4000bf83070 */
[----:B-1----:R-:W-:Y:S01]  /*5b80*/  F2FP.RELU.F16.F32.PACK_AB R4, R239, R240 ;  /* 0x000000f0ef04723e */ /* 0x002fe200000008ff */
[----:B------:R-:W-:Y:S01]  /*5b90*/  STS [R187+0x1000], R14 ;  /* 0x0010000ebb007388 */ /* 0x000fe20000000800 */
[----:B------:R-:W-:Y:S02]  /*5ba0*/  F2FP.RELU.F16.F32.PACK_AB R7, R232, R231 ;  /* 0x000000e7e807723e */ /* 0x000fe400000008ff */
[----:B--2---:R-:W-:Y:S01]  /*5bb0*/  F2FP.RELU.F16.F32.PACK_AB R6, R241, R242 ;  /* 0x000000f2f106723e */ /* 0x004fe200000008ff */
[----:B------:R-:W-:Y:S01]  /*5bc0*/  STS [R187+0x1400], R12 ;  /* 0x0014000cbb007388 */ /* 0x000fe20000000800 */
[----:B------:R-:W-:Y:S02]  /*5bd0*/  ISETP.LE.U32.AND P3, PT, R19, UR11, PT ;  /* 0x0000000b13007c0c */ /* 0x000fe4000bf63070 */
[----:B------:R-:W-:Y:S01]  /*5be0*/  ISETP.GT.U32.AND P6, PT, R134, UR11, PT ;  /* 0x0000000b86007c0c */ /* 0x000fe2000bfc4070 */
[----:B------:R-:W-:Y:S01]  /*5bf0*/  STS [R173+0x1000], R6 ;  /* 0x00100006ad007388 */ /* 0x000fe20000000800 */
[----:B------:R-:W-:Y:S01]  /*5c00*/  ISETP.GT.U32.AND P5, PT, R33, UR11, PT ;  /* 0x0000000b21007c0c */ /* 0x000fe2000bfa4070 */
[----:B------:R-:W-:Y:S01]  /*5c10*/  @!P4 FADD.FTZ R225, -R225, -RZ ;  /* 0x800000ffe1e1c221 */ /* 0x000fe20000010100 */
[----:B------:R-:W-:Y:S01]  /*5c20*/  F2FP.RELU.F16.F32.PACK_AB R15, R227, R228 ;  /* 0x000000e4e30f723e */ /* 0x000fe200000008ff */
[----:B------:R-:W-:Y:S01]  /*5c30*/  STS [R173+0x1400], R4 ;  /* 0x00140004ad007388 */ /* 0x000fe20000000800 */
[----:B------:R-:W-:Y:S02]  /*5c40*/  LEA R171, R5, UR4, 0x1 ;  /* 0x0000000405ab7c11 */ /* 0x000fe4000f8e08ff */
[----:B------:R-:W-:Y:S01]  /*5c50*/  SEL R168, R168, 0xffffffe0, !P1 ;  /* 0xffffffe0a8a87807 */ /* 0x000fe20004800000 */
[----:B------:R1:W-:Y:S01]  /*5c60*/  STS [R184], R11 ;  /* 0x0000000bb8007388 */ /* 0x0003e20000000800 */
[----:B------:R-:W-:Y:S01]  /*5c70*/  FSETP.GE.FTZ.AND P4, PT, R250, RZ, PT ;  /* 0x000000fffa00720b */ /* 0x000fe20003f96000 */
[----:B------:R-:W-:Y:S01]  /*5c80*/  @!P3 FADD.FTZ R226, -R226, -RZ ;  /* 0x800000ffe2e2b221 */ /* 0x000fe20000010100 */
[----:B------:R-:W-:Y:S01]  /*5c90*/  FSETP.GE.FTZ.AND P3, PT, R249, RZ, PT ;  /* 0x000000fff900720b */ /* 0x000fe20003f76000 */
[----:B------:R2:W-:Y:S01]  /*5ca0*/  STS [R184+0x400], R9 ;  /* 0x00040009b8007388 */ /* 0x0005e20000000800 */
[----:B------:R-:W-:Y:S01]  /*5cb0*/  @P6 FADD.FTZ R174, -R174, -RZ ;  /* 0x800000ffaeae6221 */ /* 0x000fe20000010100 */
[----:B------:R-:W-:Y:S01]  /*5cc0*/  @P5 FADD.FTZ R175, -R175, -RZ ;  /* 0x800000ffafaf5221 */ /* 0x000fe20000010100 */
[----:B------:R-:W-:Y:S01]  /*5cd0*/  F2FP.RELU.F16.F32.PACK_AB R13, R225, R226 ;  /* 0x000000e2e10d723e */ /* 0x000fe200000008ff */
[----:B------:R3:W-:Y:S01]  /*5ce0*/  STS [R172], R7 ;  /* 0x00000007ac007388 */ /* 0x0007e20000000800 */
[--C-:B------:R-:W-:Y:S01]  /*5cf0*/  IMAD.IADD R170, R171, 0x1, R168.reuse ;  /* 0x00000001abaa7824 */ /* 0x100fe200078e02a8 */
[----:B------:R-:W-:Y:S01]  /*5d00*/  FSETP.GE.FTZ.AND P0, PT, R247, RZ, PT ;  /* 0x000000fff700720b */ /* 0x000fe20003f16000 */
[----:B------:R-:W-:Y:S01]  /*5d10*/  IMAD.IADD R180, R177, 0x1, R168 ;  /* 0x00000001b1b47824 */ /* 0x000fe200078e02a8 */
[----:B------:R-:W-:Y:S01]  /*5d20*/  STS [R172+0x400], R15 ;  /* 0x0004000fac007388 */ /* 0x000fe20000000800 */
[----:B------:R-:W-:Y:S02]  /*5d30*/  FSETP.GE.FTZ.AND P2, PT, R248, RZ, PT ;  /* 0x000000fff800720b */ /* 0x000fe40003f56000 */
[----:B------:R-:W-:Y:S01]  /*5d40*/  FSETP.GE.FTZ.AND P5, PT, R232, RZ, PT ;  /* 0x000000ffe800720b */ /* 0x000fe20003fb6000 */
        /* <DEDUP_REMOVED lines=21> */
[-C--:B---3--:R-:W-:Y:S07]  /*5ea0*/  HMMA.16816.F32 R20, R32, R132.reuse, RZ ;  /* 0x000000842014723c */ /* 0x088fee00000018ff */
[----:B------:R-:W-:Y:S01]  /*5eb0*/  LDSM.16.M88.4 R160, [R170+0x7000] ;  /* 0x00700000aaa0783b */ /* 0x000fe20000000200 */
[C---:B------:R-:W-:Y:S07]  /*5ec0*/  HMMA.16816.F32 R24, R28.reuse, R132, RZ ;  /* 0x000000841c18723c */ /* 0x040fee00000018ff */
[----:B------:R-:W-:Y:S01]  /*5ed0*/  LDSM.16.M88.4 R164, [R180+0x8000] ;  /* 0x00800000b4a4783b */ /* 0x000fe20000000200 */
        /* <DEDUP_REMOVED lines=14> */
[-C--:B---3--:R-:W-:Y:S01]  /*5fc0*/  HMMA.16816.F32 R4, R132, R152.reuse, R4 ;  /* 0x000000988404723c */ /* 0x088fe20000001804 */
[----:B------:R-:W-:Y:S07]  /*5fd0*/  LDSM.16.M88.4 R148, [R171+0x8800] ;  /* 0x00880000ab94783b */ /* 0x000fee0000000200 */
[C---:B------:R-:W-:Y:S08]  /*5fe0*/  HMMA.16816.F32 R8, R156.reuse, R152, R8 ;  /* 0x000000989c08723c */ /* 0x040ff00000001808 */
[-C--:B------:R-:W-:Y:S08]  /*5ff0*/  HMMA.16816.F32 R12, R156, R154.reuse, R12 ;  /* 0x0000009a9c0c723c */ /* 0x080ff0000000180c */
[C---:B------:R-:W-:Y:S01]  /*6000*/  HMMA.16816.F32 R16, R132.reuse, R154, R16 ;  /* 0x0000009a8410723c */ /* 0x040fe20000001810 */
[----:B------:R-:W-:Y:S07]  /*6010*/  LDSM.16.M88.4 R152, [R177+0xa400] ;  /* 0x00a40000b198783b */ /* 0x000fee0000000200 */
[-C--:B-1----:R-:W-:Y:S08]  /*6020*/  HMMA.16816.F32 R20, R132, R140.reuse, R20 ;  /* 0x0000008c8414723c */ /* 0x082ff00000001814 */
[C---:B------:R-:W-:Y:S08]  /*6030*/  HMMA.16816.F32 R24, R156.reuse, R140, R24 ;  /* 0x0000008c9c18723c */ /* 0x040ff00000001818 */
[-C--:B------:R-:W-:Y:S01]  /*6040*/  HMMA.16816.F32 R28, R156, R142.reuse, R28 ;  /* 0x0000008e9c1c723c */ /* 0x080fe2000000181c */
[----:B------:R-:W-:Y:S07]  /*6050*/  LDSM.16.M88.4 R156, [R170+0x8000] ;  /* 0x00800000aa9c783b */ /* 0x000fee0000000200 */
[----:B------:R-:W-:Y:S01]  /*6060*/  HMMA.16816.F32 R32, R132, R142, R32 ;  /* 0x0000008e8420723c */ /* 0x000fe20000001820 */
[----:B------:R-:W-:Y:S07]  /*6070*/  LDSM.16.M88.4 R132, [R171+0x8000] ;  /* 0x00800000ab84783b */ /* 0x000fee0000000200 */
[-C--:B------:R-:W-:Y:S01]  /*6080*/  HMMA.16816.F32 R4, R160, R164.reuse, R4 ;  /* 0x000000a4a004723c */ /* 0x080fe20000001804 */
[----:B------:R-:W1:Y:S07]  /*6090*/  LDSM.16.M88.4 R140, [R177+0xa000] ;  /* 0x00a00000b18c783b */ /* 0x000e6e0000000200 */
[C---:B--2---:R-:W-:Y:S08]  /*60a0*/  HMMA.16816.F32 R8, R144.reuse, R164, R8 ;  /* 0x000000a49008723c */ /* 0x044ff00000001808 */
[-C--:B------:R-:W-:Y:S08]  /*60b0*/  HMMA.16816.F32 R12, R144, R166.reuse, R12 ;  /* 0x000000a6900c723c */ /* 0x080ff0000000180c */
[C---:B------:R-:W-:Y:S01]  /*60c0*/  HMMA.16816.F32 R16, R160.reuse, R166, R16 ;  /* 0x000000a6a010723c */ /* 0x040fe20000001810 */
[----:B------:R-:W2:Y:S07]  /*60d0*/  LDSM.16.M88.4 R164, [R180+0xa000] ;  /* 0x00a00000b4a4783b */ /* 0x000eae0000000200 */
[-C--:B----4-:R-:W-:Y:S08]  /*60e0*/  HMMA.16816.F32 R20, R160, R136.reuse, R20 ;  /* 0x00000088a014723c */ /* 0x090ff00000001814 */
[C---:B------:R-:W-:Y:S08]  /*60f0*/  HMMA.16816.F32 R24, R144.reuse, R136, R24 ;  /* 0x000000889018723c */ /* 0x040ff00000001818 */
[-C--:B------:R-:W-:Y:S01]  /*6100*/  HMMA.16816.F32 R28, R144, R138.reuse, R28 ;  /* 0x0000008a901c723c */ /* 0x080fe2000000181c */
[----:B------:R-:W3:Y:S07]  /*6110*/  LDSM.16.M88.4 R144, [R170+0x8800] ;  /* 0x00880000aa90783b */ /* 0x000eee0000000200 */
        /* <DEDUP_REMOVED lines=8> */
[----:B------:R-:W-:Y:S01]  /*61a0*/  HMMA.16816.F32 R32, R132, R154, R32 ;  /* 0x0000009a8420723c */ /* 0x000fe20000001820 */
[----:B------:R-:W1:Y:S07]  /*61b0*/  LDSM.16.M88.4 R132, [R180+0xa400] ;  /* 0x00a40000b484783b */ /* 0x000e6e0000000200 */
[-C--:B--2---:R-:W-:Y:S08]  /*61c0*/  HMMA.16816.F32 R4, R156, R164.reuse, R4 ;  /* 0x000000a49c04723c */ /* 0x084ff00000001804 */
[C---:B---3--:R-:W-:Y:S08]  /*61d0*/  HMMA.16816.F32 R8, R144.reuse, R164, R8 ;  /* 0x000000a49008723c */ /* 0x048ff00000001808 */
[-C--:B------:R-:W-:Y:S03]  /*61e0*/  HMMA.16816.F32 R12, R144, R166.reuse, R12 ;  /* 0x000000a6900c723c */ /* 0x080fe6000000180c */
[C---:B-----5:R-:W-:Y:S01]  /*61f0*/  FADD.FTZ R4, -R221.reuse, R4 ;  /* 0x00000004dd047221 */ /* 0x060fe20000010100 */
[----:B------:R-:W-:Y:S01]  /*6200*/  FADD.FTZ R136, -R221, R5 ;  /* 0x00000005dd887221 */ /* 0x000fe20000010100 */
[C---:B------:R-:W-:Y:S01]  /*6210*/  FADD.FTZ R7, -R220.reuse, R7 ;  /* 0x00000007dc077221 */ /* 0x040fe20000010100 */
[----:B------:R-:W-:Y:S02]  /*6220*/  FADD.FTZ R137, -R220, R6 ;  /* 0x00000006dc897221 */ /* 0x000fe40000010100 */
[C---:B------:R-:W-:Y:S04]  /*6230*/  HMMA.16816.F32 R16, R156.reuse, R166, R16 ;  /* 0x000000a69c10723c */ /* 0x040fe80000001810 */
[-C--:B------:R-:W-:Y:S01]  /*6240*/  FSEL R136, R136, R221.reuse, P3 ;  /* 0x000000dd88887208 */ /* 0x080fe20001800000 */
[----:B------:R-:W-:Y:S01]  /*6250*/  FADD.FTZ R6, -R219, R9 ;  /* 0x00000009db067221 */ /* 0x000fe20000010100 */
[----:B------:R-:W-:Y:S01]  /*6260*/  FSEL R9, R4, R221, P4 ;  /* 0x000000dd04097208 */ /* 0x000fe20002000000 */
[C---:B------:R-:W-:Y:S01]  /*6270*/  FADD.FTZ R11, -R218.reuse, R11 ;  /* 0x0000000bda0b7221 */ /* 0x040fe20000010100 */
[----:B------:R-:W-:Y:S01]  /*6280*/  FSEL R4, R7, R220, P0 ;  /* 0x000000dc07047208 */ /* 0x000fe20000000000 */
[-C--:B-1----:R-:W-:Y:S03]  /*6290*/  HMMA.16816.F32 R20, R156, R132.reuse, R20 ;  /* 0x000000849c14723c */ /* 0x082fe60000001814 */
[----:B------:R-:W-:Y:S01]  /*62a0*/  FSETP.GE.FTZ.AND P3, PT, R245, RZ, PT ;  /* 0x000000fff500720b */ /* 0x000fe20003f76000 */
[----:B------:R-:W-:Y:S01]  /*62b0*/  FADD.FTZ R8, -R219, R8 ;  /* 0x00000008db087221 */ /* 0x000fe20000010100 */
[----:B------:R-:W-:Y:S01]  /*62c0*/  FSETP.GE.FTZ.AND P0, PT, R243, RZ, PT ;  /* 0x000000fff300720b */ /* 0x000fe20003f16000 */
[----:B------:R-:W-:Y:S01]  /*62d0*/  FADD.FTZ R5, -R218, R10 ;  /* 0x0000000ada057221 */ /* 0x000fe20000010100 */
[----:B------:R-:W-:Y:S01]  /*62e0*/  FSETP.GE.FTZ.AND P4, PT, R246, RZ, PT ;  /* 0x000000fff600720b */ /* 0x000fe20003f96000 */
[C---:B------:R-:W-:Y:S04]  /*62f0*/  HMMA.16816.F32 R24, R144.reuse, R132, R24 ;  /* 0x000000849018723c */ /* 0x040fe80000001818 */
[----:B------:R-:W-:Y:S01]  /*6300*/  FSEL R10, R6, R219, P3 ;  /* 0x000000db060a7208 */ /* 0x000fe20001800000 */
[----:B------:R-:W-:Y:S01]  /*6310*/  FMUL.FTZ R9, R250, R9 ;  /* 0x00000009fa097220 */ /* 0x000fe20000410000 */
[----:B------:R-:W-:Y:S01]  /*6320*/  FSEL R6, R11, R218, P0 ;  /* 0x000000da0b067208 */ /* 0x000fe20000000000 */
[----:B------:R-:W-:Y:S01]  /*6330*/  FMUL.FTZ R136, R249, R136 ;  /* 0x00000088f9887220 */ /* 0x000fe20000410000 */
[----:B------:R-:W-:Y:S01]  /*6340*/  FSEL R139, R8, R219, P4 ;  /* 0x000000db088b7208 */ /* 0x000fe20002000000 */
        /* <DEDUP_REMOVED lines=9> */
[----:B------:R-:W-:Y:S01]  /*63e0*/  FSETP.GE.FTZ.AND P0, PT, R239, RZ, PT ;  /* 0x000000ffef00720b */ /* 0x000fe20003f16000 */
[C---:B------:R-:W-:Y:S01]  /*63f0*/  FADD.FTZ R16, -R221.reuse, R16 ;  /* 0x00000010dd107221 */ /* 0x040fe20000010100 */
[----:B------:R-:W-:Y:S01]  /*6400*/  F2FP.F16.F32.PACK_AB R6, R136, R9 ;  /* 0x000000098806723e */ /* 0x000fe200000000ff */
[----:B------:R-:W-:Y:S01]  /*6410*/  FADD.FTZ R10, -R221, R17 ;  /* 0x00000011dd0a7221 */ /* 0x000fe20000010100 */
[-C--:B------:R-:W-:Y:S01]  /*6420*/  FSEL R9, R12, R219.reuse, P4 ;  /* 0x000000db0c097208 */ /* 0x080fe20002000000 */
[----:B------:R-:W-:Y:S01]  /*6430*/  FADD.FTZ R19, -R220, R19 ;  /* 0x00000013dc137221 */ /* 0x000fe20000010100 */
[----:B------:R-:W-:Y:S01]  /*6440*/  FSEL R8, R8, R219, P3 ;  /* 0x000000db08087208 */ /* 0x000fe20001800000 */
[-C--:B------:R-:W-:Y:S03]  /*6450*/  HMMA.16816.F32 R28, R144, R134.reuse, R28 ;  /* 0x00000086901c723c */ /* 0x080fe6000000181c */
        /* <DEDUP_REMOVED lines=10> */
[----:B------:R-:W-:Y:S01]  /*6500*/  FSETP.GE.FTZ.AND P0, PT, R235, RZ, PT ;  /* 0x000000ffeb00720b */ /* 0x000fe20003f16000 */
        /* <DEDUP_REMOVED lines=18> */
[----:B------:R-:W-:Y:S01]  /*6630*/  FADD.FTZ R27, -R218, R27 ;  /* 0x0000001bda1b7221 */ /* 0x000fe20000010100 */
[-C--:B------:R-:W-:Y:S01]  /*6640*/  FSEL R7, R7, R220.reuse, P2 ;  /* 0x000000dc07077208 */ /* 0x080fe20001000000 */
[----:B------:R-:W-:Y:S04]  /*6650*/  HMMA.16816.F32 R32, R156, R134, R32 ;  /* 0x000000869c20723c */ /* 0x000fe80000001820 */
[-C--:B------:R-:W-:Y:S01]  /*6660*/  FSEL R20, R23, R220.reuse, P0 ;  /* 0x000000dc17147208 */ /* 0x080fe20000000000 */
[----:B------:R-:W-:Y:S01]  /*6670*/  FMUL.FTZ R7, R236, R7 ;  /* 0x00000007ec077220 */ /* 0x000fe20000410000 */
[----:B------:R-:W-:Y:S01]  /*6680*/  FSETP.GE.FTZ.AND P0, PT, R226, RZ, PT ;  /* 0x000000ffe200720b */ /* 0x000fe20003f16000 */
[----:B------:R-:W-:Y:S01]  /*6690*/  FADD.FTZ R14, -R221, R21 ;  /* 0x00000015dd0e7221 */ /* 0x000fe20000010100 */
[----:B------:R-:W-:Y:S01]  /*66a0*/  FSETP.GE.FTZ.AND P2, PT, R230, RZ, PT ;  /* 0x000000ffe600720b */ /* 0x000fe20003f56000 */
[C---:B------:R-:W-:Y:S01]  /*66b0*/  FADD.FTZ R18, -R219.reuse, R25 ;  /* 0x00000019db127221 */ /* 0x040fe20000010100 */
[----:B------:R-:W-:Y:S01]  /*66c0*/  F2FP.F16.F32.PACK_AB R10, R10, R13 ;  /* 0x0000000d0a0a723e */ /* 0x000fe200000000ff */
[----:B------:R-:W-:Y:S01]  /*66d0*/  FMUL.FTZ R9, R234, R9 ;  /* 0x00000009ea097220 */ /* 0x000fe20000410000 */
[----:B------:R-:W-:Y:S01]  /*66e0*/  F2FP.F16.F32.PACK_AB R12, R12, R5 ;  /* 0x000000050c0c723e */ /* 0x000fe200000000ff */
[----:B------:R-:W-:Y:S01]  /*66f0*/  FADD.FTZ R5, -R218, R26 ;  /* 0x0000001ada057221 */ /* 0x000fe20000010100 */
[----:B------:R-:W-:Y:S01]  /*6700*/  FSEL R13, R24, R219, P0 ;  /* 0x000000db180d7208 */ /* 0x000fe20000000000 */
[----:B------:R-:W-:Y:S01]  /*6710*/  FADD.FTZ R28, -R219, R28 ;  /* 0x0000001cdb1c7221 */ /* 0x000fe20000010100 */
[----:B------:R-:W-:Y:S01]  /*6720*/  FSEL R11, R11, R220, P2 ;  /* 0x000000dc0b0b7208 */ /* 0x000fe20001000000 */
[----:B------:R-:W-:Y:S01]  /*6730*/  FMUL.FTZ R137, R248, R137 ;  /* 0x00000089f8897220 */ /* 0x000fe20000410000 */
[----:B------:R-:W-:Y:S01]  /*6740*/  FSETP.GE.FTZ.AND P0, PT, R181, RZ, PT ;  /* 0x000000ffb500720b */ /* 0x000fe20003f16000 */
[----:B------:R-:W-:Y:S01]  /*6750*/  FADD.FTZ R32, -R221, R32 ;  /* 0x00000020dd207221 */ /* 0x000fe20000010100 */
[----:B------:R-:W-:Y:S01]  /*6760*/  FSETP.GE.FTZ.AND P2, PT, R222, RZ, PT ;  /* 0x000000ffde00720b */ /* 0x000fe20003f56000 */
[----:B------:R-:W-:Y:S01]  /*6770*/  FMUL.FTZ R4, R247, R4 ;  /* 0x00000004f7047220 */ /* 0x000fe20000410000 */
[----:B------:R-:W-:Y:S01]  /*6780*/  FSETP.GE.FTZ.AND P3, PT, R233, RZ, PT ;  /* 0x000000ffe900720b */ /* 0x000fe20003f76000 */
[----:B------:R-:W-:Y:S01]  /*6790*/  FMUL.FTZ R246, R246, R139 ;  /* 0x0000008bf6f67220 */ /* 0x000fe20000410000 */
[----:B------:R-:W-:Y:S01]  /*67a0*/  F2FP.F16.F32.PACK_AB R16, R16, R7 ;  /* 0x000000071010723e */ /* 0x000fe200000000ff */
[----:B------:R-:W-:Y:S01]  /*67b0*/  FADD.FTZ R7, -R218, R30 ;  /* 0x0000001eda077221 */ /* 0x000fe20000010100 */
        /* <DEDUP_REMOVED lines=15> */
[----:B------:R-:W-:Y:S01]  /*68b0*/  FSETP.GE.FTZ.AND P4, PT, R223, RZ, PT ;  /* 0x000000ffdf00720b */ /* 0x000fe20003f96000 */
[----:B------:R-:W-:Y:S01]  /*68c0*/  @P0 FADD.FTZ R218, -R218, R31 ;  /* 0x0000001fdada0221 */ /* 0x000fe20000010100 */
[----:B------:R-:W-:Y:S02]  /*68d0*/  FSEL R18, R18, R219, P3 ;  /* 0x000000db12127208 */ /* 0x000fe40001800000 */
[----:B------:R-:W-:Y:S01]  /*68e0*/  FSETP.GE.FTZ.AND P3, PT, R224, RZ, PT ;  /* 0x000000ffe000720b */ /* 0x000fe20003f76000 */
[----:B------:R-:W-:Y:S01]  /*68f0*/  FMUL.FTZ R218, R175, R218 ;  /* 0x000000daafda7220 */ /* 0x000fe20000410000 */
[----:B------:R-:W-:Y:S01]  /*6900*/  F2FP.F16.F32.PACK_AB R15, R14, R9 ;  /* 0x000000090e0f723e */ /* 0x000fe200000000ff */
[----:B------:R-:W-:Y:S01]  /*6910*/  FADD.FTZ R9, -R220, R34 ;  /* 0x00000022dc097221 */ /* 0x000fe20000010100 */
[----:B------:R-:W-:Y:S01]  /*6920*/  FSETP.GE.FTZ.AND P0, PT, R228, RZ, PT ;  /* 0x000000ffe400720b */ /* 0x000fe20003f16000 */
[----:B------:R-:W-:Y:S01]  /*6930*/  FMUL.FTZ R18, R225, R18 ;  /* 0x00000012e1127220 */ /* 0x000fe20000410000 */
[----:B------:R-:W-:Y:S02]  /*6940*/  FSEL R28, R28, R219, P4 ;  /* 0x000000db1c1c7208 */ /* 0x000fe40002000000 */
[----:B------:R-:W-:Y:S01]  /*6950*/  FSEL R9, R9, R220, P0 ;  /* 0x000000dc09097208 */ /* 0x000fe20000000000 */
[----:B------:R-:W-:Y:S01]  /*6960*/  @P2 FADD.FTZ R220, -R220, R35 ;  /* 0x00000023dcdc2221 */ /* 0x000fe20000010100 */
[----:B------:R-:W-:Y:S01]  /*6970*/  ISETP.GT.AND P2, PT, R205, R192, PT ;  /* 0x000000c0cd00720c */ /* 0x000fe20003f44270 */
        /* <DEDUP_REMOVED lines=16> */
[----:B------:R-:W-:Y:S02]  /*6a80*/  F2FP.F16.F32.PACK_AB R219, R219, R28 ;  /* 0x0000001cdbdb723e */ /* 0x000fe400000000ff */
[----:B------:R-:W-:Y:S02]  /*6a90*/  F2FP.F16.F32.PACK_AB R135, R218, R7 ;  /* 0x00000007da87723e */ /* 0x000fe400000000ff */
[----:B------:R-:W-:Y:S01]  /*6aa0*/  LOP3.LUT R167, R188, 0x20, RZ, 0xfc, !PT ;  /* 0x00000020bca77812 */ /* 0x000fe200078efcff */
        /* <DEDUP_REMOVED lines=35> */
.L_x_1616:
        /* <DEDUP_REMOVED lines=124> */
.L_x_1617:
[----:B------:R-:W-:Y:S01]  /*74a0*/  LDSM.16.M88.4 R28, [R178+0x15000] ;  /* 0x01500000b21c783b */ /* 0x000fe20000000200 */
[----:B------:R-:W-:Y:S01]  /*74b0*/  LOP3.LUT P0, RZ, R169, 0x2, RZ, 0xc0, !PT ;  /* 0x00000002a9ff7812 */ /* 0x000fe2000780c0ff */
[----:B------:R-:W-:Y:S01]  /*74c0*/  VIADD R165, R178, 0x15040 ;  /* 0x00015040b2a57836 */ /* 0x000fe20000000000 */
        /* <DEDUP_REMOVED lines=239> */
[----:B------:R-:W-:Y:S02]  /*83c0*/  LOP3.LUT R3, R0, 0x40, RZ, 0xc0, !PT ;  /* 0x0000004000037812 */ /* 0x000fe400078ec0ff */
[----:B------:R-:W3:Y:S01]  /*83d0*/  S2R R0, SR_CTAID.Y ;  /* 0x0000000000007919 */ /* 0x000ee20000002600 */
[----:B------:R-:W-:Y:S02]  /*83e0*/  ISETP.NE.AND P0, PT, R208, -0x1, PT ;  /* 0xffffffffd000780c */ /* 0x000fe40003f05270 */
[----:B------:R-:W-:-:S06]  /*83f0*/  IADD3 R5, PT, PT, R186, -R3, RZ ;  /* 0x80000003ba057210 */ /* 0x000fcc0007ffe0ff */
[----:B------:R-:W4:Y:S01]  /*8400*/  @P1 LDC.64 R2, c[0x0][0x5c0] ;  /* 0x00017000ff021b82 */ /* 0x000f220000000a00 */
        /* <DEDUP_REMOVED lines=66> */
[----:B--2---:R-:W-:Y:S01]  /*8830*/  FMUL.FTZ R36, R36, UR6 ;  /* 0x0000000624247c20 */ /* 0x004fe20008410000 */
        /* <DEDUP_REMOVED lines=110> */
[----:B------:R-:W-:Y:S01]  /*8f20*/  @P1 IADD3 R42, PT, PT, R207, R208, RZ ;  /* 0x000000d0cf2a1210 */ /* 0x000fe20007ffe0ff */
[----:B------:R2:W-:Y:S04]  /*8f30*/  STS [R186+0x8000], R53 ;  /* 0x00800035ba007388 */ /* 0x0005e80000000800 */
[----:B------:R2:W-:Y:S01]  /*8f40*/  STS [R186+0x8200], R55 ;  /* 0x00820037ba007388 */ /* 0x0005e20000000800 */
[----:B----4-:R-:W-:-:S03]  /*8f50*/  @P1 IMAD R40, R42, R3, RZ ;  /* 0x000000032a281224 */ /* 0x010fc600078e02ff */
[----:B------:R2:W-:Y:S04]  /*8f60*/  STS [R5+0x8020], R64 ;  /* 0x0080204005007388 */ /* 0x0005e80000000800 */
[----:B------:R2:W-:Y:S01]  /*8f70*/  STS [R5+0x8220], R66 ;  /* 0x0082204205007388 */ /* 0x0005e20000000800 */
[----:B-1----:R-:W-:-:S03]  /*8f80*/  @P1 IMAD.WIDE.U32 R42, R42, R2, RZ ;  /* 0x000000022a2a1225 */ /* 0x002fc600078e00ff */
[----:B------:R2:W-:Y:S02]  /*8f90*/  STS [R186+0x9000], R57 ;  /* 0x00900039ba007388 */ /* 0x0005e40000000800 */
[----:B------:R-:W-:Y:S02]  /*8fa0*/  @P1 IADD3 R40, PT, PT, R43, R40, RZ ;  /* 0x000000282b281210 */ /* 0x000fe40007ffe0ff */
        /* <DEDUP_REMOVED lines=11> */
[----:B---3--:R-:W-:Y:S05]  /*9060*/  @P1 BRA `(.L_x_1619) ;  /* 0x0000000000241947 */ /* 0x008fea0003800000 */
[----:B------:R-:W1:Y:S01]  /*9070*/  LDC.64 R2, c[0x0][0x5c0] ;  /* 0x00017000ff027b82 */ /* 0x000e620000000a00 */
[----:B------:R-:W-:-:S07]  /*9080*/  SHF.R.S32.HI R7, RZ, 0x1f, R207 ;  /* 0x0000001fff077819 */ /* 0x000fce00000114cf */
[----:B--2---:R-:W2:Y:S01]  /*9090*/  LDC.64 R4, c[0x0][0x5a8] ;  /* 0x00016a00ff047b82 */ /* 0x004ea20000000a00 */
[-C--:B-1----:R-:W-:Y:S02]  /*90a0*/  IMAD R6, R7, R2.reuse, RZ ;  /* 0x0000000207067224 */ /* 0x082fe400078e02ff */
[----:B------:R-:W-:-:S04]  /*90b0*/  IMAD.WIDE.U32 R8, R207, R2, RZ ;  /* 0x00000002cf087225 */ /* 0x000fc800078e00ff */
[----:B------:R-:W-:-:S05]  /*90c0*/  IMAD R6, R207, R3, R6 ;  /* 0x00000003cf067224 */ /* 0x000fca00078e0206 */
[----:B------:R-:W-:-:S03]  /*90d0*/  IADD3 R9, PT, PT, R9, R6, RZ ;  /* 0x0000000609097210 */ /* 0x000fc60007ffe0ff */
[----:B--2---:R-:W-:-:S04]  /*90e0*/  IMAD.WIDE.U32 R42, R0, R4, R8 ;  /* 0x00000004002a7225 */ /* 0x004fc800078e0008 */
[----:B------:R-:W-:Y:S02]  /*90f0*/  IMAD R40, R0, R5, R43 ;  /* 0x0000000500287224 */ /* 0x000fe400078e022b */
.L_x_1619:
        /* <DEDUP_REMOVED lines=11> */
.L_x_1620:
[----:B------:R-:W1:Y:S01]  /*91b0*/  LDCU.64 UR10, c[0x0][0x5c8] ;  /* 0x0000b900ff0a77ac */ /* 0x000e620008000a00 */
[----:B------:R-:W-:-:S05]  /*91c0*/  IADD3 R52, PT, PT, R207, R208, RZ ;  /* 0x000000d0cf347210 */ /* 0x000fca0007ffe0ff */
[C---:B-1----:R-:W-:Y:S02]  /*91d0*/  IMAD R0, R52.reuse, UR11, RZ ;  /* 0x0000000b34007c24 */ /* 0x042fe4000f8e02ff */
[----:B--2---:R-:W-:-:S05]  /*91e0*/  IMAD.WIDE.U32 R52, R52, UR10, RZ ;  /* 0x0000000a34347c25 */ /* 0x004fca000f8e00ff */
[----:B------:R-:W-:-:S07]  /*91f0*/  IADD3 R0, PT, PT, R53, R0, RZ ;  /* 0x0000000035007210 */ /* 0x000fce0007ffe0ff */
.L_x_1621:
[----:B------:R-:W-:Y:S01]  /*9200*/  BAR.SYNC.DEFER_BLOCKING 0x0 ;  /* 0x0000000000007b1d */ /* 0x000fe20000010000 */
[----:B------:R-:W-:Y:S01]  /*9210*/  USHF.L.U32 UR5, UR24, 0x7, URZ ;  /* 0x0000000718057899 */ /* 0x000fe200080006ff */
[----:B------:R-:W-:Y:S01]  /*9220*/  LEA.HI R169, R169, 0x40, RZ, 0x1e ;  /* 0x00000040a9a97811 */ /* 0x000fe200078ff0ff */
[----:B------:R-:W-:Y:S02]  /*9230*/  USHF.L.U32 UR8, UR24, 0x7, URZ ;  /* 0x0000000718087899 */ /* 0x000fe400080006ff */
[----:B------:R-:W-:-:S03]  /*9240*/  USHF.R.S32.HI UR6, URZ, 0x1f, UR5 ;  /* 0x0000001fff067899 */ /* 0x000fc60008011405 */
[----:B------:R-:W1:Y:S01]  /*9250*/  LDC.64 R6, c[0x0][0x5d8] ;  /* 0x00017600ff067b82 */ /* 0x000e620000000a00 */
[----:B------:R-:W-:Y:S01]  /*9260*/  IMAD.WIDE.U32 R44, R2, UR5, RZ ;  /* 0x00000005022c7c25 */ /* 0x000fe2000f8e00ff */
[----:B------:R-:W2:Y:S01]  /*9270*/  S2R R53, SR_TID.X ;  /* 0x0000000000357919 */ /* 0x000ea20000002100 */
[----:B------:R-:W-:Y:S02]  /*9280*/  BSSY.RECONVERGENT B0, `(.L_x_1622) ;  /* 0x0000029000007945 */ /* 0x000fe40003800200 */
[----:B------:R-:W-:Y:S01]  /*9290*/  VIADD R206, R206, -UR8 ;  /* 0x80000008cece7c36 */ /* 0x000fe20008000000 */
[----:B------:R-:W-:Y:S01]  /*92a0*/  LOP3.LUT R41, R44, 0x18, R183, 0xf8, !PT ;  /* 0x000000182c297812 */ /* 0x000fe200078ef8b7 */
[----:B------:R-:W-:Y:S01]  /*92b0*/  IMAD R44, R2, UR6, RZ ;  /* 0x00000006022c7c24 */ /* 0x000fe2000f8e02ff */
[----:B------:R-:W3:Y:S02]  /*92c0*/  LDC.64 R4, c[0x0][0x5e0] ;  /* 0x00017800ff047b82 */ /* 0x000ee40000000a00 */
[----:B------:R-:W-:Y:S01]  /*92d0*/  IADD3 R56, P0, PT, R42, R41, RZ ;  /* 0x000000292a387210 */ /* 0x000fe20007f1e0ff */
[----:B------:R-:W-:Y:S01]  /*92e0*/  IMAD R41, R3, UR5, R44 ;  /* 0x0000000503297c24 */ /* 0x000fe2000f8e022c */
[----:B------:R-:W-:-:S04]  /*92f0*/  ISETP.GE.AND P6, PT, R169, R206, PT ;  /* 0x000000cea900720c */ /* 0x000fc80003fc6270 */
[----:B------:R-:W-:Y:S01]  /*9300*/  IADD3.X R57, PT, PT, R40, R45, R41, P0, !PT ;  /* 0x0000002d28397210 */ /* 0x000fe200007fe429 */
[----:B------:R4:W2:Y:S04]  /*9310*/  LDS.128 R36, [R171+0xa000] ;  /* 0x00a00000ab247984 */ /* 0x0008a80000000c00 */
[----:B------:R4:W3:Y:S01]  /*9320*/  LDS.128 R32, [R171+0xc000] ;  /* 0x00c00000ab207984 */ /* 0x0008e20000000c00 */
[----:B-1----:R-:W-:-:S03]  /*9330*/  IMAD.WIDE.U32 R56, R6, UR25, R56 ;  /* 0x0000001906387c25 */ /* 0x002fc6000f8e0038 */
[----:B------:R4:W1:Y:S01]  /*9340*/  LDS.128 R28, [R171+0xf000] ;  /* 0x00f00000ab1c7984 */ /* 0x0008620000000c00 */
[----:B------:R-:W-:-:S03]  /*9350*/  IMAD.U32 R6, RZ, RZ, UR10 ;  /* 0x0000000aff067e24 */ /* 0x000fc6000f8e00ff */
[----:B------:R4:W1:Y:S01]  /*9360*/  LDS.128 R24, [R171+0x10000] ;  /* 0x01000000ab187984 */ /* 0x0008620000000c00 */
[----:B------:R-:W-:-:S03]  /*9370*/  IMAD R7, R7, UR25, R57 ;  /* 0x0000001907077c24 */ /* 0x000fc6000f8e0239 */
[----:B------:R4:W1:Y:S01]  /*9380*/  LDS.128 R20, [R171+0x11000] ;  /* 0x01100000ab147984 */ /* 0x0008620000000c00 */
[----:B--2---:R-:W-:-:S03]  /*9390*/  SHF.R.U32.HI R53, RZ, 0x2, R53 ;  /* 0x00000002ff357819 */ /* 0x004fc60000011635 */
[----:B------:R4:W2:Y:S01]  /*93a0*/  LDS.128 R16, [R171+0x12000] ;  /* 0x01200000ab107984 */ /* 0x0008a20000000c00 */
[C---:B------:R-:W-:Y:S02]  /*93b0*/  ISETP.GE.AND P4, PT, R53.reuse, R206, PT ;  /* 0x000000ce3500720c */ /* 0x040fe40003f86270 */
[----:B------:R-:W-:Y:S01]  /*93c0*/  IADD3 R54, P0, PT, R53, 0x40, RZ ;  /* 0x0000004035367810 */ /* 0x000fe20007f1e0ff */
[----:B------:R4:W1:Y:S04]  /*93d0*/  LDS.128 R12, [R171+0x13000] ;  /* 0x01300000ab0c7984 */ /* 0x0008680000000c00 */
[----:B------:R4:W1:Y:S06]  /*93e0*/  LDS.128 R8, [R171+0x14000] ;  /* 0x01400000ab087984 */ /* 0x00086c0000000c00 */
[----:B---3--:R-:W-:Y:S05]  /*93f0*/  @P4 BRA `(.L_x_1623) ;  /* 0x0000000000444947 */ /* 0x008fea0003800000 */
[----:B------:R-:W3:Y:S01]  /*9400*/  LDCU UR14, c[0x0][0x440] ;  /* 0x00008800ff0e77ac */ /* 0x000ee20008000800 */
[----:B------:R-:W4:Y:S01]  /*9410*/  LDS.128 R48, [R171+0xb000] ;  /* 0x00b00000ab307984 */ /* 0x000f220000000c00 */
[----:B------:R-:W-:Y:S01]  /*9420*/  IMAD.MOV.U32 R58, RZ, RZ, R56 ;  /* 0x000000ffff3a7224 */ /* 0x000fe200078e0038 */
[----:B------:R-:W2:Y:S02]  /*9430*/  LDCU.64 UR8, c[0x0][0x560] ;  /* 0x0000ac00ff0877ac */ /* 0x000ea40008000a00 */
[----:B------:R-:W1:Y:S01]  /*9440*/  LDS.128 R44, [R171+0xd000] ;  /* 0x00d00000ab2c7984 */ /* 0x000e620000000c00 */
[----:B------:R-:W-:Y:S02]  /*9450*/  IMAD.MOV.U32 R59, RZ, RZ, R7 ;  /* 0x000000ffff3b7224 */ /* 0x000fe400078e0007 */
        /* <DEDUP_REMOVED lines=11> */
.L_x_1623:
[----:B------:R-:W-:Y:S05]  /*9510*/  BSYNC.RECONVERGENT B0 ;  /* 0x0000000000007941 */ /* 0x000fea0003800200 */
.L_x_1622:
[----:B---3--:R3:W1:Y:S01]  /*9520*/  LDS.128 R40, [R171+0xe000] ;  /* 0x00e00000ab287984 */ /* 0x0086620000000c00 */
[----:B------:R-:W-:Y:S01]  /*9530*/  BSSY.RECONVERGENT B0, `(.L_x_1624) ;  /* 0x0000013000007945 */ /* 0x000fe20003800200 */
[----:B------:R-:W-:-:S03]  /*9540*/  IADD3.X R45, PT, PT, RZ, RZ, RZ, P0, !PT ;  /* 0x000000ffff2d7210 */ /* 0x000fc600007fe4ff */
[----:B------:R-:W-:Y:S05]  /*9550*/  @P6 BRA `(.L_x_1625) ;  /* 0x0000000000406947 */ /* 0x000fea0003800000 */
[----:B------:R-:W4:Y:S01]  /*9560*/  LDCU UR14, c[0x0][0x440] ;  /* 0x00008800ff0e77ac */ /* 0x000f220008000800 */
[----:B------:R-:W-:Y:S01]  /*9570*/  MOV R47, R7 ;  /* 0x00000007002f7202 */ /* 0x000fe20000000f00 */
[-C--:B------:R-:W-:Y:S01]  /*9580*/  IMAD R44, R45, R2.reuse, RZ ;  /* 0x000000022d2c7224 */ /* 0x080fe200078e02ff */
[----:B------:R-:W2:Y:S01]  /*9590*/  LDCU.64 UR8, c[0x0][0x560] ;  /* 0x0000ac00ff0877ac */ /* 0x000ea20008000a00 */
[----:B------:R-:W-:Y:S02]  /*95a0*/  IMAD.MOV.U32 R46, RZ, RZ, R56 ;  /* 0x000000ffff2e7224 */ /* 0x000fe400078e0038 */
[C---:B------:R-:W-:Y:S02]  /*95b0*/  IMAD R44, R54.reuse, R3, R44 ;  /* 0x00000003362c7224 */ /* 0x040fe400078e022c */
[----:B------:R-:W-:-:S04]  /*95c0*/  IMAD.WIDE.U32 R46, R54, R2, R46 ;  /* 0x00000002362e7225 */ /* 0x000fc800078e002e */
[----:B------:R-:W-:Y:S01]  /*95d0*/  IMAD.IADD R44, R44, 0x1, R47 ;  /* 0x000000012c2c7824 */ /* 0x000fe200078e022f */
[----:B----4-:R-:W-:Y:S02]  /*95e0*/  ISETP.GE.AND P2, PT, R188, UR14, PT ;  /* 0x0000000ebc007c0c */ /* 0x010fe4000bf46270 */
[----:B------:R-:W-:Y:S02]  /*95f0*/  ISETP.GE.AND P1, PT, R167, UR14, PT ;  /* 0x0000000ea7007c0c */ /* 0x000fe4000bf26270 */
[----:B------:R-:W-:Y:S02]  /*9600*/  ISETP.GE.AND P0, PT, R185, UR14, PT ;  /* 0x0000000eb9007c0c */ /* 0x000fe4000bf06270 */
[----:B--2---:R-:W-:-:S04]  /*9610*/  LEA R2, P3, R46, UR8, 0x1 ;  /* 0x000000082e027c11 */ /* 0x004fc8000f8608ff */
[----:B------:R-:W-:-:S05]  /*9620*/  LEA.HI.X R3, R46, UR9, R44, 0x1, P3 ;  /* 0x000000092e037c11 */ /* 0x000fca00098f0c2c */
[----:B------:R2:W-:Y:S04]  /*9630*/  @!P2 STG.E.128 desc[UR26][R2.64], R36 ;  /* 0x000000240200a986 */ /* 0x0005e8000c101d1a */
[----:B------:R2:W-:Y:S04]  /*9640*/  @!P1 STG.E.128 desc[UR26][R2.64+0x40], R32 ;  /* 0x0000402002009986 */ /* 0x0005e8000c101d1a */
[----:B-1----:R2:W-:Y:S02]  /*9650*/  @!P0 STG.E.128 desc[UR26][R2.64+0x80], R40 ;  /* 0x0000802802008986 */ /* 0x0025e4000c101d1a */
.L_x_1625:
[----:B------:R-:W-:Y:S05]  /*9660*/  BSYNC.RECONVERGENT B0 ;  /* 0x0000000000007941 */ /* 0x000fea0003800200 */
.L_x_1624:
[----:B------:R-:W-:Y:S01]  /*9670*/  MOV R189, RZ ;  /* 0x000000ff00bd7202 */ /* 0x000fe20000000f00 */
[----:B------:R-:W-:Y:S01]  /*9680*/  UIMAD UR6, UR6, UR10, URZ ;  /* 0x0000000a060672a4 */ /* 0x000fe2000f8e02ff */
[----:B------:R-:W-:Y:S01]  /*9690*/  BSSY.RECONVERGENT B0, `(.L_x_1626) ;  /* 0x0000015000007945 */ /* 0x000fe20003800200 */
[----:B------:R-:W-:Y:S02]  /*96a0*/  IMAD.WIDE.U32 R6, R6, UR5, R188 ;  /* 0x0000000506067c25 */ /* 0x000fe4000f8e00bc */
[----:B------:R-:W-:Y:S01]  /*96b0*/  UIMAD UR6, UR5, UR11, UR6 ;  /* 0x0000000b050672a4 */ /* 0x000fe2000f8e0206 */
[----:B--2---:R-:W-:-:S05]  /*96c0*/  IADD3 R2, P0, PT, R52, R6, RZ ;  /* 0x0000000634027210 */ /* 0x004fca0007f1e0ff */
[----:B------:R-:W-:-:S03]  /*96d0*/  IADD3.X R3, PT, PT, R0, UR6, R7, P0, !PT ;  /* 0x0000000600037c10 */ /* 0x000fc600087fe407 */
[----:B------:R-:W-:-:S04]  /*96e0*/  IMAD.WIDE.U32 R2, R4, UR25, R2 ;  /* 0x0000001904027c25 */ /* 0x000fc8000f8e0002 */
[----:B------:R-:W-:Y:S01]  /*96f0*/  IMAD R5, R5, UR25, R3 ;  /* 0x0000001905057c24 */ /* 0x000fe2000f8e0203 */
        /* <DEDUP_REMOVED lines=14> */
.L_x_1627:
[----:B------:R-:W-:Y:S05]  /*97e0*/  BSYNC.RECONVERGENT B0 ;  /* 0x0000000000007941 */ /* 0x000fea0003800200 */
.L_x_1626:
[----:B------:R-:W-:Y:S05]  /*97f0*/  @P6 BRA `(.L_x_1592) ;  /* 0x00000000003c6947 */ /* 0x000fea0003800000 */
[----:B------:R-:W1:Y:S01]  /*9800*/  LDCU UR5, c[0x0][0x440] ;  /* 0x00008800ff0577ac */ /* 0x000e620008000800 */
[----:B------:R-:W-:Y:S02]  /*9810*/  IMAD R45, R45, UR10, RZ ;  /* 0x0000000a2d2d7c24 */ /* 0x000fe4000f8e02ff */
[----:B------:R-:W-:Y:S01]  /*9820*/  IMAD.MOV.U32 R4, RZ, RZ, R2 ;  /* 0x000000ffff047224 */ /* 0x000fe200078e0002 */
[----:B------:R-:W3:Y:S01]  /*9830*/  LDCU.64 UR8, c[0x0][0x568] ;  /* 0x0000ad00ff0877ac */ /* 0x000ee20008000a00 */
[C---:B------:R-:W-:Y:S02]  /*9840*/  IMAD R45, R54.reuse, UR11, R45 ;  /* 0x0000000b362d7c24 */ /* 0x040fe4000f8e022d */
[----:B------:R-:W-:-:S04]  /*9850*/  IMAD.WIDE.U32 R2, R54, UR10, R4 ;  /* 0x0000000a36027c25 */ /* 0x000fc8000f8e0004 */
[----:B------:R-:W-:Y:S01]  /*9860*/  IMAD.IADD R45, R45, 0x1, R3 ;  /* 0x000000012d2d7824 */ /* 0x000fe200078e0203 */
[----:B-1----:R-:W-:Y:S02]  /*9870*/  ISETP.GE.AND P1, PT, R167, UR5, PT ;  /* 0x00000005a7007c0c */ /* 0x002fe4000bf26270 */
[----:B------:R-:W-:Y:S02]  /*9880*/  ISETP.GE.AND P2, PT, R188, UR5, PT ;  /* 0x00000005bc007c0c */ /* 0x000fe4000bf46270 */
[----:B------:R-:W-:Y:S02]  /*9890*/  ISETP.GE.AND P0, PT, R185, UR5, PT ;  /* 0x00000005b9007c0c */ /* 0x000fe4000bf06270 */
[----:B---3--:R-:W-:-:S04]  /*98a0*/  LEA R4, P3, R2, UR8, 0x1 ;  /* 0x0000000802047c11 */ /* 0x008fc8000f8608ff */
[----:B------:R-:W-:-:S05]  /*98b0*/  LEA.HI.X R5, R2, UR9, R45, 0x1, P3 ;  /* 0x0000000902057c11 */ /* 0x000fca00098f0c2d */
[----:B------:R1:W-:Y:S04]  /*98c0*/  @!P2 STG.E.128 desc[UR26][R4.64], R24 ;  /* 0x000000180400a986 */ /* 0x0003e8000c101d1a */
[----:B------:R1:W-:Y:S04]  /*98d0*/  @!P1 STG.E.128 desc[UR26][R4.64+0x40], R16 ;  /* 0x0000401004009986 */ /* 0x0003e8000c101d1a */
[----:B------:R1:W-:Y:S02]  /*98e0*/  @!P0 STG.E.128 desc[UR26][R4.64+0x80], R8 ;  /* 0x0000800804008986 */ /* 0x0003e4000c101d1a */
.L_x_1592:
[----:B------:R-:W-:Y:S05]  /*98f0*/  BSYNC.RECONVERGENT B1 ;  /* 0x0000000000017941 */ /* 0x000fea0003800200 */
.L_x_1570:
[----:B------:R-:W4:Y:S01]  /*9900*/  LDCU UR6, c[0x0][0x438] ;  /* 0x00008700ff0677ac */ /* 0x000f220008000800 */
[----:B------:R-:W1:Y:S01]  /*9910*/  LDC R0, c[0x0][0x438] ;  /* 0x00010e00ff007b82 */ /* 0x000e620000000800 */
[----:B------:R-:W3:Y:S01]  /*9920*/  LDCU UR8, c[0x0][0x370] ;  /* 0x00006e00ff0877ac */ /* 0x000ee20008000800 */
        /* <DEDUP_REMOVED lines=8> */
.L_x_1629:
        /* <DEDUP_REMOVED lines=13> */
.L_x_1745:


//--------------------- .text._ZN5flash44flash_bwd_dq_dk_dv_loop_seqk_parallel_kernelI23Flash_bwd_kernel_traitsILi96ELi64ELi128ELi8ELi2ELi4ELi4ELb0ELb0EN7cutlass6half_tE19Flash_kernel_traitsILi96ELi64ELi128ELi8ES3_EELb0ELb0ELb1ELb1ELb0ELb0ELb1EEEvNS_16Flash_bwd_paramsE --------------------------
	.section	.text._ZN5flash44flash_bwd_dq_dk_dv_loop_seqk_parallel_kernelI23Flash_bwd_kernel_traitsILi96ELi64ELi128ELi8ELi2ELi4ELi4ELb0ELb0EN7cutlass6half_tE19Flash_kernel_traitsILi96ELi64ELi128ELi8ES3_EELb0ELb0ELb1ELb1ELb0ELb0ELb1EEEvNS_16Flash_bwd_paramsE,"ax",@progbits
	.align	128
        .global         _ZN5flash44flash_bwd_dq_dk_dv_loop_seqk_parallel_kernelI23Flash_bwd_kernel_traitsILi96ELi64ELi128ELi8ELi2ELi4ELi4ELb0ELb0EN7cutlass6half_tE19Flash_kernel_traitsILi96ELi64ELi128ELi8ES3_EELb0ELb0ELb1ELb1ELb0ELb0ELb1EEEvNS_16Flash_bwd_paramsE
        .type           _ZN5flash44flash_bwd_dq_dk_dv_loop_seqk_parallel_kernelI23Flash_bwd_kernel_traitsILi96ELi64ELi128ELi8ELi2ELi4ELi4ELb0ELb0EN7cutlass6half_tE19Flash_kernel_traitsILi96ELi64ELi128ELi8ES3_EELb0ELb0ELb1ELb1ELb0ELb0ELb1EEEvNS_16Flash_bwd_paramsE,@function
        .size           _ZN5flash44flash_bwd_dq_dk_dv_loop_seqk_parallel_kernelI23Flash_bwd_kernel_traitsILi96ELi64ELi128ELi8ELi2ELi4ELi4ELb0ELb0EN7cutlass6half_tE19Flash_kernel_traitsILi96ELi64ELi128ELi8ES3_EELb0ELb0ELb1ELb1ELb0ELb0ELb1EEEvNS_16Flash_bwd_paramsE,(.L_x_1746 - _ZN5flash44flash_bwd_dq_dk_dv_loop_seqk_parallel_kernelI23Flash_bwd_kernel_traitsILi96ELi64ELi128ELi8ELi2ELi4ELi4ELb0ELb0EN7cutlass6half_tE19Flash_kernel_traitsILi96ELi64ELi128ELi8ES3_EELb0ELb0ELb1ELb1ELb0ELb0ELb1EEEvNS_16Flash_bwd_paramsE)
        .other          _ZN5flash44flash_bwd_dq_dk_dv_loop_seqk_parallel_kernelI23Flash_bwd_kernel_traitsILi96ELi64ELi128ELi8ELi2ELi4ELi4ELb0ELb0EN7cutlass6half_tE19Flash_kernel_traitsILi96ELi64ELi128ELi8ES3_EELb0ELb0ELb1ELb1ELb0ELb0ELb1EEEvNS_16Flash_bwd_paramsE,@"STO_CUDA_ENTRY STV_DEFAULT"
_ZN5flash44flash_bwd_dq_dk_dv_loop_seqk_parallel_kernelI23Flash_bwd_kernel_traitsILi96ELi64ELi128ELi8ELi2ELi4ELi4ELb0ELb0EN7cutlass6half_tE19Flash_kernel_traitsILi96ELi64ELi128ELi8ES3_EELb0ELb0ELb1ELb1ELb0ELb0ELb1EEEvNS_16Flash_bwd_paramsE:
.text._ZN5flash44flash_bwd_dq_dk_dv_loop_seqk_parallel_kernelI23Flash_bwd_kernel_traitsILi96ELi64ELi128ELi8ELi2ELi4ELi4ELb0ELb0EN7cutlass6half_tE19Flash_kernel_traitsILi96ELi64ELi128ELi8ES3_EELb0ELb0ELb1ELb1ELb0ELb0ELb1EEEvNS_16Flash_bwd_paramsE:
        /* <DEDUP_REMOVED lines=49> */
.L_x_1690:
        /* <DEDUP_REMOVED lines=54> */
.L_x_1630:
        /* <DEDUP_REMOVED lines=43> */
.L_x_1632:
[----:B------:R-:W1:Y:S01]  /*0920*/  LDCU.64 UR16, c[0x0][0x3b8] ;  /* 0x00007700ff1077ac */ /* 0x000e620008000a00 */
[----:B------:R-:W-:-:S04]  /*0930*/  UIADD3 UR8, UPT, UPT, UR41, UR43, URZ ;  /* 0x0000002b29087290 */ /* 0x000fc8000fffe0ff */
[----:B-1----:R-:W-:Y:S02]  /*0940*/  UIMAD.WIDE.U32 UR56, UR8, UR16, URZ ;  /* 0x00000010083872a5 */ /* 0x002fe4000f8e00ff */
[----:B------:R-:W-:-:S04]  /*0950*/  UIMAD UR8, UR8, UR17, URZ ;  /* 0x00000011080872a4 */ /* 0x000fc8000f8e02ff */
[----:B------:R-:W-:-:S06]  /*0960*/  UIADD3 UR8, UPT, UPT, UR57, UR8, URZ ;  /* 0x0000000839087290 */ /* 0x000fcc000fffe0ff */
[----:B------:R-:W-:Y:S02]  /*0970*/  MOV R4, UR8 ;  /* 0x0000000800047c02 */ /* 0x000fe40008000f00 */
.L_x_1633:
        /* <DEDUP_REMOVED lines=43> */
.L_x_1634:
[----:B------:R-:W1:Y:S01]  /*0c30*/  LDCU.64 UR14, c[0x0][0x3c0] ;  /* 0x00007800ff0e77ac */ /* 0x000e620008000a00 */
[----:B------:R-:W-:-:S04]  /*0c40*/  UIADD3 UR8, UPT, UPT, UR41, UR43, URZ ;  /* 0x0000002b29087290 */ /* 0x000fc8000fffe0ff */
[----:B-1----:R-:W-:Y:S02]  /*0c50*/  UIMAD.WIDE.U32 UR10, UR8, UR14, URZ ;  /* 0x0000000e080a72a5 */ /* 0x002fe4000f8e00ff */
[----:B------:R-:W-:-:S04]  /*0c60*/  UIMAD UR8, UR8, UR15, URZ ;  /* 0x0000000f080872a4 */ /* 0x000fc8000f8e02ff */
[----:B------:R-:W-:Y:S01]  /*0c70*/  UIADD3 UR8, UPT, UPT, UR11, UR8, URZ ;  /* 0x000000080b087290 */ /* 0x000fe2000fffe0ff */
[----:B------:R-:W-:-:S05]  /*0c80*/  UMOV UR54, UR10 ;  /* 0x0000000a00367c82 */ /* 0x000fca0008000000 */
[----:B------:R-:W-:-:S07]  /*0c90*/  MOV R5, UR8 ;  /* 0x0000000800057c02 */ /* 0x000fce0008000f00 */
.L_x_1635:
        /* <DEDUP_REMOVED lines=28> */
.L_x_1636:
[----:B------:R-:W-:Y:S02]  /*0e60*/  UIMAD.WIDE.U32 UR10, UR60, UR12, URZ ;  /* 0x0000000c3c0a72a5 */ /* 0x000fe4000f8e00ff */
[----:B------:R-:W-:-:S04]  /*0e70*/  UIMAD UR8, UR61, UR12, URZ ;  /* 0x0000000c3d0872a4 */ /* 0x000fc8000f8e02ff */
[----:B------:R-:W-:-:S12]  /*0e80*/  UIADD3 UR8, UPT, UPT, UR11, UR8, URZ ;  /* 0x000000080b087290 */ /* 0x000fd8000fffe0ff */
.L_x_1637:
        /* <DEDUP_REMOVED lines=21> */
.L_x_1638:
[----:B------:R-:W1:Y:S01]  /*0fe0*/  LDCU UR61, c[0x0][0x434] ;  /* 0x00008680ff3d77ac */ /* 0x000e620008000800 */
[----:B------:R-:W-:-:S04]  /*0ff0*/  UIMAD UR9, UR29, UR63, UR28 ;  /* 0x0000003f1d0972a4 */ /* 0x000fc8000f8e021c */
[----:B-1----:R-:W-:Y:S02]  /*1000*/  UIMAD UR61, UR9, UR61, URZ ;  /* 0x0000003d093d72a4 */ /* 0x002fe4000f8e02ff */
.L_x_1639:
        /* <DEDUP_REMOVED lines=11> */
.L_x_1640:
[----:B------:R-:W1:Y:S01]  /*10c0*/  LDCU UR60, c[0x0][0x444] ;  /* 0x00008880ff3c77ac */ /* 0x000e620008000800 */
[----:B------:R-:W-:-:S04]  /*10d0*/  UIMAD UR9, UR29, UR63, UR28 ;  /* 0x0000003f1d0972a4 */ /* 0x000fc8000f8e021c */
[----:B-1----:R-:W-:-:S12]  /*10e0*/  UIMAD UR60, UR9, UR60, URZ ;  /* 0x0000003c093c72a4 */ /* 0x002fd8000f8e02ff */
.L_x_1641:
        /* <DEDUP_REMOVED lines=23> */
[----:B-----5:R-:W-:Y:S01]  /*1260*/  IMAD.U32 R20, RZ, RZ, UR18 ;  /* 0x00000012ff147e24 */ /* 0x020fe2000f8e00ff */
[----:B------:R-:W-:Y:S01]  /*1270*/  ULEA UR61, UR50, UR61, 0x6 ;  /* 0x0000003d323d7291 */ /* 0x000fe2000f8e30ff */
        /* <DEDUP_REMOVED lines=12> */
[----:B------:R-:W-:Y:S02]  /*1340*/  USEL UR45, URZ, UR45, !UP0 ;  /* 0x0000002dff2d7287 */ /* 0x000fe4000c000000 */
[----:B------:R-:W-:Y:S01]  /*1350*/  IADD3.X R13, PT, PT, R11, UR21, R0, P1, !PT ;  /* 0x000000150b0d7c10 */ /* 0x000fe20008ffe400 */
[----:B------:R-:W3:Y:S01]  /*1360*/  LDCU.64 UR64, c[0x0][0x5e8] ;  /* 0x0000bd00ff4077ac */ /* 0x000ee20008000a00 */
[----:B------:R-:W-:Y:S01]  /*1370*/  LOP3.LUT R0, R8, 0x1f, RZ, 0xc0, !PT ;  /* 0x0000001f08007812 */ /* 0x000fe200078ec0ff */
[----:B------:R-:W-:Y:S01]  /*1380*/  IMAD.WIDE.U32 R20, R20, UR28, R12 ;  /* 0x0000001c14147c25 */ /* 0x000fe2000f8e000c */
[--C-:B------:R-:W-:Y:S01]  /*1390*/  SHF.R.U32.HI R13, RZ, 0x5, R8.reuse ;  /* 0x00000005ff0d7819 */ /* 0x100fe20000011608 */
[----:B-1----:R-:W-:Y:S01]  /*13a0*/  UIMAD UR55, UR55, UR8, URZ ;  /* 0x00000008373772a4 */ /* 0x002fe2000f8e02ff */
[----:B------:R-:W-:Y:S01]  /*13b0*/  MOV R10, UR8 ;  /* 0x00000008000a7c02 */ /* 0x000fe20008000f00 */
[----:B------:R-:W-:Y:S01]  /*13c0*/  IMAD R19, R18, UR28, R21 ;  /* 0x0000001c12137c24 */ /* 0x000fe2000f8e0215 */
[----:B------:R-:W-:Y:S01]  /*13d0*/  SHF.R.U32.HI R12, RZ, 0x2, R8 ;  /* 0x00000002ff0c7819 */ /* 0x000fe20000011608 */
[----:B------:R-:W-:Y:S01]  /*13e0*/  IMAD R0, R13, UR49, R0 ;  /* 0x000000310d007c24 */ /* 0x000fe2000f8e0200 */
[----:B------:R-:W-:Y:S01]  /*13f0*/  UISETP.GT.AND UP0, UPT, UR53, UR45, UPT ;  /* 0x0000002d3500728c */ /* 0x000fe2000bf04270 */
[----:B------:R-:W-:Y:S01]  /*1400*/  IMAD.WIDE.U32 R10, R10, UR20, R14 ;  /* 0x000000140a0a7c25 */ /* 0x000fe2000f8e000e */
[----:B------:R-:W-:Y:S01]  /*1410*/  UIMAD UR20, UR20, UR9, UR55 ;  /* 0x00000009141472a4 */ /* 0x000fe2000f8e0237 */
[----:B------:R-:W-:Y:S01]  /*1420*/  MOV R14, UR10 ;  /* 0x0000000a000e7c02 */ /* 0x000fe20008000f00 */
[----:B------:R-:W-:Y:S01]  /*1430*/  USHF.L.U32 UR55, UR49, 0x6, URZ ;  /* 0x0000000631377899 */ /* 0x000fe200080006ff */
[----:B------:R-:W-:Y:S01]  /*1440*/  IMAD.U32 R13, RZ, RZ, UR11 ;  /* 0x0000000bff0d7e24 */ /* 0x000fe2000f8e00ff */
[----:B------:R-:W1:Y:S01]  /*1450*/  LDCU.64 UR10, c[0x0][0x570] ;  /* 0x0000ae00ff0a77ac */ /* 0x000e620008000a00 */
[----:B------:R-:W-:-:S02]  /*1460*/  IMAD.MOV.U32 R18, RZ, RZ, R20 ;  /* 0x000000ffff127224 */ /* 0x000fc400078e0014 */
[----:B------:R-:W-:Y:S02]  /*1470*/  VIADD R11, R11, UR20 ;  /* 0x000000140b0b7c36 */ /* 0x000fe40008000000 */
[----:B------:R-:W-:Y:S02]  /*1480*/  IMAD.WIDE.U32 R18, R12, UR12, R18 ;  /* 0x0000000c0c127c25 */ /* 0x000fe4000f8e0012 */
[----:B------:R-:W4:Y:S02]  /*1490*/  LDCU.64 UR20, c[0x0][0x380] ;  /* 0x00007000ff1477ac */ /* 0x000f240008000a00 */
[----:B------:R-:W-:Y:S01]  /*14a0*/  IMAD.WIDE.U32 R14, R14, UR28, R10 ;  /* 0x0000001c0e0e7c25 */ /* 0x000fe2000f8e000a */
[----:B------:R-:W-:-:S03]  /*14b0*/  SEL R11, R22, RZ, P3 ;  /* 0x000000ff160b7207 */ /* 0x000fc60001800000 */
[----:B------:R-:W-:Y:S01]  /*14c0*/  IMAD R15, R13, UR28, R15 ;  /* 0x0000001c0d0f7c24 */ /* 0x000fe2000f8e020f */
[----:B------:R-:W-:Y:S01]  /*14d0*/  IADD3 R10, P1, P0, R0, UR59, R11 ;  /* 0x0000003b000a7c10 */ /* 0x000fe2000f83e00b */
[----:B------:R-:W5:Y:S01]  /*14e0*/  LDCU.64 UR58, c[0x0][0x420] ;  /* 0x00008400ff3a77ac */ /* 0x000f620008000a00 */
        /* <DEDUP_REMOVED lines=10> */
[----:B-1----:R-:W-:Y:S01]  /*1590*/  LEA R188, P0, R10, UR10, 0x2 ;  /* 0x0000000a0abc7c11 */ /* 0x002fe2000f8010ff */
[----:B---3--:R-:W-:Y:S01]  /*15a0*/  UIMAD.WIDE UR12, UR60, 0x4, UR64 ;  /* 0x000000043c0c78a5 */ /* 0x008fe2000f8e0240 */
[----:B----4-:R-:W-:Y:S02]  /*15b0*/  LEA R192, P2, R18, UR20, 0x1 ;  /* 0x0000001412c07c11 */ /* 0x010fe4000f8408ff */
[----:B------:R-:W-:Y:S02]  /*15c0*/  LEA.HI.X R189, R10, UR11, R7, 0x2, P0 ;  /* 0x0000000b0abd7c11 */ /* 0x000fe400080f1407 */
[----:B------:R-:W-:Y:S02]  /*15d0*/  IADD3 R7, P0, PT, R12, 0x40, RZ ;  /* 0x000000400c077810 */ /* 0x000fe40007f1e0ff */
[----:B------:R-:W-:-:S02]  /*15e0*/  LEA.HI.X R191, R14, UR19, R6, 0x1, P1 ;  /* 0x000000130ebf7c11 */ /* 0x000fc400088f0c06 */
[----:B------:R-:W-:Y:S01]  /*15f0*/  IADD3 R10, PT, PT, R12, 0x40, RZ ;  /* 0x000000400c0a7810 */ /* 0x000fe20007ffe0ff */
[----:B------:R-:W-:Y:S01]  /*1600*/  IMAD.X R6, RZ, RZ, RZ, P0 ;  /* 0x000000ffff067224 */ /* 0x000fe200000e06ff */
[----:B------:R-:W-:Y:S02]  /*1610*/  LOP3.LUT R14, R16, 0x40, RZ, 0xfc, !PT ;  /* 0x00000040100e7812 */ /* 0x000fe400078efcff */
[----:B------:R-:W-:Y:S01]  /*1620*/  LEA.HI.X R193, R18, UR21, R0, 0x1, P2 ;  /* 0x0000001512c17c11 */ /* 0x000fe200090f0c00 */
[----:B-----5:R-:W-:Y:S01]  /*1630*/  UIMAD.WIDE UR20, UR61, 0x4, UR58 ;  /* 0x000000043d1478a5 */ /* 0x020fe2000f8e023a */
        /* <DEDUP_REMOVED lines=13> */
.L_x_1643:
[----:B------:R-:W1:Y:S01]  /*1710*/  LDCU.64 UR10, c[0x0][0x5c0] ;  /* 0x0000b800ff0a77ac */ /* 0x000e620008000a00 */
[----:B------:R-:W-:-:S04]  /*1720*/  UIADD3 UR5, UPT, UPT, UR41, UR43, URZ ;  /* 0x0000002b29057290 */ /* 0x000fc8000fffe0ff */
[----:B-1----:R-:W-:Y:S02]  /*1730*/  UIMAD.WIDE.U32 UR16, UR5, UR10, URZ ;  /* 0x0000000a051072a5 */ /* 0x002fe4000f8e00ff */
[----:B------:R-:W-:-:S04]  /*1740*/  UIMAD UR5, UR5, UR11, URZ ;  /* 0x0000000b050572a4 */ /* 0x000fc8000f8e02ff */
[----:B------:R-:W-:-:S06]  /*1750*/  UIADD3 UR5, UPT, UPT, UR17, UR5, URZ ;  /* 0x0000000511057290 */ /* 0x000fcc000fffe0ff */
[----:B------:R-:W-:Y:S02]  /*1760*/  MOV R2, UR5 ;  /* 0x0000000500027c02 */ /* 0x000fe40008000f00 */
.L_x_1644:
        /* <DEDUP_REMOVED lines=12> */
.L_x_1645:
[----:B------:R-:W1:Y:S01]  /*1830*/  LDCU.64 UR8, c[0x0][0x5c8] ;  /* 0x0000b900ff0877ac */ /* 0x000e620008000a00 */
[----:B------:R-:W-:-:S04]  /*1840*/  UIADD3 UR41, UPT, UPT, UR41, UR43, URZ ;  /* 0x0000002b29297290 */ /* 0x000fc8000fffe0ff */
[----:B-1----:R-:W-:Y:S02]  /*1850*/  UIMAD.WIDE.U32 UR14, UR41, UR8, URZ ;  /* 0x00000008290e72a5 */ /* 0x002fe4000f8e00ff */
[----:B------:R-:W-:-:S04]  /*1860*/  UIMAD UR41, UR41, UR9, URZ ;  /* 0x00000009292972a4 */ /* 0x000fc8000f8e02ff */
[----:B------:R-:W-:-:S06]  /*1870*/  UIADD3 UR41, UPT, UPT, UR15, UR41, URZ ;  /* 0x000000290f297290 */ /* 0x000fcc000fffe0ff */
[----:B------:R-:W-:Y:S02]  /*1880*/  MOV R0, UR41 ;  /* 0x0000002900007c02 */ /* 0x000fe40008000f00 */
.L_x_1646:
        /* <DEDUP_REMOVED lines=29> */
.L_x_1648:
[----:B------:R-:W-:Y:S05]  /*1a60*/  BSYNC.RECONVERGENT B0 ;  /* 0x0000000000007941 */ /* 0x000fea0003800200 */
.L_x_1647:
        /* <DEDUP_REMOVED lines=17> */
.L_x_1650:
[----:B------:R-:W-:Y:S05]  /*1b80*/  BSYNC.RECONVERGENT B0 ;  /* 0x0000000000007941 */ /* 0x000fea0003800200 */
.L_x_1649:
        /* <DEDUP_REMOVED lines=26> */
.L_x_1652:
[----:B------:R-:W-:Y:S05]  /*1d30*/  BSYNC.RECONVERGENT B0 ;  /* 0x0000000000007941 */ /* 0x000fea0003800200 */
.L_x_1651:
        /* <DEDUP_REMOVED lines=18> */
.L_x_1642:
        /* <DEDUP_REMOVED lines=32> */
.L_x_1656:
[----:B------:R2:W-:Y:S01]  /*2060*/  STS.128 [R11+0x8000], RZ ;  /* 0x008000ff0b007388 */ /* 0x0005e20000000c00 */
[----:B------:R-:W-:Y:S05]  /*2070*/  BRA `(.L_x_1657) ;  /* 0x00000000000c7947 */ /* 0x000fea0003800000 */
.L_x_1655:
[----:B------:R1:W-:Y:S04]  /*2080*/  STS.128 [R11+0x6000], RZ ;  /* 0x006000ff0b007388 */ /* 0x0003e80000000c00 */
[----:B------:R1:W-:Y:S04]  /*2090*/  STS.128 [R11+0x7000], RZ ;  /* 0x007000ff0b007388 */ /* 0x0003e80000000c00 */
[----:B------:R1:W-:Y:S02]  /*20a0*/  STS.128 [R11+0x8000], RZ ;  /* 0x008000ff0b007388 */ /* 0x0003e40000000c00 */
.L_x_1657:
[----:B------:R-:W-:Y:S05]  /*20b0*/  BSYNC.RECONVERGENT B0 ;  /* 0x0000000000007941 */ /* 0x000fea0003800200 */
.L_x_1654:
        /* <DEDUP_REMOVED lines=23> */
.L_x_1660:
[----:B------:R1:W-:Y:S01]  /*2230*/  STS.128 [R187+0x2000], RZ ;  /* 0x002000ffbb007388 */ /* 0x0003e20000000c00 */
[----:B------:R-:W-:Y:S05]  /*2240*/  BRA `(.L_x_1661) ;  /* 0x00000000000c7947 */ /* 0x000fea0003800000 */
.L_x_1659:
[----:B------:R4:W-:Y:S04]  /*2250*/  STS.128 [R187], RZ ;  /* 0x000000ffbb007388 */ /* 0x0009e80000000c00 */
[----:B------:R4:W-:Y:S04]  /*2260*/  STS.128 [R187+0x1000], RZ ;  /* 0x001000ffbb007388 */ /* 0x0009e80000000c00 */
[----:B------:R4:W-:Y:S02]  /*2270*/  STS.128 [R187+0x2000], RZ ;  /* 0x002000ffbb007388 */ /* 0x0009e40000000c00 */
.L_x_1661:
[----:B------:R-:W-:Y:S05]  /*2280*/  BSYNC.RECONVERGENT B0 ;  /* 0x0000000000007941 */ /* 0x000fea0003800200 */
.L_x_1658:
        /* <DEDUP_REMOVED lines=62> */
.L_x_1664:
[----:B------:R2:W-:Y:S01]  /*2670*/  STS.128 [R11+0xd000], RZ ;  /* 0x00d000ff0b007388 */ /* 0x0005e20000000c00 */
[----:B------:R-:W-:Y:S05]  /*2680*/  BRA `(.L_x_1665) ;  /* 0x00000000000c7947 */ /* 0x000fea0003800000 */
.L_x_1663:
[----:B------:R2:W-:Y:S04]  /*2690*/  STS.128 [R11+0x9000], RZ ;  /* 0x009000ff0b007388 */ /* 0x0005e80000000c00 */
[----:B------:R2:W-:Y:S04]  /*26a0*/  STS.128 [R11+0xb000], RZ ;  /* 0x00b000ff0b007388 */ /* 0x0005e80000000c00 */
[----:B------:R2:W-:Y:S02]  /*26b0*/  STS.128 [R11+0xd000], RZ ;  /* 0x00d000ff0b007388 */ /* 0x0005e40000000c00 */
.L_x_1665:
[----:B------:R-:W-:Y:S05]  /*26c0*/  BSYNC.RECONVERGENT B0 ;  /* 0x0000000000007941 */ /* 0x000fea0003800200 */
.L_x_1662:
        /* <DEDUP_REMOVED lines=34> */
.L_x_1668:
[----:B------:R2:W-:Y:S02]  /*28f0*/  STS.128 [R11+0xe000], RZ ;  /* 0x00e000ff0b007388 */ /* 0x0005e40000000c00 */
.L_x_1667:
[----:B------:R-:W-:Y:S05]  /*2900*/  BSYNC.RECONVERGENT B0 ;  /* 0x0000000000007941 */ /* 0x000fea0003800200 */
.L_x_1666:
        /* <DEDUP_REMOVED lines=39> */
.L_x_1671:
[----:B------:R2:W-:Y:S01]  /*2b80*/  STS.128 [R11+0x13000], RZ ;  /* 0x013000ff0b007388 */ /* 0x0005e20000000c00 */
[----:B------:R-:W-:Y:S05]  /*2b90*/  BRA `(.L_x_1672) ;  /* 0x00000000000c7947 */ /* 0x000fea0003800000 */
.L_x_1670:
[----:B------:R3:W-:Y:S04]  /*2ba0*/  STS.128 [R11+0xf000], RZ ;  /* 0x00f000ff0b007388 */ /* 0x0007e80000000c00 */
[----:B------:R3:W-:Y:S04]  /*2bb0*/  STS.128 [R11+0x11000], RZ ;  /* 0x011000ff0b007388 */ /* 0x0007e80000000c00 */
[----:B------:R3:W-:Y:S02]  /*2bc0*/  STS.128 [R11+0x13000], RZ ;  /* 0x013000ff0b007388 */ /* 0x0007e40000000c00 */
.L_x_1672:
[----:B------:R-:W-:Y:S05]  /*2bd0*/  BSYNC.RECONVERGENT B0 ;  /* 0x0000000000007941 */ /* 0x000fea0003800200 */
.L_x_1669:
        /* <DEDUP_REMOVED lines=33> */
.L_x_1675:
[----:B------:R4:W-:Y:S02]  /*2df0*/  STS.128 [R11+0x14000], RZ ;  /* 0x014000ff0b007388 */ /* 0x0009e40000000c00 */
.L_x_1674:
[----:B------:R-:W-:Y:S05]  /*2e00*/  BSYNC.RECONVERGENT B0 ;  /* 0x0000000000007941 */ /* 0x000fea0003800200 */
.L_x_1673:
[----:B------:R-:W3:Y:S01]  /*2e10*/  LDCU.64 UR10, c[0x0][0x538] ;  /* 0x0000a700ff0a77ac */ /* 0x000ee20008000a00 */
[C---:B------:R-:W-:Y:S02]  /*2e20*/  IMAD.SHL.U32 R2, R8.reuse, 0x20, RZ ;  /* 0x0000002008027824 */ /* 0x040fe400078e00ff */
[C---:B------:R-:W-:Y:S01]  /*2e30*/  IMAD.SHL.U32 R0, R8.reuse, 0x10, RZ ;  /* 0x0000001008007824 */ /* 0x040fe200078e00ff */
[----:B------:R-:W-:Y:S01]  /*2e40*/  SHF.R.U32.HI R3, RZ, 0x4, R8 ;  /* 0x00000004ff037819 */ /* 0x000fe20000011608 */
[C---:B--2-4-:R-:W-:Y:S01]  /*2e50*/  IMAD.SHL.U32 R4, R8.reuse, 0x4, RZ ;  /* 0x0000000408047824 */ /* 0x054fe200078e00ff */
[----:B------:R-:W0:Y:S01]  /*2e60*/  LDGDEPBAR ;  /* 0x00000000000079af */ /* 0x000e220000000000 */
[----:B------:R-:W-:Y:S01]  /*2e70*/  LOP3.LUT P1, RZ, R8, 0x4, RZ, 0xc0, !PT ;  /* 0x0000000408ff7812 */ /* 0x000fe2000782c0ff */
[----:B------:R-:W-:Y:S01]  /*2e80*/  IMAD.U32 R180, RZ, RZ, UR5 ;  /* 0x00000005ffb47e24 */ /* 0x000fe2000f8e00ff */
[----:B------:R-:W-:Y:S01]  /*2e90*/  USHF.L.U32 UR49, UR49, 0x3, URZ ;  /* 0x0000000331317899 */ /* 0x000fe200080006ff */
[----:B------:R-:W2:Y:S01]  /*2ea0*/  LDCU UR16, c[0x0][0x504] ;  /* 0x0000a080ff1077ac */ /* 0x000ea20008000800 */
[----:B------:R-:W4:Y:S01]  /*2eb0*/  LDCU UR19, c[0x0][0x50c] ;  /* 0x0000a180ff1377ac */ /* 0x000f220008000800 */
[----:B---3--:R-:W-:Y:S01]  /*2ec0*/  UISETP.NE.U32.AND UP0, UPT, UR10, URZ, UPT ;  /* 0x000000ff0a00728c */ /* 0x008fe2000bf05070 */
[----:B------:R-:W3:Y:S03]  /*2ed0*/  LDCU UR17, c[0x0][0x45c] ;  /* 0x00008b80ff1177ac */ /* 0x000ee60008000800 */
[----:B------:R-:W-:-:S06]  /*2ee0*/  UISETP.NE.AND.EX UP0, UPT, UR11, URZ, UPT, UP0 ;  /* 0x000000ff0b00728c */ /* 0x000fcc000bf05300 */
[----:B------:R-:W-:-:S05]  /*2ef0*/  PLOP3.LUT P0, PT, PT, PT, UP0, 0x80, 0x8 ;  /* 0x000000000008781c */ /* 0x000fca0003f0f008 */
[----:B------:R-:W1:Y:S01]  /*2f00*/  @UP0 LDCU.64 UR8, c[0x0][0x540] ;  /* 0x0000a800ff0807ac */ /* 0x000e620008000a00 */
[----:B------:R-:W-:Y:S01]  /*2f10*/  @UP0 UMOV UR14, UR28 ;  /* 0x0000001c000e0c82 */ /* 0x000fe20008000000 */
[----:B------:R-:W-:Y:S02]  /*2f20*/  @UP0 UMOV UR15, URZ ;  /* 0x000000ff000f0c82 */ /* 0x000fe40008000000 */
[----:B-1----:R-:W-:-:S04]  /*2f30*/  @UP0 UIMAD.WIDE.U32 UR14, UR29, UR8, UR14 ;  /* 0x000000081d0e02a5 */ /* 0x002fc8000f8e000e */
[----:B------:R-:W-:Y:S02]  /*2f40*/  @UP0 UIMAD UR9, UR29, UR9, UR15 ;  /* 0x000000091d0902a4 */ /* 0x000fe4000f8e020f */
[----:B------:R-:W-:-:S04]  /*2f50*/  @UP0 ULEA UR10, UP1, UR14, UR10, 0x2 ;  /* 0x0000000a0e0a0291 */ /* 0x000fc8000f8210ff */
[----:B------:R-:W-:Y:S02]  /*2f60*/  @UP0 ULEA.HI.X UR11, UR14, UR11, UR9, 0x2, UP1 ;  /* 0x0000000b0e0b0291 */ /* 0x000fe400088f1409 */
[----:B------:R-:W-:Y:S01]  /*2f70*/  IMAD.U32 R6, RZ, RZ, UR10 ;  /* 0x0000000aff067e24 */ /* 0x000fe2000f8e00ff */
[C---:B------:R-:W-:Y:S02]  /*2f80*/  LOP3.LUT R177, R2.reuse, 0x20, RZ, 0xc0, !PT ;  /* 0x0000002002b17812 */ /* 0x040fe400078ec0ff */
[----:B------:R-:W-:Y:S01]  /*2f90*/  LOP3.LUT R5, R2, 0x120, RZ, 0xc0, !PT ;  /* 0x0000012002057812 */ /* 0x000fe200078ec0ff */
[----:B------:R-:W-:Y:S01]  /*2fa0*/  IMAD.U32 R7, RZ, RZ, UR11 ;  /* 0x0000000bff077e24 */ /* 0x000fe2000f8e00ff */
[----:B------:R-:W1:Y:S01]  /*2fb0*/  @UP0 LDCU UR9, c[0x0][0x458] ;  /* 0x00008b00ff0907ac */ /* 0x000e620008000800 */
[--C-:B------:R-:W-:Y:S02]  /*2fc0*/  LOP3.LUT R177, R177, 0x3c00, R0.reuse, 0xf8, !PT ;  /* 0x00003c00b1b17812 */ /* 0x100fe400078ef800 */
[--C-:B------:R-:W-:Y:S01]  /*2fd0*/  LOP3.LUT R5, R5, 0x200, R0.reuse, 0xf8, !PT ;  /* 0x0000020005057812 */ /* 0x100fe200078ef800 */
[----:B------:R-:W2:Y:S01]  /*2fe0*/  LDCU UR10, c[0x0][0x3b0] ;  /* 0x00007600ff0a77ac */ /* 0x000ea20008000800 */
[----:B------:R4:W3:Y:S01]  /*2ff0*/  @P0 LDG.E R7, desc[UR38][R6.64] ;  /* 0x0000002606070981 */ /* 0x0008e2000c1e1900 */
[----:B------:R-:W-:Y:S01]  /*3000*/  LOP3.LUT R177, R177, 0x100, R0, 0xf8, !PT ;  /* 0x00000100b1b17812 */ /* 0x000fe200078ef800 */
[----:B------:R-:W-:Y:S01]  /*3010*/  IMAD.MOV.U32 R160, RZ, RZ, 0x20 ;  /* 0x00000020ffa07424 */ /* 0x000fe200078e00ff */
[----:B------:R-:W-:Y:S01]  /*3020*/  LOP3.LUT R3, R3, 0x8, RZ, 0xc0, !PT ;  /* 0x0000000803037812 */ /* 0x000fe200078ec0ff */
[----:B------:R-:W-:Y:S01]  /*3030*/  IMAD.MOV.U32 R181, RZ, RZ, R187 ;  /* 0x000000ffffb57224 */ /* 0x000fe200078e00bb */
[----:B------:R-:W-:Y:S01]  /*3040*/  LOP3.LUT R4, R4, 0x18, RZ, 0xc0, !PT ;  /* 0x0000001804047812 */ /* 0x000fe200078ec0ff */
[----:B------:R-:W-:Y:S01]  /*3050*/  IMAD.MOV.U32 R179, RZ, RZ, 0x4 ;  /* 0x00000004ffb37424 */ /* 0x000fe200078e00ff */
[----:B------:R-:W-:-:S02]  /*3060*/  LOP3.LUT R3, R3, 0x10, R8, 0xf8, !PT ;  /* 0x0000001003037812 */ /* 0x000fc400078ef808 */
[----:B------:R-:W-:Y:S02]  /*3070*/  CS2R R126, SRZ ;  /* 0x00000000007e7805 */ /* 0x000fe4000001ff00 */
[--C-:B------:R-:W-:Y:S02]  /*3080*/  LOP3.LUT R10, R4, 0xc0, R2.reuse, 0xf8, !PT ;  /* 0x000000c0040a7812 */ /* 0x100fe400078ef802 */
[----:B------:R-:W-:Y:S02]  /*3090*/  CS2R R124, SRZ ;  /* 0x00000000007c7805 */ /* 0x000fe4000001ff00 */
[----:B------:R-:W-:Y:S02]  /*30a0*/  LOP3.LUT R3, R3, 0xc0, R2, 0xf8, !PT ;  /* 0x000000c003037812 */ /* 0x000fe400078ef802 */
[----:B------:R-:W-:Y:S01]  /*30b0*/  CS2R R130, SRZ ;  /* 0x0000000000827805 */ /* 0x000fe2000001ff00 */
[----:B-1----:R-:W3:Y:S01]  /*30c0*/  @P0 MUFU.RCP R0, UR9 ;  /* 0x0000000900000d08 */ /* 0x002ee20008001000 */
[----:B------:R-:W1:Y:S01]  /*30d0*/  LDCU UR9, c[0x0][0x590] ;  /* 0x0000b200ff0977ac */ /* 0x000e620008000800 */
[----:B------:R-:W-:-:S02]  /*30e0*/  SEL R160, R160, 0xffffffe0, !P1 ;  /* 0xffffffe0a0a07807 */ /* 0x000fc40004800000 */
        /* <DEDUP_REMOVED lines=9> */
[----:B----4-:R-:W-:Y:S01]  /*3180*/  IMAD.SHL.U32 R6, R8, 0x2, RZ ;  /* 0x0000000208067824 */ /* 0x010fe200078e00ff */
        /* <DEDUP_REMOVED lines=12> */
[----:B------:R-:W-:Y:S02]  /*3250*/  LOP3.LUT R9, R3, R4, RZ, 0x3c, !PT ;  /* 0x0000000403097212 */ /* 0x000fe400078e3cff */
[----:B------:R-:W-:Y:S02]  /*3260*/  CS2R R96, SRZ ;  /* 0x0000000000607805 */ /* 0x000fe4000001ff00 */
        /* <DEDUP_REMOVED lines=8> */
[----:B------:R-:W-:Y:S02]  /*32f0*/  LEA R177, R177, UR30, 0x1 ;  /* 0x0000001eb1b17c11 */ /* 0x000fe4000f8e08ff */
[----:B------:R-:W-:Y:S02]  /*3300*/  CS2R R78, SRZ ;  /* 0x00000000004e7805 */ /* 0x000fe4000001ff00 */
[----:B------:R-:W-:Y:S02]  /*3310*/  IADD3 R180, PT, PT, -R180, UR40, -R11 ;  /* 0x00000028b4b47c10 */ /* 0x000fe4000fffe90b */
        /* <DEDUP_REMOVED lines=24> */
[----:B------:R-:W-:Y:S01]  /*34a0*/  UMOV UR8, URZ ;  /* 0x000000ff00087c82 */ /* 0x000fe20008000000 */
[----:B------:R-:W-:Y:S01]  /*34b0*/  VIADD R2, R2, UR18 ;  /* 0x0000001202027c36 */ /* 0x000fe20008000000 */
[----:B------:R-:W4:Y:S01]  /*34c0*/  LDCU UR11, c[0x0][0x440] ;  /* 0x00008800ff0b77ac */ /* 0x000f220008000800 */
[----:B------:R-:W-:Y:S01]  /*34d0*/  IMAD.IADD R176, R160, 0x1, R177 ;  /* 0x00000001a0b07824 */ /* 0x000fe200078e02b1 */
[----:B------:R-:W3:Y:S01]  /*34e0*/  LDCU UR15, c[0x0][0x508] ;  /* 0x0000a100ff0f77ac */ /* 0x000ee20008000800 */
[----:B------:R-:W3:Y:S01]  /*34f0*/  LDCU UR14, c[0x0][0x3e0] ;  /* 0x00007c00ff0e77ac */ /* 0x000ee20008000800 */
[----:B------:R-:W-:-:S02]  /*3500*/  UIADD3 UR5, UPT, UPT, UR5, -UR48, -UR40 ;  /* 0x8000003005057290 */ /* 0x000fc4000fffe828 */
[----:B--2---:R-:W-:Y:S02]  /*3510*/  USHF.L.U32 UR10, UR10, 0x6, URZ ;  /* 0x000000060a0a7899 */ /* 0x004fe400080006ff */
[----:B-1----:R-:W-:Y:S01]  /*3520*/  USHF.L.U32 UR9, UR9, 0x6, URZ ;  /* 0x0000000609097899 */ /* 0x002fe200080006ff */
[----:B---3--:R-:W-:-:S05]  /*3530*/  @P0 FMUL.FTZ R0, R7, R0 ;  /* 0x0000000007000220 */ /* 0x008fca0000410000 */
[----:B------:R-:W-:Y:S01]  /*3540*/  @P0 R2UR UR29, R0 ;  /* 0x00000000001d02ca */ /* 0x000fe200000e0000 */
[----:B------:R-:W-:-:S12]  /*3550*/  IMAD.MOV.U32 R0, RZ, RZ, 0x20 ;  /* 0x00000020ff007424 */ /* 0x000fd800078e00ff */
[----:B----4-:R-:W-:-:S05]  /*3560*/  @UP0 UMOV UR8, UR29 ;  /* 0x0000001d00080c82 */ /* 0x010fca0008000000 */
.L_x_1680:
        /* <DEDUP_REMOVED lines=41> */
[----:B------:R-:W1:Y:S05]  /*3800*/  LDSM.16.M88.4 R152, [R176+0xb400] ;  /* 0x00b40000b098783b */ /* 0x000e6a0000000200 */
        /* <DEDUP_REMOVED lines=14> */
[-C--:B------:R-:W-:Y:S08]  /*38f0*/  HMMA.16816.F32 R28, R168, R174.reuse, R28 ;  /* 0x000000aea81c723c */ /* 0x080ff0000000181c */
[----:B------:R-:W-:Y:S01]  /*3900*/  HMMA.16816.F32 R32, R136, R174, R32 ;  /* 0x000000ae8820723c */ /* 0x000fe20000001820 */
[----:B------:R-:W-:Y:S07]  /*3910*/  LDSM.16.M88.4 R136, [R178+0x2000] ;  /* 0x00200000b288783b */ /* 0x000fee0000000200 */
[-C--:B------:R-:W-:Y:S08]  /*3920*/  HMMA.16816.F32 R4, R132, R140.reuse, R4 ;  /* 0x0000008c8404723c */ /* 0x080ff00000001804 */
[C---:B----4-:R-:W-:Y:S08]  /*3930*/  HMMA.16816.F32 R8, R144.reuse, R140, R8 ;  /* 0x0000008c9008723c */ /* 0x050ff00000001808 */
        /* <DEDUP_REMOVED lines=8> */
[----:B------:R-:W1:Y:S07]  /*39c0*/  LDSM.16.M88.4 R132, [R178+0x2800] ;  /* 0x00280000b284783b */ /* 0x000e6e0000000200 */
[-C--:B--2---:R-:W-:Y:S08]  /*39d0*/  HMMA.16816.F32 R4, R148, R156.reuse, R4 ;  /* 0x0000009c9404723c */ /* 0x084ff00000001804 */
[C---:B------:R-:W-:Y:S08]  /*39e0*/  HMMA.16816.F32 R8, R160.reuse, R156, R8 ;  /* 0x0000009ca008723c */ /* 0x040ff00000001808 */
[-C--:B------:R-:W-:Y:S08]  /*39f0*/  HMMA.16816.F32 R12, R160, R158.reuse, R12 ;  /* 0x0000009ea00c723c */ /* 0x080ff0000000180c */
[C---:B------:R-:W-:Y:S08]  /*3a00*/  HMMA.16816.F32 R16, R148.reuse, R158, R16 ;  /* 0x0000009e9410723c */ /* 0x040ff00000001810 */
[-C--:B---3--:R-:W-:Y:S08]  /*3a10*/  HMMA.16816.F32 R20, R148, R164.reuse, R20 ;  /* 0x000000a49414723c */ /* 0x088ff00000001814 */
[C---:B------:R-:W-:Y:S08]  /*3a20*/  HMMA.16816.F32 R24, R160.reuse, R164, R24 ;  /* 0x000000a4a018723c */ /* 0x040ff00000001818 */
[-C--:B------:R-:W-:Y:S08]  /*3a30*/  HMMA.16816.F32 R28, R160, R166.reuse, R28 ;  /* 0x000000a6a01c723c */ /* 0x080ff0000000181c */
[----:B------:R-:W-:Y:S08]  /*3a40*/  HMMA.16816.F32 R32, R148, R166, R32 ;  /* 0x000000a69420723c */ /* 0x000ff00000001820 */
[-C--:B----4-:R-:W-:Y:S08]  /*3a50*/  HMMA.16816.F32 R4, R136, R140.reuse, R4 ;  /* 0x0000008c8804723c */ /* 0x090ff00000001804 */
[C---:B-1----:R-:W-:Y:S08]  /*3a60*/  HMMA.16816.F32 R8, R132.reuse, R140, R8 ;  /* 0x0000008c8408723c */ /* 0x042ff00000001808 */
[-C--:B------:R-:W-:Y:S03]  /*3a70*/  HMMA.16816.F32 R12, R132, R142.reuse, R12 ;  /* 0x0000008e840c723c */ /* 0x080fe6000000180c */
[----:B------:R-:W-:Y:S01]  /*3a80*/  FMUL.FTZ R200, R4, UR19 ;  /* 0x0000001304c87c20 */ /* 0x000fe20008410000 */
[----:B------:R-:W-:Y:S01]  /*3a90*/  FMUL.FTZ R201, R5, UR19 ;  /* 0x0000001305c97c20 */ /* 0x000fe20008410000 */
[----:B------:R-:W-:Y:S01]  /*3aa0*/  FMUL.FTZ R252, R6, UR19 ;  /* 0x0000001306fc7c20 */ /* 0x000fe20008410000 */
[----:B------:R-:W-:Y:S01]  /*3ab0*/  FMUL.FTZ R251, R7, UR19 ;  /* 0x0000001307fb7c20 */ /* 0x000fe20008410000 */
[----:B------:R1:W-:Y:S01]  /*3ac0*/  MUFU.TANH R165, R200 ;  /* 0x000000c800a57308 */ /* 0x0003e20000002400 */
[C---:B------:R-:W-:Y:S04]  /*3ad0*/  HMMA.16816.F32 R16, R136.reuse, R142, R16 ;  /* 0x0000008e8810723c */ /* 0x040fe80000001810 */
[----:B------:R-:W-:Y:S01]  /*3ae0*/  FMUL.FTZ R198, R10, UR19 ;  /* 0x000000130ac67c20 */ /* 0x000fe20008410000 */
[----:B------:R-:W-:Y:S01]  /*3af0*/  FMUL.FTZ R249, R9, UR19 ;  /* 0x0000001309f97c20 */ /* 0x000fe20008410000 */
[----:B------:R-:W-:Y:S03]  /*3b00*/  FMUL.FTZ R199, R11, UR19 ;  /* 0x000000130bc77c20 */ /* 0x000fe60008410000 */
[----:B------:R-:W-:Y:S01]  /*3b10*/  MUFU.TANH R175, R201 ;  /* 0x000000c900af7308 */ /* 0x000fe20000002400 */
[-C--:B------:R-:W-:Y:S03]  /*3b20*/  HMMA.16816.F32 R20, R136, R144.reuse, R20 ;  /* 0x000000908814723c */ /* 0x080fe60000001814 */
[----:B------:R-:W-:Y:S01]  /*3b30*/  FMUL.FTZ R247, R13, UR19 ;  /* 0x000000130df77c20 */ /* 0x000fe20008410000 */
[----:B------:R-:W-:Y:S01]  /*3b40*/  FMUL.FTZ R216, R15, UR19 ;  /* 0x000000130fd87c20 */ /* 0x000fe20008410000 */
[----:B------:R-:W-:Y:S01]  /*3b50*/  LOP3.LUT R9, R186, UR48, RZ, 0xfc, !PT ;  /* 0x00000030ba097c12 */ /* 0x000fe2000f8efcff */
[----:B------:R-:W-:Y:S03]  /*3b60*/  FMUL.FTZ R224, R8, UR19 ;  /* 0x0000001308e07c20 */ /* 0x000fe60008410000 */
[----:B------:R-:W-:Y:S01]  /*3b70*/  MUFU.TANH R198, R198 ;  /* 0x000000c600c67308 */ /* 0x000fe20000002400 */
[C---:B------:R-:W-:Y:S04]  /*3b80*/  HMMA.16816.F32 R24, R132.reuse, R144, R24 ;  /* 0x000000908418723c */ /* 0x040fe80000001818 */
[----:B-1----:R-:W-:Y:S01]  /*3b90*/  IADD3 R200, PT, PT, R9, R180, RZ ;  /* 0x000000b409c87210 */ /* 0x002fe20007ffe0ff */
[----:B------:R-:W-:Y:S01]  /*3ba0*/  FMUL.FTZ R207, R14, UR19 ;  /* 0x000000130ecf7c20 */ /* 0x000fe20008410000 */
[----:B------:R-:W-:Y:S03]  /*3bb0*/  FMUL.FTZ R227, R17, UR19 ;  /* 0x0000001311e37c20 */ /* 0x000fe60008410000 */
[----:B------:R-:W1:Y:S01]  /*3bc0*/  MUFU.TANH R247, R247 ;  /* 0x000000f700f77308 */ /* 0x000e620000002400 */
[-C--:B------:R-:W-:Y:S03]  /*3bd0*/  HMMA.16816.F32 R28, R132, R146.reuse, R28 ;  /* 0x00000092841c723c */ /* 0x080fe6000000181c */
[----:B------:R-:W-:Y:S01]  /*3be0*/  FMUL.FTZ R221, R20, UR19 ;  /* 0x0000001314dd7c20 */ /* 0x000fe20008410000 */
[----:B------:R-:W-:Y:S01]  /*3bf0*/  FMUL.FTZ R205, R21, UR19 ;  /* 0x0000001315cd7c20 */ /* 0x000fe20008410000 */
[----:B------:R-:W-:Y:S01]  /*3c00*/  IADD3 R235, PT, PT, R200, 0xa8, RZ ;  /* 0x000000a8c8eb7810 */ /* 0x000fe20007ffe0ff */
[----:B------:R-:W-:Y:S03]  /*3c10*/  FMUL.FTZ R217, R18, UR19 ;  /* 0x0000001312d97c20 */ /* 0x000fe60008410000 */
[----:B------:R2:W-:Y:S01]  /*3c20*/  MUFU.TANH R174, R221 ;  /* 0x000000dd00ae7308 */ /* 0x0005e20000002400 */
[----:B------:R-:W-:Y:S04]  /*3c30*/  HMMA.16816.F32 R32, R136, R146, R32 ;  /* 0x000000928820723c */ /* 0x000fe80000001820 */
[----:B------:R-:W-:Y:S01]  /*3c40*/  FMUL.FTZ R250, R16, UR19 ;  /* 0x0000001310fa7c20 */ /* 0x000fe20008410000 */
[----:B------:R-:W-:Y:S01]  /*3c50*/  FMUL.FTZ R212, R22, UR19 ;  /* 0x0000001316d47c20 */ /* 0x000fe20008410000 */
[----:B------:R-:W-:Y:S03]  /*3c60*/  IADD3 R222, PT, PT, R200, 0xa7, RZ ;  /* 0x000000a7c8de7810 */ /* 0x000fe60007ffe0ff */
[----:B------:R-:W-:Y:S01]  /*3c70*/  MUFU.TANH R173, R205 ;  /* 0x000000cd00ad7308 */ /* 0x000fe20000002400 */
[----:B------:R-:W-:Y:S01]  /*3c80*/  FMUL.FTZ R232, R19, UR19 ;  /* 0x0000001313e87c20 */ /* 0x000fe20008410000 */
[----:B------:R-:W-:Y:S01]  /*3c90*/  IABS R235, R235 ;  /* 0x000000eb00eb7213 */ /* 0x000fe20000000000 */
[----:B------:R-:W-:Y:S01]  /*3ca0*/  FMUL.FTZ R244, R12, UR19 ;  /* 0x000000130cf47c20 */ /* 0x000fe20008410000 */
[----:B------:R-:W-:Y:S01]  /*3cb0*/  FMUL.FTZ R220, R30, UR19 ;  /* 0x000000131edc7c20 */ /* 0x000fe20008410000 */
[----:B------:R-:W-:Y:S01]  /*3cc0*/  IADD3 R234, PT, PT, R200, 0x70, RZ ;  /* 0x00000070c8ea7810 */ /* 0x000fe20007ffe0ff */
[----:B------:R-:W-:Y:S01]  /*3cd0*/  FMUL.FTZ R210, R26, UR19 ;  /* 0x000000131ad27c20 */ /* 0x000fe20008410000 */
[----:B------:R-:W-:Y:S03]  /*3ce0*/  IABS R222, R222 ;  /* 0x000000de00de7213 */ /* 0x000fe60000000000 */
[----:B------:R3:W-:Y:S01]  /*3cf0*/  MUFU.TANH R15, R220 ;  /* 0x000000dc000f7308 */ /* 0x0007e20000002400 */
[----:B-1----:R-:W-:Y:S01]  /*3d00*/  FFMA.FTZ R166, -R247, R247, 1 ;  /* 0x3f800000f7a67423 */ /* 0x002fe200000101f7 */
[----:B--2---:R-:W-:Y:S01]  /*3d10*/  I2FP.F32.S32 R221, R235 ;  /* 0x000000eb00dd7245 */ /* 0x004fe20000201400 */
[----:B------:R-:W-:Y:S01]  /*3d20*/  FMUL.FTZ R219, R25, UR19 ;  /* 0x0000001319db7c20 */ /* 0x000fe20008410000 */
[----:B------:R-:W-:Y:S01]  /*3d30*/  IADD3 R246, PT, PT, R200, 0xa0, RZ ;  /* 0x000000a0c8f67810 */ /* 0x000fe20007ffe0ff */
[----:B------:R-:W-:Y:S01]  /*3d40*/  FMUL.FTZ R231, R28, UR19 ;  /* 0x000000131ce77c20 */ /* 0x000fe20008410000 */
[----:B------:R-:W-:Y:S01]  /*3d50*/  FMUL.FTZ R230, R34, UR19 ;  /* 0x0000001322e67c20 */ /* 0x000fe20008410000 */
[C---:B------:R-:W-:Y:S03]  /*3d60*/  IADD3 R218, PT, PT, R200.reuse, 0x9f, RZ ;  /* 0x0000009fc8da7810 */ /* 0x040fe60007ffe0ff */
[----:B------:R-:W1:Y:S01]  /*3d70*/  MUFU.TANH R199, R199 ;  /* 0x000000c700c77308 */ /* 0x000e620000002400 */
[----:B------:R-:W-:Y:S01]  /*3d80*/  FMUL.FTZ R214, R31, UR19 ;  /* 0x000000131fd67c20 */ /* 0x000fe20008410000 */
[----:B------:R-:W-:Y:S01]  /*3d90*/  IADD3 R226, PT, PT, R200, 0x80, RZ ;  /* 0x00000080c8e27810 */ /* 0x000fe20007ffe0ff */
[----:B------:R-:W-:Y:S01]  /*3da0*/  FMUL.FTZ R208, R23, UR19 ;  /* 0x0000001317d07c20 */ /* 0x000fe20008410000 */
[----:B------:R-:W-:Y:S01]  /*3db0*/  IABS R234, R234 ;  /* 0x000000ea00ea7213 */ /* 0x000fe20000000000 */
[----:B------:R-:W-:Y:S01]  /*3dc0*/  FFMA.FTZ R248, R221, -UR8, R198 ;  /* 0x80000008ddf87c23 */ /* 0x000fe200080100c6 */
[----:B------:R-:W-:Y:S01]  /*3dd0*/  I2FP.F32.S32 R222, R222 ;  /* 0x000000de00de7245 */ /* 0x000fe20000201400 */
[----:B------:R-:W-:Y:S03]  /*3de0*/  FFMA.FTZ R238, -R198, R198, 1 ;  /* 0x3f800000c6ee7423 */ /* 0x000fe600000101c6 */
[----:B------:R-:W2:Y:S01]  /*3df0*/  MUFU.TANH R224, R224 ;  /* 0x000000e000e07308 */ /* 0x000ea20000002400 */
[----:B------:R-:W-:Y:S01]  /*3e00*/  IABS R246, R246 ;  /* 0x000000f600f67213 */ /* 0x000fe20000000000 */
[----:B---3--:R-:W-:Y:S01]  /*3e10*/  FMUL.FTZ R220, R166, UR19 ;  /* 0x00000013a6dc7c20 */ /* 0x008fe20008410000 */
[----:B------:R-:W-:Y:S01]  /*3e20*/  FMUL.FTZ R206, R27, UR19 ;  /* 0x000000131bce7c20 */ /* 0x000fe20008410000 */
[----:B------:R-:W-:Y:S01]  /*3e30*/  FMUL.FTZ R167, R29, UR19 ;  /* 0x000000131da77c20 */ /* 0x000fe20008410000 */
[----:B------:R-:W-:Y:S01]  /*3e40*/  FMUL.FTZ R170, R32, UR19 ;  /* 0x0000001320aa7c20 */ /* 0x000fe20008410000 */
[----:B------:R-:W-:Y:S01]  /*3e50*/  FMUL.FTZ R242, R33, UR19 ;  /* 0x0000001321f27c20 */ /* 0x000fe20008410000 */
[C---:B------:R-:W-:Y:S03]  /*3e60*/  IADD3 R225, PT, PT, R200.reuse, 0x7f, RZ ;  /* 0x0000007fc8e17810 */ /* 0x040fe60007ffe0ff */
[----:B------:R-:W3:Y:S01]  /*3e70*/  MUFU.TANH R249, R249 ;  /* 0x000000f900f97308 */ /* 0x000ee20000002400 */
[----:B------:R-:W-:Y:S01]  /*3e80*/  IADD3 R215, PT, PT, R200, 0x78, RZ ;  /* 0x00000078c8d77810 */ /* 0x000fe20007ffe0ff */
[----:B------:R-:W-:Y:S01]  /*3e90*/  FMUL.FTZ R233, R24, UR19 ;  /* 0x0000001318e97c20 */ /* 0x000fe20008410000 */
[----:B------:R-:W-:Y:S01]  /*3ea0*/  IABS R218, R218 ;  /* 0x000000da00da7213 */ /* 0x000fe20000000000 */
[----:B------:R-:W-:Y:S01]  /*3eb0*/  FMUL.FTZ R211, R35, UR19 ;  /* 0x0000001323d37c20 */ /* 0x000fe20008410000 */
[----:B------:R-:W-:Y:S01]  /*3ec0*/  IABS R226, R226 ;  /* 0x000000e200e27213 */ /* 0x000fe20000000000 */
[----:B-1----:R-:W-:Y:S01]  /*3ed0*/  FFMA.FTZ R245, R222, -UR8, R199 ;  /* 0x80000008def57c23 */ /* 0x002fe200080100c7 */
[----:B------:R-:W-:Y:S03]  /*3ee0*/  I2FP.F32.S32 R205, R234 ;  /* 0x000000ea00cd7245 */ /* 0x000fe60000201400 */
[----:B------:R-:W1:Y:S01]  /*3ef0*/  MUFU.TANH R207, R207 ;  /* 0x000000cf00cf7308 */ /* 0x000e620000002400 */
[----:B------:R-:W-:Y:S01]  /*3f00*/  FFMA.FTZ R234, -R199, R199, 1 ;  /* 0x3f800000c7ea7423 */ /* 0x000fe200000101c7 */
[----:B------:R-:W-:Y:S01]  /*3f10*/  I2FP.F32.S32 R246, R246 ;  /* 0x000000f600f67245 */ /* 0x000fe20000201400 */
[----:B--2---:R-:W-:Y:S01]  /*3f20*/  FFMA.FTZ R239, -R224, R224, 1 ;  /* 0x3f800000e0ef7423 */ /* 0x004fe200000101e0 */
[----:B------:R-:W-:Y:S01]  /*3f30*/  IABS R225, R225 ;  /* 0x000000e100e17213 */ /* 0x000fe20000000000 */
[----:B------:R-:W-:Y:S01]  /*3f40*/  FFMA.FTZ R241, -R165, R165, 1 ;  /* 0x3f800000a5f17423 */ /* 0x000fe200000101a5 */
[----:B------:R-:W-:Y:S01]  /*3f50*/  IABS R215, R215 ;  /* 0x000000d700d77213 */ /* 0x000fe20000000000 */
[----:B------:R-:W-:Y:S03]  /*3f60*/  FFMA.FTZ R224, R246, -UR8, R224 ;  /* 0x80000008f6e07c23 */ /* 0x000fe600080100e0 */
[----:B------:R-:W2:Y:S01]  /*3f70*/  MUFU.TANH R216, R216 ;  /* 0x000000d800d87308 */ /* 0x000ea20000002400 */
[----:B------:R-:W-:Y:S01]  /*3f80*/  I2FP.F32.S32 R218, R218 ;  /* 0x000000da00da7245 */ /* 0x000fe20000201400 */
[----:B---3--:R-:W-:Y:S01]  /*3f90*/  FFMA.FTZ R235, -R249, R249, 1 ;  /* 0x3f800000f9eb7423 */ /* 0x008fe200000101f9 */
[----:B------:R-:W-:Y:S01]  /*3fa0*/  IADD3 R209, PT, PT, R200, 0x98, RZ ;  /* 0x00000098c8d17810 */ /* 0x000fe20007ffe0ff */
[----:B------:R-:W-:Y:S01]  /*3fb0*/  FFMA.FTZ R237, -R175, R175, 1 ;  /* 0x3f800000afed7423 */ /* 0x000fe200000101af */
[----:B------:R-:W-:Y:S01]  /*3fc0*/  I2FP.F32.S32 R226, R226 ;  /* 0x000000e200e27245 */ /* 0x000fe20000201400 */
[----:B------:R-:W-:Y:S01]  /*3fd0*/  FFMA.FTZ R249, R218, -UR8, R249 ;  /* 0x80000008daf97c23 */ /* 0x000fe200080100f9 */
[C---:B------:R-:W-:Y:S03]  /*3fe0*/  IADD3 R223, PT, PT, R200.reuse, 0x88, RZ ;  /* 0x00000088c8df7810 */ /* 0x040fe60007ffe0ff */
[----:B------:R-:W3:Y:S01]  /*3ff0*/  MUFU.TANH R227, R227 ;  /* 0x000000e300e37308 */ /* 0x000ee20000002400 */
[----:B------:R-:W-:Y:S01]  /*4000*/  IADD3 R204, PT, PT, R200, 0x8f, RZ ;  /* 0x0000008fc8cc7810 */ /* 0x000fe20007ffe0ff */
[----:B-1----:R-:W-:Y:S01]  /*4010*/  FFMA.FTZ R246, R246, -UR8, R207 ;  /* 0x80000008f6f67c23 */ /* 0x002fe200080100cf */
[----:B------:R-:W-:Y:S01]  /*4020*/  I2FP.F32.S32 R225, R225 ;  /* 0x000000e100e17245 */ /* 0x000fe20000201400 */
[----:B------:R-:W-:Y:S01]  /*4030*/  FFMA.FTZ R221, -R207, R207, 1 ;  /* 0x3f800000cfdd7423 */ /* 0x000fe200000101cf */
[----:B------:R-:W-:Y:S01]  /*4040*/  I2FP.F32.S32 R215, R215 ;  /* 0x000000d700d77245 */ /* 0x000fe20000201400 */
[----:B------:R-:W-:Y:S01]  /*4050*/  FFMA.FTZ R165, R226, -UR8, R165 ;  /* 0x80000008e2a57c23 */ /* 0x000fe200080100a5 */
[----:B------:R-:W-:Y:S03]  /*4060*/  IADD3 R213, PT, PT, R200, 0x77, RZ ;  /* 0x00000077c8d57810 */ /* 0x000fe60007ffe0ff */
[----:B------:R-:W1:Y:S01]  /*4070*/  MUFU.TANH R217, R217 ;  /* 0x000000d900d97308 */ /* 0x000e620000002400 */
[----:B------:R-:W-:Y:S01]  /*4080*/  IABS R209, R209 ;  /* 0x000000d100d17213 */ /* 0x000fe20000000000 */
[----:B--2---:R-:W-:Y:S01]  /*4090*/  FFMA.FTZ R243, R218, -UR8, R216 ;  /* 0x80000008daf37c23 */ /* 0x004fe200080100d8 */
[----:B------:R-:W-:Y:S01]  /*40a0*/  IADD3 R229, PT, PT, R200, 0x97, RZ ;  /* 0x00000097c8e57810 */ /* 0x000fe20007ffe0ff */
[----:B------:R-:W-:Y:S01]  /*40b0*/  FFMA.FTZ R218, -R216, R216, 1 ;  /* 0x3f800000d8da7423 */ /* 0x000fe200000101d8 */
[C---:B------:R-:W-:Y:S01]  /*40c0*/  IADD3 R203, PT, PT, R200.reuse, 0x6f, RZ ;  /* 0x0000006fc8cb7810 */ /* 0x040fe20007ffe0ff */
[----:B------:R-:W-:Y:S01]  /*40d0*/  FFMA.FTZ R175, R225, -UR8, R175 ;  /* 0x80000008e1af7c23 */ /* 0x000fe200080100af */
[C---:B------:R-:W-:Y:S03]  /*40e0*/  IADD3 R202, PT, PT, R200.reuse, 0x87, RZ ;  /* 0x00000087c8ca7810 */ /* 0x040fe60007ffe0ff */
[----:B------:R-:W2:Y:S01]  /*40f0*/  MUFU.TANH R250, R250 ;  /* 0x000000fa00fa7308 */ /* 0x000ea20000002400 */
[----:B------:R-:W-:Y:S01]  /*4100*/  IADD3 R201, PT, PT, R200, 0x68, RZ ;  /* 0x00000068c8c97810 */ /* 0x000fe20007ffe0ff */
[----:B---3--:R-:W-:Y:S01]  /*4110*/  FFMA.FTZ R207, -R227, R227, 1 ;  /* 0x3f800000e3cf7423 */ /* 0x008fe200000101e3 */
[----:B------:R-:W-:Y:S01]  /*4120*/  IABS R223, R223 ;  /* 0x000000df00df7213 */ /* 0x000fe20000000000 */
[----:B------:R-:W-:Y:S01]  /*4130*/  FMUL.FTZ R241, R241, UR19 ;  /* 0x00000013f1f17c20 */ /* 0x000fe20008410000 */
[----:B------:R-:W-:Y:S01]  /*4140*/  IABS R204, R204 ;  /* 0x000000cc00cc7213 */ /* 0x000fe20000000000 */
[----:B------:R-:W-:Y:S01]  /*4150*/  FMUL.FTZ R237, R237, UR19 ;  /* 0x00000013eded7c20 */ /* 0x000fe20008410000 */
[----:B------:R-:W-:Y:S03]  /*4160*/  IABS R213, R213 ;  /* 0x000000d500d57213 */ /* 0x000fe60000000000 */
[----:B------:R-:W3:Y:S01]  /*4170*/  MUFU.TANH R212, R212 ;  /* 0x000000d400d47308 */ /* 0x000ee20000002400 */
[----:B------:R-:W-:Y:S01]  /*4180*/  I2FP.F32.S32 R209, R209 ;  /* 0x000000d100d17245 */ /* 0x000fe20000201400 */
[----:B-1----:R-:W-:Y:S01]  /*4190*/  FFMA.FTZ R226, R226, -UR8, R217 ;  /* 0x80000008e2e27c23 */ /* 0x002fe200080100d9 */
[----:B------:R-:W-:Y:S01]  /*41a0*/  FFMA.FTZ R216, -R217, R217, 1 ;  /* 0x3f800000d9d87423 */ /* 0x000fe200000101d9 */
[----:B------:R-:W-:Y:S01]  /*41b0*/  IADD3 R228, PT, PT, R200, 0x90, RZ ;  /* 0x00000090c8e47810 */ /* 0x000fe20007ffe0ff */
[----:B------:R-:W-:Y:S01]  /*41c0*/  FMUL.FTZ R239, R239, UR19 ;  /* 0x00000013efef7c20 */ /* 0x000fe20008410000 */
[----:B------:R-:W-:Y:S01]  /*41d0*/  IABS R229, R229 ;  /* 0x000000e500e57213 */ /* 0x000fe20000000000 */
[----:B------:R-:W-:Y:S03]  /*41e0*/  FMUL.FTZ R235, R235, UR19 ;  /* 0x00000013ebeb7c20 */ /* 0x000fe60008410000 */
[----:B------:R-:W1:Y:S01]  /*41f0*/  MUFU.TANH R232, R232 ;  /* 0x000000e800e87308 */ /* 0x000e620000002400 */
[----:B------:R-:W-:Y:S01]  /*4200*/  IABS R203, R203 ;  /* 0x000000cb00cb7213 */ /* 0x000fe20000000000 */
[----:B--2---:R-:W-:Y:S01]  /*4210*/  FFMA.FTZ R217, -R250, R250, 1 ;  /* 0x3f800000fad97423 */ /* 0x004fe200000101fa */
[C---:B------:R-:W-:Y:S01]  /*4220*/  FFMA.FTZ R250, R215.reuse, -UR8, R250 ;  /* 0x80000008d7fa7c23 */ /* 0x040fe200080100fa */
[----:B------:R-:W-:Y:S01]  /*4230*/  IADD3 R200, PT, PT, R200, 0x67, RZ ;  /* 0x00000067c8c87810 */ /* 0x000fe20007ffe0ff */
[----:B------:R-:W-:Y:S01]  /*4240*/  FMUL.FTZ R238, R238, UR19 ;  /* 0x00000013eeee7c20 */ /* 0x000fe20008410000 */
[----:B------:R-:W-:Y:S01]  /*4250*/  IABS R202, R202 ;  /* 0x000000ca00ca7213 */ /* 0x000fe20000000000 */
[----:B------:R-:W-:Y:S03]  /*4260*/  FMUL.FTZ R234, R234, UR19 ;  /* 0x00000013eaea7c20 */ /* 0x000fe60008410000 */
[----:B------:R-:W2:Y:S01]  /*4270*/  MUFU.TANH R244, R244 ;  /* 0x000000f400f47308 */ /* 0x000ea20000002400 */
[----:B------:R-:W-:Y:S01]  /*4280*/  IABS R201, R201 ;  /* 0x000000c900c97213 */ /* 0x000fe20000000000 */
[----:B---3--:R-:W-:Y:S01]  /*4290*/  FFMA.FTZ R169, R215, -UR8, R212 ;  /* 0x80000008d7a97c23 */ /* 0x008fe200080100d4 */
[----:B------:R-:W-:Y:S01]  /*42a0*/  FMUL.FTZ R215, R207, UR19 ;  /* 0x00000013cfd77c20 */ /* 0x000fe20008410000 */
[----:B------:R-:W-:Y:S01]  /*42b0*/  I2FP.F32.S32 R223, R223 ;  /* 0x000000df00df7245 */ /* 0x000fe20000201400 */
[----:B------:R-:W-:Y:S01]  /*42c0*/  FFMA.FTZ R207, -R173, R173, 1 ;  /* 0x3f800000adcf7423 */ /* 0x000fe200000101ad */
[----:B------:R-:W-:Y:S01]  /*42d0*/  I2FP.F32.S32 R204, R204 ;  /* 0x000000cc00cc7245 */ /* 0x000fe20000201400 */
[----:B------:R-:W-:Y:S03]  /*42e0*/  FFMA.FTZ R212, -R212, R212, 1 ;  /* 0x3f800000d4d47423 */ /* 0x000fe600000101d4 */
[----:B------:R-:W3:Y:S01]  /*42f0*/  MUFU.TANH R210, R210 ;  /* 0x000000d200d27308 */ /* 0x000ee20000002400 */
[----:B------:R-:W-:Y:S01]  /*4300*/  I2FP.F32.S32 R213, R213 ;  /* 0x000000d500d57245 */ /* 0x000fe20000201400 */
[----:B-1----:R-:W-:Y:S01]  /*4310*/  FFMA.FTZ R225, R225, -UR8, R232 ;  /* 0x80000008e1e17c23 */ /* 0x002fe200080100e8 */
[----:B------:R-:W-:Y:S01]  /*4320*/  FFMA.FTZ R232, -R232, R232, 1 ;  /* 0x3f800000e8e87423 */ /* 0x000fe200000101e8 */
[----:B------:R-:W-:Y:S01]  /*4330*/  I2FP.F32.S32 R229, R229 ;  /* 0x000000e500e57245 */ /* 0x000fe20000201400 */
[----:B------:R-:W-:Y:S01]  /*4340*/  FMUL.FTZ R221, R221, UR19 ;  /* 0x00000013dddd7c20 */ /* 0x000fe20008410000 */
[----:B------:R-:W-:Y:S01]  /*4350*/  I2FP.F32.S32 R203, R203 ;  /* 0x000000cb00cb7245 */ /* 0x000fe20000201400 */
[----:B------:R-:W-:Y:S03]  /*4360*/  FFMA.FTZ R227, R213, -UR8, R227 ;  /* 0x80000008d5e37c23 */ /* 0x000fe600080100e3 */
[----:B------:R3:W-:Y:S01]  /*4370*/  MUFU.TANH R166, R230 ;  /* 0x000000e600a67308 */ /* 0x0007e20000002400 */
[----:B------:R-:W-:Y:S01]  /*4380*/  IABS R228, R228 ;  /* 0x000000e400e47213 */ /* 0x000fe20000000000 */
[----:B--2---:R-:W-:Y:S01]  /*4390*/  FFMA.FTZ R222, -R244, R244, 1 ;  /* 0x3f800000f4de7423 */ /* 0x004fe200000101f4 */
[----:B------:R-:W-:Y:S01]  /*43a0*/  FFMA.FTZ R244, R209, -UR8, R244 ;  /* 0x80000008d1f47c23 */ /* 0x000fe200080100f4 */
[----:B------:R-:W-:Y:S01]  /*43b0*/  IABS R200, R200 ;  /* 0x000000c800c87213 */ /* 0x000fe20000000000 */
[----:B------:R-:W-:Y:S01]  /*43c0*/  FFMA.FTZ R247, R229, -UR8, R247 ;  /* 0x80000008e5f77c23 */ /* 0x000fe200080100f7 */
[----:B------:R-:W-:Y:S01]  /*43d0*/  I2FP.F32.S32 R202, R202 ;  /* 0x000000ca00ca7245 */ /* 0x000fe20000201400 */
[----:B------:R-:W-:Y:S03]  /*43e0*/  FFMA.FTZ R173, R203, -UR8, R173 ;  /* 0x80000008cbad7c23 */ /* 0x000fe600080100ad */
[----:B------:R-:W1:Y:S01]  /*43f0*/  MUFU.TANH R252, R252 ;  /* 0x000000fc00fc7308 */ /* 0x000e620000002400 */
[----:B------:R-:W-:Y:S01]  /*4400*/  I2FP.F32.S32 R201, R201 ;  /* 0x000000c900c97245 */ /* 0x000fe20000201400 */
[----:B------:R-:W-:Y:S01]  /*4410*/  FMUL.FTZ R218, R218, UR19 ;  /* 0x00000013dada7c20 */ /* 0x000fe20008410000 */
[----:B------:R-:W-:Y:S01]  /*4420*/  I2FP.F32.S32 R228, R228 ;  /* 0x000000e400e47245 */ /* 0x000fe20000201400 */
[----:B------:R-:W-:Y:S01]  /*4430*/  FMUL.FTZ R222, R222, UR19 ;  /* 0x00000013dede7c20 */ /* 0x000fe20008410000 */
[----:B------:R-:W-:Y:S01]  /*4440*/  I2FP.F32.S32 R200, R200 ;  /* 0x000000c800c87245 */ /* 0x000fe20000201400 */
[----:B------:R-:W-:Y:S01]  /*4450*/  FMUL.FTZ R216, R216, UR19 ;  /* 0x00000013d8d87c20 */ /* 0x000fe20008410000 */
[----:B------:R-:W-:Y:S03]  /*4460*/  FMUL.FTZ R217, R217, UR19 ;  /* 0x00000013d9d97c20 */ /* 0x000fe60008410000 */
[----:B------:R2:W-:Y:S01]  /*4470*/  MUFU.TANH R198, R214 ;  /* 0x000000d600c67308 */ /* 0x0005e20000002400 */
[----:B------:R-:W-:Y:S01]  /*4480*/  FMUL.FTZ R212, R212, UR19 ;  /* 0x00000013d4d47c20 */ /* 0x000fe20008410000 */
[----:B---3--:R-:W-:Y:S01]  /*4490*/  FFMA.FTZ R230, R209, -UR8, R210 ;  /* 0x80000008d1e67c23 */ /* 0x008fe200080100d2 */
[----:B------:R-:W-:Y:S01]  /*44a0*/  FMUL.FTZ R209, R207, UR19 ;  /* 0x00000013cfd17c20 */ /* 0x000fe20008410000 */
[----:B------:R-:W-:Y:S06]  /*44b0*/  FFMA.FTZ R210, -R210, R210, 1 ;  /* 0x3f800000d2d27423 */ /* 0x000fec00000101d2 */
[----:B------:R-:W3:Y:S01]  /*44c0*/  MUFU.TANH R219, R219 ;  /* 0x000000db00db7308 */ /* 0x000ee20000002400 */
[----:B------:R-:W-:Y:S01]  /*44d0*/  FMUL.FTZ R210, R210, UR19 ;  /* 0x00000013d2d27c20 */ /* 0x000fe20008410000 */
[----:B-1----:R-:W-:Y:S01]  /*44e0*/  FFMA.FTZ R240, -R252, R252, 1 ;  /* 0x3f800000fcf07423 */ /* 0x002fe200000101fc */
[----:B------:R-:W-:Y:S03]  /*44f0*/  FFMA.FTZ R252, R223, -UR8, R252 ;  /* 0x80000008dffc7c23 */ /* 0x000fe600080100fc */
[----:B------:R-:W-:Y:S04]  /*4500*/  FMUL.FTZ R240, R240, UR19 ;  /* 0x00000013f0f07c20 */ /* 0x000fe80008410000 */
[----:B------:R-:W1:Y:S01]  /*4510*/  MUFU.TANH R231, R231 ;  /* 0x000000e700e77308 */ /* 0x000e620000002400 */
[----:B--2---:R-:W-:Y:S09]  /*4520*/  FMUL.FTZ R214, R232, UR19 ;  /* 0x00000013e8d67c20 */ /* 0x004ff20008410000 */
[----:B------:R-:W2:Y:S01]  /*4530*/  MUFU.TANH R208, R208 ;  /* 0x000000d000d07308 */ /* 0x000ea20000002400 */
[----:B---3--:R-:W-:Y:S01]  /*4540*/  FFMA.FTZ R207, -R219, R219, 1 ;  /* 0x3f800000dbcf7423 */ /* 0x008fe200000101db */
[C---:B------:R-:W-:Y:S03]  /*4550*/  FFMA.FTZ R219, R204.reuse, -UR8, R219 ;  /* 0x80000008ccdb7c23 */ /* 0x040fe600080100db */
[----:B------:R-:W-:Y:S05]  /*4560*/  FMUL.FTZ R207, R207, UR19 ;  /* 0x00000013cfcf7c20 */ /* 0x000fea0008410000 */
[----:B------:R2:W3:Y:S01]  /*4570*/  MUFU.TANH R199, R167 ;  /* 0x000000a700c77308 */ /* 0x0004e20000002400 */
[----:B-1----:R-:W-:Y:S01]  /*4580*/  FFMA.FTZ R232, R223, -UR8, R231 ;  /* 0x80000008dfe87c23 */ /* 0x002fe200080100e7 */
[----:B------:R-:W-:Y:S01]  /*4590*/  FFMA.FTZ R223, R204, -UR8, R198 ;  /* 0x80000008ccdf7c23 */ /* 0x000fe200080100c6 */
[----:B------:R-:W-:Y:S01]  /*45a0*/  FFMA.FTZ R204, -R166, R166, 1 ;  /* 0x3f800000a6cc7423 */ /* 0x000fe200000101a6 */
[----:B------:R-:W-:Y:S01]  /*45b0*/  FFMA.FTZ R11, -R231, R231, 1 ;  /* 0x3f800000e70b7423 */ /* 0x000fe200000101e7 */
[----:B------:R-:W-:Y:S05]  /*45c0*/  FFMA.FTZ R198, -R198, R198, 1 ;  /* 0x3f800000c6c67423 */ /* 0x000fea00000101c6 */
[----:B------:R1:W-:Y:S01]  /*45d0*/  MUFU.TANH R13, R242 ;  /* 0x000000f2000d7308 */ /* 0x0003e20000002400 */
[----:B------:R-:W-:Y:S01]  /*45e0*/  FMUL.FTZ R204, R204, UR19 ;  /* 0x00000013cccc7c20 */ /* 0x000fe20008410000 */
[----:B------:R-:W-:Y:S08]  /*45f0*/  FMUL.FTZ R198, R198, UR19 ;  /* 0x00000013c6c67c20 */ /* 0x000ff00008410000 */
[----:B------:R-:W4:Y:S01]  /*4600*/  MUFU.TANH R251, R251 ;  /* 0x000000fb00fb7308 */ /* 0x000f220000002400 */
[----:B--2---:R-:W-:Y:S01]  /*4610*/  FFMA.FTZ R167, R213, -UR8, R208 ;  /* 0x80000008d5a77c23 */ /* 0x004fe200080100d0 */
[----:B------:R-:W-:Y:S01]  /*4620*/  FFMA.FTZ R213, -R174, R174, 1 ;  /* 0x3f800000aed57423 */ /* 0x000fe200000101ae */
[----:B------:R-:W-:Y:S01]  /*4630*/  FFMA.FTZ R174, R205, -UR8, R174 ;  /* 0x80000008cdae7c23 */ /* 0x000fe200080100ae */
[----:B---3--:R-:W-:Y:S01]  /*4640*/  FFMA.FTZ R231, R202, -UR8, R199 ;  /* 0x80000008cae77c23 */ /* 0x008fe200080100c7 */
[----:B------:R-:W-:Y:S01]  /*4650*/  FFMA.FTZ R208, -R208, R208, 1 ;  /* 0x3f800000d0d07423 */ /* 0x000fe200000101d0 */
[----:B------:R-:W-:Y:S04]  /*4660*/  FFMA.FTZ R199, -R199, R199, 1 ;  /* 0x3f800000c7c77423 */ /* 0x000fe800000101c7 */
[----:B------:R-:W2:Y:S01]  /*4670*/  MUFU.TANH R171, R211 ;  /* 0x000000d300ab7308 */ /* 0x000ea20000002400 */
[----:B------:R-:W-:Y:S01]  /*4680*/  FMUL.FTZ R213, R213, UR19 ;  /* 0x00000013d5d57c20 */ /* 0x000fe20008410000 */
[----:B-1----:R-:W-:Y:S01]  /*4690*/  FFMA.FTZ R242, R205, -UR8, R166 ;  /* 0x80000008cdf27c23 */ /* 0x002fe200080100a6 */
[----:B------:R-:W-:Y:S01]  /*46a0*/  FMUL.FTZ R208, R208, UR19 ;  /* 0x00000013d0d07c20 */ /* 0x000fe20008410000 */
[----:B------:R-:W-:Y:S06]  /*46b0*/  FMUL.FTZ R199, R199, UR19 ;  /* 0x00000013c7c77c20 */ /* 0x000fec0008410000 */
[----:B------:R-:W1:Y:S01]  /*46c0*/  MUFU.TANH R206, R206 ;  /* 0x000000ce00ce7308 */ /* 0x000e620000002400 */
[----:B----4-:R-:W-:Y:S01]  /*46d0*/  FFMA.FTZ R236, -R251, R251, 1 ;  /* 0x3f800000fbec7423 */ /* 0x010fe200000101fb */
[----:B------:R-:W-:Y:S01]  /*46e0*/  FFMA.FTZ R251, R202, -UR8, R251 ;  /* 0x80000008cafb7c23 */ /* 0x000fe200080100fb */
[----:B------:R-:W-:Y:S02]  /*46f0*/  FFMA.FTZ R202, -R15, R15, 1 ;  /* 0x3f8000000fca7423 */ /* 0x000fe4000001010f */
[----:B------:R-:W-:Y:S05]  /*4700*/  FMUL.FTZ R236, R236, UR19 ;  /* 0x00000013ecec7c20 */ /* 0x000fea0008410000 */
[----:B------:R-:W3:Y:S01]  /*4710*/  MUFU.TANH R170, R170 ;  /* 0x000000aa00aa7308 */ /* 0x000ee20000002400 */
[----:B------:R-:W-:Y:S01]  /*4720*/  FMUL.FTZ R202, R202, UR19 ;  /* 0x00000013caca7c20 */ /* 0x000fe20008410000 */
[----:B--2---:R-:W-:Y:S01]  /*4730*/  FFMA.FTZ R166, R203, -UR8, R171 ;  /* 0x80000008cba67c23 */ /* 0x004fe200080100ab */
[----:B------:R-:W-:Y:S01]  /*4740*/  FFMA.FTZ R10, -R171, R171, 1 ;  /* 0x3f800000ab0a7423 */ /* 0x000fe200000101ab */
[----:B------:R-:W-:Y:S06]  /*4750*/  FMUL.FTZ R203, R11, UR19 ;  /* 0x000000130bcb7c20 */ /* 0x000fec0008410000 */
[----:B------:R-:W2:Y:S01]  /*4760*/  MUFU.TANH R233, R233 ;  /* 0x000000e900e97308 */ /* 0x000ea20000002400 */
[----:B-1----:R-:W-:Y:S01]  /*4770*/  FFMA.FTZ R229, R229, -UR8, R206 ;  /* 0x80000008e5e57c23 */ /* 0x002fe200080100ce */
[----:B------:R-:W-:Y:S04]  /*4780*/  FFMA.FTZ R206, -R206, R206, 1 ;  /* 0x3f800000cece7423 */ /* 0x000fe800000101ce */
[----:B------:R-:W-:Y:S01]  /*4790*/  FMUL.FTZ R206, R206, UR19 ;  /* 0x00000013cece7c20 */ /* 0x000fe20008410000 */
[----:B---3--:R-:W-:Y:S01]  /*47a0*/  FFMA.FTZ R171, R201, -UR8, R170 ;  /* 0x80000008c9ab7c23 */ /* 0x008fe200080100aa */
[----:B------:R-:W-:Y:S01]  /*47b0*/  FFMA.FTZ R205, -R170, R170, 1 ;  /* 0x3f800000aacd7423 */ /* 0x000fe200000101aa */
[----:B------:R-:W-:Y:S01]  /*47c0*/  FFMA.FTZ R201, -R13, R13, 1 ;  /* 0x3f8000000dc97423 */ /* 0x000fe2000001010d */
[----:B------:R-:W-:Y:S01]  /*47d0*/  FFMA.FTZ R170, R200, -UR8, R13 ;  /* 0x80000008c8aa7c23 */ /* 0x000fe2000801000d */
[----:B------:R-:W-:Y:S01]  /*47e0*/  FMUL.FTZ R200, R10, UR19 ;  /* 0x000000130ac87c20 */ /* 0x000fe20008410000 */
[----:B------:R-:W-:Y:S01]  /*47f0*/  FMUL.FTZ R205, R205, UR19 ;  /* 0x00000013cdcd7c20 */ /* 0x000fe20008410000 */
[----:B------:R-:W-:Y:S01]  /*4800*/  FMUL.FTZ R201, R201, UR19 ;  /* 0x00000013c9c97c20 */ /* 0x000fe20008410000 */
[----:B--2---:R-:W-:Y:S01]  /*4810*/  FFMA.FTZ R211, -R233, R233, 1 ;  /* 0x3f800000e9d37423 */ /* 0x004fe200000101e9 */
[C---:B------:R-:W-:Y:S01]  /*4820*/  FFMA.FTZ R233, R228.reuse, -UR8, R233 ;  /* 0x80000008e4e97c23 */ /* 0x040fe200080100e9 */
[----:B------:R-:W-:Y:S02]  /*4830*/  FFMA.FTZ R228, R228, -UR8, R15 ;  /* 0x80000008e4e47c23 */ /* 0x000fe4000801000f */
[----:B------:R-:W-:Y:S01]  /*4840*/  FMUL.FTZ R211, R211, UR19 ;  /* 0x00000013d3d37c20 */ /* 0x000fe20008410000 */
[----:B------:R-:W-:Y:S06]  /*4850*/  BRA.U !UP0, `(.L_x_1676) ;  /* 0x0000000108347547 */ /* 0x000fec000b800000 */
        /* <DEDUP_REMOVED lines=13> */
.L_x_1676:
[----:B------:R-:W1:Y:S01]  /*4930*/  S2R R8, SR_TID.X ;  /* 0x0000000000087919 */ /* 0x000e620000002100 */
[----:B------:R-:W-:Y:S01]  /*4940*/  UIADD3 UR18, UPT, UPT, UR40, UR15, -UR42 ;  /* 0x0000000f28127290 */ /* 0x000fe2000fffe82a */
[----:B------:R-:W-:Y:S01]  /*4950*/  IMAD.U32 R7, RZ, RZ, UR44 ;  /* 0x0000002cff077e24 */ /* 0x000fe2000f8e00ff */
[----:B------:R-:W-:Y:S01]  /*4960*/  UIADD3 UR29, UPT, UPT, UR40, -UR16, -UR42 ;  /* 0x80000010281d7290 */ /* 0x000fe2000fffe82a */
[----:B------:R-:W-:Y:S02]  /*4970*/  IMAD.MOV.U32 R12, RZ, RZ, 0x1 ;  /* 0x00000001ff0c7424 */ /* 0x000fe400078e00ff */
[----:B------:R-:W-:Y:S02]  /*4980*/  IMAD.MOV.U32 R6, RZ, RZ, 0x9 ;  /* 0x00000009ff067424 */ /* 0x000fe400078e00ff */
[C---:B------:R-:W-:Y:S02]  /*4990*/  VIADD R11, R9.reuse, UR18 ;  /* 0x00000012090b7c36 */ /* 0x040fe40008000000 */
[----:B------:R-:W-:Y:S02]  /*49a0*/  VIADD R9, R9, UR29 ;  /* 0x0000001d09097c36 */ /* 0x000fe40008000000 */
[----:B------:R-:W-:Y:S01]  /*49b0*/  IMAD.MOV.U32 R10, RZ, RZ, 0x21 ;  /* 0x00000021ff0a7424 */ /* 0x000fe200078e00ff */
[----:B------:R-:W-:Y:S01]  /*49c0*/  VIADDMNMX R12, R11, R12, UR40, PT ;  /* 0x000000280b0c7e46 */ /* 0x000fe2000b80010c */
[----:B------:R-:W-:Y:S01]  /*49d0*/  IMAD.MOV.U32 R4, RZ, RZ, 0x29 ;  /* 0x00000029ff047424 */ /* 0x000fe200078e00ff */
[C---:B------:R-:W-:Y:S02]  /*49e0*/  VIADDMNMX R18, R9.reuse, 0x8, RZ, !PT ;  /* 0x0000000809127846 */ /* 0x040fe400078001ff */
[----:B------:R-:W-:Y:S02]  /*49f0*/  VIMNMX R20, PT, PT, RZ, R9, !PT ;  /* 0x00000009ff147248 */ /* 0x000fe40007fe0100 */
[C---:B------:R-:W-:Y:S02]  /*4a00*/  VIADDMNMX R16, R9.reuse, 0x20, RZ, !PT ;  /* 0x0000002009107846 */ /* 0x040fe400078001ff */
[----:B------:R-:W-:Y:S02]  /*4a10*/  VIADDMNMX R14, R9, 0x28, RZ, !PT ;  /* 0x00000028090e7846 */ /* 0x000fe400078001ff */
[C---:B------:R-:W-:Y:S02]  /*4a20*/  VIADDMNMX R6, R11.reuse, R6, UR40, PT ;  /* 0x000000280b067e46 */ /* 0x040fe4000b800106 */
[----:B------:R-:W-:Y:S01]  /*4a30*/  VIADDMNMX R4, R11, R4, UR40, PT ;  /* 0x000000280b047e46 */ /* 0x000fe2000b800104 */
[----:B-1----:R-:W-:Y:S01]  /*4a40*/  IMAD.SHL.U32 R5, R8, 0x2, RZ ;  /* 0x0000000208057824 */ /* 0x002fe200078e00ff */
[----:B------:R-:W-:Y:S04]  /*4a50*/  SHF.R.U32.HI R8, RZ, 0x1, R8 ;  /* 0x00000001ff087819 */ /* 0x000fe80000011608 */
[----:B------:R-:W-:Y:S04]  /*4a60*/  LOP3.LUT R5, R5, 0x6, RZ, 0xc0, !PT ;  /* 0x0000000605057812 */ /* 0x000fe800078ec0ff */
[----:B------:R-:W-:Y:S02]  /*4a70*/  LOP3.LUT R8, R5, 0x1e0, R8, 0xf8, !PT ;  /* 0x000001e005087812 */ /* 0x000fe400078ef808 */
[----:B------:R-:W-:Y:S03]  /*4a80*/  VIADDMNMX R5, R11, R10, UR40, PT ;  /* 0x000000280b057e46 */ /* 0x000fe6000b80010a */
[----:B------:R-:W-:Y:S04]  /*4a90*/  IMAD R7, R7, 0x80, R8 ;  /* 0x0000008007077824 */ /* 0x000fe800078e0208 */
        /* <DEDUP_REMOVED lines=135> */
.L_x_1677:
        /* <DEDUP_REMOVED lines=8> */
[----:B------:R-:W1:Y:S01]  /*5390*/  S2R R161, SR_TID.X ;  /* 0x0000000000a17919 */ /* 0x000e620000002100 */
[----:B------:R-:W-:Y:S01]  /*53a0*/  FSETP.NEU.FTZ.AND P0, PT, R182, -INF , PT ;  /* 0xff800000b600780b */ /* 0x000fe20003f1d000 */
[--C-:B------:R-:W-:Y:S01]  /*53b0*/  FFMA.FTZ R7, R252, UR17, -R4.reuse ;  /* 0x00000011fc077c23 */ /* 0x100fe20008010804 */
[----:B------:R-:W-:Y:S01]  /*53c0*/  FFMA.FTZ R9, R251, UR17, -R4 ;  /* 0x00000011fb097c23 */ /* 0x000fe20008010804 */
[--C-:B------:R-:W-:Y:S01]  /*53d0*/  FFMA.FTZ R11, R250, UR17, -R8.reuse ;  /* 0x00000011fa0b7c23 */ /* 0x100fe20008010808 */
[----:B------:R-:W-:Y:S01]  /*53e0*/  FFMA.FTZ R12, R227, UR17, -R8 ;  /* 0x00000011e30c7c23 */ /* 0x000fe20008010808 */
[----:B------:R2:W-:Y:S01]  /*53f0*/  MUFU.EX2 R251, R7 ;  /* 0x0000000700fb7308 */ /* 0x0005e20000000800 */
[----:B------:R-:W-:Y:S01]  /*5400*/  FFMA.FTZ R10, R226, UR17, -R4 ;  /* 0x00000011e20a7c23 */ /* 0x000fe20008010804 */
[----:B------:R-:W-:Y:S01]  /*5410*/  FSETP.NEU.FTZ.AND P1, PT, R183, -INF , PT ;  /* 0xff800000b700780b */ /* 0x000fe20003f3d000 */
[--C-:B------:R-:W-:Y:S07]  /*5420*/  FFMA.FTZ R175, R175, UR17, -R8.reuse ;  /* 0x00000011afaf7c23 */ /* 0x100fee0008010808 */
[----:B------:R3:W-:Y:S01]  /*5430*/  MUFU.EX2 R250, R9 ;  /* 0x0000000900fa7308 */ /* 0x0007e20000000800 */
[----:B------:R-:W-:Y:S01]  /*5440*/  FSEL R5, R5, RZ, P0 ;  /* 0x000000ff05057208 */ /* 0x000fe20000000000 */
[--C-:B------:R-:W-:Y:S01]  /*5450*/  FFMA.FTZ R164, R171, UR17, -R8.reuse ;  /* 0x00000011aba47c23 */ /* 0x100fe20008010808 */
[----:B------:R-:W-:Y:S07]  /*5460*/  FSEL R6, R6, RZ, P1 ;  /* 0x000000ff06067208 */ /* 0x000fee0000800000 */
[----:B------:R4:W-:Y:S01]  /*5470*/  MUFU.EX2 R227, R11 ;  /* 0x0000000b00e37308 */ /* 0x0009e20000000800 */
[--C-:B------:R-:W-:Y:S01]  /*5480*/  FFMA.FTZ R171, R170, UR17, -R8.reuse ;  /* 0x00000011aaab7c23 */ /* 0x100fe20008010808 */
[--C-:B------:R-:W-:Y:S01]  /*5490*/  FFMA.FTZ R13, R245, UR17, -R5.reuse ;  /* 0x00000011f50d7c23 */ /* 0x100fe20008010805 */
[----:B------:R-:W-:Y:S07]  /*54a0*/  FFMA.FTZ R165, R165, UR17, -R8 ;  /* 0x00000011a5a57c23 */ /* 0x000fee0008010808 */
[----:B------:R1:W-:Y:S01]  /*54b0*/  MUFU.EX2 R226, R12 ;  /* 0x0000000c00e27308 */ /* 0x0003e20000000800 */
[----:B------:R-:W-:Y:S01]  /*54c0*/  FFMA.FTZ R14, R249, UR17, -R6 ;  /* 0x00000011f90e7c23 */ /* 0x000fe20008010806 */
[--C-:B--2---:R-:W-:Y:S01]  /*54d0*/  FFMA.FTZ R7, R225, UR17, -R4.reuse ;  /* 0x00000011e1077c23 */ /* 0x104fe20008010804 */
[----:B------:R-:W-:Y:S07]  /*54e0*/  FFMA.FTZ R172, R167, UR17, -R4 ;  /* 0x00000011a7ac7c23 */ /* 0x000fee0008010804 */
[----:B------:R2:W-:Y:S01]  /*54f0*/  MUFU.EX2 R225, R10 ;  /* 0x0000000a00e17308 */ /* 0x0005e20000000800 */
[--C-:B------:R-:W-:Y:S01]  /*5500*/  FFMA.FTZ R178, R233, UR17, -R6.reuse ;  /* 0x00000011e9b27c23 */ /* 0x100fe20008010806 */
[--C-:B---3--:R-:W-:Y:S01]  /*5510*/  FFMA.FTZ R9, R224, UR17, -R6.reuse ;  /* 0x00000011e0097c23 */ /* 0x108fe20008010806 */
[--C-:B------:R-:W-:Y:S07]  /*5520*/  FFMA.FTZ R233, R232, UR17, -R6.reuse ;  /* 0x00000011e8e97c23 */ /* 0x100fee0008010806 */
[----:B------:R3:W-:Y:S01]  /*5530*/  MUFU.EX2 R224, R7 ;  /* 0x0000000700e07308 */ /* 0x0007e20000000800 */
[--C-:B------:R-:W-:Y:S01]  /*5540*/  FFMA.FTZ R232, R231, UR17, -R6.reuse ;  /* 0x00000011e7e87c23 */ /* 0x100fe20008010806 */
[--C-:B----4-:R-:W-:Y:S01]  /*5550*/  FFMA.FTZ R11, R248, UR17, -R5.reuse ;  /* 0x00000011f80b7c23 */ /* 0x110fe20008010805 */
[--C-:B------:R-:W-:Y:S07]  /*5560*/  FFMA.FTZ R231, R230, UR17, -R5.reuse ;  /* 0x00000011e6e77c23 */ /* 0x100fee0008010805 */
[----:B------:R4:W-:Y:S01]  /*5570*/  MUFU.EX2 R249, R9 ;  /* 0x0000000900f97308 */ /* 0x0009e20000000800 */
[--C-:B------:R-:W-:Y:S01]  /*5580*/  FFMA.FTZ R230, R229, UR17, -R5.reuse ;  /* 0x00000011e5e67c23 */ /* 0x100fe20008010805 */
[--C-:B-1----:R-:W-:Y:S01]  /*5590*/  FFMA.FTZ R12, R247, UR17, -R6.reuse ;  /* 0x00000011f70c7c23 */ /* 0x102fe20008010806 */
[--C-:B------:R-:W-:Y:S07]  /*55a0*/  FFMA.FTZ R229, R228, UR17, -R5.reuse ;  /* 0x00000011e4e57c23 */ /* 0x100fee0008010805 */
[----:B------:R1:W-:Y:S01]  /*55b0*/  MUFU.EX2 R245, R11 ;  /* 0x0000000b00f57308 */ /* 0x0003e20000000800 */
[--C-:B------:R-:W-:Y:S01]  /*55c0*/  FFMA.FTZ R228, R223, UR17, -R5.reuse ;  /* 0x00000011dfe47c23 */ /* 0x100fe20008010805 */
[----:B--2---:R-:W-:Y:S01]  /*55d0*/  FFMA.FTZ R10, R244, UR17, -R6 ;  /* 0x00000011f40a7c23 */ /* 0x004fe20008010806 */
[----:B------:R-:W-:Y:S07]  /*55e0*/  MOV R168, 0x10 ;  /* 0x0000001000a87802 */ /* 0x000fee0000000f00 */
[----:B------:R2:W-:Y:S01]  /*55f0*/  MUFU.EX2 R252, R175 ;  /* 0x000000af00fc7308 */ /* 0x0005e20000000800 */
[----:B------:R-:W-:Y:S01]  /*5600*/  MOV R160, 0x20 ;  /* 0x0000002000a07802 */ /* 0x000fe20000000f00 */
[--C-:B---3--:R-:W-:Y:S01]  /*5610*/  FFMA.FTZ R7, R246, UR17, -R5.reuse ;  /* 0x00000011f6077c23 */ /* 0x108fe20008010805 */
[----:B------:R-:W-:Y:S07]  /*5620*/  UISETP.GT.AND UP0, UPT, UR50, UR45, UPT ;  /* 0x0000002d3200728c */ /* 0x000fee000bf04270 */
[----:B------:R3:W-:Y:S01]  /*5630*/  MUFU.EX2 R247, R10 ;  /* 0x0000000a00f77308 */ /* 0x0007e20000000800 */
[--C-:B----4-:R-:W-:Y:S01]  /*5640*/  FFMA.FTZ R9, R174, UR17, -R8.reuse ;  /* 0x00000011ae097c23 */ /* 0x110fe20008010808 */
[----:B------:R-:W-:Y:S08]  /*5650*/  FFMA.FTZ R174, R173, UR17, -R8 ;  /* 0x00000011adae7c23 */ /* 0x000ff00008010808 */
[----:B------:R-:W-:Y:S01]  /*5660*/  MUFU.EX2 R246, R12 ;  /* 0x0000000c00f67308 */ /* 0x000fe20000000800 */
[----:B------:R-:W-:Y:S01]  /*5670*/  FFMA.FTZ R8, R219, UR17, -R6 ;  /* 0x00000011db087c23 */ /* 0x000fe20008010806 */
[----:B-1----:R-:W-:Y:S01]  /*5680*/  FFMA.FTZ R11, R243, UR17, -R5 ;  /* 0x00000011f30b7c23 */ /* 0x002fe20008010805 */
[--C-:B------:R-:W-:Y:S07]  /*5690*/  FFMA.FTZ R173, R166, UR17, -R4.reuse ;  /* 0x00000011a6ad7c23 */ /* 0x100fee0008010804 */
[----:B------:R1:W-:Y:S01]  /*56a0*/  MUFU.EX2 R243, R7 ;  /* 0x0000000700f37308 */ /* 0x0003e20000000800 */
[--C-:B--2---:R-:W-:Y:S09]  /*56b0*/  FFMA.FTZ R175, R169, UR17, -R4.reuse ;  /* 0x00000011a9af7c23 */ /* 0x104ff20008010804 */
[----:B------:R-:W-:Y:S01]  /*56c0*/  MUFU.EX2 R248, R14 ;  /* 0x0000000e00f87308 */ /* 0x000fe20000000800 */
[----:B---3--:R-:W-:Y:S09]  /*56d0*/  FFMA.FTZ R10, R242, UR17, -R4 ;  /* 0x00000011f20a7c23 */ /* 0x008ff20008010804 */
[----:B------:R2:W-:Y:S10]  /*56e0*/  MUFU.EX2 R242, R11 ;  /* 0x0000000b00f27308 */ /* 0x0005f40000000800 */
[----:B------:R3:W-:Y:S10]  /*56f0*/  MUFU.EX2 R219, R9 ;  /* 0x0000000900db7308 */ /* 0x0007f40000000800 */
[----:B------:R4:W-:Y:S10]  /*5700*/  MUFU.EX2 R166, R10 ;  /* 0x0000000a00a67308 */ /* 0x0009f40000000800 */
[----:B------:R-:W4:Y:S10]  /*5710*/  MUFU.EX2 R165, R165 ;  /* 0x000000a500a57308 */ /* 0x000f340000000800 */
[----:B------:R4:W-:Y:S10]  /*5720*/  MUFU.EX2 R223, R8 ;  /* 0x0000000800df7308 */ /* 0x0009f40000000800 */
[----:B------:R-:W4:Y:S10]  /*5730*/  MUFU.EX2 R244, R13 ;  /* 0x0000000d00f47308 */ /* 0x000f340000000800 */
[----:B------:R-:W4:Y:S10]  /*5740*/  MUFU.EX2 R174, R174 ;  /* 0x000000ae00ae7308 */ /* 0x000f340000000800 */
[----:B------:R-:W-:Y:S10]  /*5750*/  MUFU.EX2 R175, R175 ;  /* 0x000000af00af7308 */ /* 0x000ff40000000800 */
[----:B------:R-:W4:Y:S10]  /*5760*/  MUFU.EX2 R172, R172 ;  /* 0x000000ac00ac7308 */ /* 0x000f340000000800 */
[----:B------:R-:W-:Y:S10]  /*5770*/  MUFU.EX2 R164, R164 ;  /* 0x000000a400a47308 */ /* 0x000ff40000000800 */
[----:B------:R-:W-:Y:S10]  /*5780*/  MUFU.EX2 R171, R171 ;  /* 0x000000ab00ab7308 */ /* 0x000ff40000000800 */
[----:B------:R-:W4:Y:S10]  /*5790*/  MUFU.EX2 R173, R173 ;  /* 0x000000ad00ad7308 */ /* 0x000f340000000800 */
        /* <DEDUP_REMOVED lines=8> */
[----:B------:R-:W-:Y:S02]  /*5820*/  SHF.L.U32 R4, R161, 0x5, RZ ;  /* 0x00000005a1047819 */ /* 0x000fe400000006ff */
[----:B------:R-:W-:Y:S02]  /*5830*/  LOP3.LUT R12, R7, 0x1c0, RZ, 0xc0, !PT ;  /* 0x000001c0070c7812 */ /* 0x000fe400078ec0ff */
[C---:B--2---:R-:W-:Y:S02]  /*5840*/  SHF.L.U32 R11, R161.reuse, 0x1, RZ ;  /* 0x00000001a10b7819 */ /* 0x044fe400000006ff */
[----:B---3--:R-:W-:Y:S02]  /*5850*/  SHF.R.U32.HI R9, RZ, 0x1, R161 ;  /* 0x00000001ff097819 */ /* 0x008fe400000116a1 */
[----:B------:R-:W-:Y:S02]  /*5860*/  LOP3.LUT R12, R12, 0x38, R11, 0xf8, !PT ;  /* 0x000000380c0c7812 */ /* 0x000fe400078ef80b */
[C---:B------:R-:W-:Y:S02]  /*5870*/  LOP3.LUT R14, R4.reuse, 0x7400, RZ, 0xc0, !PT ;  /* 0x00007400040e7812 */ /* 0x040fe400078ec0ff */
[----:B------:R-:W-:Y:S02]  /*5880*/  SHF.L.U32 R6, R161, 0x2, RZ ;  /* 0x00000002a1067819 */ /* 0x000fe400000006ff */
[----:B------:R-:W-:Y:S02]  /*5890*/  LOP3.LUT R5, R4, 0xc0, RZ, 0xc0, !PT ;  /* 0x000000c004057812 */ /* 0x000fe400078ec0ff */
[----:B------:R-:W-:Y:S02]  /*58a0*/  LOP3.LUT R12, R12, 0x20, R9, 0x78, !PT ;  /* 0x000000200c0c7812 */ /* 0x000fe400078e7809 */
[----:B------:R-:W-:Y:S02]  /*58b0*/  LOP3.LUT R11, R14, 0x6, R11, 0xf8, !PT ;  /* 0x000000060e0b7812 */ /* 0x000fe400078ef80b */
[C---:B------:R-:W-:Y:S02]  /*58c0*/  LOP3.LUT R14, R4.reuse, 0x20, RZ, 0xc0, !PT ;  /* 0x00000020040e7812 */ /* 0x040fe400078ec0ff */
[----:B------:R-:W-:Y:S02]  /*58d0*/  LOP3.LUT R4, R4, 0x120, RZ, 0xc0, !PT ;  /* 0x0000012004047812 */ /* 0x000fe400078ec0ff */
[----:B------:R-:W-:Y:S02]  /*58e0*/  LOP3.LUT R6, R5, 0x18, R6, 0xf8, !PT ;  /* 0x0000001805067812 */ /* 0x000fe400078ef806 */
[----:B------:R-:W-:Y:S02]  /*58f0*/  LOP3.LUT R11, R11, R12, RZ, 0xfc, !PT ;  /* 0x0000000c0b0b7212 */ /* 0x000fe400078efcff */
[----:B------:R-:W-:Y:S02]  /*5900*/  LOP3.LUT R5, R4, 0x200, R7, 0xf8, !PT ;  /* 0x0000020004057812 */ /* 0x000fe400078ef807 */
[C---:B------:R-:W-:Y:S02]  /*5910*/  LOP3.LUT R4, R6.reuse, 0x8, R9, 0x78, !PT ;  /* 0x0000000806047812 */ /* 0x040fe400078e7809 */
[----:B----4-:R-:W-:Y:S02]  /*5920*/  LOP3.LUT R10, R6, 0x8, R161, 0x78, !PT ;  /* 0x00000008060a7812 */ /* 0x010fe400078e78a1 */
[----:B------:R-:W-:Y:S02]  /*5930*/  F2FP.F16.F32.PACK_AB R6, R252, R165 ;  /* 0x000000a5fc06723e */ /* 0x000fe400000000ff */
[----:B------:R-:W-:Y:S02]  /*5940*/  LEA R167, R11, UR4, 0x1 ;  /* 0x000000040ba77c11 */ /* 0x000fe4000f8e08ff */
[C---:B------:R-:W-:Y:S02]  /*5950*/  LOP3.LUT P1, RZ, R161.reuse, 0x4, RZ, 0xc0, !PT ;  /* 0x00000004a1ff7812 */ /* 0x040fe4000782c0ff */
[----:B------:R-:W-:Y:S01]  /*5960*/  LOP3.LUT P0, RZ, R161, 0x8, RZ, 0xc0, !PT ;  /* 0x00000008a1ff7812 */ /* 0x000fe2000780c0ff */
[----:B------:R1:W-:Y:S01]  /*5970*/  STS [R167+0x19000], R6 ;  /* 0x01900006a7007388 */ /* 0x0003e20000000800 */
[----:B------:R-:W-:Y:S02]  /*5980*/  F2FP.F16.F32.PACK_AB R8, R250, R251 ;  /* 0x000000fbfa08723e */ /* 0x000fe400000000ff */
[----:B------:R-:W-:Y:S02]  /*5990*/  SEL R168, R168, 0xfffffff0, !P1 ;  /* 0xfffffff0a8a87807 */ /* 0x000fe40004800000 */
[----:B------:R-:W-:Y:S01]  /*59a0*/  F2FP.F16.F32.PACK_AB R11, R226, R227 ;  /* 0x000000e3e20b723e */ /* 0x000fe200000000ff */
[----:B------:R2:W-:Y:S01]  /*59b0*/  STS [R167+0x19400], R8 ;  /* 0x01940008a7007388 */ /* 0x0005e20000000800 */
[----:B------:R-:W-:Y:S02]  /*59c0*/  F2FP.F16.F32.PACK_AB R9, R224, R225 ;  /* 0x000000e1e009723e */ /* 0x000fe400000000ff */
[----:B------:R-:W-:Y:S02]  /*59d0*/  IADD3 R170, PT, PT, R168, R167, RZ ;  /* 0x000000a7a8aa7210 */ /* 0x000fe40007ffe0ff */
[----:B------:R-:W-:Y:S02]  /*59e0*/  LOP3.LUT R4, R5, R4, RZ, 0xfc, !PT ;  /* 0x0000000405047212 */ /* 0x000fe400078efcff */
[--C-:B------:R-:W-:Y:S01]  /*59f0*/  LOP3.LUT R14, R14, 0x3c00, R7.reuse, 0xf8, !PT ;  /* 0x00003c000e0e7812 */ /* 0x100fe200078ef807 */
[----:B------:R3:W-:Y:S01]  /*5a00*/  STS [R170+0x19000], R11 ;  /* 0x0190000baa007388 */ /* 0x0007e20000000800 */
[C---:B------:R-:W-:Y:S02]  /*5a10*/  IADD3 R5, PT, PT, R167.reuse, 0x19000, RZ ;  /* 0x00019000a7057810 */ /* 0x040fe40007ffe0ff */
[----:B------:R-:W-:Y:S01]  /*5a20*/  F2FP.F16.F32.PACK_AB R12, R248, R249 ;  /* 0x000000f9f80c723e */ /* 0x000fe200000000ff */
[----:B------:R4:W-:Y:S01]  /*5a30*/  STS [R170+0x19400], R9 ;  /* 0x01940009aa007388 */ /* 0x0009e20000000800 */
[----:B------:R-:W-:Y:S02]  /*5a40*/  IADD3 R169, PT, PT, R167, 0x19020, RZ ;  /* 0x00019020a7a97810 */ /* 0x000fe40007ffe0ff */
[----:B------:R-:W-:Y:S01]  /*5a50*/  @P0 IADD3 R169, PT, PT, R5, -0x20, RZ ;  /* 0xffffffe005a90810 */ /* 0x000fe20007ffe0ff */
[----:B------:R4:W-:Y:S01]  /*5a60*/  STS [R167+0x1a000], R12 ;  /* 0x01a0000ca7007388 */ /* 0x0009e20000000800 */
[----:B------:R-:W-:Y:S02]  /*5a70*/  LOP3.LUT R177, R14, 0x100, R7, 0xf8, !PT ;  /* 0x000001000eb17812 */ /* 0x000fe400078ef807 */
[----:B-1----:R-:W-:Y:S02]  /*5a80*/  F2FP.F16.F32.PACK_AB R6, R244, R245 ;  /* 0x000000f5f406723e */ /* 0x002fe400000000ff */
[----:B------:R-:W-:Y:S02]  /*5a90*/  F2FP.F16.F32.PACK_AB R7, R246, R247 ;  /* 0x000000f7f607723e */ /* 0x000fe400000000ff */
[----:B------:R-:W-:Y:S01]  /*5aa0*/  F2FP.F16.F32.PACK_AB R5, R242, R243 ;  /* 0x000000f3f205723e */ /* 0x000fe200000000ff */
[----:B------:R1:W-:Y:S01]  /*5ab0*/  STS [R167+0x1a400], R6 ;  /* 0x01a40006a7007388 */ /* 0x0003e20000000800 */
[----:B------:R-:W-:Y:S02]  /*5ac0*/  LOP3.LUT R177, R177, R10, RZ, 0xfc, !PT ;  /* 0x0000000ab1b17212 */ /* 0x000fe400078efcff */
[----:B------:R-:W-:Y:S01]  /*5ad0*/  F2FP.F16.F32.PACK_AB R10, R174, R219 ;  /* 0x000000dbae0a723e */ /* 0x000fe200000000ff */
[----:B------:R1:W-:Y:S01]  /*5ae0*/  STS [R170+0x1a000], R7 ;  /* 0x01a00007aa007388 */ /* 0x0003e20000000800 */
[----:B--2---:R-:W-:Y:S02]  /*5af0*/  F2FP.F16.F32.PACK_AB R8, R172, R175 ;  /* 0x000000afac08723e */ /* 0x004fe400000000ff */
[----:B------:R-:W-:Y:S01]  /*5b00*/  IADD3 R168, PT, PT, R168, R169, RZ ;  /* 0x000000a9a8a87210 */ /* 0x000fe20007ffe0ff */
[----:B------:R2:W-:Y:S01]  /*5b10*/  STS [R170+0x1a400], R5 ;  /* 0x01a40005aa007388 */ /* 0x0005e20000000800 */
[----:B---3--:R-:W-:Y:S02]  /*5b20*/  F2FP.F16.F32.PACK_AB R11, R173, R166 ;  /* 0x000000a6ad0b723e */ /* 0x008fe400000000ff */
[----:B------:R-:W-:Y:S01]  /*5b30*/  LEA R163, R4, UR4, 0x1 ;  /* 0x0000000404a37c11 */ /* 0x000fe2000f8e08ff */
[----:B------:R-:W-:Y:S01]  /*5b40*/  STS [R169], R10 ;  /* 0x0000000aa9007388 */ /* 0x000fe20000000800 */
[----:B----4-:R-:W-:Y:S02]  /*5b50*/  F2FP.F16.F32.PACK_AB R9, R171, R164 ;  /* 0x000000a4ab09723e */ /* 0x010fe400000000ff */
[----:B------:R-:W-:Y:S01]  /*5b60*/  LEA R177, R177, UR4, 0x1 ;  /* 0x00000004b1b17c11 */ /* 0x000fe2000f8e08ff */
[----:B------:R-:W-:Y:S01]  /*5b70*/  STS [R169+0x400], R8 ;  /* 0x00040008a9007388 */ /* 0x000fe20000000800 */
[----:B------:R-:W-:Y:S02]  /*5b80*/  F2FP.F16.F32.PACK_AB R12, R223, R178 ;  /* 0x000000b2df0c723e */ /* 0x000fe400000000ff */
[----:B------:R-:W-:Y:S01]  /*5b90*/  SEL R160, R160, 0xffffffe0, !P1 ;  /* 0xffffffe0a0a07807 */ /* 0x000fe20004800000 */
[----:B------:R-:W-:Y:S03]  /*5ba0*/  STS [R168], R9 ;  /* 0x00000009a8007388 */ /* 0x000fe60000000800 */
[----:B------:R-:W-:Y:S01]  /*5bb0*/  IADD3 R162, PT, PT, R163, R160, RZ ;  /* 0x000000a0a3a27210 */ /* 0x000fe20007ffe0ff */
[----:B------:R-:W-:Y:S01]  /*5bc0*/  STS [R168+0x400], R11 ;  /* 0x0004000ba8007388 */ /* 0x000fe20000000800 */
[----:B-1----:R-:W-:Y:S02]  /*5bd0*/  F2FP.F16.F32.PACK_AB R6, R230, R231 ;  /* 0x000000e7e606723e */ /* 0x002fe400000000ff */
[----:B------:R-:W-:Y:S01]  /*5be0*/  IADD3 R176, PT, PT, R160, R177, RZ ;  /* 0x000000b1a0b07210 */ /* 0x000fe20007ffe0ff */
[----:B------:R-:W-:Y:S01]  /*5bf0*/  STS [R169+0x1000], R12 ;  /* 0x0010000ca9007388 */ /* 0x000fe20000000800 */
[----:B------:R-:W-:Y:S03]  /*5c00*/  F2FP.F16.F32.PACK_AB R7, R232, R233 ;  /* 0x000000e9e807723e */ /* 0x000fe600000000ff */
        /* <DEDUP_REMOVED lines=57> */
[----:B------:R-:W2:Y:S07]  /*5fa0*/  LDSM.16.M88.4 R132, [R177+0x13400] ;  /* 0x01340000b184783b */ /* 0x000eae0000000200 */
[-C--:B-1----:R-:W-:Y:S01]  /*5fb0*/  HMMA.16816.F32 R4, R148, R152.reuse, R4 ;  /* 0x000000989404723c */ /* 0x082fe20000001804 */
[----:B------:R1:W3:Y:S07]  /*5fc0*/  LDSM.16.M88.4 R136, [R162+0x8000] ;  /* 0x00800000a288783b */ /* 0x0002ee0000000200 */
[C---:B------:R-:W-:Y:S04]  /*5fd0*/  HMMA.16816.F32 R8, R156.reuse, R152, R8 ;  /* 0x000000989c08723c */ /* 0x040fe80000001808 */
[----:B------:R-:W-:Y:S02]  /*5fe0*/  MOV R153, R165 ;  /* 0x000000a500997202 */ /* 0x000fe40000000f00 */
[--C-:B------:R-:W-:Y:S02]  /*5ff0*/  SHF.R.U32.HI R165, RZ, 0x1, R161.reuse ;  /* 0x00000001ffa57819 */ /* 0x100fe400000116a1 */
[-C--:B------:R-:W-:Y:S08]  /*6000*/  HMMA.16816.F32 R12, R156, R154.reuse, R12 ;  /* 0x0000009a9c0c723c */ /* 0x080ff0000000180c */
[C---:B------:R-:W-:Y:S04]  /*6010*/  HMMA.16816.F32 R16, R148.reuse, R154, R16 ;  /* 0x0000009a9410723c */ /* 0x040fe80000001810 */
[----:B-1----:R-:W-:Y:S04]  /*6020*/  SHF.L.U32 R162, R161, 0x3, RZ ;  /* 0x00000003a1a27819 */ /* 0x002fe800000006ff */
[-C--:B--2---:R-:W-:Y:S08]  /*6030*/  HMMA.16816.F32 R20, R148, R132.reuse, R20 ;  /* 0x000000849414723c */ /* 0x084ff00000001814 */
[C---:B------:R-:W-:Y:S04]  /*6040*/  HMMA.16816.F32 R24, R156.reuse, R132, R24 ;  /* 0x000000849c18723c */ /* 0x040fe80000001818 */
[----:B------:R-:W-:Y:S04]  /*6050*/  LOP3.LUT R132, R165, 0x30, RZ, 0xc0, !PT ;  /* 0x00000030a5847812 */ /* 0x000fe800078ec0ff */
[-C--:B------:R-:W-:Y:S03]  /*6060*/  HMMA.16816.F32 R28, R156, R134.reuse, R28 ;  /* 0x000000869c1c723c */ /* 0x080fe6000000181c */
[----:B------:R-:W-:Y:S05]  /*6070*/  LOP3.LUT R133, R132, 0x8, R161, 0xf8, !PT ;  /* 0x0000000884857812 */ /* 0x000fea00078ef8a1 */
[----:B------:R-:W-:Y:S04]  /*6080*/  HMMA.16816.F32 R32, R148, R134, R32 ;  /* 0x000000869420723c */ /* 0x000fe80000001820 */
[----:B------:R-:W-:Y:S04]  /*6090*/  SHF.L.U32 R148, R161, 0x6, RZ ;  /* 0x00000006a1947819 */ /* 0x000fe800000006ff */
[-C--:B---3--:R-:W-:Y:S05]  /*60a0*/  HMMA.16816.F32 R4, R136, R140.reuse, R4 ;  /* 0x0000008c8804723c */ /* 0x088fea0000001804 */
[----:B------:R-:W-:Y:S03]  /*60b0*/  LOP3.LUT R163, R148, 0x400, RZ, 0xc0, !PT ;  /* 0x0000040094a37812 */ /* 0x000fe600078ec0ff */
[C---:B------:R-:W-:Y:S04]  /*60c0*/  HMMA.16816.F32 R8, R144.reuse, R140, R8 ;  /* 0x0000008c9008723c */ /* 0x040fe80000001808 */
[----:B------:R-:W-:Y:S02]  /*60d0*/  LOP3.LUT R141, R133, 0x1c0, R148, 0xf8, !PT ;  /* 0x000001c0858d7812 */ /* 0x000fe400078ef894 */
[----:B------:R-:W1:Y:S02]  /*60e0*/  LDSM.16.M88.4 R132, [R176+0x13400] ;  /* 0x01340000b084783b */ /* 0x000e640000000200 */
[-C--:B------:R-:W-:Y:S03]  /*60f0*/  HMMA.16816.F32 R12, R144, R142.reuse, R12 ;  /* 0x0000008e900c723c */ /* 0x080fe6000000180c */
[----:B-----5:R-:W-:Y:S01]  /*6100*/  FADD.FTZ R5, -R197, R5 ;  /* 0x00000005c5057221 */ /* 0x020fe20000010100 */
[----:B------:R-:W-:Y:S01]  /*6110*/  LOP3.LUT R140, R141, 0x38, R162, 0x78, !PT ;  /* 0x000000388d8c7812 */ /* 0x000fe200078e78a2 */
[C---:B------:R-:W-:Y:S01]  /*6120*/  FADD.FTZ R6, -R196.reuse, R6 ;  /* 0x00000006c4067221 */ /* 0x040fe20000010100 */
[----:B------:R-:W-:Y:S01]  /*6130*/  FADD.FTZ R7, -R196, R7 ;  /* 0x00000007c4077221 */ /* 0x000fe20000010100 */
[----:B------:R-:W-:Y:S01]  /*6140*/  FMUL.FTZ R252, R252, R5 ;  /* 0x00000005fcfc7220 */ /* 0x000fe20000410000 */
[C---:B------:R-:W-:Y:S04]  /*6150*/  HMMA.16816.F32 R16, R136.reuse, R142, R16 ;  /* 0x0000008e8810723c */ /* 0x040fe80000001810 */
[----:B------:R-:W-:Y:S01]  /*6160*/  FADD.FTZ R9, -R195, R9 ;  /* 0x00000009c3097221 */ /* 0x000fe20000010100 */
[----:B------:R-:W-:Y:S01]  /*6170*/  FMUL.FTZ R251, R251, R6 ;  /* 0x00000006fbfb7220 */ /* 0x000fe20000410000 */
[----:B------:R-:W-:Y:S01]  /*6180*/  FADD.FTZ R4, -R197, R4 ;  /* 0x00000004c5047221 */ /* 0x000fe20000010100 */
[----:B------:R-:W-:Y:S01]  /*6190*/  FMUL.FTZ R7, R250, R7 ;  /* 0x00000007fa077220 */ /* 0x000fe20000410000 */
[----:B------:R-:W-:Y:S01]  /*61a0*/  FMUL.FTZ R248, R248, R9 ;  /* 0x00000009f8f87220 */ /* 0x000fe20000410000 */
[C---:B------:R-:W-:Y:S01]  /*61b0*/  FADD.FTZ R10, -R194.reuse, R10 ;  /* 0x0000000ac20a7221 */ /* 0x040fe20000010100 */
[C---:B------:R-:W-:Y:S01]  /*61c0*/  FADD.FTZ R11, -R194.reuse, R11 ;  /* 0x0000000bc20b7221 */ /* 0x040fe20000010100 */
        /* <DEDUP_REMOVED lines=19> */
[-C--:B-1----:R-:W-:Y:S03]  /*6300*/  HMMA.16816.F32 R20, R136, R132.reuse, R20 ;  /* 0x000000848814723c */ /* 0x082fe60000001814 */
[----:B------:R-:W-:Y:S01]  /*6310*/  FMUL.FTZ R238, R238, R245 ;  /* 0x000000f5eeee7220 */ /* 0x000fe20000410000 */
[----:B------:R-:W-:Y:S01]  /*6320*/  FMUL.FTZ R11, R234, R11 ;  /* 0x0000000bea0b7220 */ /* 0x000fe20000410000 */
[----:B------:R-:W-:Y:S01]  /*6330*/  F2FP.F16.F32.PACK_AB R240, R7, R240 ;  /* 0x000000f007f0723e */ /* 0x000fe200000000ff */
[----:B------:R-:W-:Y:S01]  /*6340*/  FADD.FTZ R8, -R195, R8 ;  /* 0x00000008c3087221 */ /* 0x000fe20000010100 */
[----:B------:R-:W-:Y:S01]  /*6350*/  F2FP.F16.F32.PACK_AB R10, R237, R4 ;  /* 0x00000004ed0a723e */ /* 0x000fe200000000ff */
[C---:B------:R-:W-:Y:S04]  /*6360*/  HMMA.16816.F32 R24, R144.reuse, R132, R24 ;  /* 0x000000849018723c */ /* 0x040fe80000001818 */
[----:B------:R-:W-:Y:S01]  /*6370*/  F2FP.F16.F32.PACK_AB R7, R5, R222 ;  /* 0x000000de0507723e */ /* 0x000fe200000000ff */
[----:B------:R-:W-:Y:S01]  /*6380*/  FADD.FTZ R16, -R197, R16 ;  /* 0x00000010c5107221 */ /* 0x000fe20000010100 */
[----:B------:R-:W-:Y:S01]  /*6390*/  F2FP.F16.F32.PACK_AB R9, R9, R6 ;  /* 0x000000060909723e */ /* 0x000fe200000000ff */
[C---:B------:R-:W-:Y:S01]  /*63a0*/  FADD.FTZ R17, -R197.reuse, R17 ;  /* 0x00000011c5117221 */ /* 0x040fe20000010100 */
[-C--:B------:R-:W-:Y:S03]  /*63b0*/  HMMA.16816.F32 R28, R144, R134.reuse, R28 ;  /* 0x00000086901c723c */ /* 0x080fe6000000181c */
[C---:B------:R-:W-:Y:S01]  /*63c0*/  FADD.FTZ R18, -R196.reuse, R18 ;  /* 0x00000012c4127221 */ /* 0x040fe20000010100 */
[C---:B------:R-:W-:Y:S01]  /*63d0*/  FADD.FTZ R19, -R196.reuse, R19 ;  /* 0x00000013c4137221 */ /* 0x040fe20000010100 */
[C---:B------:R-:W-:Y:S01]  /*63e0*/  FADD.FTZ R4, -R197.reuse, R20 ;  /* 0x00000014c5047221 */ /* 0x040fe20000010100 */
[----:B------:R-:W-:Y:S01]  /*63f0*/  FADD.FTZ R21, -R197, R21 ;  /* 0x00000015c5157221 */ /* 0x000fe20000010100 */
[C---:B------:R-:W-:Y:S01]  /*6400*/  FADD.FTZ R22, -R196.reuse, R22 ;  /* 0x00000016c4167221 */ /* 0x040fe20000010100 */
[----:B------:R-:W-:Y:S04]  /*6410*/  HMMA.16816.F32 R32, R136, R134, R32 ;  /* 0x000000868820723c */ /* 0x000fe80000001820 */
[----:B------:R-:W-:Y:S01]  /*6420*/  FADD.FTZ R23, -R196, R23 ;  /* 0x00000017c4177221 */ /* 0x000fe20000010100 */
[C---:B------:R-:W-:Y:S01]  /*6430*/  FADD.FTZ R5, -R195.reuse, R24 ;  /* 0x00000018c3057221 */ /* 0x040fe20000010100 */
[----:B------:R-:W-:Y:S01]  /*6440*/  FADD.FTZ R6, -R195, R25 ;  /* 0x00000019c3067221 */ /* 0x000fe20000010100 */
[C---:B------:R-:W-:Y:S01]  /*6450*/  FADD.FTZ R26, -R194.reuse, R26 ;  /* 0x0000001ac21a7221 */ /* 0x040fe20000010100 */
[C---:B------:R-:W-:Y:S01]  /*6460*/  FADD.FTZ R27, -R194.reuse, R27 ;  /* 0x0000001bc21b7221 */ /* 0x040fe20000010100 */
[----:B------:R-:W-:Y:S01]  /*6470*/  F2FP.F16.F32.PACK_AB R238, R11, R238 ;  /* 0x000000ee0bee723e */ /* 0x000fe200000000ff */
        /* <DEDUP_REMOVED lines=23> */
[C---:B------:R-:W-:Y:S01]  /*65f0*/  FADD.FTZ R5, -R197.reuse, R32 ;  /* 0x00000020c5057221 */ /* 0x040fe20000010100 */
[----:B------:R-:W-:Y:S01]  /*6600*/  LEA R163, R140, R163, 0x1 ;  /* 0x000000a38ca37211 */ /* 0x000fe200078e08ff */
        /* <DEDUP_REMOVED lines=11> */
[----:B------:R-:W-:Y:S01]  /*66c0*/  LOP3.LUT R174, R162, 0x18, RZ, 0xc0, !PT ;  /* 0x00000018a2ae7812 */ /* 0x000fe200078ec0ff */
[----:B------:R-:W-:Y:S01]  /*66d0*/  FMUL.FTZ R175, R212, R175 ;  /* 0x000000afd4af7220 */ /* 0x000fe20000410000 */
[----:B------:R-:W-:Y:S01]  /*66e0*/  F2FP.F16.F32.PACK_AB R19, R19, R216 ;  /* 0x000000d81313723e */ /* 0x000fe200000000ff */
[----:B------:R-:W-:Y:S01]  /*66f0*/  FMUL.FTZ R208, R208, R23 ;  /* 0x00000017d0d07220 */ /* 0x000fe20000410000 */
[----:B------:R-:W-:Y:S01]  /*6700*/  LOP3.LUT R172, R174, 0x20, RZ, 0xfc, !PT ;  /* 0x00000020aeac7812 */ /* 0x000fe200078efcff */
[----:B------:R-:W-:Y:S01]  /*6710*/  FMUL.FTZ R178, R211, R178 ;  /* 0x000000b2d3b27220 */ /* 0x000fe20000410000 */
[----:B------:R-:W-:Y:S01]  /*6720*/  FMUL.FTZ R207, R207, R6 ;  /* 0x00000006cfcf7220 */ /* 0x000fe20000410000 */
[----:B------:R-:W-:Y:S01]  /*6730*/  F2FP.F16.F32.PACK_AB R6, R209, R4 ;  /* 0x00000004d106723e */ /* 0x000fe200000000ff */
        /* <DEDUP_REMOVED lines=16> */
[----:B------:R-:W-:Y:S01]  /*6840*/  SHF.R.U32.HI R166, RZ, 0x4, R161 ;  /* 0x00000004ffa67819 */ /* 0x000fe200000116a1 */
        /* <DEDUP_REMOVED lines=38> */
.L_x_1678:
[----:B------:R-:W-:Y:S01]  /*6ab0*/  STS [R167+0x15000], R10 ;  /* 0x0150000aa7007388 */ /* 0x000fe20000000800 */
[----:B------:R-:W-:Y:S01]  /*6ac0*/  F2FP.F16.F32.PACK_AB R201, R201, R164 ;  /* 0x000000a4c9c9723e */ /* 0x000fe200000000ff */
[C---:B------:R-:W-:Y:S01]  /*6ad0*/  IMAD.SHL.U32 R149, R161.reuse, 0x20, RZ ;  /* 0x00000020a1957824 */ /* 0x040fe200078e00ff */
[----:B------:R-:W-:Y:S02]  /*6ae0*/  F2FP.F16.F32.PACK_AB R21, R200, R11 ;  /* 0x0000000bc815723e */ /* 0x000fe400000000ff */
[----:B------:R-:W-:Y:S01]  /*6af0*/  STS [R167+0x15400], R240 ;  /* 0x015400f0a7007388 */ /* 0x000fe20000000800 */
[----:B------:R-:W-:Y:S01]  /*6b00*/  LOP3.LUT R166, R166, 0x8, RZ, 0xc0, !PT ;  /* 0x00000008a6a67812 */ /* 0x000fe200078ec0ff */
[----:B------:R-:W-:Y:S03]  /*6b10*/  IMAD.SHL.U32 R164, R161, 0x4, RZ ;  /* 0x00000004a1a47824 */ /* 0x000fe600078e00ff */
        /* <DEDUP_REMOVED lines=9> */
[----:B------:R-:W-:Y:S05]  /*6bb0*/  STS [R170+0x16400], R9 ;  /* 0x01640009aa007388 */ /* 0x000fea0000000800 */
[----:B------:R-:W-:Y:S05]  /*6bc0*/  STS [R169+-0x4000], R6 ;  /* 0xffc00006a9007388 */ /* 0x000fea0000000800 */
[----:B------:R-:W-:Y:S05]  /*6bd0*/  STS [R169+-0x3c00], R208 ;  /* 0xffc400d0a9007388 */ /* 0x000fea0000000800 */
[----:B------:R-:W-:Y:S05]  /*6be0*/  STS [R168+-0x4000], R201 ;  /* 0xffc000c9a8007388 */ /* 0x000fea0000000800 */
[----:B------:R-:W-:Y:S01]  /*6bf0*/  STS [R168+-0x3c00], R21 ;  /* 0xffc40015a8007388 */ /* 0x000fe20000000800 */
[----:B--2---:R-:W-:Y:S04]  /*6c00*/  LEA R167, R4, UR4, 0x1 ;  /* 0x0000000404a77c11 */ /* 0x004fe8000f8e08ff */
[----:B------:R2:W-:Y:S05]  /*6c10*/  STS [R169+-0x3000], R178 ;  /* 0xffd000b2a9007388 */ /* 0x0005ea0000000800 */
[----:B------:R-:W-:Y:S05]  /*6c20*/  STS [R169+-0x2c00], R210 ;  /* 0xffd400d2a9007388 */ /* 0x000fea0000000800 */
[----:B------:R-:W-:Y:S05]  /*6c30*/  STS [R168+-0x3000], R199 ;  /* 0xffd000c7a8007388 */ /* 0x000fea0000000800 */
[----:B------:R-:W-:Y:S01]  /*6c40*/  STS [R168+-0x2c00], R133 ;  /* 0xffd40085a8007388 */ /* 0x000fe20000000800 */
[----:B------:R-:W-:Y:S06]  /*6c50*/  BAR.SYNC.DEFER_BLOCKING 0x0 ;  /* 0x0000000000007b1d */ /* 0x000fec0000010000 */
[----:B------:R-:W-:Y:S02]  /*6c60*/  LDSM.16.MT88.4 R4, [R163+UR4+0x19000] ;  /* 0x01900004a304783b */ /* 0x000fe40008004200 */
[----:B--2---:R-:W2:Y:S03]  /*6c70*/  LDC R178, c[0x0][0x44c] ;  /* 0x00011300ffb27b82 */ /* 0x004ea60000000800 */
[----:B------:R-:W3:Y:S05]  /*6c80*/  LDSM.16.MT88.4 R8, [R167+0x6000] ;  /* 0x00600000a708783b */ /* 0x000eea0000004200 */
[----:B------:R-:W4:Y:S05]  /*6c90*/  LDSM.16.MT88.4 R12, [R163+UR4+0x1b000] ;  /* 0x01b00004a30c783b */ /* 0x000f2a0008004200 */
[----:B------:R-:W5:Y:S05]  /*6ca0*/  LDSM.16.MT88.4 R16, [R167+0x7000] ;  /* 0x00700000a710783b */ /* 0x000f6a0000004200 */
[----:B------:R-:W1:Y:S05]  /*6cb0*/  LDSM.16.MT88.4 R20, [R167+0x8000] ;  /* 0x00800000a714783b */ /* 0x000e6a0000004200 */
[----:B------:R-:W-:Y:S05]  /*6cc0*/  LDSM.16.MT88.4 R24, [R163+UR4+0x19800] ;  /* 0x01980004a318783b */ /* 0x000fea0008004200 */
[----:B------:R-:W1:Y:S05]  /*6cd0*/  LDSM.16.MT88.4 R28, [R167+0x6400] ;  /* 0x00640000a71c783b */ /* 0x000e6a0000004200 */
[----:B------:R-:W1:Y:S05]  /*6ce0*/  LDSM.16.MT88.4 R32, [R163+UR4+0x1b800] ;  /* 0x01b80004a320783b */ /* 0x000e6a0008004200 */
[----:B------:R-:W1:Y:S01]  /*6cf0*/  LDSM.16.MT88.4 R132, [R167+0x7400] ;  /* 0x00740000a784783b */ /* 0x000e620000004200 */
[-C--:B---3--:R-:W-:Y:S04]  /*6d00*/  HMMA.16816.F32 R36, R4, R8.reuse, R36 ;  /* 0x000000080424723c */ /* 0x088fe80000001824 */
[----:B------:R-:W-:Y:S01]  /*6d10*/  LDSM.16.MT88.4 R136, [R167+0x6c00] ;  /* 0x006c0000a788783b */ /* 0x000fe20000004200 */
[----:B--2---:R-:W-:Y:S04]  /*6d20*/  IMAD R178, R178, UR14, RZ ;  /* 0x0000000eb2b27c24 */ /* 0x004fe8000f8e02ff */
[----:B------:R-:W-:Y:S01]  /*6d30*/  LDSM.16.MT88.4 R140, [R163+UR4+0x1c800] ;  /* 0x01c80004a38c783b */ /* 0x000fe20008004200 */
[C---:B----4-:R-:W-:Y:S04]  /*6d40*/  HMMA.16816.F32 R40, R12.reuse, R8, R40 ;  /* 0x000000080c28723c */ /* 0x050fe80000001828 */
[----:B------:R-:W-:Y:S04]  /*6d50*/  LDSM.16.MT88.4 R144, [R167+0x7c00] ;  /* 0x007c0000a790783b */ /* 0x000fe80000004200 */
[-C--:B------:R-:W-:Y:S08]  /*6d60*/  HMMA.16816.F32 R44, R12, R10.reuse, R44 ;  /* 0x0000000a0c2c723c */ /* 0x080ff0000000182c */
[C---:B------:R-:W-:Y:S01]  /*6d70*/  HMMA.16816.F32 R48, R4.reuse, R10, R48 ;  /* 0x0000000a0430723c */ /* 0x040fe20000001830 */
[----:B------:R-:W2:Y:S07]  /*6d80*/  LDSM.16.MT88.4 R8, [R167+0x8400] ;  /* 0x00840000a708783b */ /* 0x000eae0000004200 */
[-C--:B-----5:R-:W-:Y:S08]  /*6d90*/  HMMA.16816.F32 R52, R4, R16.reuse, R52 ;  /* 0x000000100434723c */ /* 0x0a0ff00000001834 */
        /* <DEDUP_REMOVED lines=85> */
.L_x_1679:
        /* <DEDUP_REMOVED lines=427> */
.L_x_1681:
        /* <DEDUP_REMOVED lines=12> */
.L_x_1682:
[----:B------:R-:W2:Y:S01]  /*8e60*/  LDCU.64 UR8, c[0x0][0x5c8] ;  /* 0x0000b900ff0877ac */ /* 0x000ea20008000a00 */
[----:B------:R-:W-:-:S04]  /*8e70*/  UIADD3 UR5, UPT, UPT, UR41, UR43, URZ ;  /* 0x0000002b29057290 */ /* 0x000fc8000fffe0ff */
[----:B--2---:R-:W-:Y:S02]  /*8e80*/  UIMAD.WIDE.U32 UR18, UR5, UR8, URZ ;  /* 0x00000008051272a5 */ /* 0x004fe4000f8e00ff */
[----:B------:R-:W-:-:S04]  /*8e90*/  UIMAD UR5, UR5, UR9, URZ ;  /* 0x00000009050572a4 */ /* 0x000fc8000f8e02ff */
[----:B------:R-:W-:-:S06]  /*8ea0*/  UIADD3 UR5, UPT, UPT, UR19, UR5, URZ ;  /* 0x0000000513057290 */ /* 0x000fcc000fffe0ff */
[----:B------:R-:W-:-:S07]  /*8eb0*/  MOV R0, UR5 ;  /* 0x0000000500007c02 */ /* 0x000fce0008000f00 */
.L_x_1683:
        /* <DEDUP_REMOVED lines=53> */
.L_x_1685:
[----:B------:R-:W-:Y:S05]  /*9210*/  BSYNC.RECONVERGENT B0 ;  /* 0x0000000000007941 */ /* 0x000fea0003800200 */
.L_x_1684:
        /* <DEDUP_REMOVED lines=20> */
.L_x_1687:
[----:B------:R-:W-:Y:S05]  /*9360*/  BSYNC.RECONVERGENT B0 ;  /* 0x0000000000007941 */ /* 0x000fea0003800200 */
.L_x_1686:
        /* <DEDUP_REMOVED lines=23> */
.L_x_1689:
[----:B------:R-:W-:Y:S05]  /*94e0*/  BSYNC.RECONVERGENT B0 ;  /* 0x0000000000007941 */ /* 0x000fea0003800200 */
.L_x_1688:
        /* <DEDUP_REMOVED lines=16> */
.L_x_1653:
[----:B------:R-:W-:Y:S05]  /*95f0*/  BSYNC.RECONVERGENT B1 ;  /* 0x0000000000017941 */ /* 0x000fea0003800200 */
.L_x_1631:
        /* <DEDUP_REMOVED lines=11> */
.L_x_1691:
        /* <DEDUP_REMOVED lines=13> */
.L_x_1746:


//--------------------- .text._ZN5flash25flash_bwd_dot_do_o_kernelILb0E23Flash_bwd_kernel_traitsILi96ELi64ELi128ELi8ELi2ELi4ELi4ELb0ELb0EN7cutlass6half_tE19Flash_kernel_traitsILi96ELi64ELi128ELi8ES3_EEEEvNS_16Flash_bwd_paramsE --------------------------
	.section	.text._ZN5flash25flash_bwd_dot_do_o_kernelILb0E23Flash_bwd_kernel_traitsILi96ELi64ELi128ELi8ELi2ELi4ELi4ELb0ELb0EN7cutlass6half_tE19Flash_kernel_traitsILi96ELi64ELi128ELi8ES3_EEEEvNS_16Flash_bwd_paramsE,"ax",@progbits
	.align	128
        .global         _ZN5flash25flash_bwd_dot_do_o_kernelILb0E23Flash_bwd_kernel_traitsILi96ELi64ELi128ELi8ELi2ELi4ELi4ELb0ELb0EN7cutlass6half_tE19Flash_kernel_traitsILi96ELi64ELi128ELi8ES3_EEEEvNS_16Flash_bwd_paramsE
        .type           _ZN5flash25flash_bwd_dot_do_o_kernelILb0E23Flash_bwd_kernel_traitsILi96ELi64ELi128ELi8ELi2ELi4ELi4ELb0ELb0EN7cutlass6half_tE19Flash_kernel_traitsILi96ELi64ELi128ELi8ES3_EEEEvNS_16Flash_bwd_paramsE,@function
        .size           _ZN5flash25flash_bwd_dot_do_o_kernelILb0E23Flash_bwd_kernel_traitsILi96ELi64ELi128ELi8ELi2ELi4ELi4ELb0ELb0EN7cutlass6half_tE19Flash_kernel_traitsILi96ELi64ELi128ELi8ES3_EEEEvNS_16Flash_bwd_paramsE,(.L_x_1747 - _ZN5flash25flash_bwd_dot_do_o_kernelILb0E23Flash_bwd_kernel_traitsILi96ELi64ELi128ELi8ELi2ELi4ELi4ELb0ELb0EN7cutlass6half_tE19Flash_kernel_traitsILi96ELi64ELi128ELi8ES3_EEEEvNS_16Flash_bwd_paramsE)
        .other          _ZN5flash25flash_bwd_dot_do_o_kernelILb0E23Flash_bwd_kernel_traitsILi96ELi64ELi128ELi8ELi2ELi4ELi4ELb0ELb0EN7cutlass6half_tE19Flash_kernel_traitsILi96ELi64ELi128ELi8ES3_EEEEvNS_16Flash_bwd_paramsE,@"STO_CUDA_ENTRY STV_DEFAULT"
_ZN5flash25flash_bwd_dot_do_o_kernelILb0E23Flash_bwd_kernel_traitsILi96ELi64ELi128ELi8ELi2ELi4ELi4ELb0ELb0EN7cutlass6half_tE19Flash_kernel_traitsILi96ELi64ELi128ELi8ES3_EEEEvNS_16Flash_bwd_paramsE:
.text._ZN5flash25flash_bwd_dot_do_o_kernelILb0E23Flash_bwd_kernel_traitsILi96ELi64ELi128ELi8ELi2ELi4ELi4ELb0ELb0EN7cutlass6half_tE19Flash_kernel_traitsILi96ELi64ELi128ELi8ES3_EEEEvNS_16Flash_bwd_paramsE:
        /* <DEDUP_REMOVED lines=49> */
.L_x_1692:
[----:B------:R-:W0:Y:S08]  /*0310*/  LDC R0, c[0x0][0x3e0] ;  /* 0x0000f800ff007b82 */ /* 0x000e300000000800 */
[----:B------:R-:W1:Y:S01]  /*0320*/  LDC R2, c[0x0][0x444] ;  /* 0x00011100ff027b82 */ /* 0x000e620000000800 */
[----:B0-----:R-:W-:-:S04]  /*0330*/  IMAD R3, R7, R0, UR5 ;  /* 0x0000000507037e24 */ /* 0x001fc8000f8e0200 */
[----:B-1----:R-:W-:-:S07]  /*0340*/  IMAD R3, R3, R2, RZ ;  /* 0x0000000203037224 */ /* 0x002fce00078e02ff */
.L_x_1693:
        /* <DEDUP_REMOVED lines=38> */
.L_x_1695:
[----:B------:R-:W-:Y:S05]  /*05b0*/  BSYNC.RECONVERGENT B0 ;  /* 0x0000000000007941 */ /* 0x000fea0003800200 */
.L_x_1694:
        /* <DEDUP_REMOVED lines=29> */
.L_x_1697:
[----:B------:R-:W-:Y:S05]  /*0790*/  BSYNC.RECONVERGENT B0 ;  /* 0x0000000000007941 */ /* 0x000fea0003800200 */
.L_x_1696:
        /* <DEDUP_REMOVED lines=87> */
.L_x_1698:
        /* <DEDUP_REMOVED lines=15> */
.L_x_1747:


//--------------------- .text._ZN5flash25flash_bwd_dot_do_o_kernelILb1E23Flash_bwd_kernel_traitsILi96ELi64ELi128ELi8ELi2ELi4ELi4ELb0ELb0EN7cutlass6half_tE19Flash_kernel_traitsILi96ELi64ELi128ELi8ES3_EEEEvNS_16Flash_bwd_paramsE --------------------------
	.section	.text._ZN5flash25flash_bwd_dot_do_o_kernelILb1E23Flash_bwd_kernel_traitsILi96ELi64ELi128ELi8ELi2ELi4ELi4ELb0ELb0EN7cutlass6half_tE19Flash_kernel_traitsILi96ELi64ELi128ELi8ES3_EEEEvNS_16Flash_bwd_paramsE,"ax",@progbits
	.align	128
        .global         _ZN5flash25flash_bwd_dot_do_o_kernelILb1E23Flash_bwd_kernel_traitsILi96ELi64ELi128ELi8ELi2ELi4ELi4ELb0ELb0EN7cutlass6half_tE19Flash_kernel_traitsILi96ELi64ELi128ELi8ES3_EEEEvNS_16Flash_bwd_paramsE
        .type           _ZN5flash25flash_bwd_dot_do_o_kernelILb1E23Flash_bwd_kernel_traitsILi96ELi64ELi128ELi8ELi2ELi4ELi4ELb0ELb0EN7cutlass6half_tE19Flash_kernel_traitsILi96ELi64ELi128ELi8ES3_EEEEvNS_16Flash_bwd_paramsE,@function
        .size           _ZN5flash25flash_bwd_dot_do_o_kernelILb1E23Flash_bwd_kernel_traitsILi96ELi64ELi128ELi8ELi2ELi4ELi4ELb0ELb0EN7cutlass6half_tE19Flash_kernel_traitsILi96ELi64ELi128ELi8ES3_EEEEvNS_16Flash_bwd_paramsE,(.L_x_1748 - _ZN5flash25flash_bwd_dot_do_o_kernelILb1E23Flash_bwd_kernel_traitsILi96ELi64ELi128ELi8ELi2ELi4ELi4ELb0ELb0EN7cutlass6half_tE19Flash_kernel_traitsILi96ELi64ELi128ELi8ES3_EEEEvNS_16Flash_bwd_paramsE)
        .other          _ZN5flash25flash_bwd_dot_do_o_kernelILb1E23Flash_bwd_kernel_traitsILi96ELi64ELi128ELi8ELi2ELi4ELi4ELb0ELb0EN7cutlass6half_tE19Flash_kernel_traitsILi96ELi64ELi128ELi8ES3_EEEEvNS_16Flash_bwd_paramsE,@"STO_CUDA_ENTRY STV_DEFAULT"
_ZN5flash25flash_bwd_dot_do_o_kernelILb1E23Flash_bwd_kernel_traitsILi96ELi64ELi128ELi8ELi2ELi4ELi4ELb0ELb0EN7cutlass6half_tE19Flash_kernel_traitsILi96ELi64ELi128ELi8ES3_EEEEvNS_16Flash_bwd_paramsE:
.text._ZN5flash25flash_bwd_dot_do_o_kernelILb1E23Flash_bwd_kernel_traitsILi96ELi64ELi128ELi8ELi2ELi4ELi4ELb0ELb0EN7cutlass6half_tE19Flash_kernel_traitsILi96ELi64ELi128ELi8ES3_EEEEvNS_16Flash_bwd_paramsE:
        /* <DEDUP_REMOVED lines=57> */
.L_x_1699:
[-C--:B------:R-:W-:Y:S02]  /*0390*/  IMAD R15, R5, R7.reuse, RZ ;  /* 0x00000007050f7224 */ /* 0x080fe400078e02ff */
[----:B------:R-:W-:-:S05]  /*03a0*/  IMAD.WIDE.U32 R10, R4, R7, RZ ;  /* 0x00000007040a7225 */ /* 0x000fca00078e00ff */
[----:B------:R-:W-:Y:S02]  /*03b0*/  IADD3 R8, PT, PT, R11, R15, RZ ;  /* 0x0000000f0b087210 */ /* 0x000fe40007ffe0ff */
[----:B------:R-:W-:-:S07]  /*03c0*/  MOV R12, R10 ;  /* 0x0000000a000c7202 */ /* 0x000fce0000000f00 */
.L_x_1700:
        /* <DEDUP_REMOVED lines=20> */
.L_x_1701:
[----:B------:R-:W0:Y:S01]  /*0510*/  LDC R29, c[0x0][0x444] ;  /* 0x00011100ff1d7b82 */ /* 0x000e220000000800 */
[----:B------:R-:W-:-:S04]  /*0520*/  IMAD R6, R6, R13, UR5 ;  /* 0x0000000506067e24 */ /* 0x000fc8000f8e020d */
[----:B0-----:R-:W-:-:S07]  /*0530*/  IMAD R29, R6, R29, RZ ;  /* 0x0000001d061d7224 */ /* 0x001fce00078e02ff */
.L_x_1702:
        /* <DEDUP_REMOVED lines=51> */
.L_x_1704:
[----:B------:R-:W-:Y:S05]  /*0870*/  BSYNC.RECONVERGENT B0 ;  /* 0x0000000000007941 */ /* 0x000fea0003800200 */
.L_x_1703:
        /* <DEDUP_REMOVED lines=29> */
.L_x_1706:
[----:B------:R-:W-:Y:S05]  /*0a50*/  BSYNC.RECONVERGENT B0 ;  /* 0x0000000000007941 */ /* 0x000fea0003800200 */
.L_x_1705:
        /* <DEDUP_REMOVED lines=96> */
.L_x_1707:
        /* <DEDUP_REMOVED lines=10> */
.L_x_1748:


//--------------------- .nv.shared._ZN5flash44flash_bwd_dq_dk_dv_loop_seqk_parallel_kernelI23Flash_bwd_kernel_traitsILi96ELi64ELi128ELi8ELi2ELi4ELi4ELb1ELb0EN7cutlass6half_tE19Flash_kernel_traitsILi96ELi64ELi128ELi8ES3_EELb0ELb0ELb0ELb0ELb0ELb1ELb0EEEvNS_16Flash_bwd_paramsE --------------------------
	.section	.nv.shared._ZN5flash44flash_bwd_dq_dk_dv_loop_seqk_parallel_kernelI23Flash_bwd_kernel_traitsILi96ELi64ELi128ELi8ELi2ELi4ELi4ELb1ELb0EN7cutlass6half_tE19Flash_kernel_traitsILi96ELi64ELi128ELi8ES3_EELb0ELb0ELb0ELb0ELb0ELb1ELb0EEEvNS_16Flash_bwd_paramsE,"aw",@nobits
	.sectionflags	@""
	.align	16
	.zero		1024


//--------------------- .nv.shared.reserved.0     --------------------------
	.section	.nv.shared.reserved.0,"aw",@nobits
	.weak		__nv_reservedSMEM_offset_0_alias
	.size		__nv_reservedSMEM_offset_0_alias, 0, 64
	.other		__nv_reservedSMEM_offset_0_alias,@"STO_CUDA_RESERVED_SHARED STV_DEFAULT"
__nv_reservedSMEM_offset_0_alias:
	.zero		0
	.zero		64


//--------------------- .nv.global                --------------------------
	.section	.nv.global,"aw",@nobits
.nv.global:
	.type		_ZN65_INTERNAL_d347571c_29_flash_bwd_hdim96_fp16_sm80_cu_21e1f8cb_31224cute1_E,@object
	.size		_ZN65_INTERNAL_d347571c_29_flash_bwd_hdim96_fp16_sm80_cu_21e1f8cb_31224cute1_E,(_ZN65_INTERNAL_d347571c_29_flash_bwd_hdim96_fp16_sm80_cu_21e1f8cb_31224cuda3std3__45__cpo6cbeginE - _ZN65_INTERNAL_d347571c_29_flash_bwd_hdim96_fp16_sm80_cu_21e1f8cb_31224cute1_E)
_ZN65_INTERNAL_d347571c_29_flash_bwd_hdim96_fp16_sm80_cu_21e1f8cb_31224cute1_E:
	.zero		1
	.type		_ZN65_INTERNAL_d347571c_29_flash_bwd_hdim96_fp16_sm80_cu_21e1f8cb_31224cuda3std3__45__cpo6cbeginE,@object
	.size		_ZN65_INTERNAL_d347571c_29_flash_bwd_hdim96_fp16_sm80_cu_21e1f8cb_31224cuda3std3__45__cpo6cbeginE,(_ZN65_INTERNAL_d347571c_29_flash_bwd_hdim96_fp16_sm80_cu_21e1f8cb_31224cuda3std3__48in_placeE - _ZN65_INTERNAL_d347571c_29_flash_bwd_hdim96_fp16_sm80_cu_21e1f8cb_31224cuda3std3__45__cpo6cbeginE)
_ZN65_INTERNAL_d347571c_29_flash_bwd_hdim96_fp16_sm80_cu_21e1f8cb_31224cuda3std3__45__cpo6cbeginE:
	.zero		1
	.type		_ZN65_INTERNAL_d347571c_29_flash_bwd_hdim96_fp16_sm80_cu_21e1f8cb_31224cuda3std3__48in_placeE,@object
	.size		_ZN65_INTERNAL_d347571c_29_flash_bwd_hdim96_fp16_sm80_cu_21e1f8cb_31224cuda3std3__48in_placeE,(_ZN65_INTERNAL_d347571c_29_flash_bwd_hdim96_fp16_sm80_cu_21e1f8cb_31224cuda3std6ranges3__45__cpo9iter_moveE - _ZN65_INTERNAL_d347571c_29_flash_bwd_hdim96_fp16_sm80_cu_21e1f8cb_31224cuda3std3__48in_placeE)
_ZN65_INTERNAL_d347571c_29_flash_bwd_hdim96_fp16_sm80_cu_21e1f8cb_31224cuda3std3__48in_placeE:
	.zero		1
	.type		_ZN65_INTERNAL_d347571c_29_flash_bwd_hdim96_fp16_sm80_cu_21e1f8cb_31224cuda3std6ranges3__45__cpo9iter_moveE,@object
	.size		_ZN65_INTERNAL_d347571c_29_flash_bwd_hdim96_fp16_sm80_cu_21e1f8cb_31224cuda3std6ranges3__45__cpo9iter_moveE,(_ZN65_INTERNAL_d347571c_29_flash_bwd_hdim96_fp16_sm80_cu_21e1f8cb_31224cuda3std3__45__cpo5beginE - _ZN65_INTERNAL_d347571c_29_flash_bwd_hdim96_fp16_sm80_cu_21e1f8cb_31224cuda3std6ranges3__45__cpo9iter_moveE)
_ZN65_INTERNAL_d347571c_29_flash_bwd_hdim96_fp16_sm80_cu_21e1f8cb_31224cuda3std6ranges3__45__cpo9iter_moveE:
	.zero		1
	.type		_ZN65_INTERNAL_d347571c_29_flash_bwd_hdim96_fp16_sm80_cu_21e1f8cb_31224cuda3std3__45__cpo5beginE,@object
	.size		_ZN65_INTERNAL_d347571c_29_flash_bwd_hdim96_fp16_sm80_cu_21e1f8cb_31224cuda3std3__45__cpo5beginE,(_ZN65_INTERNAL_d347571c_29_flash_bwd_hdim96_fp16_sm80_cu_21e1f8cb_31224cuda3std3__467_GLOBAL__N__d347571c_29_flash_bwd_hdim96_fp16_sm80_cu_21e1f8cb_31226ignoreE - _ZN65_INTERNAL_d347571c_29_flash_bwd_hdim96_fp16_sm80_cu_21e1f8cb_31224cuda3std3__45__cpo5beginE)
_ZN65_INTERNAL_d347571c_29_flash_bwd_hdim96_fp16_sm80_cu_21e1f8cb_31224cuda3std3__45__cpo5beginE:
	.zero		1
	.type		_ZN65_INTERNAL_d347571c_29_flash_bwd_hdim96_fp16_sm80_cu_21e1f8cb_31224cuda3std3__467_GLOBAL__N__d347571c_29_flash_bwd_hdim96_fp16_sm80_cu_21e1f8cb_31226ignoreE,@object
	.size		_ZN65_INTERNAL_d347571c_29_flash_bwd_hdim96_fp16_sm80_cu_21e1f8cb_31224cuda3std3__467_GLOBAL__N__d347571c_29_flash_bwd_hdim96_fp16_sm80_cu_21e1f8cb_31226ignoreE,(_ZN65_INTERNAL_d347571c_29_flash_bwd_hdim96_fp16_sm80_cu_21e1f8cb_31224cute7productE - _ZN65_INTERNAL_d347571c_29_flash_bwd_hdim96_fp16_sm80_cu_21e1f8cb_31224cuda3std3__467_GLOBAL__N__d347571c_29_flash_bwd_hdim96_fp16_sm80_cu_21e1f8cb_31226ignoreE)
_ZN65_INTERNAL_d347571c_29_flash_bwd_hdim96_fp16_sm80_cu_21e1f8cb_31224cuda3std3__467_GLOBAL__N__d347571c_29_flash_bwd_hdim96_fp16_sm80_cu_21e1f8cb_31226ignoreE:
	.zero		1
	.type		_ZN65_INTERNAL_d347571c_29_flash_bwd_hdim96_fp16_sm80_cu_21e1f8cb_31224cute7productE,@object
	.size		_ZN65_INTERNAL_d347571c_29_flash_bwd_hdim96_fp16_sm80_cu_21e1f8cb_31224cute7productE,(_ZN65_INTERNAL_d347571c_29_flash_bwd_hdim96_fp16_sm80_cu_21e1f8cb_31224cuda3std3__45__cpo3endE - _ZN65_INTERNAL_d347571c_29_flash_bwd_hdim96_fp16_sm80_cu_21e1f8cb_31224cute7productE)
_ZN65_INTERNAL_d347571c_29_flash_bwd_hdim96_fp16_sm80_cu_21e1f8cb_31224cute7productE:
	.zero		1
	.type		_ZN65_INTERNAL_d347571c_29_flash_bwd_hdim96_fp16_sm80_cu_21e1f8cb_31224cuda3std3__45__cpo3endE,@object
	.size		_ZN65_INTERNAL_d347571c_29_flash_bwd_hdim96_fp16_sm80_cu_21e1f8cb_31224cuda3std3__45__cpo3endE,(_ZN65_INTERNAL_d347571c_29_flash_bwd_hdim96_fp16_sm80_cu_21e1f8cb_31224cuda3std3__419piecewise_constructE - _ZN65_INTERNAL_d347571c_29_flash_bwd_hdim96_fp16_sm80_cu_21e1f8cb_31224cuda3std3__45__cpo3endE)
_ZN65_INTERNAL_d347571c_29_flash_bwd_hdim96_fp16_sm80_cu_21e1f8cb_31224cuda3std3__45__cpo3endE:
	.zero		1
	.type		_ZN65_INTERNAL_d347571c_29_flash_bwd_hdim96_fp16_sm80_cu_21e1f8cb_31224cuda3std3__419piecewise_constructE,@object
	.size		_ZN65_INTERNAL_d347571c_29_flash_bwd_hdim96_fp16_sm80_cu_21e1f8cb_31224cuda3std3__419piecewise_constructE,(_ZN65_INTERNAL_d347571c_29_flash_bwd_hdim96_fp16_sm80_cu_21e1f8cb_31224cuda3std3__45__cpo4cendE - _ZN65_INTERNAL_d347571c_29_flash_bwd_hdim96_fp16_sm80_cu_21e1f8cb_31224cuda3std3__419piecewise_constructE)
_ZN65_INTERNAL_d347571c_29_flash_bwd_hdim96_fp16_sm80_cu_21e1f8cb_31224cuda3std3__419piecewise_constructE:
	.zero		1
	.type		_ZN65_INTERNAL_d347571c_29_flash_bwd_hdim96_fp16_sm80_cu_21e1f8cb_31224cuda3std3__45__cpo4cendE,@object
	.size		_ZN65_INTERNAL_d347571c_29_flash_bwd_hdim96_fp16_sm80_cu_21e1f8cb_31224cuda3std3__45__cpo4cendE,(_ZN65_INTERNAL_d347571c_29_flash_bwd_hdim96_fp16_sm80_cu_21e1f8cb_31224cuda3std6ranges3__45__cpo4swapE - _ZN65_INTERNAL_d347571c_29_flash_bwd_hdim96_fp16_sm80_cu_21e1f8cb_31224cuda3std3__45__cpo4cendE)
_ZN65_INTERNAL_d347571c_29_flash_bwd_hdim96_fp16_sm80_cu_21e1f8cb_31224cuda3std3__45__cpo4cendE:
	.zero		1
	.type		_ZN65_INTERNAL_d347571c_29_flash_bwd_hdim96_fp16_sm80_cu_21e1f8cb_31224cuda3std6ranges3__45__cpo4swapE,@object
	.size		_ZN65_INTERNAL_d347571c_29_flash_bwd_hdim96_fp16_sm80_cu_21e1f8cb_31224cuda3std6ranges3__45__cpo4swapE,(.L_7 - _ZN65_INTERNAL_d347571c_29_flash_bwd_hdim96_fp16_sm80_cu_21e1f8cb_31224cuda3std6ranges3__45__cpo4swapE)
_ZN65_INTERNAL_d347571c_29_flash_bwd_hdim96_fp16_sm80_cu_21e1f8cb_31224cuda3std6ranges3__45__cpo4swapE:
	.zero		1
.L_7:


//--------------------- .nv.shared._ZN5flash44flash_bwd_dq_dk_dv_loop_seqk_parallel_kernelI23Flash_bwd_kernel_traitsILi96ELi64ELi128ELi8ELi2ELi4ELi4ELb1ELb0EN7cutlass6half_tE19Flash_kernel_traitsILi96ELi64ELi128ELi8ES3_EELb0ELb0ELb0ELb0ELb0ELb0ELb0EEEvNS_16Flash_bwd_paramsE --------------------------
	.section	.nv.shared._ZN5flash44flash_bwd_dq_dk_dv_loop_seqk_parallel_kernelI23Flash_bwd_kernel_traitsILi96ELi64ELi128ELi8ELi2ELi4ELi4ELb1ELb0EN7cutlass6half_tE19Flash_kernel_traitsILi96ELi64ELi128ELi8ES3_EELb0ELb0ELb0ELb0ELb0ELb0ELb0EEEvNS_16Flash_bwd_paramsE,"aw",@nobits
	.sectionflags	@""
	.align	16
	.zero		1024


//--------------------- .nv.shared._ZN5flash44flash_bwd_dq_dk_dv_loop_seqk_parallel_kernelI23Flash_bwd_kernel_traitsILi96ELi64ELi128ELi8ELi2ELi4ELi4ELb1ELb0EN7cutlass6half_tE19Flash_kernel_traitsILi96ELi64ELi128ELi8ES3_EELb0ELb0ELb1ELb0ELb0ELb0ELb0EEEvNS_16Flash_bwd_paramsE --------------------------
	.section	.nv.shared._ZN5flash44flash_bwd_dq_dk_dv_loop_seqk_parallel_kernelI23Flash_bwd_kernel_traitsILi96ELi64ELi128ELi8ELi2ELi4ELi4ELb1ELb0EN7cutlass6half_tE19Flash_kernel_traitsILi96ELi64ELi128ELi8ES3_EELb0ELb0ELb1ELb0ELb0ELb0ELb0EEEvNS_16Flash_bwd_paramsE,"aw",@nobits
	.sectionflags	@""
	.align	16
	.zero		1024


//--------------------- .nv.shared._ZN5flash44flash_bwd_dq_dk_dv_loop_seqk_parallel_kernelI23Flash_bwd_kernel_traitsILi96ELi64ELi128ELi8ELi2ELi4ELi4ELb1ELb0EN7cutlass6half_tE19Flash_kernel_traitsILi96ELi64ELi128ELi8ES3_EELb0ELb0ELb0ELb0ELb1ELb1ELb0EEEvNS_16Flash_bwd_paramsE --------------------------
	.section	.nv.shared._ZN5flash44flash_bwd_dq_dk_dv_loop_seqk_parallel_kernelI23Flash_bwd_kernel_traitsILi96ELi64ELi128ELi8ELi2ELi4ELi4ELb1ELb0EN7cutlass6half_tE19Flash_kernel_traitsILi96ELi64ELi128ELi8ES3_EELb0ELb0ELb0ELb0ELb1ELb1ELb0EEEvNS_16Flash_bwd_paramsE,"aw",@nobits
	.sectionflags	@""
	.align	16
	.zero		1024


//--------------------- .nv.shared._ZN5flash44flash_bwd_dq_dk_dv_loop_seqk_parallel_kernelI23Flash_bwd_kernel_traitsILi96ELi64ELi128ELi8ELi2ELi4ELi4ELb1ELb0EN7cutlass6half_tE19Flash_kernel_traitsILi96ELi64ELi128ELi8ES3_EELb0ELb0ELb0ELb1ELb0ELb0ELb0EEEvNS_16Flash_bwd_paramsE --------------------------
	.section	.nv.shared._ZN5flash44flash_bwd_dq_dk_dv_loop_seqk_parallel_kernelI23Flash_bwd_kernel_traitsILi96ELi64ELi128ELi8ELi2ELi4ELi4ELb1ELb0EN7cutlass6half_tE19Flash_kernel_traitsILi96ELi64ELi128ELi8ES3_EELb0ELb0ELb0ELb1ELb0ELb0ELb0EEEvNS_16Flash_bwd_paramsE,"aw",@nobits
	.sectionflags	@""
	.align	16
	.zero		1024


//--------------------- .nv.shared._ZN5flash44flash_bwd_dq_dk_dv_loop_seqk_parallel_kernelI23Flash_bwd_kernel_traitsILi96ELi64ELi128ELi8ELi2ELi4ELi4ELb1ELb0EN7cutlass6half_tE19Flash_kernel_traitsILi96ELi64ELi128ELi8ES3_EELb0ELb0ELb1ELb0ELb0ELb1ELb0EEEvNS_16Flash_bwd_paramsE --------------------------
	.section	.nv.shared._ZN5flash44flash_bwd_dq_dk_dv_loop_seqk_parallel_kernelI23Flash_bwd_kernel_traitsILi96ELi64ELi128ELi8ELi2ELi4ELi4ELb1ELb0EN7cutlass6half_tE19Flash_kernel_traitsILi96ELi64ELi128ELi8ES3_EELb0ELb0ELb1ELb0ELb0ELb1ELb0EEEvNS_16Flash_bwd_paramsE,"aw",@nobits
	.sectionflags	@""
	.align	16
	.zero		1024


//--------------------- .nv.shared._ZN5flash44flash_bwd_dq_dk_dv_loop_seqk_parallel_kernelI23Flash_bwd_kernel_traitsILi96ELi64ELi128ELi8ELi2ELi4ELi4ELb1ELb0EN7cutlass6half_tE19Flash_kernel_traitsILi96ELi64ELi128ELi8ES3_EELb0ELb0ELb1ELb1ELb0ELb0ELb0EEEvNS_16Flash_bwd_paramsE --------------------------
	.section	.nv.shared._ZN5flash44flash_bwd_dq_dk_dv_loop_seqk_parallel_kernelI23Flash_bwd_kernel_traitsILi96ELi64ELi128ELi8ELi2ELi4ELi4ELb1ELb0EN7cutlass6half_tE19Flash_kernel_traitsILi96ELi64ELi128ELi8ES3_EELb0ELb0ELb1ELb1ELb0ELb0ELb0EEEvNS_16Flash_bwd_paramsE,"aw",@nobits
	.sectionflags	@""
	.align	16
	.zero		1024


//--------------------- .nv.shared._ZN5flash27flash_bwd_convert_dq_kernelI23Flash_bwd_kernel_traitsILi96ELi64ELi128ELi8ELi2ELi4ELi4ELb1ELb0EN7cutlass6half_tE19Flash_kernel_traitsILi96ELi64ELi128ELi8ES3_EEEEvNS_16Flash_bwd_paramsEi --------------------------
	.section	.nv.shared._ZN5flash27flash_bwd_convert_dq_kernelI23Flash_bwd_kernel_traitsILi96ELi64ELi128ELi8ELi2ELi4ELi4ELb1ELb0EN7cutlass6half_tE19Flash_kernel_traitsILi96ELi64ELi128ELi8ES3_EEEEvNS_16Flash_bwd_paramsEi,"aw",@nobits
	.sectionflags	@""
	.align	16
	.zero		1024


//--------------------- .nv.shared._ZN5flash44flash_bwd_dq_dk_dv_loop_seqk_parallel_kernelI23Flash_bwd_kernel_traitsILi96ELi64ELi128ELi8ELi2ELi4ELi4ELb1ELb0EN7cutlass6half_tE19Flash_kernel_traitsILi96ELi64ELi128ELi8ES3_EELb1ELb0ELb0ELb0ELb0ELb1ELb0EEEvNS_16Flash_bwd_paramsE --------------------------
	.section	.nv.shared._ZN5flash44flash_bwd_dq_dk_dv_loop_seqk_parallel_kernelI23Flash_bwd_kernel_traitsILi96ELi64ELi128ELi8ELi2ELi4ELi4ELb1ELb0EN7cutlass6half_tE19Flash_kernel_traitsILi96ELi64ELi128ELi8ES3_EELb1ELb0ELb0ELb0ELb0ELb1ELb0EEEvNS_16Flash_bwd_paramsE,"aw",@nobits
	.sectionflags	@""
	.align	16
	.zero		1024


//--------------------- .nv.shared._ZN5flash44flash_bwd_dq_dk_dv_loop_seqk_parallel_kernelI23Flash_bwd_kernel_traitsILi96ELi64ELi128ELi8ELi2ELi4ELi4ELb1ELb0EN7cutlass6half_tE19Flash_kernel_traitsILi96ELi64ELi128ELi8ES3_EELb0ELb0ELb0ELb0ELb0ELb1ELb1EEEvNS_16Flash_bwd_paramsE --------------------------
	.section	.nv.shared._ZN5flash44flash_bwd_dq_dk_dv_loop_seqk_parallel_kernelI23Flash_bwd_kernel_traitsILi96ELi64ELi128ELi8ELi2ELi4ELi4ELb1ELb0EN7cutlass6half_tE19Flash_kernel_traitsILi96ELi64ELi128ELi8ES3_EELb0ELb0ELb0ELb0ELb0ELb1ELb1EEEvNS_16Flash_bwd_paramsE,"aw",@nobits
	.sectionflags	@""
	.align	16
	.zero		1024


//--------------------- .nv.shared._ZN5flash44flash_bwd_dq_dk_dv_loop_seqk_parallel_kernelI23Flash_bwd_kernel_traitsILi96ELi64ELi128ELi8ELi2ELi4ELi4ELb1ELb0EN7cutlass6half_tE19Flash_kernel_traitsILi96ELi64ELi128ELi8ES3_EELb1ELb0ELb0ELb0ELb0ELb0ELb0EEEvNS_16Flash_bwd_paramsE --------------------------
	.section	.nv.shared._ZN5flash44flash_bwd_dq_dk_dv_loop_seqk_parallel_kernelI23Flash_bwd_kernel_traitsILi96ELi64ELi128ELi8ELi2ELi4ELi4ELb1ELb0EN7cutlass6half_tE19Flash_kernel_traitsILi96ELi64ELi128ELi8ES3_EELb1ELb0ELb0ELb0ELb0ELb0ELb0EEEvNS_16Flash_bwd_paramsE,"aw",@nobits
	.sectionflags	@""
	.align	16
	.zero		1024


//--------------------- .nv.shared._ZN5flash44flash_bwd_dq_dk_dv_loop_seqk_parallel_kernelI23Flash_bwd_kernel_traitsILi96ELi64ELi128ELi8ELi2ELi4ELi4ELb1ELb0EN7cutlass6half_tE19Flash_kernel_traitsILi96ELi64ELi128ELi8ES3_EELb0ELb0ELb0ELb0ELb0ELb0ELb1EEEvNS_16Flash_bwd_paramsE --------------------------
	.section	.nv.shared._ZN5flash44flash_bwd_dq_dk_dv_loop_seqk_parallel_kernelI23Flash_bwd_kernel_traitsILi96ELi64ELi128ELi8ELi2ELi4ELi4ELb1ELb0EN7cutlass6half_tE19Flash_kernel_traitsILi96ELi64ELi128ELi8ES3_EELb0ELb0ELb0ELb0ELb0ELb0ELb1EEEvNS_16Flash_bwd_paramsE,"aw",@nobits
	.sectionflags	@""
	.align	16
	.zero		1024


//--------------------- .nv.shared._ZN5flash44flash_bwd_dq_dk_dv_loop_seqk_parallel_kernelI23Flash_bwd_kernel_traitsILi96ELi64ELi128ELi8ELi2ELi4ELi4ELb1ELb0EN7cutlass6half_tE19Flash_kernel_traitsILi96ELi64ELi128ELi8ES3_EELb1ELb0ELb1ELb0ELb0ELb0ELb0EEEvNS_16Flash_bwd_paramsE --------------------------
	.section	.nv.shared._ZN5flash44flash_bwd_dq_dk_dv_loop_seqk_parallel_kernelI23Flash_bwd_kernel_traitsILi96ELi64ELi128ELi8ELi2ELi4ELi4ELb1ELb0EN7cutlass6half_tE19Flash_kernel_traitsILi96ELi64ELi128ELi8ES3_EELb1ELb0ELb1ELb0ELb0ELb0ELb0EEEvNS_16Flash_bwd_paramsE,"aw",@nobits
	.sectionflags	@""
	.align	16
	.zero		1024


//--------------------- .nv.shared._ZN5flash44flash_bwd_dq_dk_dv_loop_seqk_parallel_kernelI23Flash_bwd_kernel_traitsILi96ELi64ELi128ELi8ELi2ELi4ELi4ELb1ELb0EN7cutlass6half_tE19Flash_kernel_traitsILi96ELi64ELi128ELi8ES3_EELb0ELb0ELb1ELb0ELb0ELb0ELb1EEEvNS_16Flash_bwd_paramsE --------------------------
	.section	.nv.shared._ZN5flash44flash_bwd_dq_dk_dv_loop_seqk_parallel_kernelI23Flash_bwd_kernel_traitsILi96ELi64ELi128ELi8ELi2ELi4ELi4ELb1ELb0EN7cutlass6half_tE19Flash_kernel_traitsILi96ELi64ELi128ELi8ES3_EELb0ELb0ELb1ELb0ELb0ELb0ELb1EEEvNS_16Flash_bwd_paramsE,"aw",@nobits
	.sectionflags	@""
	.align	16
	.zero		1024


//--------------------- .nv.shared._ZN5flash44flash_bwd_dq_dk_dv_loop_seqk_parallel_kernelI23Flash_bwd_kernel_traitsILi96ELi64ELi128ELi8ELi2ELi4ELi4ELb1ELb0EN7cutlass6half_tE19Flash_kernel_traitsILi96ELi64ELi128ELi8ES3_EELb1ELb0ELb0ELb0ELb1ELb1ELb0EEEvNS_16Flash_bwd_paramsE --------------------------
	.section	.nv.shared._ZN5flash44flash_bwd_dq_dk_dv_loop_seqk_parallel_kernelI23Flash_bwd_kernel_traitsILi96ELi64ELi128ELi8ELi2ELi4ELi4ELb1ELb0EN7cutlass6half_tE19Flash_kernel_traitsILi96ELi64ELi128ELi8ES3_EELb1ELb0ELb0ELb0ELb1ELb1ELb0EEEvNS_16Flash_bwd_paramsE,"aw",@nobits
	.sectionflags	@""
	.align	16
	.zero		1024


//--------------------- .nv.shared._ZN5flash44flash_bwd_dq_dk_dv_loop_seqk_parallel_kernelI23Flash_bwd_kernel_traitsILi96ELi64ELi128ELi8ELi2ELi4ELi4ELb1ELb0EN7cutlass6half_tE19Flash_kernel_traitsILi96ELi64ELi128ELi8ES3_EELb0ELb0ELb0ELb0ELb1ELb1ELb1EEEvNS_16Flash_bwd_paramsE --------------------------
	.section	.nv.shared._ZN5flash44flash_bwd_dq_dk_dv_loop_seqk_parallel_kernelI23Flash_bwd_kernel_traitsILi96ELi64ELi128ELi8ELi2ELi4ELi4ELb1ELb0EN7cutlass6half_tE19Flash_kernel_traitsILi96ELi64ELi128ELi8ES3_EELb0ELb0ELb0ELb0ELb1ELb1ELb1EEEvNS_16Flash_bwd_paramsE,"aw",@nobits
	.sectionflags	@""
	.align	16
	.zero		1024


//--------------------- .nv.shared._ZN5flash44flash_bwd_dq_dk_dv_loop_seqk_parallel_kernelI23Flash_bwd_kernel_traitsILi96ELi64ELi128ELi8ELi2ELi4ELi4ELb1ELb0EN7cutlass6half_tE19Flash_kernel_traitsILi96ELi64ELi128ELi8ES3_EELb1ELb0ELb0ELb1ELb0ELb0ELb0EEEvNS_16Flash_bwd_paramsE --------------------------
	.section	.nv.shared._ZN5flash44flash_bwd_dq_dk_dv_loop_seqk_parallel_kernelI23Flash_bwd_kernel_traitsILi96ELi64ELi128ELi8ELi2ELi4ELi4ELb1ELb0EN7cutlass6half_tE19Flash_kernel_traitsILi96ELi64ELi128ELi8ES3_EELb1ELb0ELb0ELb1ELb0ELb0ELb0EEEvNS_16Flash_bwd_paramsE,"aw",@nobits
	.sectionflags	@""
	.align	16
	.zero		1024


//--------------------- .nv.shared._ZN5flash44flash_bwd_dq_dk_dv_loop_seqk_parallel_kernelI23Flash_bwd_kernel_traitsILi96ELi64ELi128ELi8ELi2ELi4ELi4ELb1ELb0EN7cutlass6half_tE19Flash_kernel_traitsILi96ELi64ELi128ELi8ES3_EELb0ELb0ELb0ELb1ELb0ELb0ELb1EEEvNS_16Flash_bwd_paramsE --------------------------
	.section	.nv.shared._ZN5flash44flash_bwd_dq_dk_dv_loop_seqk_parallel_kernelI23Flash_bwd_kernel_traitsILi96ELi64ELi128ELi8ELi2ELi4ELi4ELb1ELb0EN7cutlass6half_tE19Flash_kernel_traitsILi96ELi64ELi128ELi8ES3_EELb0ELb0ELb0ELb1ELb0ELb0ELb1EEEvNS_16Flash_bwd_paramsE,"aw",@nobits
	.sectionflags	@""
	.align	16
	.zero		1024


//--------------------- .nv.shared._ZN5flash44flash_bwd_dq_dk_dv_loop_seqk_parallel_kernelI23Flash_bwd_kernel_traitsILi96ELi64ELi128ELi8ELi2ELi4ELi4ELb1ELb0EN7cutlass6half_tE19Flash_kernel_traitsILi96ELi64ELi128ELi8ES3_EELb1ELb0ELb1ELb0ELb0ELb1ELb0EEEvNS_16Flash_bwd_paramsE --------------------------
	.section	.nv.shared._ZN5flash44flash_bwd_dq_dk_dv_loop_seqk_parallel_kernelI23Flash_bwd_kernel_traitsILi96ELi64ELi128ELi8ELi2ELi4ELi4ELb1ELb0EN7cutlass6half_tE19Flash_kernel_traitsILi96ELi64ELi128ELi8ES3_EELb1ELb0ELb1ELb0ELb0ELb1ELb0EEEvNS_16Flash_bwd_paramsE,"aw",@nobits
	.sectionflags	@""
	.align	16
	.zero		1024


//--------------------- .nv.shared._ZN5flash44flash_bwd_dq_dk_dv_loop_seqk_parallel_kernelI23Flash_bwd_kernel_traitsILi96ELi64ELi128ELi8ELi2ELi4ELi4ELb1ELb0EN7cutlass6half_tE19Flash_kernel_traitsILi96ELi64ELi128ELi8ES3_EELb0ELb0ELb1ELb0ELb0ELb1ELb1EEEvNS_16Flash_bwd_paramsE --------------------------
	.section	.nv.shared._ZN5flash44flash_bwd_dq_dk_dv_loop_seqk_parallel_kernelI23Flash_bwd_kernel_traitsILi96ELi64ELi128ELi8ELi2ELi4ELi4ELb1ELb0EN7cutlass6half_tE19Flash_kernel_traitsILi96ELi64ELi128ELi8ES3_EELb0ELb0ELb1ELb0ELb0ELb1ELb1EEEvNS_16Flash_bwd_paramsE,"aw",@nobits
	.sectionflags	@""
	.align	16
	.zero		1024


//--------------------- .nv.shared._ZN5flash44flash_bwd_dq_dk_dv_loop_seqk_parallel_kernelI23Flash_bwd_kernel_traitsILi96ELi64ELi128ELi8ELi2ELi4ELi4ELb1ELb0EN7cutlass6half_tE19Flash_kernel_traitsILi96ELi64ELi128ELi8ES3_EELb1ELb0ELb1ELb1ELb0ELb0ELb0EEEvNS_16Flash_bwd_paramsE --------------------------
	.section	.nv.shared._ZN5flash44flash_bwd_dq_dk_dv_loop_seqk_parallel_kernelI23Flash_bwd_kernel_traitsILi96ELi64ELi128ELi8ELi2ELi4ELi4ELb1ELb0EN7cutlass6half_tE19Flash_kernel_traitsILi96ELi64ELi128ELi8ES3_EELb1ELb0ELb1ELb1ELb0ELb0ELb0EEEvNS_16Flash_bwd_paramsE,"aw",@nobits
	.sectionflags	@""
	.align	16
	.zero		1024


//--------------------- .nv.shared._ZN5flash44flash_bwd_dq_dk_dv_loop_seqk_parallel_kernelI23Flash_bwd_kernel_traitsILi96ELi64ELi128ELi8ELi2ELi4ELi4ELb1ELb0EN7cutlass6half_tE19Flash_kernel_traitsILi96ELi64ELi128ELi8ES3_EELb0ELb0ELb1ELb1ELb0ELb0ELb1EEEvNS_16Flash_bwd_paramsE --------------------------
	.section	.nv.shared._ZN5flash44flash_bwd_dq_dk_dv_loop_seqk_parallel_kernelI23Flash_bwd_kernel_traitsILi96ELi64ELi128ELi8ELi2ELi4ELi4ELb1ELb0EN7cutlass6half_tE19Flash_kernel_traitsILi96ELi64ELi128ELi8ES3_EELb0ELb0ELb1ELb1ELb0ELb0ELb1EEEvNS_16Flash_bwd_paramsE,"aw",@nobits
	.sectionflags	@""
	.align	16
	.zero		1024


//--------------------- .nv.shared._ZN5flash25flash_bwd_dot_do_o_kernelILb0E23Flash_bwd_kernel_traitsILi96ELi64ELi128ELi8ELi2ELi4ELi4ELb1ELb0EN7cutlass6half_tE19Flash_kernel_traitsILi96ELi64ELi128ELi8ES3_EEEEvNS_16Flash_bwd_paramsE --------------------------
	.section	.nv.shared._ZN5flash25flash_bwd_dot_do_o_kernelILb0E23Flash_bwd_kernel_traitsILi96ELi64ELi128ELi8ELi2ELi4ELi4ELb1ELb0EN7cutlass6half_tE19Flash_kernel_traitsILi96ELi64ELi128ELi8ES3_EEEEvNS_16Flash_bwd_paramsE,"aw",@nobits
	.sectionflags	@""
	.align	16
	.zero		1024


//--------------------- .nv.shared._ZN5flash25flash_bwd_dot_do_o_kernelILb1E23Flash_bwd_kernel_traitsILi96ELi64ELi128ELi8ELi2ELi4ELi4ELb1ELb0EN7cutlass6half_tE19Flash_kernel_traitsILi96ELi64ELi128ELi8ES3_EEEEvNS_16Flash_bwd_paramsE --------------------------
	.section	.nv.shared._ZN5flash25flash_bwd_dot_do_o_kernelILb1E23Flash_bwd_kernel_traitsILi96ELi64ELi128ELi8ELi2ELi4ELi4ELb1ELb0EN7cutlass6half_tE19Flash_kernel_traitsILi96ELi64ELi128ELi8ES3_EEEEvNS_16Flash_bwd_paramsE,"aw",@nobits
	.sectionflags	@""
	.align	16
	.zero		1024


//--------------------- .nv.shared._ZN5flash27flash_bwd_convert_dq_kernelI23Flash_bwd_kernel_traitsILi96ELi64ELi128ELi8ELi2ELi4ELi4ELb0ELb0EN7cutlass6half_tE19Flash_kernel_traitsILi96ELi64ELi128ELi8ES3_EEEEvNS_16Flash_bwd_paramsEi --------------------------
	.section	.nv.shared._ZN5flash27flash_bwd_convert_dq_kernelI23Flash_bwd_kernel_traitsILi96ELi64ELi128ELi8ELi2ELi4ELi4ELb0ELb0EN7cutlass6half_tE19Flash_kernel_traitsILi96ELi64ELi128ELi8ES3_EEEEvNS_16Flash_bwd_paramsEi,"aw",@nobits
	.sectionflags	@""
	.align	16
	.zero		1024


//--------------------- .nv.shared._ZN5flash44flash_bwd_dq_dk_dv_loop_seqk_parallel_kernelI23Flash_bwd_kernel_traitsILi96ELi64ELi128ELi8ELi2ELi4ELi4ELb0ELb0EN7cutlass6half_tE19Flash_kernel_traitsILi96ELi64ELi128ELi8ES3_EELb1ELb0ELb0ELb0ELb0ELb1ELb0EEEvNS_16Flash_bwd_paramsE --------------------------
	.section	.nv.shared._ZN5flash44flash_bwd_dq_dk_dv_loop_seqk_parallel_kernelI23Flash_bwd_kernel_traitsILi96ELi64ELi128ELi8ELi2ELi4ELi4ELb0ELb0EN7cutlass6half_tE19Flash_kernel_traitsILi96ELi64ELi128ELi8ES3_EELb1ELb0ELb0ELb0ELb0ELb1ELb0EEEvNS_16Flash_bwd_paramsE,"aw",@nobits
	.sectionflags	@""
	.align	16
	.zero		1024


//--------------------- .nv.shared._ZN5flash44flash_bwd_dq_dk_dv_loop_seqk_parallel_kernelI23Flash_bwd_kernel_traitsILi96ELi64ELi128ELi8ELi2ELi4ELi4ELb0ELb0EN7cutlass6half_tE19Flash_kernel_traitsILi96ELi64ELi128ELi8ES3_EELb0ELb0ELb0ELb0ELb0ELb1ELb1EEEvNS_16Flash_bwd_paramsE --------------------------
	.section	.nv.shared._ZN5flash44flash_bwd_dq_dk_dv_loop_seqk_parallel_kernelI23Flash_bwd_kernel_traitsILi96ELi64ELi128ELi8ELi2ELi4ELi4ELb0ELb0EN7cutlass6half_tE19Flash_kernel_traitsILi96ELi64ELi128ELi8ES3_EELb0ELb0ELb0ELb0ELb0ELb1ELb1EEEvNS_16Flash_bwd_paramsE,"aw",@nobits
	.sectionflags	@""
	.align	16
	.zero		1024


//--------------------- .nv.shared._ZN5flash44flash_bwd_dq_dk_dv_loop_seqk_parallel_kernelI23Flash_bwd_kernel_traitsILi96ELi64ELi128ELi8ELi2ELi4ELi4ELb0ELb0EN7cutlass6half_tE19Flash_kernel_traitsILi96ELi64ELi128ELi8ES3_EELb1ELb0ELb0ELb0ELb0ELb0ELb0EEEvNS_16Flash_bwd_paramsE --------------------------
	.section	.nv.shared._ZN5flash44flash_bwd_dq_dk_dv_loop_seqk_parallel_kernelI23Flash_bwd_kernel_traitsILi96ELi64ELi128ELi8ELi2ELi4ELi4ELb0ELb0EN7cutlass6half_tE19Flash_kernel_traitsILi96ELi64ELi128ELi8ES3_EELb1ELb0ELb0ELb0ELb0ELb0ELb0EEEvNS_16Flash_bwd_paramsE,"aw",@nobits
	.sectionflags	@""
	.align	16
	.zero		1024


//--------------------- .nv.shared._ZN5flash44flash_bwd_dq_dk_dv_loop_seqk_parallel_kernelI23Flash_bwd_kernel_traitsILi96ELi64ELi128ELi8ELi2ELi4ELi4ELb0ELb0EN7cutlass6half_tE19Flash_kernel_traitsILi96ELi64ELi128ELi8ES3_EELb0ELb0ELb0ELb0ELb0ELb0ELb1EEEvNS_16Flash_bwd_paramsE --------------------------
	.section	.nv.shared._ZN5flash44flash_bwd_dq_dk_dv_loop_seqk_parallel_kernelI23Flash_bwd_kernel_traitsILi96ELi64ELi128ELi8ELi2ELi4ELi4ELb0ELb0EN7cutlass6half_tE19Flash_kernel_traitsILi96ELi64ELi128ELi8ES3_EELb0ELb0ELb0ELb0ELb0ELb0ELb1EEEvNS_16Flash_bwd_paramsE,"aw",@nobits
	.sectionflags	@""
	.align	16
	.zero		1024


//--------------------- .nv.shared._ZN5flash44flash_bwd_dq_dk_dv_loop_seqk_parallel_kernelI23Flash_bwd_kernel_traitsILi96ELi64ELi128ELi8ELi2ELi4ELi4ELb0ELb0EN7cutlass6half_tE19Flash_kernel_traitsILi96ELi64ELi128ELi8ES3_EELb1ELb0ELb1ELb0ELb0ELb0ELb0EEEvNS_16Flash_bwd_paramsE --------------------------
	.section	.nv.shared._ZN5flash44flash_bwd_dq_dk_dv_loop_seqk_parallel_kernelI23Flash_bwd_kernel_traitsILi96ELi64ELi128ELi8ELi2ELi4ELi4ELb0ELb0EN7cutlass6half_tE19Flash_kernel_traitsILi96ELi64ELi128ELi8ES3_EELb1ELb0ELb1ELb0ELb0ELb0ELb0EEEvNS_16Flash_bwd_paramsE,"aw",@nobits
	.sectionflags	@""
	.align	16
	.zero		1024


//--------------------- .nv.shared._ZN5flash44flash_bwd_dq_dk_dv_loop_seqk_parallel_kernelI23Flash_bwd_kernel_traitsILi96ELi64ELi128ELi8ELi2ELi4ELi4ELb0ELb0EN7cutlass6half_tE19Flash_kernel_traitsILi96ELi64ELi128ELi8ES3_EELb0ELb0ELb1ELb0ELb0ELb0ELb1EEEvNS_16Flash_bwd_paramsE --------------------------
	.section	.nv.shared._ZN5flash44flash_bwd_dq_dk_dv_loop_seqk_parallel_kernelI23Flash_bwd_kernel_traitsILi96ELi64ELi128ELi8ELi2ELi4ELi4ELb0ELb0EN7cutlass6half_tE19Flash_kernel_traitsILi96ELi64ELi128ELi8ES3_EELb0ELb0ELb1ELb0ELb0ELb0ELb1EEEvNS_16Flash_bwd_paramsE,"aw",@nobits
	.sectionflags	@""
	.align	16
	.zero		1024


//--------------------- .nv.shared._ZN5flash44flash_bwd_dq_dk_dv_loop_seqk_parallel_kernelI23Flash_bwd_kernel_traitsILi96ELi64ELi128ELi8ELi2ELi4ELi4ELb0ELb0EN7cutlass6half_tE19Flash_kernel_traitsILi96ELi64ELi128ELi8ES3_EELb1ELb0ELb0ELb0ELb1ELb1ELb0EEEvNS_16Flash_bwd_paramsE --------------------------
	.section	.nv.shared._ZN5flash44flash_bwd_dq_dk_dv_loop_seqk_parallel_kernelI23Flash_bwd_kernel_traitsILi96ELi64ELi128ELi8ELi2ELi4ELi4ELb0ELb0EN7cutlass6half_tE19Flash_kernel_traitsILi96ELi64ELi128ELi8ES3_EELb1ELb0ELb0ELb0ELb1ELb1ELb0EEEvNS_16Flash_bwd_paramsE,"aw",@nobits
	.sectionflags	@""
	.align	16
	.zero		1024


//--------------------- .nv.shared._ZN5flash44flash_bwd_dq_dk_dv_loop_seqk_parallel_kernelI23Flash_bwd_kernel_traitsILi96ELi64ELi128ELi8ELi2ELi4ELi4ELb0ELb0EN7cutlass6half_tE19Flash_kernel_traitsILi96ELi64ELi128ELi8ES3_EELb0ELb0ELb0ELb0ELb1ELb1ELb1EEEvNS_16Flash_bwd_paramsE --------------------------
	.section	.nv.shared._ZN5flash44flash_bwd_dq_dk_dv_loop_seqk_parallel_kernelI23Flash_bwd_kernel_traitsILi96ELi64ELi128ELi8ELi2ELi4ELi4ELb0ELb0EN7cutlass6half_tE19Flash_kernel_traitsILi96ELi64ELi128ELi8ES3_EELb0ELb0ELb0ELb0ELb1ELb1ELb1EEEvNS_16Flash_bwd_paramsE,"aw",@nobits
	.sectionflags	@""
	.align	16
	.zero		1024


//--------------------- .nv.shared._ZN5flash44flash_bwd_dq_dk_dv_loop_seqk_parallel_kernelI23Flash_bwd_kernel_traitsILi96ELi64ELi128ELi8ELi2ELi4ELi4ELb0ELb0EN7cutlass6half_tE19Flash_kernel_traitsILi96ELi64ELi128ELi8ES3_EELb1ELb0ELb0ELb1ELb0ELb0ELb0EEEvNS_16Flash_bwd_paramsE --------------------------
	.section	.nv.shared._ZN5flash44flash_bwd_dq_dk_dv_loop_seqk_parallel_kernelI23Flash_bwd_kernel_traitsILi96ELi64ELi128ELi8ELi2ELi4ELi4ELb0ELb0EN7cutlass6half_tE19Flash_kernel_traitsILi96ELi64ELi128ELi8ES3_EELb1ELb0ELb0ELb1ELb0ELb0ELb0EEEvNS_16Flash_bwd_paramsE,"aw",@nobits
	.sectionflags	@""
	.align	16
	.zero		1024


//--------------------- .nv.shared._ZN5flash44flash_bwd_dq_dk_dv_loop_seqk_parallel_kernelI23Flash_bwd_kernel_traitsILi96ELi64ELi128ELi8ELi2ELi4ELi4ELb0ELb0EN7cutlass6half_tE19Flash_kernel_traitsILi96ELi64ELi128ELi8ES3_EELb0ELb0ELb0ELb1ELb0ELb0ELb1EEEvNS_16Flash_bwd_paramsE --------------------------
	.section	.nv.shared._ZN5flash44flash_bwd_dq_dk_dv_loop_seqk_parallel_kernelI23Flash_bwd_kernel_traitsILi96ELi64ELi128ELi8ELi2ELi4ELi4ELb0ELb0EN7cutlass6half_tE19Flash_kernel_traitsILi96ELi64ELi128ELi8ES3_EELb0ELb0ELb0ELb1ELb0ELb0ELb1EEEvNS_16Flash_bwd_paramsE,"aw",@nobits
	.sectionflags	@""
	.align	16
	.zero		1024


//--------------------- .nv.shared._ZN5flash44flash_bwd_dq_dk_dv_loop_seqk_parallel_kernelI23Flash_bwd_kernel_traitsILi96ELi64ELi128ELi8ELi2ELi4ELi4ELb0ELb0EN7cutlass6half_tE19Flash_kernel_traitsILi96ELi64ELi128ELi8ES3_EELb1ELb0ELb1ELb0ELb0ELb1ELb0EEEvNS_16Flash_bwd_paramsE --------------------------
	.section	.nv.shared._ZN5flash44flash_bwd_dq_dk_dv_loop_seqk_parallel_kernelI23Flash_bwd_kernel_traitsILi96ELi64ELi128ELi8ELi2ELi4ELi4ELb0ELb0EN7cutlass6half_tE19Flash_kernel_traitsILi96ELi64ELi128ELi8ES3_EELb1ELb0ELb1ELb0ELb0ELb1ELb0EEEvNS_16Flash_bwd_paramsE,"aw",@nobits
	.sectionflags	@""
	.align	16
	.zero		1024


//--------------------- .nv.shared._ZN5flash44flash_bwd_dq_dk_dv_loop_seqk_parallel_kernelI23Flash_bwd_kernel_traitsILi96ELi64ELi128ELi8ELi2ELi4ELi4ELb0ELb0EN7cutlass6half_tE19Flash_kernel_traitsILi96ELi64ELi128ELi8ES3_EELb0ELb0ELb1ELb0ELb0ELb1ELb1EEEvNS_16Flash_bwd_paramsE --------------------------
	.section	.nv.shared._ZN5flash44flash_bwd_dq_dk_dv_loop_seqk_parallel_kernelI23Flash_bwd_kernel_traitsILi96ELi64ELi128ELi8ELi2ELi4ELi4ELb0ELb0EN7cutlass6half_tE19Flash_kernel_traitsILi96ELi64ELi128ELi8ES3_EELb0ELb0ELb1ELb0ELb0ELb1ELb1EEEvNS_16Flash_bwd_paramsE,"aw",@nobits
	.sectionflags	@""
	.align	16
	.zero		1024


//--------------------- .nv.shared._ZN5flash44flash_bwd_dq_dk_dv_loop_seqk_parallel_kernelI23Flash_bwd_kernel_traitsILi96ELi64ELi128ELi8ELi2ELi4ELi4ELb0ELb0EN7cutlass6half_tE19Flash_kernel_traitsILi96ELi64ELi128ELi8ES3_EELb1ELb0ELb1ELb1ELb0ELb0ELb0EEEvNS_16Flash_bwd_paramsE --------------------------
	.section	.nv.shared._ZN5flash44flash_bwd_dq_dk_dv_loop_seqk_parallel_kernelI23Flash_bwd_kernel_traitsILi96ELi64ELi128ELi8ELi2ELi4ELi4ELb0ELb0EN7cutlass6half_tE19Flash_kernel_traitsILi96ELi64ELi128ELi8ES3_EELb1ELb0ELb1ELb1ELb0ELb0ELb0EEEvNS_16Flash_bwd_paramsE,"aw",@nobits
	.sectionflags	@""
	.align	16
	.zero		1024


//--------------------- .nv.shared._ZN5flash44flash_bwd_dq_dk_dv_loop_seqk_parallel_kernelI23Flash_bwd_kernel_traitsILi96ELi64ELi128ELi8ELi2ELi4ELi4ELb0ELb0EN7cutlass6half_tE19Flash_kernel_traitsILi96ELi64ELi128ELi8ES3_EELb0ELb0ELb1ELb1ELb0ELb0ELb1EEEvNS_16Flash_bwd_paramsE --------------------------
	.section	.nv.shared._ZN5flash44flash_bwd_dq_dk_dv_loop_seqk_parallel_kernelI23Flash_bwd_kernel_traitsILi96ELi64ELi128ELi8ELi2ELi4ELi4ELb0ELb0EN7cutlass6half_tE19Flash_kernel_traitsILi96ELi64ELi128ELi8ES3_EELb0ELb0ELb1ELb1ELb0ELb0ELb1EEEvNS_16Flash_bwd_paramsE,"aw",@nobits
	.sectionflags	@""
	.align	16
	.zero		1024


//--------------------- .nv.shared._ZN5flash25flash_bwd_dot_do_o_kernelILb0E23Flash_bwd_kernel_traitsILi96ELi64ELi128ELi8ELi2ELi4ELi4ELb0ELb0EN7cutlass6half_tE19Flash_kernel_traitsILi96ELi64ELi128ELi8ES3_EEEEvNS_16Flash_bwd_paramsE --------------------------
	.section	.nv.shared._ZN5flash25flash_bwd_dot_do_o_kernelILb0E23Flash_bwd_kernel_traitsILi96ELi64ELi128ELi8ELi2ELi4ELi4ELb0ELb0EN7cutlass6half_tE19Flash_kernel_traitsILi96ELi64ELi128ELi8ES3_EEEEvNS_16Flash_bwd_paramsE,"aw",@nobits
	.sectionflags	@""
	.align	16
	.zero		1024


//--------------------- .nv.shared._ZN5flash25flash_bwd_dot_do_o_kernelILb1E23Flash_bwd_kernel_traitsILi96ELi64ELi128ELi8ELi2ELi4ELi4ELb0ELb0EN7cutlass6half_tE19Flash_kernel_traitsILi96ELi64ELi128ELi8ES3_EEEEvNS_16Flash_bwd_paramsE --------------------------
	.section	.nv.shared._ZN5flash25flash_bwd_dot_do_o_kernelILb1E23Flash_bwd_kernel_traitsILi96ELi64ELi128ELi8ELi2ELi4ELi4ELb0ELb0EN7cutlass6half_tE19Flash_kernel_traitsILi96ELi64ELi128ELi8ES3_EEEEvNS_16Flash_bwd_paramsE,"aw",@nobits
	.sectionflags	@""
	.align	16
	.zero		1024


//--------------------- .nv.constant0._ZN5flash44flash_bwd_dq_dk_dv_loop_seqk_parallel_kernelI23Flash_bwd_kernel_traitsILi96ELi64ELi128ELi8ELi2ELi4ELi4ELb1ELb0EN7cutlass6half_tE19Flash_kernel_traitsILi96ELi64ELi128ELi8ES3_EELb0ELb0ELb0ELb0ELb0ELb1ELb0EEEvNS_16Flash_bwd_paramsE --------------------------
	.section	.nv.constant0._ZN5flash44flash_bwd_dq_dk_dv_loop_seqk_parallel_kernelI23Flash_bwd_kernel_traitsILi96ELi64ELi128ELi8ELi2ELi4ELi4ELb1ELb0EN7cutlass6half_tE19Flash_kernel_traitsILi96ELi64ELi128ELi8ES3_EELb0ELb0ELb0ELb0ELb0ELb1ELb0EEEvNS_16Flash_bwd_paramsE,"a",@progbits
	.sectionflags	@""
	.align	4
.nv.constant0._ZN5flash44flash_bwd_dq_dk_dv_loop_seqk_parallel_kernelI23Flash_bwd_kernel_traitsILi96ELi64ELi128ELi8ELi2ELi4ELi4ELb1ELb0EN7cutlass6half_tE19Flash_kernel_traitsILi96ELi64ELi128ELi8ES3_EELb0ELb0ELb0ELb0ELb0ELb1ELb0EEEvNS_16Flash_bwd_paramsE:
	.zero		1536


//--------------------- .nv.constant0._ZN5flash44flash_bwd_dq_dk_dv_loop_seqk_parallel_kernelI23Flash_bwd_kernel_traitsILi96ELi64ELi128ELi8ELi2ELi4ELi4ELb1ELb0EN7cutlass6half_tE19Flash_kernel_traitsILi96ELi64ELi128ELi8ES3_EELb0ELb0ELb0ELb0ELb0ELb0ELb0EEEvNS_16Flash_bwd_paramsE --------------------------
	.section	.nv.constant0._ZN5flash44flash_bwd_dq_dk_dv_loop_seqk_parallel_kernelI23Flash_bwd_kernel_traitsILi96ELi64ELi128ELi8ELi2ELi4ELi4ELb1ELb0EN7cutlass6half_tE19Flash_kernel_traitsILi96ELi64ELi128ELi8ES3_EELb0ELb0ELb0ELb0ELb0ELb0ELb0EEEvNS_16Flash_bwd_paramsE,"a",@progbits
	.sectionflags	@""
	.align	4
.nv.constant0._ZN5flash44flash_bwd_dq_dk_dv_loop_seqk_parallel_kernelI23Flash_bwd_kernel_traitsILi96ELi64ELi128ELi8ELi2ELi4ELi4ELb1ELb0EN7cutlass6half_tE19Flash_kernel_traitsILi96ELi64ELi128ELi8ES3_EELb0ELb0ELb0ELb0ELb0ELb0ELb0EEEvNS_16Flash_bwd_paramsE:
	.zero		1536


//--------------------- .nv.constant0._ZN5flash44flash_bwd_dq_dk_dv_loop_seqk_parallel_kernelI23Flash_bwd_kernel_traitsILi96ELi64ELi128ELi8ELi2ELi4ELi4ELb1ELb0EN7cutlass6half_tE19Flash_kernel_traitsILi96ELi64ELi128ELi8ES3_EELb0ELb0ELb1ELb0ELb0ELb0ELb0EEEvNS_16Flash_bwd_paramsE --------------------------
	.section	.nv.constant0._ZN5flash44flash_bwd_dq_dk_dv_loop_seqk_parallel_kernelI23Flash_bwd_kernel_traitsILi96ELi64ELi128ELi8ELi2ELi4ELi4ELb1ELb0EN7cutlass6half_tE19Flash_kernel_traitsILi96ELi64ELi128ELi8ES3_EELb0ELb0ELb1ELb0ELb0ELb0ELb0EEEvNS_16Flash_bwd_paramsE,"a",@progbits
	.sectionflags	@""
	.align	4
.nv.constant0._ZN5flash44flash_bwd_dq_dk_dv_loop_seqk_parallel_kernelI23Flash_bwd_kernel_traitsILi96ELi64ELi128ELi8ELi2ELi4ELi4ELb1ELb0EN7cutlass6half_tE19Flash_kernel_traitsILi96ELi64ELi128ELi8ES3_EELb0ELb0ELb1ELb0ELb0ELb0ELb0EEEvNS_16Flash_bwd_paramsE:
	.zero		1536


//--------------------- .nv.constant0._ZN5flash44flash_bwd_dq_dk_dv_loop_seqk_parallel_kernelI23Flash_bwd_kernel_traitsILi96ELi64ELi128ELi8ELi2ELi4ELi4ELb1ELb0EN7cutlass6half_tE19Flash_kernel_traitsILi96ELi64ELi128ELi8ES3_EELb0ELb0ELb0ELb0ELb1ELb1ELb0EEEvNS_16Flash_bwd_paramsE --------------------------
	.section	.nv.constant0._ZN5flash44flash_bwd_dq_dk_dv_loop_seqk_parallel_kernelI23Flash_bwd_kernel_traitsILi96ELi64ELi128ELi8ELi2ELi4ELi4ELb1ELb0EN7cutlass6half_tE19Flash_kernel_traitsILi96ELi64ELi128ELi8ES3_EELb0ELb0ELb0ELb0ELb1ELb1ELb0EEEvNS_16Flash_bwd_paramsE,"a",@progbits
	.sectionflags	@""
	.align	4
.nv.constant0._ZN5flash44flash_bwd_dq_dk_dv_loop_seqk_parallel_kernelI23Flash_bwd_kernel_traitsILi96ELi64ELi128ELi8ELi2ELi4ELi4ELb1ELb0EN7cutlass6half_tE19Flash_kernel_traitsILi96ELi64ELi128ELi8ES3_EELb0ELb0ELb0ELb0ELb1ELb1ELb0EEEvNS_16Flash_bwd_paramsE:
	.zero		1536


//--------------------- .nv.constant0._ZN5flash44flash_bwd_dq_dk_dv_loop_seqk_parallel_kernelI23Flash_bwd_kernel_traitsILi96ELi64ELi128ELi8ELi2ELi4ELi4ELb1ELb0EN7cutlass6half_tE19Flash_kernel_traitsILi96ELi64ELi128ELi8ES3_EELb0ELb0ELb0ELb1ELb0ELb0ELb0EEEvNS_16Flash_bwd_paramsE --------------------------
	.section	.nv.constant0._ZN5flash44flash_bwd_dq_dk_dv_loop_seqk_parallel_kernelI23Flash_bwd_kernel_traitsILi96ELi64ELi128ELi8ELi2ELi4ELi4ELb1ELb0EN7cutlass6half_tE19Flash_kernel_traitsILi96ELi64ELi128ELi8ES3_EELb0ELb0ELb0ELb1ELb0ELb0ELb0EEEvNS_16Flash_bwd_paramsE,"a",@progbits
	.sectionflags	@""
	.align	4
.nv.constant0._ZN5flash44flash_bwd_dq_dk_dv_loop_seqk_parallel_kernelI23Flash_bwd_kernel_traitsILi96ELi64ELi128ELi8ELi2ELi4ELi4ELb1ELb0EN7cutlass6half_tE19Flash_kernel_traitsILi96ELi64ELi128ELi8ES3_EELb0ELb0ELb0ELb1ELb0ELb0ELb0EEEvNS_16Flash_bwd_paramsE:
	.zero		1536


//--------------------- .nv.constant0._ZN5flash44flash_bwd_dq_dk_dv_loop_seqk_parallel_kernelI23Flash_bwd_kernel_traitsILi96ELi64ELi128ELi8ELi2ELi4ELi4ELb1ELb0EN7cutlass6half_tE19Flash_kernel_traitsILi96ELi64ELi128ELi8ES3_EELb0ELb0ELb1ELb0ELb0ELb1ELb0EEEvNS_16Flash_bwd_paramsE --------------------------
	.section	.nv.constant0._ZN5flash44flash_bwd_dq_dk_dv_loop_seqk_parallel_kernelI23Flash_bwd_kernel_traitsILi96ELi64ELi128ELi8ELi2ELi4ELi4ELb1ELb0EN7cutlass6half_tE19Flash_kernel_traitsILi96ELi64ELi128ELi8ES3_EELb0ELb0ELb1ELb0ELb0ELb1ELb0EEEvNS_16Flash_bwd_paramsE,"a",@progbits
	.sectionflags	@""
	.align	4
.nv.constant0._ZN5flash44flash_bwd_dq_dk_dv_loop_seqk_parallel_kernelI23Flash_bwd_kernel_traitsILi96ELi64ELi128ELi8ELi2ELi4ELi4ELb1ELb0EN7cutlass6half_tE19Flash_kernel_traitsILi96ELi64ELi128ELi8ES3_EELb0ELb0ELb1ELb0ELb0ELb1ELb0EEEvNS_16Flash_bwd_paramsE:
	.zero		1536


//--------------------- .nv.constant0._ZN5flash44flash_bwd_dq_dk_dv_loop_seqk_parallel_kernelI23Flash_bwd_kernel_traitsILi96ELi64ELi128ELi8ELi2ELi4ELi4ELb1ELb0EN7cutlass6half_tE19Flash_kernel_traitsILi96ELi64ELi128ELi8ES3_EELb0ELb0ELb1ELb1ELb0ELb0ELb0EEEvNS_16Flash_bwd_paramsE --------------------------
	.section	.nv.constant0._ZN5flash44flash_bwd_dq_dk_dv_loop_seqk_parallel_kernelI23Flash_bwd_kernel_traitsILi96ELi64ELi128ELi8ELi2ELi4ELi4ELb1ELb0EN7cutlass6half_tE19Flash_kernel_traitsILi96ELi64ELi128ELi8ES3_EELb0ELb0ELb1ELb1ELb0ELb0ELb0EEEvNS_16Flash_bwd_paramsE,"a",@progbits
	.sectionflags	@""
	.align	4
.nv.constant0._ZN5flash44flash_bwd_dq_dk_dv_loop_seqk_parallel_kernelI23Flash_bwd_kernel_traitsILi96ELi64ELi128ELi8ELi2ELi4ELi4ELb1ELb0EN7cutlass6half_tE19Flash_kernel_traitsILi96ELi64ELi128ELi8ES3_EELb0ELb0ELb1ELb1ELb0ELb0ELb0EEEvNS_16Flash_bwd_paramsE:
	.zero		1536


//--------------------- .nv.constant0._ZN5flash27flash_bwd_convert_dq_kernelI23Flash_bwd_kernel_traitsILi96ELi64ELi128ELi8ELi2ELi4ELi4ELb1ELb0EN7cutlass6half_tE19Flash_kernel_traitsILi96ELi64ELi128ELi8ES3_EEEEvNS_16Flash_bwd_paramsEi --------------------------
	.section	.nv.constant0._ZN5flash27flash_bwd_convert_dq_kernelI23Flash_bwd_kernel_traitsILi96ELi64ELi128ELi8ELi2ELi4ELi4ELb1ELb0EN7cutlass6half_tE19Flash_kernel_traitsILi96ELi64ELi128ELi8ES3_EEEEvNS_16Flash_bwd_paramsEi,"a",@progbits
	.sectionflags	@""
	.align	4
.nv.constant0._ZN5flash27flash_bwd_convert_dq_kernelI23Flash_bwd_kernel_traitsILi96ELi64ELi128ELi8ELi2ELi4ELi4ELb1ELb0EN7cutlass6half_tE19Flash_kernel_traitsILi96ELi64ELi128ELi8ES3_EEEEvNS_16Flash_bwd_paramsEi:
	.zero		1540


//--------------------- .nv.constant0._ZN5flash44flash_bwd_dq_dk_dv_loop_seqk_parallel_kernelI23Flash_bwd_kernel_traitsILi96ELi64ELi128ELi8ELi2ELi4ELi4ELb1ELb0EN7cutlass6half_tE19Flash_kernel_traitsILi96ELi64ELi128ELi8ES3_EELb1ELb0ELb0ELb0ELb0ELb1ELb0EEEvNS_16Flash_bwd_paramsE --------------------------
	.section	.nv.constant0._ZN5flash44flash_bwd_dq_dk_dv_loop_seqk_parallel_kernelI23Flash_bwd_kernel_traitsILi96ELi64ELi128ELi8ELi2ELi4ELi4ELb1ELb0EN7cutlass6half_tE19Flash_kernel_traitsILi96ELi64ELi128ELi8ES3_EELb1ELb0ELb0ELb0ELb0ELb1ELb0EEEvNS_16Flash_bwd_paramsE,"a",@progbits
	.sectionflags	@""
	.align	4
.nv.constant0._ZN5flash44flash_bwd_dq_dk_dv_loop_seqk_parallel_kernelI23Flash_bwd_kernel_traitsILi96ELi64ELi128ELi8ELi2ELi4ELi4ELb1ELb0EN7cutlass6half_tE19Flash_kernel_traitsILi96ELi64ELi128ELi8ES3_EELb1ELb0ELb0ELb0ELb0ELb1ELb0EEEvNS_16Flash_bwd_paramsE:
	.zero		1536


//--------------------- .nv.constant0._ZN5flash44flash_bwd_dq_dk_dv_loop_seqk_parallel_kernelI23Flash_bwd_kernel_traitsILi96ELi64ELi128ELi8ELi2ELi4ELi4ELb1ELb0EN7cutlass6half_tE19Flash_kernel_traitsILi96ELi64ELi128ELi8ES3_EELb0ELb0ELb0ELb0ELb0ELb1ELb1EEEvNS_16Flash_bwd_paramsE --------------------------
	.section	.nv.constant0._ZN5flash44flash_bwd_dq_dk_dv_loop_seqk_parallel_kernelI23Flash_bwd_kernel_traitsILi96ELi64ELi128ELi8ELi2ELi4ELi4ELb1ELb0EN7cutlass6half_tE19Flash_kernel_traitsILi96ELi64ELi128ELi8ES3_EELb0ELb0ELb0ELb0ELb0ELb1ELb1EEEvNS_16Flash_bwd_paramsE,"a",@progbits
	.sectionflags	@""
	.align	4
.nv.constant0._ZN5flash44flash_bwd_dq_dk_dv_loop_seqk_parallel_kernelI23Flash_bwd_kernel_traitsILi96ELi64ELi128ELi8ELi2ELi4ELi4ELb1ELb0EN7cutlass6half_tE19Flash_kernel_traitsILi96ELi64ELi128ELi8ES3_EELb0ELb0ELb0ELb0ELb0ELb1ELb1EEEvNS_16Flash_bwd_paramsE:
	.zero		1536


//--------------------- .nv.constant0._ZN5flash44flash_bwd_dq_dk_dv_loop_seqk_parallel_kernelI23Flash_bwd_kernel_traitsILi96ELi64ELi128ELi8ELi2ELi4ELi4ELb1ELb0EN7cutlass6half_tE19Flash_kernel_traitsILi96ELi64ELi128ELi8ES3_EELb1ELb0ELb0ELb0ELb0ELb0ELb0EEEvNS_16Flash_bwd_paramsE --------------------------
	.section	.nv.constant0._ZN5flash44flash_bwd_dq_dk_dv_loop_seqk_parallel_kernelI23Flash_bwd_kernel_traitsILi96ELi64ELi128ELi8ELi2ELi4ELi4ELb1ELb0EN7cutlass6half_tE19Flash_kernel_traitsILi96ELi64ELi128ELi8ES3_EELb1ELb0ELb0ELb0ELb0ELb0ELb0EEEvNS_16Flash_bwd_paramsE,"a",@progbits
	.sectionflags	@""
	.align	4
.nv.constant0._ZN5flash44flash_bwd_dq_dk_dv_loop_seqk_parallel_kernelI23Flash_bwd_kernel_traitsILi96ELi64ELi128ELi8ELi2ELi4ELi4ELb1ELb0EN7cutlass6half_tE19Flash_kernel_traitsILi96ELi64ELi128ELi8ES3_EELb1ELb0ELb0ELb0ELb0ELb0ELb0EEEvNS_16Flash_bwd_paramsE:
	.zero		1536


//--------------------- .nv.constant0._ZN5flash44flash_bwd_dq_dk_dv_loop_seqk_parallel_kernelI23Flash_bwd_kernel_traitsILi96ELi64ELi128ELi8ELi2ELi4ELi4ELb1ELb0EN7cutlass6half_tE19Flash_kernel_traitsILi96ELi64ELi128ELi8ES3_EELb0ELb0ELb0ELb0ELb0ELb0ELb1EEEvNS_16Flash_bwd_paramsE --------------------------
	.section	.nv.constant0._ZN5flash44flash_bwd_dq_dk_dv_loop_seqk_parallel_kernelI23Flash_bwd_kernel_traitsILi96ELi64ELi128ELi8ELi2ELi4ELi4ELb1ELb0EN7cutlass6half_tE19Flash_kernel_traitsILi96ELi64ELi128ELi8ES3_EELb0ELb0ELb0ELb0ELb0ELb0ELb1EEEvNS_16Flash_bwd_paramsE,"a",@progbits
	.sectionflags	@""
	.align	4
.nv.constant0._ZN5flash44flash_bwd_dq_dk_dv_loop_seqk_parallel_kernelI23Flash_bwd_kernel_traitsILi96ELi64ELi128ELi8ELi2ELi4ELi4ELb1ELb0EN7cutlass6half_tE19Flash_kernel_traitsILi96ELi64ELi128ELi8ES3_EELb0ELb0ELb0ELb0ELb0ELb0ELb1EEEvNS_16Flash_bwd_paramsE:
	.zero		1536


//--------------------- .nv.constant0._ZN5flash44flash_bwd_dq_dk_dv_loop_seqk_parallel_kernelI23Flash_bwd_kernel_traitsILi96ELi64ELi128ELi8ELi2ELi4ELi4ELb1ELb0EN7cutlass6half_tE19Flash_kernel_traitsILi96ELi64ELi128ELi8ES3_EELb1ELb0ELb1ELb0ELb0ELb0ELb0EEEvNS_16Flash_bwd_paramsE --------------------------
	.section	.nv.constant0._ZN5flash44flash_bwd_dq_dk_dv_loop_seqk_parallel_kernelI23Flash_bwd_kernel_traitsILi96ELi64ELi128ELi8ELi2ELi4ELi4ELb1ELb0EN7cutlass6half_tE19Flash_kernel_traitsILi96ELi64ELi128ELi8ES3_EELb1ELb0ELb1ELb0ELb0ELb0ELb0EEEvNS_16Flash_bwd_paramsE,"a",@progbits
	.sectionflags	@""
	.align	4
.nv.constant0._ZN5flash44flash_bwd_dq_dk_dv_loop_seqk_parallel_kernelI23Flash_bwd_kernel_traitsILi96ELi64ELi128ELi8ELi2ELi4ELi4ELb1ELb0EN7cutlass6half_tE19Flash_kernel_traitsILi96ELi64ELi128ELi8ES3_EELb1ELb0ELb1ELb0ELb0ELb0ELb0EEEvNS_16Flash_bwd_paramsE:
	.zero		1536


//--------------------- .nv.constant0._ZN5flash44flash_bwd_dq_dk_dv_loop_seqk_parallel_kernelI23Flash_bwd_kernel_traitsILi96ELi64ELi128ELi8ELi2ELi4ELi4ELb1ELb0EN7cutlass6half_tE19Flash_kernel_traitsILi96ELi64ELi128ELi8ES3_EELb0ELb0ELb1ELb0ELb0ELb0ELb1EEEvNS_16Flash_bwd_paramsE --------------------------
	.section	.nv.constant0._ZN5flash44flash_bwd_dq_dk_dv_loop_seqk_parallel_kernelI23Flash_bwd_kernel_traitsILi96ELi64ELi128ELi8ELi2ELi4ELi4ELb1ELb0EN7cutlass6half_tE19Flash_kernel_traitsILi96ELi64ELi128ELi8ES3_EELb0ELb0ELb1ELb0ELb0ELb0ELb1EEEvNS_16Flash_bwd_paramsE,"a",@progbits
	.sectionflags	@""
	.align	4
.nv.constant0._ZN5flash44flash_bwd_dq_dk_dv_loop_seqk_parallel_kernelI23Flash_bwd_kernel_traitsILi96ELi64ELi128ELi8ELi2ELi4ELi4ELb1ELb0EN7cutlass6half_tE19Flash_kernel_traitsILi96ELi64ELi128ELi8ES3_EELb0ELb0ELb1ELb0ELb0ELb0ELb1EEEvNS_16Flash_bwd_paramsE:
	.zero		1536


//--------------------- .nv.constant0._ZN5flash44flash_bwd_dq_dk_dv_loop_seqk_parallel_kernelI23Flash_bwd_kernel_traitsILi96ELi64ELi128ELi8ELi2ELi4ELi4ELb1ELb0EN7cutlass6half_tE19Flash_kernel_traitsILi96ELi64ELi128ELi8ES3_EELb1ELb0ELb0ELb0ELb1ELb1ELb0EEEvNS_16Flash_bwd_paramsE --------------------------
	.section	.nv.constant0._ZN5flash44flash_bwd_dq_dk_dv_loop_seqk_parallel_kernelI23Flash_bwd_kernel_traitsILi96ELi64ELi128ELi8ELi2ELi4ELi4ELb1ELb0EN7cutlass6half_tE19Flash_kernel_traitsILi96ELi64ELi128ELi8ES3_EELb1ELb0ELb0ELb0ELb1ELb1ELb0EEEvNS_16Flash_bwd_paramsE,"a",@progbits
	.sectionflags	@""
	.align	4
.nv.constant0._ZN5flash44flash_bwd_dq_dk_dv_loop_seqk_parallel_kernelI23Flash_bwd_kernel_traitsILi96ELi64ELi128ELi8ELi2ELi4ELi4ELb1ELb0EN7cutlass6half_tE19Flash_kernel_traitsILi96ELi64ELi128ELi8ES3_EELb1ELb0ELb0ELb0ELb1ELb1ELb0EEEvNS_16Flash_bwd_paramsE:
	.zero		1536


//--------------------- .nv.constant0._ZN5flash44flash_bwd_dq_dk_dv_loop_seqk_parallel_kernelI23Flash_bwd_kernel_traitsILi96ELi64ELi128ELi8ELi2ELi4ELi4ELb1ELb0EN7cutlass6half_tE19Flash_kernel_traitsILi96ELi64ELi128ELi8ES3_EELb0ELb0ELb0ELb0ELb1ELb1ELb1EEEvNS_16Flash_bwd_paramsE --------------------------
	.section	.nv.constant0._ZN5flash44flash_bwd_dq_dk_dv_loop_seqk_parallel_kernelI23Flash_bwd_kernel_traitsILi96ELi64ELi128ELi8ELi2ELi4ELi4ELb1ELb0EN7cutlass6half_tE19Flash_kernel_traitsILi96ELi64ELi128ELi8ES3_EELb0ELb0ELb0ELb0ELb1ELb1ELb1EEEvNS_16Flash_bwd_paramsE,"a",@progbits
	.sectionflags	@""
	.align	4
.nv.constant0._ZN5flash44flash_bwd_dq_dk_dv_loop_seqk_parallel_kernelI23Flash_bwd_kernel_traitsILi96ELi64ELi128ELi8ELi2ELi4ELi4ELb1ELb0EN7cutlass6half_tE19Flash_kernel_traitsILi96ELi64ELi128ELi8ES3_EELb0ELb0ELb0ELb0ELb1ELb1ELb1EEEvNS_16Flash_bwd_paramsE:
	.zero		1536


//--------------------- .nv.constant0._ZN5flash44flash_bwd_dq_dk_dv_loop_seqk_parallel_kernelI23Flash_bwd_kernel_traitsILi96ELi64ELi128ELi8ELi2ELi4ELi4ELb1ELb0EN7cutlass6half_tE19Flash_kernel_traitsILi96ELi64ELi128ELi8ES3_EELb1ELb0ELb0ELb1ELb0ELb0ELb0EEEvNS_16Flash_bwd_paramsE --------------------------
	.section	.nv.constant0._ZN5flash44flash_bwd_dq_dk_dv_loop_seqk_parallel_kernelI23Flash_bwd_kernel_traitsILi96ELi64ELi128ELi8ELi2ELi4ELi4ELb1ELb0EN7cutlass6half_tE19Flash_kernel_traitsILi96ELi64ELi128ELi8ES3_EELb1ELb0ELb0ELb1ELb0ELb0ELb0EEEvNS_16Flash_bwd_paramsE,"a",@progbits
	.sectionflags	@""
	.align	4
.nv.constant0._ZN5flash44flash_bwd_dq_dk_dv_loop_seqk_parallel_kernelI23Flash_bwd_kernel_traitsILi96ELi64ELi128ELi8ELi2ELi4ELi4ELb1ELb0EN7cutlass6half_tE19Flash_kernel_traitsILi96ELi64ELi128ELi8ES3_EELb1ELb0ELb0ELb1ELb0ELb0ELb0EEEvNS_16Flash_bwd_paramsE:
	.zero		1536


//--------------------- .nv.constant0._ZN5flash44flash_bwd_dq_dk_dv_loop_seqk_parallel_kernelI23Flash_bwd_kernel_traitsILi96ELi64ELi128ELi8ELi2ELi4ELi4ELb1ELb0EN7cutlass6half_tE19Flash_kernel_traitsILi96ELi64ELi128ELi8ES3_EELb0ELb0ELb0ELb1ELb0ELb0ELb1EEEvNS_16Flash_bwd_paramsE --------------------------
	.section	.nv.constant0._ZN5flash44flash_bwd_dq_dk_dv_loop_seqk_parallel_kernelI23Flash_bwd_kernel_traitsILi96ELi64ELi128ELi8ELi2ELi4ELi4ELb1ELb0EN7cutlass6half_tE19Flash_kernel_traitsILi96ELi64ELi128ELi8ES3_EELb0ELb0ELb0ELb1ELb0ELb0ELb1EEEvNS_16Flash_bwd_paramsE,"a",@progbits
	.sectionflags	@""
	.align	4
.nv.constant0._ZN5flash44flash_bwd_dq_dk_dv_loop_seqk_parallel_kernelI23Flash_bwd_kernel_traitsILi96ELi64ELi128ELi8ELi2ELi4ELi4ELb1ELb0EN7cutlass6half_tE19Flash_kernel_traitsILi96ELi64ELi128ELi8ES3_EELb0ELb0ELb0ELb1ELb0ELb0ELb1EEEvNS_16Flash_bwd_paramsE:
	.zero		1536


//--------------------- .nv.constant0._ZN5flash44flash_bwd_dq_dk_dv_loop_seqk_parallel_kernelI23Flash_bwd_kernel_traitsILi96ELi64ELi128ELi8ELi2ELi4ELi4ELb1ELb0EN7cutlass6half_tE19Flash_kernel_traitsILi96ELi64ELi128ELi8ES3_EELb1ELb0ELb1ELb0ELb0ELb1ELb0EEEvNS_16Flash_bwd_paramsE --------------------------
	.section	.nv.constant0._ZN5flash44flash_bwd_dq_dk_dv_loop_seqk_parallel_kernelI23Flash_bwd_kernel_traitsILi96ELi64ELi128ELi8ELi2ELi4ELi4ELb1ELb0EN7cutlass6half_tE19Flash_kernel_traitsILi96ELi64ELi128ELi8ES3_EELb1ELb0ELb1ELb0ELb0ELb1ELb0EEEvNS_16Flash_bwd_paramsE,"a",@progbits
	.sectionflags	@""
	.align	4
.nv.constant0._ZN5flash44flash_bwd_dq_dk_dv_loop_seqk_parallel_kernelI23Flash_bwd_kernel_traitsILi96ELi64ELi128ELi8ELi2ELi4ELi4ELb1ELb0EN7cutlass6half_tE19Flash_kernel_traitsILi96ELi64ELi128ELi8ES3_EELb1ELb0ELb1ELb0ELb0ELb1ELb0EEEvNS_16Flash_bwd_paramsE:
	.zero		1536


//--------------------- .nv.constant0._ZN5flash44flash_bwd_dq_dk_dv_loop_seqk_parallel_kernelI23Flash_bwd_kernel_traitsILi96ELi64ELi128ELi8ELi2ELi4ELi4ELb1ELb0EN7cutlass6half_tE19Flash_kernel_traitsILi96ELi64ELi128ELi8ES3_EELb0ELb0ELb1ELb0ELb0ELb1ELb1EEEvNS_16Flash_bwd_paramsE --------------------------
	.section	.nv.constant0._ZN5flash44flash_bwd_dq_dk_dv_loop_seqk_parallel_kernelI23Flash_bwd_kernel_traitsILi96ELi64ELi128ELi8ELi2ELi4ELi4ELb1ELb0EN7cutlass6half_tE19Flash_kernel_traitsILi96ELi64ELi128ELi8ES3_EELb0ELb0ELb1ELb0ELb0ELb1ELb1EEEvNS_16Flash_bwd_paramsE,"a",@progbits
	.sectionflags	@""
	.align	4
.nv.constant0._ZN5flash44flash_bwd_dq_dk_dv_loop_seqk_parallel_kernelI23Flash_bwd_kernel_traitsILi96ELi64ELi128ELi8ELi2ELi4ELi4ELb1ELb0EN7cutlass6half_tE19Flash_kernel_traitsILi96ELi64ELi128ELi8ES3_EELb0ELb0ELb1ELb0ELb0ELb1ELb1EEEvNS_16Flash_bwd_paramsE:
	.zero		1536


//--------------------- .nv.constant0._ZN5flash44flash_bwd_dq_dk_dv_loop_seqk_parallel_kernelI23Flash_bwd_kernel_traitsILi96ELi64ELi128ELi8ELi2ELi4ELi4ELb1ELb0EN7cutlass6half_tE19Flash_kernel_traitsILi96ELi64ELi128ELi8ES3_EELb1ELb0ELb1ELb1ELb0ELb0ELb0EEEvNS_16Flash_bwd_paramsE --------------------------
	.section	.nv.constant0._ZN5flash44flash_bwd_dq_dk_dv_loop_seqk_parallel_kernelI23Flash_bwd_kernel_traitsILi96ELi64ELi128ELi8ELi2ELi4ELi4ELb1ELb0EN7cutlass6half_tE19Flash_kernel_traitsILi96ELi64ELi128ELi8ES3_EELb1ELb0ELb1ELb1ELb0ELb0ELb0EEEvNS_16Flash_bwd_paramsE,"a",@progbits
	.sectionflags	@""
	.align	4
.nv.constant0._ZN5flash44flash_bwd_dq_dk_dv_loop_seqk_parallel_kernelI23Flash_bwd_kernel_traitsILi96ELi64ELi128ELi8ELi2ELi4ELi4ELb1ELb0EN7cutlass6half_tE19Flash_kernel_traitsILi96ELi64ELi128ELi8ES3_EELb1ELb0ELb1ELb1ELb0ELb0ELb0EEEvNS_16Flash_bwd_paramsE:
	.zero		1536


//--------------------- .nv.constant0._ZN5flash44flash_bwd_dq_dk_dv_loop_seqk_parallel_kernelI23Flash_bwd_kernel_traitsILi96ELi64ELi128ELi8ELi2ELi4ELi4ELb1ELb0EN7cutlass6half_tE19Flash_kernel_traitsILi96ELi64ELi128ELi8ES3_EELb0ELb0ELb1ELb1ELb0ELb0ELb1EEEvNS_16Flash_bwd_paramsE --------------------------
	.section	.nv.constant0._ZN5flash44flash_bwd_dq_dk_dv_loop_seqk_parallel_kernelI23Flash_bwd_kernel_traitsILi96ELi64ELi128ELi8ELi2ELi4ELi4ELb1ELb0EN7cutlass6half_tE19Flash_kernel_traitsILi96ELi64ELi128ELi8ES3_EELb0ELb0ELb1ELb1ELb0ELb0ELb1EEEvNS_16Flash_bwd_paramsE,"a",@progbits
	.sectionflags	@""
	.align	4
.nv.constant0._ZN5flash44flash_bwd_dq_dk_dv_loop_seqk_parallel_kernelI23Flash_bwd_kernel_traitsILi96ELi64ELi128ELi8ELi2ELi4ELi4ELb1ELb0EN7cutlass6half_tE19Flash_kernel_traitsILi96ELi64ELi128ELi8ES3_EELb0ELb0ELb1ELb1ELb0ELb0ELb1EEEvNS_16Flash_bwd_paramsE:
	.zero		1536


//--------------------- .nv.constant0._ZN5flash25flash_bwd_dot_do_o_kernelILb0E23Flash_bwd_kernel_traitsILi96ELi64ELi128ELi8ELi2ELi4ELi4ELb1ELb0EN7cutlass6half_tE19Flash_kernel_traitsILi96ELi64ELi128ELi8ES3_EEEEvNS_16Flash_bwd_paramsE --------------------------
	.section	.nv.constant0._ZN5flash25flash_bwd_dot_do_o_kernelILb0E23Flash_bwd_kernel_traitsILi96ELi64ELi128ELi8ELi2ELi4ELi4ELb1ELb0EN7cutlass6half_tE19Flash_kernel_traitsILi96ELi64ELi128ELi8ES3_EEEEvNS_16Flash_bwd_paramsE,"a",@progbits
	.sectionflags	@""
	.align	4
.nv.constant0._ZN5flash25flash_bwd_dot_do_o_kernelILb0E23Flash_bwd_kernel_traitsILi96ELi64ELi128ELi8ELi2ELi4ELi4ELb1ELb0EN7cutlass6half_tE19Flash_kernel_traitsILi96ELi64ELi128ELi8ES3_EEEEvNS_16Flash_bwd_paramsE:
	.zero		1536


//--------------------- .nv.constant0._ZN5flash25flash_bwd_dot_do_o_kernelILb1E23Flash_bwd_kernel_traitsILi96ELi64ELi128ELi8ELi2ELi4ELi4ELb1ELb0EN7cutlass6half_tE19Flash_kernel_traitsILi96ELi64ELi128ELi8ES3_EEEEvNS_16Flash_bwd_paramsE --------------------------
	.section	.nv.constant0._ZN5flash25flash_bwd_dot_do_o_kernelILb1E23Flash_bwd_kernel_traitsILi96ELi64ELi128ELi8ELi2ELi4ELi4ELb1ELb0EN7cutlass6half_tE19Flash_kernel_traitsILi96ELi64ELi128ELi8ES3_EEEEvNS_16Flash_bwd_paramsE,"a",@progbits
	.sectionflags	@""
	.align	4
.nv.constant0._ZN5flash25flash_bwd_dot_do_o_kernelILb1E23Flash_bwd_kernel_traitsILi96ELi64ELi128ELi8ELi2ELi4ELi4ELb1ELb0EN7cutlass6half_tE19Flash_kernel_traitsILi96ELi64ELi128ELi8ES3_EEEEvNS_16Flash_bwd_paramsE:
	.zero		1536


//--------------------- .nv.constant0._ZN5flash27flash_bwd_convert_dq_kernelI23Flash_bwd_kernel_traitsILi96ELi64ELi128ELi8ELi2ELi4ELi4ELb0ELb0EN7cutlass6half_tE19Flash_kernel_traitsILi96ELi64ELi128ELi8ES3_EEEEvNS_16Flash_bwd_paramsEi --------------------------
	.section	.nv.constant0._ZN5flash27flash_bwd_convert_dq_kernelI23Flash_bwd_kernel_traitsILi96ELi64ELi128ELi8ELi2ELi4ELi4ELb0ELb0EN7cutlass6half_tE19Flash_kernel_traitsILi96ELi64ELi128ELi8ES3_EEEEvNS_16Flash_bwd_paramsEi,"a",@progbits
	.sectionflags	@""
	.align	4
.nv.constant0._ZN5flash27flash_bwd_convert_dq_kernelI23Flash_bwd_kernel_traitsILi96ELi64ELi128ELi8ELi2ELi4ELi4ELb0ELb0EN7cutlass6half_tE19Flash_kernel_traitsILi96ELi64ELi128ELi8ES3_EEEEvNS_16Flash_bwd_paramsEi:
	.zero		1540


//--------------------- .nv.constant0._ZN5flash44flash_bwd_dq_dk_dv_loop_seqk_parallel_kernelI23Flash_bwd_kernel_traitsILi96ELi64ELi128ELi8ELi2ELi4ELi4ELb0ELb0EN7cutlass6half_tE19Flash_kernel_traitsILi96ELi64ELi128ELi8ES3_EELb1ELb0ELb0ELb0ELb0ELb1ELb0EEEvNS_16Flash_bwd_paramsE --------------------------
	.section	.nv.constant0._ZN5flash44flash_bwd_dq_dk_dv_loop_seqk_parallel_kernelI23Flash_bwd_kernel_traitsILi96ELi64ELi128ELi8ELi2ELi4ELi4ELb0ELb0EN7cutlass6half_tE19Flash_kernel_traitsILi96ELi64ELi128ELi8ES3_EELb1ELb0ELb0ELb0ELb0ELb1ELb0EEEvNS_16Flash_bwd_paramsE,"a",@progbits
	.sectionflags	@""
	.align	4
.nv.constant0._ZN5flash44flash_bwd_dq_dk_dv_loop_seqk_parallel_kernelI23Flash_bwd_kernel_traitsILi96ELi64ELi128ELi8ELi2ELi4ELi4ELb0ELb0EN7cutlass6half_tE19Flash_kernel_traitsILi96ELi64ELi128ELi8ES3_EELb1ELb0ELb0ELb0ELb0ELb1ELb0EEEvNS_16Flash_bwd_paramsE:
	.zero		1536


//--------------------- .nv.constant0._ZN5flash44flash_bwd_dq_dk_dv_loop_seqk_parallel_kernelI23Flash_bwd_kernel_traitsILi96ELi64ELi128ELi8ELi2ELi4ELi4ELb0ELb0EN7cutlass6half_tE19Flash_kernel_traitsILi96ELi64ELi128ELi8ES3_EELb0ELb0ELb0ELb0ELb0ELb1ELb1EEEvNS_16Flash_bwd_paramsE --------------------------
	.section	.nv.constant0._ZN5flash44flash_bwd_dq_dk_dv_loop_seqk_parallel_kernelI23Flash_bwd_kernel_traitsILi96ELi64ELi128ELi8ELi2ELi4ELi4ELb0ELb0EN7cutlass6half_tE19Flash_kernel_traitsILi96ELi64ELi128ELi8ES3_EELb0ELb0ELb0ELb0ELb0ELb1ELb1EEEvNS_16Flash_bwd_paramsE,"a",@progbits
	.sectionflags	@""
	.align	4
.nv.constant0._ZN5flash44flash_bwd_dq_dk_dv_loop_seqk_parallel_kernelI23Flash_bwd_kernel_traitsILi96ELi64ELi128ELi8ELi2ELi4ELi4ELb0ELb0EN7cutlass6half_tE19Flash_kernel_traitsILi96ELi64ELi128ELi8ES3_EELb0ELb0ELb0ELb0ELb0ELb1ELb1EEEvNS_16Flash_bwd_paramsE:
	.zero		1536


//--------------------- .nv.constant0._ZN5flash44flash_bwd_dq_dk_dv_loop_seqk_parallel_kernelI23Flash_bwd_kernel_traitsILi96ELi64ELi128ELi8ELi2ELi4ELi4ELb0ELb0EN7cutlass6half_tE19Flash_kernel_traitsILi96ELi64ELi128ELi8ES3_EELb1ELb0ELb0ELb0ELb0ELb0ELb0EEEvNS_16Flash_bwd_paramsE --------------------------
	.section	.nv.constant0._ZN5flash44flash_bwd_dq_dk_dv_loop_seqk_parallel_kernelI23Flash_bwd_kernel_traitsILi96ELi64ELi128ELi8ELi2ELi4ELi4ELb0ELb0EN7cutlass6half_tE19Flash_kernel_traitsILi96ELi64ELi128ELi8ES3_EELb1ELb0ELb0ELb0ELb0ELb0ELb0EEEvNS_16Flash_bwd_paramsE,"a",@progbits
	.sectionflags	@""
	.align	4
.nv.constant0._ZN5flash44flash_bwd_dq_dk_dv_loop_seqk_parallel_kernelI23Flash_bwd_kernel_traitsILi96ELi64ELi128ELi8ELi2ELi4ELi4ELb0ELb0EN7cutlass6half_tE19Flash_kernel_traitsILi96ELi64ELi128ELi8ES3_EELb1ELb0ELb0ELb0ELb0ELb0ELb0EEEvNS_16Flash_bwd_paramsE:
	.zero		1536


//--------------------- .nv.constant0._ZN5flash44flash_bwd_dq_dk_dv_loop_seqk_parallel_kernelI23Flash_bwd_kernel_traitsILi96ELi64ELi128ELi8ELi2ELi4ELi4ELb0ELb0EN7cutlass6half_tE19Flash_kernel_traitsILi96ELi64ELi128ELi8ES3_EELb0ELb0ELb0ELb0ELb0ELb0ELb1EEEvNS_16Flash_bwd_paramsE --------------------------
	.section	.nv.constant0._ZN5flash44flash_bwd_dq_dk_dv_loop_seqk_parallel_kernelI23Flash_bwd_kernel_traitsILi96ELi64ELi128ELi8ELi2ELi4ELi4ELb0ELb0EN7cutlass6half_tE19Flash_kernel_traitsILi96ELi64ELi128ELi8ES3_EELb0ELb0ELb0ELb0ELb0ELb0ELb1EEEvNS_16Flash_bwd_paramsE,"a",@progbits
	.sectionflags	@""
	.align	4
.nv.constant0._ZN5flash44flash_bwd_dq_dk_dv_loop_seqk_parallel_kernelI23Flash_bwd_kernel_traitsILi96ELi64ELi128ELi8ELi2ELi4ELi4ELb0ELb0EN7cutlass6half_tE19Flash_kernel_traitsILi96ELi64ELi128ELi8ES3_EELb0ELb0ELb0ELb0ELb0ELb0ELb1EEEvNS_16Flash_bwd_paramsE:
	.zero		1536


//--------------------- .nv.constant0._ZN5flash44flash_bwd_dq_dk_dv_loop_seqk_parallel_kernelI23Flash_bwd_kernel_traitsILi96ELi64ELi128ELi8ELi2ELi4ELi4ELb0ELb0EN7cutlass6half_tE19Flash_kernel_traitsILi96ELi64ELi128ELi8ES3_EELb1ELb0ELb1ELb0ELb0ELb0ELb0EEEvNS_16Flash_bwd_paramsE --------------------------
	.section	.nv.constant0._ZN5flash44flash_bwd_dq_dk_dv_loop_seqk_parallel_kernelI23Flash_bwd_kernel_traitsILi96ELi64ELi128ELi8ELi2ELi4ELi4ELb0ELb0EN7cutlass6half_tE19Flash_kernel_traitsILi96ELi64ELi128ELi8ES3_EELb1ELb0ELb1ELb0ELb0ELb0ELb0EEEvNS_16Flash_bwd_paramsE,"a",@progbits
	.sectionflags	@""
	.align	4
.nv.constant0._ZN5flash44flash_bwd_dq_dk_dv_loop_seqk_parallel_kernelI23Flash_bwd_kernel_traitsILi96ELi64ELi128ELi8ELi2ELi4ELi4ELb0ELb0EN7cutlass6half_tE19Flash_kernel_traitsILi96ELi64ELi128ELi8ES3_EELb1ELb0ELb1ELb0ELb0ELb0ELb0EEEvNS_16Flash_bwd_paramsE:
	.zero		1536


//--------------------- .nv.constant0._ZN5flash44flash_bwd_dq_dk_dv_loop_seqk_parallel_kernelI23Flash_bwd_kernel_traitsILi96ELi64ELi128ELi8ELi2ELi4ELi4ELb0ELb0EN7cutlass6half_tE19Flash_kernel_traitsILi96ELi64ELi128ELi8ES3_EELb0ELb0ELb1ELb0ELb0ELb0ELb1EEEvNS_16Flash_bwd_paramsE --------------------------
	.section	.nv.constant0._ZN5flash44flash_bwd_dq_dk_dv_loop_seqk_parallel_kernelI23Flash_bwd_kernel_traitsILi96ELi64ELi128ELi8ELi2ELi4ELi4ELb0ELb0EN7cutlass6half_tE19Flash_kernel_traitsILi96ELi64ELi128ELi8ES3_EELb0ELb0ELb1ELb0ELb0ELb0ELb1EEEvNS_16Flash_bwd_paramsE,"a",@progbits
	.sectionflags	@""
	.align	4
.nv.constant0._ZN5flash44flash_bwd_dq_dk_dv_loop_seqk_parallel_kernelI23Flash_bwd_kernel_traitsILi96ELi64ELi128ELi8ELi2ELi4ELi4ELb0ELb0EN7cutlass6half_tE19Flash_kernel_traitsILi96ELi64ELi128ELi8ES3_EELb0ELb0ELb1ELb0ELb0ELb0ELb1EEEvNS_16Flash_bwd_paramsE:
	.zero		1536


//--------------------- .nv.constant0._ZN5flash44flash_bwd_dq_dk_dv_loop_seqk_parallel_kernelI23Flash_bwd_kernel_traitsILi96ELi64ELi128ELi8ELi2ELi4ELi4ELb0ELb0EN7cutlass6half_tE19Flash_kernel_traitsILi96ELi64ELi128ELi8ES3_EELb1ELb0ELb0ELb0ELb1ELb1ELb0EEEvNS_16Flash_bwd_paramsE --------------------------
	.section	.nv.constant0._ZN5flash44flash_bwd_dq_dk_dv_loop_seqk_parallel_kernelI23Flash_bwd_kernel_traitsILi96ELi64ELi128ELi8ELi2ELi4ELi4ELb0ELb0EN7cutlass6half_tE19Flash_kernel_traitsILi96ELi64ELi128ELi8ES3_EELb1ELb0ELb0ELb0ELb1ELb1ELb0EEEvNS_16Flash_bwd_paramsE,"a",@progbits
	.sectionflags	@""
	.align	4
.nv.constant0._ZN5flash44flash_bwd_dq_dk_dv_loop_seqk_parallel_kernelI23Flash_bwd_kernel_traitsILi96ELi64ELi128ELi8ELi2ELi4ELi4ELb0ELb0EN7cutlass6half_tE19Flash_kernel_traitsILi96ELi64ELi128ELi8ES3_EELb1ELb0ELb0ELb0ELb1ELb1ELb0EEEvNS_16Flash_bwd_paramsE:
	.zero		1536


//--------------------- .nv.constant0._ZN5flash44flash_bwd_dq_dk_dv_loop_seqk_parallel_kernelI23Flash_bwd_kernel_traitsILi96ELi64ELi128ELi8ELi2ELi4ELi4ELb0ELb0EN7cutlass6half_tE19Flash_kernel_traitsILi96ELi64ELi128ELi8ES3_EELb0ELb0ELb0ELb0ELb1ELb1ELb1EEEvNS_16Flash_bwd_paramsE --------------------------
	.section	.nv.constant0._ZN5flash44flash_bwd_dq_dk_dv_loop_seqk_parallel_kernelI23Flash_bwd_kernel_traitsILi96ELi64ELi128ELi8ELi2ELi4ELi4ELb0ELb0EN7cutlass6half_tE19Flash_kernel_traitsILi96ELi64ELi128ELi8ES3_EELb0ELb0ELb0ELb0ELb1ELb1ELb1EEEvNS_16Flash_bwd_paramsE,"a",@progbits
	.sectionflags	@""
	.align	4
.nv.constant0._ZN5flash44flash_bwd_dq_dk_dv_loop_seqk_parallel_kernelI23Flash_bwd_kernel_traitsILi96ELi64ELi128ELi8ELi2ELi4ELi4ELb0ELb0EN7cutlass6half_tE19Flash_kernel_traitsILi96ELi64ELi128ELi8ES3_EELb0ELb0ELb0ELb0ELb1ELb1ELb1EEEvNS_16Flash_bwd_paramsE:
	.zero		1536


//--------------------- .nv.constant0._ZN5flash44flash_bwd_dq_dk_dv_loop_seqk_parallel_kernelI23Flash_bwd_kernel_traitsILi96ELi64ELi128ELi8ELi2ELi4ELi4ELb0ELb0EN7cutlass6half_tE19Flash_kernel_traitsILi96ELi64ELi128ELi8ES3_EELb1ELb0ELb0ELb1ELb0ELb0ELb0EEEvNS_16Flash_bwd_paramsE --------------------------
	.section	.nv.constant0._ZN5flash44flash_bwd_dq_dk_dv_loop_seqk_parallel_kernelI23Flash_bwd_kernel_traitsILi96ELi64ELi128ELi8ELi2ELi4ELi4ELb0ELb0EN7cutlass6half_tE19Flash_kernel_traitsILi96ELi64ELi128ELi8ES3_EELb1ELb0ELb0ELb1ELb0ELb0ELb0EEEvNS_16Flash_bwd_paramsE,"a",@progbits
	.sectionflags	@""
	.align	4
.nv.constant0._ZN5flash44flash_bwd_dq_dk_dv_loop_seqk_parallel_kernelI23Flash_bwd_kernel_traitsILi96ELi64ELi128ELi8ELi2ELi4ELi4ELb0ELb0EN7cutlass6half_tE19Flash_kernel_traitsILi96ELi64ELi128ELi8ES3_EELb1ELb0ELb0ELb1ELb0ELb0ELb0EEEvNS_16Flash_bwd_paramsE:
	.zero		1536


//--------------------- .nv.constant0._ZN5flash44flash_bwd_dq_dk_dv_loop_seqk_parallel_kernelI23Flash_bwd_kernel_traitsILi96ELi64ELi128ELi8ELi2ELi4ELi4ELb0ELb0EN7cutlass6half_tE19Flash_kernel_traitsILi96ELi64ELi128ELi8ES3_EELb0ELb0ELb0ELb1ELb0ELb0ELb1EEEvNS_16Flash_bwd_paramsE --------------------------
	.section	.nv.constant0._ZN5flash44flash_bwd_dq_dk_dv_loop_seqk_parallel_kernelI23Flash_bwd_kernel_traitsILi96ELi64ELi128ELi8ELi2ELi4ELi4ELb0ELb0EN7cutlass6half_tE19Flash_kernel_traitsILi96ELi64ELi128ELi8ES3_EELb0ELb0ELb0ELb1ELb0ELb0ELb1EEEvNS_16Flash_bwd_paramsE,"a",@progbits
	.sectionflags	@""
	.align	4
.nv.constant0._ZN5flash44flash_bwd_dq_dk_dv_loop_seqk_parallel_kernelI23Flash_bwd_kernel_traitsILi96ELi64ELi128ELi8ELi2ELi4ELi4ELb0ELb0EN7cutlass6half_tE19Flash_kernel_traitsILi96ELi64ELi128ELi8ES3_EELb0ELb0ELb0ELb1ELb0ELb0ELb1EEEvNS_16Flash_bwd_paramsE:
	.zero		1536


//--------------------- .nv.constant0._ZN5flash44flash_bwd_dq_dk_dv_loop_seqk_parallel_kernelI23Flash_bwd_kernel_traitsILi96ELi64ELi128ELi8ELi2ELi4ELi4ELb0ELb0EN7cutlass6half_tE19Flash_kernel_traitsILi96ELi64ELi128ELi8ES3_EELb1ELb0ELb1ELb0ELb0ELb1ELb0EEEvNS_16Flash_bwd_paramsE --------------------------
	.section	.nv.constant0._ZN5flash44flash_bwd_dq_dk_dv_loop_seqk_parallel_kernelI23Flash_bwd_kernel_traitsILi96ELi64ELi128ELi8ELi2ELi4ELi4ELb0ELb0EN7cutlass6half_tE19Flash_kernel_traitsILi96ELi64ELi128ELi8ES3_EELb1ELb0ELb1ELb0ELb0ELb1ELb0EEEvNS_16Flash_bwd_paramsE,"a",@progbits
	.sectionflags	@""
	.align	4
.nv.constant0._ZN5flash44flash_bwd_dq_dk_dv_loop_seqk_parallel_kernelI23Flash_bwd_kernel_traitsILi96ELi64ELi128ELi8ELi2ELi4ELi4ELb0ELb0EN7cutlass6half_tE19Flash_kernel_traitsILi96ELi64ELi128ELi8ES3_EELb1ELb0ELb1ELb0ELb0ELb1ELb0EEEvNS_16Flash_bwd_paramsE:
	.zero		1536


//--------------------- .nv.constant0._ZN5flash44flash_bwd_dq_dk_dv_loop_seqk_parallel_kernelI23Flash_bwd_kernel_traitsILi96ELi64ELi128ELi8ELi2ELi4ELi4ELb0ELb0EN7cutlass6half_tE19Flash_kernel_traitsILi96ELi64ELi128ELi8ES3_EELb0ELb0ELb1ELb0ELb0ELb1ELb1EEEvNS_16Flash_bwd_paramsE --------------------------
	.section	.nv.constant0._ZN5flash44flash_bwd_dq_dk_dv_loop_seqk_parallel_kernelI23Flash_bwd_kernel_traitsILi96ELi64ELi128ELi8ELi2ELi4ELi4ELb0ELb0EN7cutlass6half_tE19Flash_kernel_traitsILi96ELi64ELi128ELi8ES3_EELb0ELb0ELb1ELb0ELb0ELb1ELb1EEEvNS_16Flash_bwd_paramsE,"a",@progbits
	.sectionflags	@""
	.align	4
.nv.constant0._ZN5flash44flash_bwd_dq_dk_dv_loop_seqk_parallel_kernelI23Flash_bwd_kernel_traitsILi96ELi64ELi128ELi8ELi2ELi4ELi4ELb0ELb0EN7cutlass6half_tE19Flash_kernel_traitsILi96ELi64ELi128ELi8ES3_EELb0ELb0ELb1ELb0ELb0ELb1ELb1EEEvNS_16Flash_bwd_paramsE:
	.zero		1536


//--------------------- .nv.constant0._ZN5flash44flash_bwd_dq_dk_dv_loop_seqk_parallel_kernelI23Flash_bwd_kernel_traitsILi96ELi64ELi128ELi8ELi2ELi4ELi4ELb0ELb0EN7cutlass6half_tE19Flash_kernel_traitsILi96ELi64ELi128ELi8ES3_EELb1ELb0ELb1ELb1ELb0ELb0ELb0EEEvNS_16Flash_bwd_paramsE --------------------------
	.section	.nv.constant0._ZN5flash44flash_bwd_dq_dk_dv_loop_seqk_parallel_kernelI23Flash_bwd_kernel_traitsILi96ELi64ELi128ELi8ELi2ELi4ELi4ELb0ELb0EN7cutlass6half_tE19Flash_kernel_traitsILi96ELi64ELi128ELi8ES3_EELb1ELb0ELb1ELb1ELb0ELb0ELb0EEEvNS_16Flash_bwd_paramsE,"a",@progbits
	.sectionflags	@""
	.align	4
.nv.constant0._ZN5flash44flash_bwd_dq_dk_dv_loop_seqk_parallel_kernelI23Flash_bwd_kernel_traitsILi96ELi64ELi128ELi8ELi2ELi4ELi4ELb0ELb0EN7cutlass6half_tE19Flash_kernel_traitsILi96ELi64ELi128ELi8ES3_EELb1ELb0ELb1ELb1ELb0ELb0ELb0EEEvNS_16Flash_bwd_paramsE:
	.zero		1536


//--------------------- .nv.constant0._ZN5flash44flash_bwd_dq_dk_dv_loop_seqk_parallel_kernelI23Flash_bwd_kernel_traitsILi96ELi64ELi128ELi8ELi2ELi4ELi4ELb0ELb0EN7cutlass6half_tE19Flash_kernel_traitsILi96ELi64ELi128ELi8ES3_EELb0ELb0ELb1ELb1ELb0ELb0ELb1EEEvNS_16Flash_bwd_paramsE --------------------------
	.section	.nv.constant0._ZN5flash44flash_bwd_dq_dk_dv_loop_seqk_parallel_kernelI23Flash_bwd_kernel_traitsILi96ELi64ELi128ELi8ELi2ELi4ELi4ELb0ELb0EN7cutlass6half_tE19Flash_kernel_traitsILi96ELi64ELi128ELi8ES3_EELb0ELb0ELb1ELb1ELb0ELb0ELb1EEEvNS_16Flash_bwd_paramsE,"a",@progbits
	.sectionflags	@""
	.align	4
.nv.constant0._ZN5flash44flash_bwd_dq_dk_dv_loop_seqk_parallel_kernelI23Flash_bwd_kernel_traitsILi96ELi64ELi128ELi8ELi2ELi4ELi4ELb0ELb0EN7cutlass6half_tE19Flash_kernel_traitsILi96ELi64ELi128ELi8ES3_EELb0ELb0ELb1ELb1ELb0ELb0ELb1EEEvNS_16Flash_bwd_paramsE:
	.zero		1536


//--------------------- .nv.constant0._ZN5flash25flash_bwd_dot_do_o_kernelILb0E23Flash_bwd_kernel_traitsILi96ELi64ELi128ELi8ELi2ELi4ELi4ELb0ELb0EN7cutlass6half_tE19Flash_kernel_traitsILi96ELi64ELi128ELi8ES3_EEEEvNS_16Flash_bwd_paramsE --------------------------
	.section	.nv.constant0._ZN5flash25flash_bwd_dot_do_o_kernelILb0E23Flash_bwd_kernel_traitsILi96ELi64ELi128ELi8ELi2ELi4ELi4ELb0ELb0EN7cutlass6half_tE19Flash_kernel_traitsILi96ELi64ELi128ELi8ES3_EEEEvNS_16Flash_bwd_paramsE,"a",@progbits
	.sectionflags	@""
	.align	4
.nv.constant0._ZN5flash25flash_bwd_dot_do_o_kernelILb0E23Flash_bwd_kernel_traitsILi96ELi64ELi128ELi8ELi2ELi4ELi4ELb0ELb0EN7cutlass6half_tE19Flash_kernel_traitsILi96ELi64ELi128ELi8ES3_EEEEvNS_16Flash_bwd_paramsE:
	.zero		1536


//--------------------- .nv.constant0._ZN5flash25flash_bwd_dot_do_o_kernelILb1E23Flash_bwd_kernel_traitsILi96ELi64ELi128ELi8ELi2ELi4ELi4ELb0ELb0EN7cutlass6half_tE19Flash_kernel_traitsILi96ELi64ELi128ELi8ES3_EEEEvNS_16Flash_bwd_paramsE --------------------------
	.section	.nv.constant0._ZN5flash25flash_bwd_dot_do_o_kernelILb1E23Flash_bwd_kernel_traitsILi96ELi64ELi128ELi8ELi2ELi4ELi4ELb0ELb0EN7cutlass6half_tE19Flash_kernel_traitsILi96ELi64ELi128ELi8ES3_EEEEvNS_16Flash_bwd_paramsE,"a",@progbits
	.sectionflags	@""
	.align	4
.nv.constant0._ZN5flash25flash_bwd_dot_do_o_kernelILb1E23Flash_bwd_kernel_traitsILi96ELi64ELi128ELi8ELi2ELi4ELi4ELb0ELb0EN7cutlass6half_tE19Flash_kernel_traitsILi96ELi64ELi128ELi8ES3_EEEEvNS_16Flash_bwd_paramsE:
	.zero		1536


//--------------------- SYMBOLS --------------------------

	.type		.nv.reservedSmem.offset0,@object
	.size		.nv.reservedSmem.offset0,0x4
	.type		.nv.reservedSmem.cap,@object
	.size		.nv.reservedSmem.cap,0x4
